	.target	sm_90

	.elftype	@"ET_EXEC"


//--------------------- .note.nv.tkinfo           --------------------------
	.section	.note.nv.tkinfo,"",@"SHT_NOTE"
	.sectionflags	@"SHF_NOTE_NV_TKINFO"
	.tkinfo
        /*0018*/ 	.word	0x00000002
        /*0030*/ 	.string	""
        /*0030*/ 	.string	"ptxas"
        /*0030*/ 	.string	"Cuda compilation tools, release 13.0, V13.0.88"
        /*0030*/ 	.string	"Build cuda_13.0.r13.0/compiler.36424714_0"
        /*0030*/ 	.string	"-arch sm_90 -m 64 "



//--------------------- .note.nv.cuinfo           --------------------------
	.section	.note.nv.cuinfo,"",@"SHT_NOTE"
	.sectionflags	@"SHF_NOTE_NV_CUINFO"
        /*0018*/ 	.short	0x0002
        /*001a*/ 	.short	0x005a
        /*001c*/ 	.short	0x0082
	.zero		2


//--------------------- .nv.info                  --------------------------
	.section	.nv.info,"",@"SHT_CUDA_INFO"
	.align	4


	//----- nvinfo : EIATTR_REGCOUNT
	.align		4
        /*0000*/ 	.byte	0x04, 0x2f
        /*0002*/ 	.short	(.L_41 - .L_40)
	.align		4
.L_40:
        /*0004*/ 	.word	index@(_Z35group_norm_nhwc_fwd_one_pass_kernelI11Fp32IOFp16WLi512ELi70ELi560EEv26Group_norm_nhwc_fwd_params)
        /*0008*/ 	.word	0x00000038


	//----- nvinfo : EIATTR_FRAME_SIZE
	.align		4
.L_41:
        /*000c*/ 	.byte	0x04, 0x11
        /*000e*/ 	.short	(.L_43 - .L_42)
	.align		4
.L_42:
        /*0010*/ 	.word	index@(_Z35group_norm_nhwc_fwd_one_pass_kernelI11Fp32IOFp16WLi512ELi70ELi560EEv26Group_norm_nhwc_fwd_params)
        /*0014*/ 	.word	0x000000d8


	//----- nvinfo : EIATTR_REGCOUNT
	.align		4
.L_43:
        /*0018*/ 	.byte	0x04, 0x2f
        /*001a*/ 	.short	(.L_45 - .L_44)
	.align		4
.L_44:
        /*001c*/ 	.word	index@(_Z35group_norm_nhwc_fwd_one_pass_kernelI11Fp32IOFp16WLi256ELi70ELi560EEv26Group_norm_nhwc_fwd_params)
        /*0020*/ 	.word	0x00000060


	//----- nvinfo : EIATTR_FRAME_SIZE
	.align		4
.L_45:
        /*0024*/ 	.byte	0x04, 0x11
        /*0026*/ 	.short	(.L_47 - .L_46)
	.align		4
.L_46:
        /*0028*/ 	.word	index@(_Z35group_norm_nhwc_fwd_one_pass_kernelI11Fp32IOFp16WLi256ELi70ELi560EEv26Group_norm_nhwc_fwd_params)
        /*002c*/ 	.word	0x00000000


	//----- nvinfo : EIATTR_REGCOUNT
	.align		4
.L_47:
        /*0030*/ 	.byte	0x04, 0x2f
        /*0032*/ 	.short	(.L_49 - .L_48)
	.align		4
.L_48:
        /*0034*/ 	.word	index@(_Z35group_norm_nhwc_fwd_one_pass_kernelI11Fp32IOFp16WLi128ELi70ELi560EEv26Group_norm_nhwc_fwd_params)
        /*0038*/ 	.word	0x00000038


	//----- nvinfo : EIATTR_FRAME_SIZE
	.align		4
.L_49:
        /*003c*/ 	.byte	0x04, 0x11
        /*003e*/ 	.short	(.L_51 - .L_50)
	.align		4
.L_50:
        /*0040*/ 	.word	index@(_Z35group_norm_nhwc_fwd_one_pass_kernelI11Fp32IOFp16WLi128ELi70ELi560EEv26Group_norm_nhwc_fwd_params)
        /*0044*/ 	.word	0x00000000


	//----- nvinfo : EIATTR_REGCOUNT
	.align		4
.L_51:
        /*0048*/ 	.byte	0x04, 0x2f
        /*004a*/ 	.short	(.L_53 - .L_52)
	.align		4
.L_52:
        /*004c*/ 	.word	index@(_Z35group_norm_nhwc_fwd_one_pass_kernelI11Fp32IOFp16WLi64ELi70ELi560EEv26Group_norm_nhwc_fwd_params)
        /*0050*/ 	.word	0x00000038


	//----- nvinfo : EIATTR_FRAME_SIZE
	.align		4
.L_53:
        /*0054*/ 	.byte	0x04, 0x11
        /*0056*/ 	.short	(.L_55 - .L_54)
	.align		4
.L_54:
        /*0058*/ 	.word	index@(_Z35group_norm_nhwc_fwd_one_pass_kernelI11Fp32IOFp16WLi64ELi70ELi560EEv26Group_norm_nhwc_fwd_params)
        /*005c*/ 	.word	0x00000000


	//----- nvinfo : EIATTR_REGCOUNT
	.align		4
.L_55:
        /*0060*/ 	.byte	0x04, 0x2f
        /*0062*/ 	.short	(.L_57 - .L_56)
	.align		4
.L_56:
        /*0064*/ 	.word	index@(_Z35group_norm_nhwc_fwd_one_pass_kernelI11Fp32IOBf16WLi512ELi70ELi560EEv26Group_norm_nhwc_fwd_params)
        /*0068*/ 	.word	0x00000038


	//----- nvinfo : EIATTR_FRAME_SIZE
	.align		4
.L_57:
        /*006c*/ 	.byte	0x04, 0x11
        /*006e*/ 	.short	(.L_59 - .L_58)
	.align		4
.L_58:
        /*0070*/ 	.word	index@(_Z35group_norm_nhwc_fwd_one_pass_kernelI11Fp32IOBf16WLi512ELi70ELi560EEv26Group_norm_nhwc_fwd_params)
        /*0074*/ 	.word	0x000000d8


	//----- nvinfo : EIATTR_REGCOUNT
	.align		4
.L_59:
        /*0078*/ 	.byte	0x04, 0x2f
        /*007a*/ 	.short	(.L_61 - .L_60)
	.align		4
.L_60:
        /*007c*/ 	.word	index@(_Z35group_norm_nhwc_fwd_one_pass_kernelI11Fp32IOBf16WLi256ELi70ELi560EEv26Group_norm_nhwc_fwd_params)
        /*0080*/ 	.word	0x00000060


	//----- nvinfo : EIATTR_FRAME_SIZE
	.align		4
.L_61:
        /*0084*/ 	.byte	0x04, 0x11
        /*0086*/ 	.short	(.L_63 - .L_62)
	.align		4
.L_62:
        /*0088*/ 	.word	index@(_Z35group_norm_nhwc_fwd_one_pass_kernelI11Fp32IOBf16WLi256ELi70ELi560EEv26Group_norm_nhwc_fwd_params)
        /*008c*/ 	.word	0x00000000


	//----- nvinfo : EIATTR_REGCOUNT
	.align		4
.L_63:
        /*0090*/ 	.byte	0x04, 0x2f
        /*0092*/ 	.short	(.L_65 - .L_64)
	.align		4
.L_64:
        /*0094*/ 	.word	index@(_Z35group_norm_nhwc_fwd_one_pass_kernelI11Fp32IOBf16WLi128ELi70ELi560EEv26Group_norm_nhwc_fwd_params)
        /*0098*/ 	.word	0x00000038


	//----- nvinfo : EIATTR_FRAME_SIZE
	.align		4
.L_65:
        /*009c*/ 	.byte	0x04, 0x11
        /*009e*/ 	.short	(.L_67 - .L_66)
	.align		4
.L_66:
        /*00a0*/ 	.word	index@(_Z35group_norm_nhwc_fwd_one_pass_kernelI11Fp32IOBf16WLi128ELi70ELi560EEv26Group_norm_nhwc_fwd_params)
        /*00a4*/ 	.word	0x00000000


	//----- nvinfo : EIATTR_REGCOUNT
	.align		4
.L_67:
        /*00a8*/ 	.byte	0x04, 0x2f
        /*00aa*/ 	.short	(.L_69 - .L_68)
	.align		4
.L_68:
        /*00ac*/ 	.word	index@(_Z35group_norm_nhwc_fwd_one_pass_kernelI11Fp32IOBf16WLi64ELi70ELi560EEv26Group_norm_nhwc_fwd_params)
        /*00b0*/ 	.word	0x00000038


	//----- nvinfo : EIATTR_FRAME_SIZE
	.align		4
.L_69:
        /*00b4*/ 	.byte	0x04, 0x11
        /*00b6*/ 	.short	(.L_71 - .L_70)
	.align		4
.L_70:
        /*00b8*/ 	.word	index@(_Z35group_norm_nhwc_fwd_one_pass_kernelI11Fp32IOBf16WLi64ELi70ELi560EEv26Group_norm_nhwc_fwd_params)
        /*00bc*/ 	.word	0x00000000


	//----- nvinfo : EIATTR_REGCOUNT
	.align		4
.L_71:
        /*00c0*/ 	.byte	0x04, 0x2f
        /*00c2*/ 	.short	(.L_73 - .L_72)
	.align		4
.L_72:
        /*00c4*/ 	.word	index@(_Z35group_norm_nhwc_fwd_one_pass_kernelI11Fp32IOFp32WLi512ELi70ELi560EEv26Group_norm_nhwc_fwd_params)
        /*00c8*/ 	.word	0x00000060


	//----- nvinfo : EIATTR_FRAME_SIZE
	.align		4
.L_73:
        /*00cc*/ 	.byte	0x04, 0x11
        /*00ce*/ 	.short	(.L_75 - .L_74)
	.align		4
.L_74:
        /*00d0*/ 	.word	index@(_Z35group_norm_nhwc_fwd_one_pass_kernelI11Fp32IOFp32WLi512ELi70ELi560EEv26Group_norm_nhwc_fwd_params)
        /*00d4*/ 	.word	0x00000000


	//----- nvinfo : EIATTR_REGCOUNT
	.align		4
.L_75:
        /*00d8*/ 	.byte	0x04, 0x2f
        /*00da*/ 	.short	(.L_77 - .L_76)
	.align		4
.L_76:
        /*00dc*/ 	.word	index@(_Z35group_norm_nhwc_fwd_one_pass_kernelI11Fp32IOFp32WLi256ELi70ELi560EEv26Group_norm_nhwc_fwd_params)
        /*00e0*/ 	.word	0x00000060


	//----- nvinfo : EIATTR_FRAME_SIZE
	.align		4
.L_77:
        /*00e4*/ 	.byte	0x04, 0x11
        /*00e6*/ 	.short	(.L_79 - .L_78)
	.align		4
.L_78:
        /*00e8*/ 	.word	index@(_Z35group_norm_nhwc_fwd_one_pass_kernelI11Fp32IOFp32WLi256ELi70ELi560EEv26Group_norm_nhwc_fwd_params)
        /*00ec*/ 	.word	0x00000000


	//----- nvinfo : EIATTR_REGCOUNT
	.align		4
.L_79:
        /*00f0*/ 	.byte	0x04, 0x2f
        /*00f2*/ 	.short	(.L_81 - .L_80)
	.align		4
.L_80:
        /*00f4*/ 	.word	index@(_Z35group_norm_nhwc_fwd_one_pass_kernelI11Fp32IOFp32WLi128ELi70ELi560EEv26Group_norm_nhwc_fwd_params)
        /*00f8*/ 	.word	0x00000038


	//----- nvinfo : EIATTR_FRAME_SIZE
	.align		4
.L_81:
        /*00fc*/ 	.byte	0x04, 0x11
        /*00fe*/ 	.short	(.L_83 - .L_82)
	.align		4
.L_82:
        /*0100*/ 	.word	index@(_Z35group_norm_nhwc_fwd_one_pass_kernelI11Fp32IOFp32WLi128ELi70ELi560EEv26Group_norm_nhwc_fwd_params)
        /*0104*/ 	.word	0x00000000


	//----- nvinfo : EIATTR_REGCOUNT
	.align		4
.L_83:
        /*0108*/ 	.byte	0x04, 0x2f
        /*010a*/ 	.short	(.L_85 - .L_84)
	.align		4
.L_84:
        /*010c*/ 	.word	index@(_Z35group_norm_nhwc_fwd_one_pass_kernelI11Fp32IOFp32WLi64ELi70ELi560EEv26Group_norm_nhwc_fwd_params)
        /*0110*/ 	.word	0x00000038


	//----- nvinfo : EIATTR_FRAME_SIZE
	.align		4
.L_85:
        /*0114*/ 	.byte	0x04, 0x11
        /*0116*/ 	.short	(.L_87 - .L_86)
	.align		4
.L_86:
        /*0118*/ 	.word	index@(_Z35group_norm_nhwc_fwd_one_pass_kernelI11Fp32IOFp32WLi64ELi70ELi560EEv26Group_norm_nhwc_fwd_params)
        /*011c*/ 	.word	0x00000000


	//----- nvinfo : EIATTR_REGCOUNT
	.align		4
.L_87:
        /*0120*/ 	.byte	0x04, 0x2f
        /*0122*/ 	.short	(.L_89 - .L_88)
	.align		4
.L_88:
        /*0124*/ 	.word	index@(_Z35group_norm_nhwc_fwd_one_pass_kernelI11Fp16IOFp16WLi512ELi70ELi560EEv26Group_norm_nhwc_fwd_params)
        /*0128*/ 	.word	0x00000060


	//----- nvinfo : EIATTR_FRAME_SIZE
	.align		4
.L_89:
        /*012c*/ 	.byte	0x04, 0x11
        /*012e*/ 	.short	(.L_91 - .L_90)
	.align		4
.L_90:
        /*0130*/ 	.word	index@(_Z35group_norm_nhwc_fwd_one_pass_kernelI11Fp16IOFp16WLi512ELi70ELi560EEv26Group_norm_nhwc_fwd_params)
        /*0134*/ 	.word	0x00000000


	//----- nvinfo : EIATTR_REGCOUNT
	.align		4
.L_91:
        /*0138*/ 	.byte	0x04, 0x2f
        /*013a*/ 	.short	(.L_93 - .L_92)
	.align		4
.L_92:
        /*013c*/ 	.word	index@(_Z35group_norm_nhwc_fwd_one_pass_kernelI11Fp16IOFp16WLi256ELi70ELi560EEv26Group_norm_nhwc_fwd_params)
        /*0140*/ 	.word	0x0000005e


	//----- nvinfo : EIATTR_FRAME_SIZE
	.align		4
.L_93:
        /*0144*/ 	.byte	0x04, 0x11
        /*0146*/ 	.short	(.L_95 - .L_94)
	.align		4
.L_94:
        /*0148*/ 	.word	index@(_Z35group_norm_nhwc_fwd_one_pass_kernelI11Fp16IOFp16WLi256ELi70ELi560EEv26Group_norm_nhwc_fwd_params)
        /*014c*/ 	.word	0x00000000


	//----- nvinfo : EIATTR_REGCOUNT
	.align		4
.L_95:
        /*0150*/ 	.byte	0x04, 0x2f
        /*0152*/ 	.short	(.L_97 - .L_96)
	.align		4
.L_96:
        /*0154*/ 	.word	index@(_Z35group_norm_nhwc_fwd_one_pass_kernelI11Fp16IOFp16WLi128ELi70ELi560EEv26Group_norm_nhwc_fwd_params)
        /*0158*/ 	.word	0x00000038


	//----- nvinfo : EIATTR_FRAME_SIZE
	.align		4
.L_97:
        /*015c*/ 	.byte	0x04, 0x11
        /*015e*/ 	.short	(.L_99 - .L_98)
	.align		4
.L_98:
        /*0160*/ 	.word	index@(_Z35group_norm_nhwc_fwd_one_pass_kernelI11Fp16IOFp16WLi128ELi70ELi560EEv26Group_norm_nhwc_fwd_params)
        /*0164*/ 	.word	0x00000000


	//----- nvinfo : EIATTR_REGCOUNT
	.align		4
.L_99:
        /*0168*/ 	.byte	0x04, 0x2f
        /*016a*/ 	.short	(.L_101 - .L_100)
	.align		4
.L_100:
        /*016c*/ 	.word	index@(_Z35group_norm_nhwc_fwd_one_pass_kernelI11Fp16IOFp16WLi64ELi70ELi560EEv26Group_norm_nhwc_fwd_params)
        /*0170*/ 	.word	0x0000002c


	//----- nvinfo : EIATTR_FRAME_SIZE
	.align		4
.L_101:
        /*0174*/ 	.byte	0x04, 0x11
        /*0176*/ 	.short	(.L_103 - .L_102)
	.align		4
.L_102:
        /*0178*/ 	.word	index@(_Z35group_norm_nhwc_fwd_one_pass_kernelI11Fp16IOFp16WLi64ELi70ELi560EEv26Group_norm_nhwc_fwd_params)
        /*017c*/ 	.word	0x00000000


	//----- nvinfo : EIATTR_REGCOUNT
	.align		4
.L_103:
        /*0180*/ 	.byte	0x04, 0x2f
        /*0182*/ 	.short	(.L_105 - .L_104)
	.align		4
.L_104:
        /*0184*/ 	.word	index@(_Z35group_norm_nhwc_fwd_one_pass_kernelI11Fp16IOBf16WLi512ELi70ELi560EEv26Group_norm_nhwc_fwd_params)
        /*0188*/ 	.word	0x00000060


	//----- nvinfo : EIATTR_FRAME_SIZE
	.align		4
.L_105:
        /*018c*/ 	.byte	0x04, 0x11
        /*018e*/ 	.short	(.L_107 - .L_106)
	.align		4
.L_106:
        /*0190*/ 	.word	index@(_Z35group_norm_nhwc_fwd_one_pass_kernelI11Fp16IOBf16WLi512ELi70ELi560EEv26Group_norm_nhwc_fwd_params)
        /*0194*/ 	.word	0x00000000


	//----- nvinfo : EIATTR_REGCOUNT
	.align		4
.L_107:
        /*0198*/ 	.byte	0x04, 0x2f
        /*019a*/ 	.short	(.L_109 - .L_108)
	.align		4
.L_108:
        /*019c*/ 	.word	index@(_Z35group_norm_nhwc_fwd_one_pass_kernelI11Fp16IOBf16WLi256ELi70ELi560EEv26Group_norm_nhwc_fwd_params)
        /*01a0*/ 	.word	0x0000005e


	//----- nvinfo : EIATTR_FRAME_SIZE
	.align		4
.L_109:
        /*01a4*/ 	.byte	0x04, 0x11
        /*01a6*/ 	.short	(.L_111 - .L_110)
	.align		4
.L_110:
        /*01a8*/ 	.word	index@(_Z35group_norm_nhwc_fwd_one_pass_kernelI11Fp16IOBf16WLi256ELi70ELi560EEv26Group_norm_nhwc_fwd_params)
        /*01ac*/ 	.word	0x00000000


	//----- nvinfo : EIATTR_REGCOUNT
	.align		4
.L_111:
        /*01b0*/ 	.byte	0x04, 0x2f
        /*01b2*/ 	.short	(.L_113 - .L_112)
	.align		4
.L_112:
        /*01b4*/ 	.word	index@(_Z35group_norm_nhwc_fwd_one_pass_kernelI11Fp16IOBf16WLi128ELi70ELi560EEv26Group_norm_nhwc_fwd_params)
        /*01b8*/ 	.word	0x00000038


	//----- nvinfo : EIATTR_FRAME_SIZE
	.align		4
.L_113:
        /*01bc*/ 	.byte	0x04, 0x11
        /*01be*/ 	.short	(.L_115 - .L_114)
	.align		4
.L_114:
        /*01c0*/ 	.word	index@(_Z35group_norm_nhwc_fwd_one_pass_kernelI11Fp16IOBf16WLi128ELi70ELi560EEv26Group_norm_nhwc_fwd_params)
        /*01c4*/ 	.word	0x00000000


	//----- nvinfo : EIATTR_REGCOUNT
	.align		4
.L_115:
        /*01c8*/ 	.byte	0x04, 0x2f
        /*01ca*/ 	.short	(.L_117 - .L_116)
	.align		4
.L_116:
        /*01cc*/ 	.word	index@(_Z35group_norm_nhwc_fwd_one_pass_kernelI11Fp16IOBf16WLi64ELi70ELi560EEv26Group_norm_nhwc_fwd_params)
        /*01d0*/ 	.word	0x0000002c


	//----- nvinfo : EIATTR_FRAME_SIZE
	.align		4
.L_117:
        /*01d4*/ 	.byte	0x04, 0x11
        /*01d6*/ 	.short	(.L_119 - .L_118)
	.align		4
.L_118:
        /*01d8*/ 	.word	index@(_Z35group_norm_nhwc_fwd_one_pass_kernelI11Fp16IOBf16WLi64ELi70ELi560EEv26Group_norm_nhwc_fwd_params)
        /*01dc*/ 	.word	0x00000000


	//----- nvinfo : EIATTR_REGCOUNT
	.align		4
.L_119:
        /*01e0*/ 	.byte	0x04, 0x2f
        /*01e2*/ 	.short	(.L_121 - .L_120)
	.align		4
.L_120:
        /*01e4*/ 	.word	index@(_Z35group_norm_nhwc_fwd_one_pass_kernelI11Fp16IOFp32WLi512ELi70ELi560EEv26Group_norm_nhwc_fwd_params)
        /*01e8*/ 	.word	0x00000060


	//----- nvinfo : EIATTR_FRAME_SIZE
	.align		4
.L_121:
        /*01ec*/ 	.byte	0x04, 0x11
        /*01ee*/ 	.short	(.L_123 - .L_122)
	.align		4
.L_122:
        /*01f0*/ 	.word	index@(_Z35group_norm_nhwc_fwd_one_pass_kernelI11Fp16IOFp32WLi512ELi70ELi560EEv26Group_norm_nhwc_fwd_params)
        /*01f4*/ 	.word	0x00000000


	//----- nvinfo : EIATTR_REGCOUNT
	.align		4
.L_123:
        /*01f8*/ 	.byte	0x04, 0x2f
        /*01fa*/ 	.short	(.L_125 - .L_124)
	.align		4
.L_124:
        /*01fc*/ 	.word	index@(_Z35group_norm_nhwc_fwd_one_pass_kernelI11Fp16IOFp32WLi256ELi70ELi560EEv26Group_norm_nhwc_fwd_params)
        /*0200*/ 	.word	0x0000005e


	//----- nvinfo : EIATTR_FRAME_SIZE
	.align		4
.L_125:
        /*0204*/ 	.byte	0x04, 0x11
        /*0206*/ 	.short	(.L_127 - .L_126)
	.align		4
.L_126:
        /*0208*/ 	.word	index@(_Z35group_norm_nhwc_fwd_one_pass_kernelI11Fp16IOFp32WLi256ELi70ELi560EEv26Group_norm_nhwc_fwd_params)
        /*020c*/ 	.word	0x00000000


	//----- nvinfo : EIATTR_REGCOUNT
	.align		4
.L_127:
        /*0210*/ 	.byte	0x04, 0x2f
        /*0212*/ 	.short	(.L_129 - .L_128)
	.align		4
.L_128:
        /*0214*/ 	.word	index@(_Z35group_norm_nhwc_fwd_one_pass_kernelI11Fp16IOFp32WLi128ELi70ELi560EEv26Group_norm_nhwc_fwd_params)
        /*0218*/ 	.word	0x00000038


	//----- nvinfo : EIATTR_FRAME_SIZE
	.align		4
.L_129:
        /*021c*/ 	.byte	0x04, 0x11
        /*021e*/ 	.short	(.L_131 - .L_130)
	.align		4
.L_130:
        /*0220*/ 	.word	index@(_Z35group_norm_nhwc_fwd_one_pass_kernelI11Fp16IOFp32WLi128ELi70ELi560EEv26Group_norm_nhwc_fwd_params)
        /*0224*/ 	.word	0x00000000


	//----- nvinfo : EIATTR_REGCOUNT
	.align		4
.L_131:
        /*0228*/ 	.byte	0x04, 0x2f
        /*022a*/ 	.short	(.L_133 - .L_132)
	.align		4
.L_132:
        /*022c*/ 	.word	index@(_Z35group_norm_nhwc_fwd_one_pass_kernelI11Fp16IOFp32WLi64ELi70ELi560EEv26Group_norm_nhwc_fwd_params)
        /*0230*/ 	.word	0x0000002c


	//----- nvinfo : EIATTR_FRAME_SIZE
	.align		4
.L_133:
        /*0234*/ 	.byte	0x04, 0x11
        /*0236*/ 	.short	(.L_135 - .L_134)
	.align		4
.L_134:
        /*0238*/ 	.word	index@(_Z35group_norm_nhwc_fwd_one_pass_kernelI11Fp16IOFp32WLi64ELi70ELi560EEv26Group_norm_nhwc_fwd_params)
        /*023c*/ 	.word	0x00000000


	//----- nvinfo : EIATTR_REGCOUNT
	.align		4
.L_135:
        /*0240*/ 	.byte	0x04, 0x2f
        /*0242*/ 	.short	(.L_137 - .L_136)
	.align		4
.L_136:
        /*0244*/ 	.word	index@(_Z35group_norm_nhwc_fwd_one_pass_kernelI11Bf16IOFp16WLi512ELi70ELi560EEv26Group_norm_nhwc_fwd_params)
        /*0248*/ 	.word	0x00000060


	//----- nvinfo : EIATTR_FRAME_SIZE
	.align		4
.L_137:
        /*024c*/ 	.byte	0x04, 0x11
        /*024e*/ 	.short	(.L_139 - .L_138)
	.align		4
.L_138:
        /*0250*/ 	.word	index@(_Z35group_norm_nhwc_fwd_one_pass_kernelI11Bf16IOFp16WLi512ELi70ELi560EEv26Group_norm_nhwc_fwd_params)
        /*0254*/ 	.word	0x00000000


	//----- nvinfo : EIATTR_REGCOUNT
	.align		4
.L_139:
        /*0258*/ 	.byte	0x04, 0x2f
        /*025a*/ 	.short	(.L_141 - .L_140)
	.align		4
.L_140:
        /*025c*/ 	.word	index@(_Z35group_norm_nhwc_fwd_one_pass_kernelI11Bf16IOFp16WLi256ELi70ELi560EEv26Group_norm_nhwc_fwd_params)
        /*0260*/ 	.word	0x00000060


	//----- nvinfo : EIATTR_FRAME_SIZE
	.align		4
.L_141:
        /*0264*/ 	.byte	0x04, 0x11
        /*0266*/ 	.short	(.L_143 - .L_142)
	.align		4
.L_142:
        /*0268*/ 	.word	index@(_Z35group_norm_nhwc_fwd_one_pass_kernelI11Bf16IOFp16WLi256ELi70ELi560EEv26Group_norm_nhwc_fwd_params)
        /*026c*/ 	.word	0x00000000


	//----- nvinfo : EIATTR_REGCOUNT
	.align		4
.L_143:
        /*0270*/ 	.byte	0x04, 0x2f
        /*0272*/ 	.short	(.L_145 - .L_144)
	.align		4
.L_144:
        /*0274*/ 	.word	index@(_Z35group_norm_nhwc_fwd_one_pass_kernelI11Bf16IOFp16WLi128ELi70ELi560EEv26Group_norm_nhwc_fwd_params)
        /*0278*/ 	.word	0x00000038


	//----- nvinfo : EIATTR_FRAME_SIZE
	.align		4
.L_145:
        /*027c*/ 	.byte	0x04, 0x11
        /*027e*/ 	.short	(.L_147 - .L_146)
	.align		4
.L_146:
        /*0280*/ 	.word	index@(_Z35group_norm_nhwc_fwd_one_pass_kernelI11Bf16IOFp16WLi128ELi70ELi560EEv26Group_norm_nhwc_fwd_params)
        /*0284*/ 	.word	0x00000000


	//----- nvinfo : EIATTR_REGCOUNT
	.align		4
.L_147:
        /*0288*/ 	.byte	0x04, 0x2f
        /*028a*/ 	.short	(.L_149 - .L_148)
	.align		4
.L_148:
        /*028c*/ 	.word	index@(_Z35group_norm_nhwc_fwd_one_pass_kernelI11Bf16IOFp16WLi64ELi70ELi560EEv26Group_norm_nhwc_fwd_params)
        /*0290*/ 	.word	0x00000038


	//----- nvinfo : EIATTR_FRAME_SIZE
	.align		4
.L_149:
        /*0294*/ 	.byte	0x04, 0x11
        /*0296*/ 	.short	(.L_151 - .L_150)
	.align		4
.L_150:
        /*0298*/ 	.word	index@(_Z35group_norm_nhwc_fwd_one_pass_kernelI11Bf16IOFp16WLi64ELi70ELi560EEv26Group_norm_nhwc_fwd_params)
        /*029c*/ 	.word	0x00000000


	//----- nvinfo : EIATTR_REGCOUNT
	.align		4
.L_151:
        /*02a0*/ 	.byte	0x04, 0x2f
        /*02a2*/ 	.short	(.L_153 - .L_152)
	.align		4
.L_152:
        /*02a4*/ 	.word	index@(_Z35group_norm_nhwc_fwd_one_pass_kernelI11Bf16IOBf16WLi512ELi70ELi560EEv26Group_norm_nhwc_fwd_params)
        /*02a8*/ 	.word	0x00000060


	//----- nvinfo : EIATTR_FRAME_SIZE
	.align		4
.L_153:
        /*02ac*/ 	.byte	0x04, 0x11
        /*02ae*/ 	.short	(.L_155 - .L_154)
	.align		4
.L_154:
        /*02b0*/ 	.word	index@(_Z35group_norm_nhwc_fwd_one_pass_kernelI11Bf16IOBf16WLi512ELi70ELi560EEv26Group_norm_nhwc_fwd_params)
        /*02b4*/ 	.word	0x00000000


	//----- nvinfo : EIATTR_REGCOUNT
	.align		4
.L_155:
        /*02b8*/ 	.byte	0x04, 0x2f
        /*02ba*/ 	.short	(.L_157 - .L_156)
	.align		4
.L_156:
        /*02bc*/ 	.word	index@(_Z35group_norm_nhwc_fwd_one_pass_kernelI11Bf16IOBf16WLi256ELi70ELi560EEv26Group_norm_nhwc_fwd_params)
        /*02c0*/ 	.word	0x00000060


	//----- nvinfo : EIATTR_FRAME_SIZE
	.align		4
.L_157:
        /*02c4*/ 	.byte	0x04, 0x11
        /*02c6*/ 	.short	(.L_159 - .L_158)
	.align		4
.L_158:
        /*02c8*/ 	.word	index@(_Z35group_norm_nhwc_fwd_one_pass_kernelI11Bf16IOBf16WLi256ELi70ELi560EEv26Group_norm_nhwc_fwd_params)
        /*02cc*/ 	.word	0x00000000


	//----- nvinfo : EIATTR_REGCOUNT
	.align		4
.L_159:
        /*02d0*/ 	.byte	0x04, 0x2f
        /*02d2*/ 	.short	(.L_161 - .L_160)
	.align		4
.L_160:
        /*02d4*/ 	.word	index@(_Z35group_norm_nhwc_fwd_one_pass_kernelI11Bf16IOBf16WLi128ELi70ELi560EEv26Group_norm_nhwc_fwd_params)
        /*02d8*/ 	.word	0x00000038


	//----- nvinfo : EIATTR_FRAME_SIZE
	.align		4
.L_161:
        /*02dc*/ 	.byte	0x04, 0x11
        /*02de*/ 	.short	(.L_163 - .L_162)
	.align		4
.L_162:
        /*02e0*/ 	.word	index@(_Z35group_norm_nhwc_fwd_one_pass_kernelI11Bf16IOBf16WLi128ELi70ELi560EEv26Group_norm_nhwc_fwd_params)
        /*02e4*/ 	.word	0x00000000


	//----- nvinfo : EIATTR_REGCOUNT
	.align		4
.L_163:
        /*02e8*/ 	.byte	0x04, 0x2f
        /*02ea*/ 	.short	(.L_165 - .L_164)
	.align		4
.L_164:
        /*02ec*/ 	.word	index@(_Z35group_norm_nhwc_fwd_one_pass_kernelI11Bf16IOBf16WLi64ELi70ELi560EEv26Group_norm_nhwc_fwd_params)
        /*02f0*/ 	.word	0x00000038


	//----- nvinfo : EIATTR_FRAME_SIZE
	.align		4
.L_165:
        /*02f4*/ 	.byte	0x04, 0x11
        /*02f6*/ 	.short	(.L_167 - .L_166)
	.align		4
.L_166:
        /*02f8*/ 	.word	index@(_Z35group_norm_nhwc_fwd_one_pass_kernelI11Bf16IOBf16WLi64ELi70ELi560EEv26Group_norm_nhwc_fwd_params)
        /*02fc*/ 	.word	0x00000000


	//----- nvinfo : EIATTR_REGCOUNT
	.align		4
.L_167:
        /*0300*/ 	.byte	0x04, 0x2f
        /*0302*/ 	.short	(.L_169 - .L_168)
	.align		4
.L_168:
        /*0304*/ 	.word	index@(_Z35group_norm_nhwc_fwd_one_pass_kernelI11Bf16IOFp32WLi512ELi70ELi560EEv26Group_norm_nhwc_fwd_params)
        /*0308*/ 	.word	0x00000060


	//----- nvinfo : EIATTR_FRAME_SIZE
	.align		4
.L_169:
        /*030c*/ 	.byte	0x04, 0x11
        /*030e*/ 	.short	(.L_171 - .L_170)
	.align		4
.L_170:
        /*0310*/ 	.word	index@(_Z35group_norm_nhwc_fwd_one_pass_kernelI11Bf16IOFp32WLi512ELi70ELi560EEv26Group_norm_nhwc_fwd_params)
        /*0314*/ 	.word	0x00000000


	//----- nvinfo : EIATTR_REGCOUNT
	.align		4
.L_171:
        /*0318*/ 	.byte	0x04, 0x2f
        /*031a*/ 	.short	(.L_173 - .L_172)
	.align		4
.L_172:
        /*031c*/ 	.word	index@(_Z35group_norm_nhwc_fwd_one_pass_kernelI11Bf16IOFp32WLi256ELi70ELi560EEv26Group_norm_nhwc_fwd_params)
        /*0320*/ 	.word	0x00000060


	//----- nvinfo : EIATTR_FRAME_SIZE
	.align		4
.L_173:
        /*0324*/ 	.byte	0x04, 0x11
        /*0326*/ 	.short	(.L_175 - .L_174)
	.align		4
.L_174:
        /*0328*/ 	.word	index@(_Z35group_norm_nhwc_fwd_one_pass_kernelI11Bf16IOFp32WLi256ELi70ELi560EEv26Group_norm_nhwc_fwd_params)
        /*032c*/ 	.word	0x00000000


	//----- nvinfo : EIATTR_REGCOUNT
	.align		4
.L_175:
        /*0330*/ 	.byte	0x04, 0x2f
        /*0332*/ 	.short	(.L_177 - .L_176)
	.align		4
.L_176:
        /*0334*/ 	.word	index@(_Z35group_norm_nhwc_fwd_one_pass_kernelI11Bf16IOFp32WLi128ELi70ELi560EEv26Group_norm_nhwc_fwd_params)
        /*0338*/ 	.word	0x00000038


	//----- nvinfo : EIATTR_FRAME_SIZE
	.align		4
.L_177:
        /*033c*/ 	.byte	0x04, 0x11
        /*033e*/ 	.short	(.L_179 - .L_178)
	.align		4
.L_178:
        /*0340*/ 	.word	index@(_Z35group_norm_nhwc_fwd_one_pass_kernelI11Bf16IOFp32WLi128ELi70ELi560EEv26Group_norm_nhwc_fwd_params)
        /*0344*/ 	.word	0x00000000


	//----- nvinfo : EIATTR_REGCOUNT
	.align		4
.L_179:
        /*0348*/ 	.byte	0x04, 0x2f
        /*034a*/ 	.short	(.L_181 - .L_180)
	.align		4
.L_180:
        /*034c*/ 	.word	index@(_Z35group_norm_nhwc_fwd_one_pass_kernelI11Bf16IOFp32WLi64ELi70ELi560EEv26Group_norm_nhwc_fwd_params)
        /*0350*/ 	.word	0x00000038


	//----- nvinfo : EIATTR_FRAME_SIZE
	.align		4
.L_181:
        /*0354*/ 	.byte	0x04, 0x11
        /*0356*/ 	.short	(.L_183 - .L_182)
	.align		4
.L_182:
        /*0358*/ 	.word	index@(_Z35group_norm_nhwc_fwd_one_pass_kernelI11Bf16IOFp32WLi64ELi70ELi560EEv26Group_norm_nhwc_fwd_params)
        /*035c*/ 	.word	0x00000000


	//----- nvinfo : EIATTR_REGCOUNT
	.align		4
.L_183:
        /*0360*/ 	.byte	0x04, 0x2f
        /*0362*/ 	.short	(.L_185 - .L_184)
	.align		4
.L_184:
        /*0364*/ 	.word	index@(_Z35group_norm_nhwc_bwd_one_pass_kernelI11Fp32IOFp16WLi512ELi70ELi560EEv26Group_norm_nhwc_bwd_params)
        /*0368*/ 	.word	0x00000038


	//----- nvinfo : EIATTR_FRAME_SIZE
	.align		4
.L_185:
        /*036c*/ 	.byte	0x04, 0x11
        /*036e*/ 	.short	(.L_187 - .L_186)
	.align		4
.L_186:
        /*0370*/ 	.word	index@(_Z35group_norm_nhwc_bwd_one_pass_kernelI11Fp32IOFp16WLi512ELi70ELi560EEv26Group_norm_nhwc_bwd_params)
        /*0374*/ 	.word	0x00000220


	//----- nvinfo : EIATTR_REGCOUNT
	.align		4
.L_187:
        /*0378*/ 	.byte	0x04, 0x2f
        /*037a*/ 	.short	(.L_189 - .L_188)
	.align		4
.L_188:
        /*037c*/ 	.word	index@(_Z35group_norm_nhwc_bwd_one_pass_kernelI11Fp32IOFp16WLi256ELi70ELi560EEv26Group_norm_nhwc_bwd_params)
        /*0380*/ 	.word	0x00000060


	//----- nvinfo : EIATTR_FRAME_SIZE
	.align		4
.L_189:
        /*0384*/ 	.byte	0x04, 0x11
        /*0386*/ 	.short	(.L_191 - .L_190)
	.align		4
.L_190:
        /*0388*/ 	.word	index@(_Z35group_norm_nhwc_bwd_one_pass_kernelI11Fp32IOFp16WLi256ELi70ELi560EEv26Group_norm_nhwc_bwd_params)
        /*038c*/ 	.word	0x00000008


	//----- nvinfo : EIATTR_REGCOUNT
	.align		4
.L_191:
        /*0390*/ 	.byte	0x04, 0x2f
        /*0392*/ 	.short	(.L_193 - .L_192)
	.align		4
.L_192:
        /*0394*/ 	.word	index@(_Z35group_norm_nhwc_bwd_one_pass_kernelI11Fp32IOFp16WLi128ELi70ELi560EEv26Group_norm_nhwc_bwd_params)
        /*0398*/ 	.word	0x00000060


	//----- nvinfo : EIATTR_FRAME_SIZE
	.align		4
.L_193:
        /*039c*/ 	.byte	0x04, 0x11
        /*039e*/ 	.short	(.L_195 - .L_194)
	.align		4
.L_194:
        /*03a0*/ 	.word	index@(_Z35group_norm_nhwc_bwd_one_pass_kernelI11Fp32IOFp16WLi128ELi70ELi560EEv26Group_norm_nhwc_bwd_params)
        /*03a4*/ 	.word	0x00000000


	//----- nvinfo : EIATTR_REGCOUNT
	.align		4
.L_195:
        /*03a8*/ 	.byte	0x04, 0x2f
        /*03aa*/ 	.short	(.L_197 - .L_196)
	.align		4
.L_196:
        /*03ac*/ 	.word	index@(_Z35group_norm_nhwc_bwd_one_pass_kernelI11Fp32IOFp16WLi64ELi70ELi560EEv26Group_norm_nhwc_bwd_params)
        /*03b0*/ 	.word	0x00000038


	//----- nvinfo : EIATTR_FRAME_SIZE
	.align		4
.L_197:
        /*03b4*/ 	.byte	0x04, 0x11
        /*03b6*/ 	.short	(.L_199 - .L_198)
	.align		4
.L_198:
        /*03b8*/ 	.word	index@(_Z35group_norm_nhwc_bwd_one_pass_kernelI11Fp32IOFp16WLi64ELi70ELi560EEv26Group_norm_nhwc_bwd_params)
        /*03bc*/ 	.word	0x00000000


	//----- nvinfo : EIATTR_REGCOUNT
	.align		4
.L_199:
        /*03c0*/ 	.byte	0x04, 0x2f
        /*03c2*/ 	.short	(.L_201 - .L_200)
	.align		4
.L_200:
        /*03c4*/ 	.word	index@(_Z35group_norm_nhwc_bwd_one_pass_kernelI11Fp32IOBf16WLi512ELi70ELi560EEv26Group_norm_nhwc_bwd_params)
        /*03c8*/ 	.word	0x00000038


	//----- nvinfo : EIATTR_FRAME_SIZE
	.align		4
.L_201:
        /*03cc*/ 	.byte	0x04, 0x11
        /*03ce*/ 	.short	(.L_203 - .L_202)
	.align		4
.L_202:
        /*03d0*/ 	.word	index@(_Z35group_norm_nhwc_bwd_one_pass_kernelI11Fp32IOBf16WLi512ELi70ELi560EEv26Group_norm_nhwc_bwd_params)
        /*03d4*/ 	.word	0x00000220


	//----- nvinfo : EIATTR_REGCOUNT
	.align		4
.L_203:
        /*03d8*/ 	.byte	0x04, 0x2f
        /*03da*/ 	.short	(.L_205 - .L_204)
	.align		4
.L_204:
        /*03dc*/ 	.word	index@(_Z35group_norm_nhwc_bwd_one_pass_kernelI11Fp32IOBf16WLi256ELi70ELi560EEv26Group_norm_nhwc_bwd_params)
        /*03e0*/ 	.word	0x00000060


	//----- nvinfo : EIATTR_FRAME_SIZE
	.align		4
.L_205:
        /*03e4*/ 	.byte	0x04, 0x11
        /*03e6*/ 	.short	(.L_207 - .L_206)
	.align		4
.L_206:
        /*03e8*/ 	.word	index@(_Z35group_norm_nhwc_bwd_one_pass_kernelI11Fp32IOBf16WLi256ELi70ELi560EEv26Group_norm_nhwc_bwd_params)
        /*03ec*/ 	.word	0x00000008


	//----- nvinfo : EIATTR_REGCOUNT
	.align		4
.L_207:
        /*03f0*/ 	.byte	0x04, 0x2f
        /*03f2*/ 	.short	(.L_209 - .L_208)
	.align		4
.L_208:
        /*03f4*/ 	.word	index@(_Z35group_norm_nhwc_bwd_one_pass_kernelI11Fp32IOBf16WLi128ELi70ELi560EEv26Group_norm_nhwc_bwd_params)
        /*03f8*/ 	.word	0x00000060


	//----- nvinfo : EIATTR_FRAME_SIZE
	.align		4
.L_209:
        /*03fc*/ 	.byte	0x04, 0x11
        /*03fe*/ 	.short	(.L_211 - .L_210)
	.align		4
.L_210:
        /*0400*/ 	.word	index@(_Z35group_norm_nhwc_bwd_one_pass_kernelI11Fp32IOBf16WLi128ELi70ELi560EEv26Group_norm_nhwc_bwd_params)
        /*0404*/ 	.word	0x00000000


	//----- nvinfo : EIATTR_REGCOUNT
	.align		4
.L_211:
        /*0408*/ 	.byte	0x04, 0x2f
        /*040a*/ 	.short	(.L_213 - .L_212)
	.align		4
.L_212:
        /*040c*/ 	.word	index@(_Z35group_norm_nhwc_bwd_one_pass_kernelI11Fp32IOBf16WLi64ELi70ELi560EEv26Group_norm_nhwc_bwd_params)
        /*0410*/ 	.word	0x00000038


	//----- nvinfo : EIATTR_FRAME_SIZE
	.align		4
.L_213:
        /*0414*/ 	.byte	0x04, 0x11
        /*0416*/ 	.short	(.L_215 - .L_214)
	.align		4
.L_214:
        /*0418*/ 	.word	index@(_Z35group_norm_nhwc_bwd_one_pass_kernelI11Fp32IOBf16WLi64ELi70ELi560EEv26Group_norm_nhwc_bwd_params)
        /*041c*/ 	.word	0x00000000


	//----- nvinfo : EIATTR_REGCOUNT
	.align		4
.L_215:
        /*0420*/ 	.byte	0x04, 0x2f
        /*0422*/ 	.short	(.L_217 - .L_216)
	.align		4
.L_216:
        /*0424*/ 	.word	index@(_Z35group_norm_nhwc_bwd_one_pass_kernelI11Fp32IOFp32WLi512ELi70ELi560EEv26Group_norm_nhwc_bwd_params)
        /*0428*/ 	.word	0x00000038


	//----- nvinfo : EIATTR_FRAME_SIZE
	.align		4
.L_217:
        /*042c*/ 	.byte	0x04, 0x11
        /*042e*/ 	.short	(.L_219 - .L_218)
	.align		4
.L_218:
        /*0430*/ 	.word	index@(_Z35group_norm_nhwc_bwd_one_pass_kernelI11Fp32IOFp32WLi512ELi70ELi560EEv26Group_norm_nhwc_bwd_params)
        /*0434*/ 	.word	0x00000230


	//----- nvinfo : EIATTR_REGCOUNT
	.align		4
.L_219:
        /*0438*/ 	.byte	0x04, 0x2f
        /*043a*/ 	.short	(.L_221 - .L_220)
	.align		4
.L_220:
        /*043c*/ 	.word	index@(_Z35group_norm_nhwc_bwd_one_pass_kernelI11Fp32IOFp32WLi256ELi70ELi560EEv26Group_norm_nhwc_bwd_params)
        /*0440*/ 	.word	0x00000060


	//----- nvinfo : EIATTR_FRAME_SIZE
	.align		4
.L_221:
        /*0444*/ 	.byte	0x04, 0x11
        /*0446*/ 	.short	(.L_223 - .L_222)
	.align		4
.L_222:
        /*0448*/ 	.word	index@(_Z35group_norm_nhwc_bwd_one_pass_kernelI11Fp32IOFp32WLi256ELi70ELi560EEv26Group_norm_nhwc_bwd_params)
        /*044c*/ 	.word	0x00000008


	//----- nvinfo : EIATTR_REGCOUNT
	.align		4
.L_223:
        /*0450*/ 	.byte	0x04, 0x2f
        /*0452*/ 	.short	(.L_225 - .L_224)
	.align		4
.L_224:
        /*0454*/ 	.word	index@(_Z35group_norm_nhwc_bwd_one_pass_kernelI11Fp32IOFp32WLi128ELi70ELi560EEv26Group_norm_nhwc_bwd_params)
        /*0458*/ 	.word	0x00000060


	//----- nvinfo : EIATTR_FRAME_SIZE
	.align		4
.L_225:
        /*045c*/ 	.byte	0x04, 0x11
        /*045e*/ 	.short	(.L_227 - .L_226)
	.align		4
.L_226:
        /*0460*/ 	.word	index@(_Z35group_norm_nhwc_bwd_one_pass_kernelI11Fp32IOFp32WLi128ELi70ELi560EEv26Group_norm_nhwc_bwd_params)
        /*0464*/ 	.word	0x00000000


	//----- nvinfo : EIATTR_REGCOUNT
	.align		4
.L_227:
        /*0468*/ 	.byte	0x04, 0x2f
        /*046a*/ 	.short	(.L_229 - .L_228)
	.align		4
.L_228:
        /*046c*/ 	.word	index@(_Z35group_norm_nhwc_bwd_one_pass_kernelI11Fp32IOFp32WLi64ELi70ELi560EEv26Group_norm_nhwc_bwd_params)
        /*0470*/ 	.word	0x00000038


	//----- nvinfo : EIATTR_FRAME_SIZE
	.align		4
.L_229:
        /*0474*/ 	.byte	0x04, 0x11
        /*0476*/ 	.short	(.L_231 - .L_230)
	.align		4
.L_230:
        /*0478*/ 	.word	index@(_Z35group_norm_nhwc_bwd_one_pass_kernelI11Fp32IOFp32WLi64ELi70ELi560EEv26Group_norm_nhwc_bwd_params)
        /*047c*/ 	.word	0x00000000


	//----- nvinfo : EIATTR_REGCOUNT
	.align		4
.L_231:
        /*0480*/ 	.byte	0x04, 0x2f
        /*0482*/ 	.short	(.L_233 - .L_232)
	.align		4
.L_232:
        /*0484*/ 	.word	index@(_Z35group_norm_nhwc_bwd_one_pass_kernelI11Fp16IOFp16WLi512ELi70ELi560EEv26Group_norm_nhwc_bwd_params)
        /*0488*/ 	.word	0x00000060


	//----- nvinfo : EIATTR_FRAME_SIZE
	.align		4
.L_233:
        /*048c*/ 	.byte	0x04, 0x11
        /*048e*/ 	.short	(.L_235 - .L_234)
	.align		4
.L_234:
        /*0490*/ 	.word	index@(_Z35group_norm_nhwc_bwd_one_pass_kernelI11Fp16IOFp16WLi512ELi70ELi560EEv26Group_norm_nhwc_bwd_params)
        /*0494*/ 	.word	0x00000010


	//----- nvinfo : EIATTR_REGCOUNT
	.align		4
.L_235:
        /*0498*/ 	.byte	0x04, 0x2f
        /*049a*/ 	.short	(.L_237 - .L_236)
	.align		4
.L_236:
        /*049c*/ 	.word	index@(_Z35group_norm_nhwc_bwd_one_pass_kernelI11Fp16IOFp16WLi256ELi70ELi560EEv26Group_norm_nhwc_bwd_params)
        /*04a0*/ 	.word	0x00000060


	//----- nvinfo : EIATTR_FRAME_SIZE
	.align		4
.L_237:
        /*04a4*/ 	.byte	0x04, 0x11
        /*04a6*/ 	.short	(.L_239 - .L_238)
	.align		4
.L_238:
        /*04a8*/ 	.word	index@(_Z35group_norm_nhwc_bwd_one_pass_kernelI11Fp16IOFp16WLi256ELi70ELi560EEv26Group_norm_nhwc_bwd_params)
        /*04ac*/ 	.word	0x00000000


	//----- nvinfo : EIATTR_REGCOUNT
	.align		4
.L_239:
        /*04b0*/ 	.byte	0x04, 0x2f
        /*04b2*/ 	.short	(.L_241 - .L_240)
	.align		4
.L_240:
        /*04b4*/ 	.word	index@(_Z35group_norm_nhwc_bwd_one_pass_kernelI11Fp16IOFp16WLi128ELi70ELi560EEv26Group_norm_nhwc_bwd_params)
        /*04b8*/ 	.word	0x00000038


	//----- nvinfo : EIATTR_FRAME_SIZE
	.align		4
.L_241:
        /*04bc*/ 	.byte	0x04, 0x11
        /*04be*/ 	.short	(.L_243 - .L_242)
	.align		4
.L_242:
        /*04c0*/ 	.word	index@(_Z35group_norm_nhwc_bwd_one_pass_kernelI11Fp16IOFp16WLi128ELi70ELi560EEv26Group_norm_nhwc_bwd_params)
        /*04c4*/ 	.word	0x00000000


	//----- nvinfo : EIATTR_REGCOUNT
	.align		4
.L_243:
        /*04c8*/ 	.byte	0x04, 0x2f
        /*04ca*/ 	.short	(.L_245 - .L_244)
	.align		4
.L_244:
        /*04cc*/ 	.word	index@(_Z35group_norm_nhwc_bwd_one_pass_kernelI11Fp16IOFp16WLi64ELi70ELi560EEv26Group_norm_nhwc_bwd_params)
        /*04d0*/ 	.word	0x00000038


	//----- nvinfo : EIATTR_FRAME_SIZE
	.align		4
.L_245:
        /*04d4*/ 	.byte	0x04, 0x11
        /*04d6*/ 	.short	(.L_247 - .L_246)
	.align		4
.L_246:
        /*04d8*/ 	.word	index@(_Z35group_norm_nhwc_bwd_one_pass_kernelI11Fp16IOFp16WLi64ELi70ELi560EEv26Group_norm_nhwc_bwd_params)
        /*04dc*/ 	.word	0x00000000


	//----- nvinfo : EIATTR_REGCOUNT
	.align		4
.L_247:
        /*04e0*/ 	.byte	0x04, 0x2f
        /*04e2*/ 	.short	(.L_249 - .L_248)
	.align		4
.L_248:
        /*04e4*/ 	.word	index@(_Z35group_norm_nhwc_bwd_one_pass_kernelI11Fp16IOBf16WLi512ELi70ELi560EEv26Group_norm_nhwc_bwd_params)
        /*04e8*/ 	.word	0x00000060


	//----- nvinfo : EIATTR_FRAME_SIZE
	.align		4
.L_249:
        /*04ec*/ 	.byte	0x04, 0x11
        /*04ee*/ 	.short	(.L_251 - .L_250)
	.align		4
.L_250:
        /*04f0*/ 	.word	index@(_Z35group_norm_nhwc_bwd_one_pass_kernelI11Fp16IOBf16WLi512ELi70ELi560EEv26Group_norm_nhwc_bwd_params)
        /*04f4*/ 	.word	0x00000010


	//----- nvinfo : EIATTR_REGCOUNT
	.align		4
.L_251:
        /*04f8*/ 	.byte	0x04, 0x2f
        /*04fa*/ 	.short	(.L_253 - .L_252)
	.align		4
.L_252:
        /*04fc*/ 	.word	index@(_Z35group_norm_nhwc_bwd_one_pass_kernelI11Fp16IOBf16WLi256ELi70ELi560EEv26Group_norm_nhwc_bwd_params)
        /*0500*/ 	.word	0x00000060


	//----- nvinfo : EIATTR_FRAME_SIZE
	.align		4
.L_253:
        /*0504*/ 	.byte	0x04, 0x11
        /*0506*/ 	.short	(.L_255 - .L_254)
	.align		4
.L_254:
        /*0508*/ 	.word	index@(_Z35group_norm_nhwc_bwd_one_pass_kernelI11Fp16IOBf16WLi256ELi70ELi560EEv26Group_norm_nhwc_bwd_params)
        /*050c*/ 	.word	0x00000000


	//----- nvinfo : EIATTR_REGCOUNT
	.align		4
.L_255:
        /*0510*/ 	.byte	0x04, 0x2f
        /*0512*/ 	.short	(.L_257 - .L_256)
	.align		4
.L_256:
        /*0514*/ 	.word	index@(_Z35group_norm_nhwc_bwd_one_pass_kernelI11Fp16IOBf16WLi128ELi70ELi560EEv26Group_norm_nhwc_bwd_params)
        /*0518*/ 	.word	0x00000038


	//----- nvinfo : EIATTR_FRAME_SIZE
	.align		4
.L_257:
        /*051c*/ 	.byte	0x04, 0x11
        /*051e*/ 	.short	(.L_259 - .L_258)
	.align		4
.L_258:
        /*0520*/ 	.word	index@(_Z35group_norm_nhwc_bwd_one_pass_kernelI11Fp16IOBf16WLi128ELi70ELi560EEv26Group_norm_nhwc_bwd_params)
        /*0524*/ 	.word	0x00000000


	//----- nvinfo : EIATTR_REGCOUNT
	.align		4
.L_259:
        /*0528*/ 	.byte	0x04, 0x2f
        /*052a*/ 	.short	(.L_261 - .L_260)
	.align		4
.L_260:
        /*052c*/ 	.word	index@(_Z35group_norm_nhwc_bwd_one_pass_kernelI11Fp16IOBf16WLi64ELi70ELi560EEv26Group_norm_nhwc_bwd_params)
        /*0530*/ 	.word	0x00000038


	//----- nvinfo : EIATTR_FRAME_SIZE
	.align		4
.L_261:
        /*0534*/ 	.byte	0x04, 0x11
        /*0536*/ 	.short	(.L_263 - .L_262)
	.align		4
.L_262:
        /*0538*/ 	.word	index@(_Z35group_norm_nhwc_bwd_one_pass_kernelI11Fp16IOBf16WLi64ELi70ELi560EEv26Group_norm_nhwc_bwd_params)
        /*053c*/ 	.word	0x00000000


	//----- nvinfo : EIATTR_REGCOUNT
	.align		4
.L_263:
        /*0540*/ 	.byte	0x04, 0x2f
        /*0542*/ 	.short	(.L_265 - .L_264)
	.align		4
.L_264:
        /*0544*/ 	.word	index@(_Z35group_norm_nhwc_bwd_one_pass_kernelI11Fp16IOFp32WLi512ELi70ELi560EEv26Group_norm_nhwc_bwd_params)
        /*0548*/ 	.word	0x00000060


	//----- nvinfo : EIATTR_FRAME_SIZE
	.align		4
.L_265:
        /*054c*/ 	.byte	0x04, 0x11
        /*054e*/ 	.short	(.L_267 - .L_266)
	.align		4
.L_266:
        /*0550*/ 	.word	index@(_Z35group_norm_nhwc_bwd_one_pass_kernelI11Fp16IOFp32WLi512ELi70ELi560EEv26Group_norm_nhwc_bwd_params)
        /*0554*/ 	.word	0x00000010


	//----- nvinfo : EIATTR_REGCOUNT
	.align		4
.L_267:
        /*0558*/ 	.byte	0x04, 0x2f
        /*055a*/ 	.short	(.L_269 - .L_268)
	.align		4
.L_268:
        /*055c*/ 	.word	index@(_Z35group_norm_nhwc_bwd_one_pass_kernelI11Fp16IOFp32WLi256ELi70ELi560EEv26Group_norm_nhwc_bwd_params)
        /*0560*/ 	.word	0x00000060


	//----- nvinfo : EIATTR_FRAME_SIZE
	.align		4
.L_269:
        /*0564*/ 	.byte	0x04, 0x11
        /*0566*/ 	.short	(.L_271 - .L_270)
	.align		4
.L_270:
        /*0568*/ 	.word	index@(_Z35group_norm_nhwc_bwd_one_pass_kernelI11Fp16IOFp32WLi256ELi70ELi560EEv26Group_norm_nhwc_bwd_params)
        /*056c*/ 	.word	0x00000000


	//----- nvinfo : EIATTR_REGCOUNT
	.align		4
.L_271:
        /*0570*/ 	.byte	0x04, 0x2f
        /*0572*/ 	.short	(.L_273 - .L_272)
	.align		4
.L_272:
        /*0574*/ 	.word	index@(_Z35group_norm_nhwc_bwd_one_pass_kernelI11Fp16IOFp32WLi128ELi70ELi560EEv26Group_norm_nhwc_bwd_params)
        /*0578*/ 	.word	0x00000038


	//----- nvinfo : EIATTR_FRAME_SIZE
	.align		4
.L_273:
        /*057c*/ 	.byte	0x04, 0x11
        /*057e*/ 	.short	(.L_275 - .L_274)
	.align		4
.L_274:
        /*0580*/ 	.word	index@(_Z35group_norm_nhwc_bwd_one_pass_kernelI11Fp16IOFp32WLi128ELi70ELi560EEv26Group_norm_nhwc_bwd_params)
        /*0584*/ 	.word	0x00000000


	//----- nvinfo : EIATTR_REGCOUNT
	.align		4
.L_275:
        /*0588*/ 	.byte	0x04, 0x2f
        /*058a*/ 	.short	(.L_277 - .L_276)
	.align		4
.L_276:
        /*058c*/ 	.word	index@(_Z35group_norm_nhwc_bwd_one_pass_kernelI11Fp16IOFp32WLi64ELi70ELi560EEv26Group_norm_nhwc_bwd_params)
        /*0590*/ 	.word	0x00000038


	//----- nvinfo : EIATTR_FRAME_SIZE
	.align		4
.L_277:
        /*0594*/ 	.byte	0x04, 0x11
        /*0596*/ 	.short	(.L_279 - .L_278)
	.align		4
.L_278:
        /*0598*/ 	.word	index@(_Z35group_norm_nhwc_bwd_one_pass_kernelI11Fp16IOFp32WLi64ELi70ELi560EEv26Group_norm_nhwc_bwd_params)
        /*059c*/ 	.word	0x00000000


	//----- nvinfo : EIATTR_REGCOUNT
	.align		4
.L_279:
        /*05a0*/ 	.byte	0x04, 0x2f
        /*05a2*/ 	.short	(.L_281 - .L_280)
	.align		4
.L_280:
        /*05a4*/ 	.word	index@(_Z35group_norm_nhwc_bwd_one_pass_kernelI11Bf16IOFp16WLi512ELi70ELi560EEv26Group_norm_nhwc_bwd_params)
        /*05a8*/ 	.word	0x00000038


	//----- nvinfo : EIATTR_FRAME_SIZE
	.align		4
.L_281:
        /*05ac*/ 	.byte	0x04, 0x11
        /*05ae*/ 	.short	(.L_283 - .L_282)
	.align		4
.L_282:
        /*05b0*/ 	.word	index@(_Z35group_norm_nhwc_bwd_one_pass_kernelI11Bf16IOFp16WLi512ELi70ELi560EEv26Group_norm_nhwc_bwd_params)
        /*05b4*/ 	.word	0x00000130


	//----- nvinfo : EIATTR_REGCOUNT
	.align		4
.L_283:
        /*05b8*/ 	.byte	0x04, 0x2f
        /*05ba*/ 	.short	(.L_285 - .L_284)
	.align		4
.L_284:
        /*05bc*/ 	.word	index@(_Z35group_norm_nhwc_bwd_one_pass_kernelI11Bf16IOFp16WLi256ELi70ELi560EEv26Group_norm_nhwc_bwd_params)
        /*05c0*/ 	.word	0x00000060


	//----- nvinfo : EIATTR_FRAME_SIZE
	.align		4
.L_285:
        /*05c4*/ 	.byte	0x04, 0x11
        /*05c6*/ 	.short	(.L_287 - .L_286)
	.align		4
.L_286:
        /*05c8*/ 	.word	index@(_Z35group_norm_nhwc_bwd_one_pass_kernelI11Bf16IOFp16WLi256ELi70ELi560EEv26Group_norm_nhwc_bwd_params)
        /*05cc*/ 	.word	0x00000000


	//----- nvinfo : EIATTR_REGCOUNT
	.align		4
.L_287:
        /*05d0*/ 	.byte	0x04, 0x2f
        /*05d2*/ 	.short	(.L_289 - .L_288)
	.align		4
.L_288:
        /*05d4*/ 	.word	index@(_Z35group_norm_nhwc_bwd_one_pass_kernelI11Bf16IOFp16WLi128ELi70ELi560EEv26Group_norm_nhwc_bwd_params)
        /*05d8*/ 	.word	0x00000060


	//----- nvinfo : EIATTR_FRAME_SIZE
	.align		4
.L_289:
        /*05dc*/ 	.byte	0x04, 0x11
        /*05de*/ 	.short	(.L_291 - .L_290)
	.align		4
.L_290:
        /*05e0*/ 	.word	index@(_Z35group_norm_nhwc_bwd_one_pass_kernelI11Bf16IOFp16WLi128ELi70ELi560EEv26Group_norm_nhwc_bwd_params)
        /*05e4*/ 	.word	0x00000000


	//----- nvinfo : EIATTR_REGCOUNT
	.align		4
.L_291:
        /*05e8*/ 	.byte	0x04, 0x2f
        /*05ea*/ 	.short	(.L_293 - .L_292)
	.align		4
.L_292:
        /*05ec*/ 	.word	index@(_Z35group_norm_nhwc_bwd_one_pass_kernelI11Bf16IOFp16WLi64ELi70ELi560EEv26Group_norm_nhwc_bwd_params)
        /*05f0*/ 	.word	0x00000038


	//----- nvinfo : EIATTR_FRAME_SIZE
	.align		4
.L_293:
        /*05f4*/ 	.byte	0x04, 0x11
        /*05f6*/ 	.short	(.L_295 - .L_294)
	.align		4
.L_294:
        /*05f8*/ 	.word	index@(_Z35group_norm_nhwc_bwd_one_pass_kernelI11Bf16IOFp16WLi64ELi70ELi560EEv26Group_norm_nhwc_bwd_params)
        /*05fc*/ 	.word	0x00000000


	//----- nvinfo : EIATTR_REGCOUNT
	.align		4
.L_295:
        /*0600*/ 	.byte	0x04, 0x2f
        /*0602*/ 	.short	(.L_297 - .L_296)
	.align		4
.L_296:
        /*0604*/ 	.word	index@(_Z35group_norm_nhwc_bwd_one_pass_kernelI11Bf16IOBf16WLi512ELi70ELi560EEv26Group_norm_nhwc_bwd_params)
        /*0608*/ 	.word	0x00000038


	//----- nvinfo : EIATTR_FRAME_SIZE
	.align		4
.L_297:
        /*060c*/ 	.byte	0x04, 0x11
        /*060e*/ 	.short	(.L_299 - .L_298)
	.align		4
.L_298:
        /*0610*/ 	.word	index@(_Z35group_norm_nhwc_bwd_one_pass_kernelI11Bf16IOBf16WLi512ELi70ELi560EEv26Group_norm_nhwc_bwd_params)
        /*0614*/ 	.word	0x00000130


	//----- nvinfo : EIATTR_REGCOUNT
	.align		4
.L_299:
        /*0618*/ 	.byte	0x04, 0x2f
        /*061a*/ 	.short	(.L_301 - .L_300)
	.align		4
.L_300:
        /*061c*/ 	.word	index@(_Z35group_norm_nhwc_bwd_one_pass_kernelI11Bf16IOBf16WLi256ELi70ELi560EEv26Group_norm_nhwc_bwd_params)
        /*0620*/ 	.word	0x00000060


	//----- nvinfo : EIATTR_FRAME_SIZE
	.align		4
.L_301:
        /*0624*/ 	.byte	0x04, 0x11
        /*0626*/ 	.short	(.L_303 - .L_302)
	.align		4
.L_302:
        /*0628*/ 	.word	index@(_Z35group_norm_nhwc_bwd_one_pass_kernelI11Bf16IOBf16WLi256ELi70ELi560EEv26Group_norm_nhwc_bwd_params)
        /*062c*/ 	.word	0x00000000


	//----- nvinfo : EIATTR_REGCOUNT
	.align		4
.L_303:
        /*0630*/ 	.byte	0x04, 0x2f
        /*0632*/ 	.short	(.L_305 - .L_304)
	.align		4
.L_304:
        /*0634*/ 	.word	index@(_Z35group_norm_nhwc_bwd_one_pass_kernelI11Bf16IOBf16WLi128ELi70ELi560EEv26Group_norm_nhwc_bwd_params)
        /*0638*/ 	.word	0x00000060


	//----- nvinfo : EIATTR_FRAME_SIZE
	.align		4
.L_305:
        /*063c*/ 	.byte	0x04, 0x11
        /*063e*/ 	.short	(.L_307 - .L_306)
	.align		4
.L_306:
        /*0640*/ 	.word	index@(_Z35group_norm_nhwc_bwd_one_pass_kernelI11Bf16IOBf16WLi128ELi70ELi560EEv26Group_norm_nhwc_bwd_params)
        /*0644*/ 	.word	0x00000000


	//----- nvinfo : EIATTR_REGCOUNT
	.align		4
.L_307:
        /*0648*/ 	.byte	0x04, 0x2f
        /*064a*/ 	.short	(.L_309 - .L_308)
	.align		4
.L_308:
        /*064c*/ 	.word	index@(_Z35group_norm_nhwc_bwd_one_pass_kernelI11Bf16IOBf16WLi64ELi70ELi560EEv26Group_norm_nhwc_bwd_params)
        /*0650*/ 	.word	0x00000038


	//----- nvinfo : EIATTR_FRAME_SIZE
	.align		4
.L_309:
        /*0654*/ 	.byte	0x04, 0x11
        /*0656*/ 	.short	(.L_311 - .L_310)
	.align		4
.L_310:
        /*0658*/ 	.word	index@(_Z35group_norm_nhwc_bwd_one_pass_kernelI11Bf16IOBf16WLi64ELi70ELi560EEv26Group_norm_nhwc_bwd_params)
        /*065c*/ 	.word	0x00000000


	//----- nvinfo : EIATTR_REGCOUNT
	.align		4
.L_311:
        /*0660*/ 	.byte	0x04, 0x2f
        /*0662*/ 	.short	(.L_313 - .L_312)
	.align		4
.L_312:
        /*0664*/ 	.word	index@(_Z35group_norm_nhwc_bwd_one_pass_kernelI11Bf16IOFp32WLi512ELi70ELi560EEv26Group_norm_nhwc_bwd_params)
        /*0668*/ 	.word	0x00000038


	//----- nvinfo : EIATTR_FRAME_SIZE
	.align		4
.L_313:
        /*066c*/ 	.byte	0x04, 0x11
        /*066e*/ 	.short	(.L_315 - .L_314)
	.align		4
.L_314:
        /*0670*/ 	.word	index@(_Z35group_norm_nhwc_bwd_one_pass_kernelI11Bf16IOFp32WLi512ELi70ELi560EEv26Group_norm_nhwc_bwd_params)
        /*0674*/ 	.word	0x00000130


	//----- nvinfo : EIATTR_REGCOUNT
	.align		4
.L_315:
        /*0678*/ 	.byte	0x04, 0x2f
        /*067a*/ 	.short	(.L_317 - .L_316)
	.align		4
.L_316:
        /*067c*/ 	.word	index@(_Z35group_norm_nhwc_bwd_one_pass_kernelI11Bf16IOFp32WLi256ELi70ELi560EEv26Group_norm_nhwc_bwd_params)
        /*0680*/ 	.word	0x00000060


	//----- nvinfo : EIATTR_FRAME_SIZE
	.align		4
.L_317:
        /*0684*/ 	.byte	0x04, 0x11
        /*0686*/ 	.short	(.L_319 - .L_318)
	.align		4
.L_318:
        /*0688*/ 	.word	index@(_Z35group_norm_nhwc_bwd_one_pass_kernelI11Bf16IOFp32WLi256ELi70ELi560EEv26Group_norm_nhwc_bwd_params)
        /*068c*/ 	.word	0x00000000


	//----- nvinfo : EIATTR_REGCOUNT
	.align		4
.L_319:
        /*0690*/ 	.byte	0x04, 0x2f
        /*0692*/ 	.short	(.L_321 - .L_320)
	.align		4
.L_320:
        /*0694*/ 	.word	index@(_Z35group_norm_nhwc_bwd_one_pass_kernelI11Bf16IOFp32WLi128ELi70ELi560EEv26Group_norm_nhwc_bwd_params)
        /*0698*/ 	.word	0x00000060


	//----- nvinfo : EIATTR_FRAME_SIZE
	.align		4
.L_321:
        /*069c*/ 	.byte	0x04, 0x11
        /*069e*/ 	.short	(.L_323 - .L_322)
	.align		4
.L_322:
        /*06a0*/ 	.word	index@(_Z35group_norm_nhwc_bwd_one_pass_kernelI11Bf16IOFp32WLi128ELi70ELi560EEv26Group_norm_nhwc_bwd_params)
        /*06a4*/ 	.word	0x00000000


	//----- nvinfo : EIATTR_REGCOUNT
	.align		4
.L_323:
        /*06a8*/ 	.byte	0x04, 0x2f
        /*06aa*/ 	.short	(.L_325 - .L_324)
	.align		4
.L_324:
        /*06ac*/ 	.word	index@(_Z35group_norm_nhwc_bwd_one_pass_kernelI11Bf16IOFp32WLi64ELi70ELi560EEv26Group_norm_nhwc_bwd_params)
        /*06b0*/ 	.word	0x00000038


	//----- nvinfo : EIATTR_FRAME_SIZE
	.align		4
.L_325:
        /*06b4*/ 	.byte	0x04, 0x11
        /*06b6*/ 	.short	(.L_327 - .L_326)
	.align		4
.L_326:
        /*06b8*/ 	.word	index@(_Z35group_norm_nhwc_bwd_one_pass_kernelI11Bf16IOFp32WLi64ELi70ELi560EEv26Group_norm_nhwc_bwd_params)
        /*06bc*/ 	.word	0x00000000


	//----- nvinfo : EIATTR_REGCOUNT
	.align		4
.L_327:
        /*06c0*/ 	.byte	0x04, 0x2f
        /*06c2*/ 	.short	(.L_329 - .L_328)
	.align		4
.L_328:
        /*06c4*/ 	.word	index@(_ZN3cub17CUB_300001_SM_9006detail11EmptyKernelIvEEvv)
        /*06c8*/ 	.word	0x00000004


	//----- nvinfo : EIATTR_FRAME_SIZE
	.align		4
.L_329:
        /*06cc*/ 	.byte	0x04, 0x11
        /*06ce*/ 	.short	(.L_331 - .L_330)
	.align		4
.L_330:
        /*06d0*/ 	.word	index@(_ZN3cub17CUB_300001_SM_9006detail11EmptyKernelIvEEvv)
        /*06d4*/ 	.word	0x00000000


	//----- nvinfo : EIATTR_MIN_STACK_SIZE
	.align		4
.L_331:
        /*06d8*/ 	.byte	0x04, 0x12
        /*06da*/ 	.short	(.L_333 - .L_332)
	.align		4
.L_332:
        /*06dc*/ 	.word	index@(_ZN3cub17CUB_300001_SM_9006detail11EmptyKernelIvEEvv)
        /*06e0*/ 	.word	0x00000000


	//----- nvinfo : EIATTR_MIN_STACK_SIZE
	.align		4
.L_333:
        /*06e4*/ 	.byte	0x04, 0x12
        /*06e6*/ 	.short	(.L_335 - .L_334)
	.align		4
.L_334:
        /*06e8*/ 	.word	index@(_Z35group_norm_nhwc_bwd_one_pass_kernelI11Bf16IOFp32WLi64ELi70ELi560EEv26Group_norm_nhwc_bwd_params)
        /*06ec*/ 	.word	0x00000000


	//----- nvinfo : EIATTR_MIN_STACK_SIZE
	.align		4
.L_335:
        /*06f0*/ 	.byte	0x04, 0x12
        /*06f2*/ 	.short	(.L_337 - .L_336)
	.align		4
.L_336:
        /*06f4*/ 	.word	index@(_Z35group_norm_nhwc_bwd_one_pass_kernelI11Bf16IOFp32WLi128ELi70ELi560EEv26Group_norm_nhwc_bwd_params)
        /*06f8*/ 	.word	0x00000000


	//----- nvinfo : EIATTR_MIN_STACK_SIZE
	.align		4
.L_337:
        /*06fc*/ 	.byte	0x04, 0x12
        /*06fe*/ 	.short	(.L_339 - .L_338)
	.align		4
.L_338:
        /*0700*/ 	.word	index@(_Z35group_norm_nhwc_bwd_one_pass_kernelI11Bf16IOFp32WLi256ELi70ELi560EEv26Group_norm_nhwc_bwd_params)
        /*0704*/ 	.word	0x00000000


	//----- nvinfo : EIATTR_MIN_STACK_SIZE
	.align		4
.L_339:
        /*0708*/ 	.byte	0x04, 0x12
        /*070a*/ 	.short	(.L_341 - .L_340)
	.align		4
.L_340:
        /*070c*/ 	.word	index@(_Z35group_norm_nhwc_bwd_one_pass_kernelI11Bf16IOFp32WLi512ELi70ELi560EEv26Group_norm_nhwc_bwd_params)
        /*0710*/ 	.word	0x00000130


	//----- nvinfo : EIATTR_MIN_STACK_SIZE
	.align		4
.L_341:
        /*0714*/ 	.byte	0x04, 0x12
        /*0716*/ 	.short	(.L_343 - .L_342)
	.align		4
.L_342:
        /*0718*/ 	.word	index@(_Z35group_norm_nhwc_bwd_one_pass_kernelI11Bf16IOBf16WLi64ELi70ELi560EEv26Group_norm_nhwc_bwd_params)
        /*071c*/ 	.word	0x00000000


	//----- nvinfo : EIATTR_MIN_STACK_SIZE
	.align		4
.L_343:
        /*0720*/ 	.byte	0x04, 0x12
        /*0722*/ 	.short	(.L_345 - .L_344)
	.align		4
.L_344:
        /*0724*/ 	.word	index@(_Z35group_norm_nhwc_bwd_one_pass_kernelI11Bf16IOBf16WLi128ELi70ELi560EEv26Group_norm_nhwc_bwd_params)
        /*0728*/ 	.word	0x00000000


	//----- nvinfo : EIATTR_MIN_STACK_SIZE
	.align		4
.L_345:
        /*072c*/ 	.byte	0x04, 0x12
        /*072e*/ 	.short	(.L_347 - .L_346)
	.align		4
.L_346:
        /*0730*/ 	.word	index@(_Z35group_norm_nhwc_bwd_one_pass_kernelI11Bf16IOBf16WLi256ELi70ELi560EEv26Group_norm_nhwc_bwd_params)
        /*0734*/ 	.word	0x00000000


	//----- nvinfo : EIATTR_MIN_STACK_SIZE
	.align		4
.L_347:
        /*0738*/ 	.byte	0x04, 0x12
        /*073a*/ 	.short	(.L_349 - .L_348)
	.align		4
.L_348:
        /*073c*/ 	.word	index@(_Z35group_norm_nhwc_bwd_one_pass_kernelI11Bf16IOBf16WLi512ELi70ELi560EEv26Group_norm_nhwc_bwd_params)
        /*0740*/ 	.word	0x00000130


	//----- nvinfo : EIATTR_MIN_STACK_SIZE
	.align		4
.L_349:
        /*0744*/ 	.byte	0x04, 0x12
        /*0746*/ 	.short	(.L_351 - .L_350)
	.align		4
.L_350:
        /*0748*/ 	.word	index@(_Z35group_norm_nhwc_bwd_one_pass_kernelI11Bf16IOFp16WLi64ELi70ELi560EEv26Group_norm_nhwc_bwd_params)
        /*074c*/ 	.word	0x00000000


	//----- nvinfo : EIATTR_MIN_STACK_SIZE
	.align		4
.L_351:
        /*0750*/ 	.byte	0x04, 0x12
        /*0752*/ 	.short	(.L_353 - .L_352)
	.align		4
.L_352:
        /*0754*/ 	.word	index@(_Z35group_norm_nhwc_bwd_one_pass_kernelI11Bf16IOFp16WLi128ELi70ELi560EEv26Group_norm_nhwc_bwd_params)
        /*0758*/ 	.word	0x00000000


	//----- nvinfo : EIATTR_MIN_STACK_SIZE
	.align		4
.L_353:
        /*075c*/ 	.byte	0x04, 0x12
        /*075e*/ 	.short	(.L_355 - .L_354)
	.align		4
.L_354:
        /*0760*/ 	.word	index@(_Z35group_norm_nhwc_bwd_one_pass_kernelI11Bf16IOFp16WLi256ELi70ELi560EEv26Group_norm_nhwc_bwd_params)
        /*0764*/ 	.word	0x00000000


	//----- nvinfo : EIATTR_MIN_STACK_SIZE
	.align		4
.L_355:
        /*0768*/ 	.byte	0x04, 0x12
        /*076a*/ 	.short	(.L_357 - .L_356)
	.align		4
.L_356:
        /*076c*/ 	.word	index@(_Z35group_norm_nhwc_bwd_one_pass_kernelI11Bf16IOFp16WLi512ELi70ELi560EEv26Group_norm_nhwc_bwd_params)
        /*0770*/ 	.word	0x00000130


	//----- nvinfo : EIATTR_MIN_STACK_SIZE
	.align		4
.L_357:
        /*0774*/ 	.byte	0x04, 0x12
        /*0776*/ 	.short	(.L_359 - .L_358)
	.align		4
.L_358:
        /*0778*/ 	.word	index@(_Z35group_norm_nhwc_bwd_one_pass_kernelI11Fp16IOFp32WLi64ELi70ELi560EEv26Group_norm_nhwc_bwd_params)
        /*077c*/ 	.word	0x00000000


	//----- nvinfo : EIATTR_MIN_STACK_SIZE
	.align		4
.L_359:
        /*0780*/ 	.byte	0x04, 0x12
        /*0782*/ 	.short	(.L_361 - .L_360)
	.align		4
.L_360:
        /*0784*/ 	.word	index@(_Z35group_norm_nhwc_bwd_one_pass_kernelI11Fp16IOFp32WLi128ELi70ELi560EEv26Group_norm_nhwc_bwd_params)
        /*0788*/ 	.word	0x00000000


	//----- nvinfo : EIATTR_MIN_STACK_SIZE
	.align		4
.L_361:
        /*078c*/ 	.byte	0x04, 0x12
        /*078e*/ 	.short	(.L_363 - .L_362)
	.align		4
.L_362:
        /*0790*/ 	.word	index@(_Z35group_norm_nhwc_bwd_one_pass_kernelI11Fp16IOFp32WLi256ELi70ELi560EEv26Group_norm_nhwc_bwd_params)
        /*0794*/ 	.word	0x00000000


	//----- nvinfo : EIATTR_MIN_STACK_SIZE
	.align		4
.L_363:
        /*0798*/ 	.byte	0x04, 0x12
        /*079a*/ 	.short	(.L_365 - .L_364)
	.align		4
.L_364:
        /*079c*/ 	.word	index@(_Z35group_norm_nhwc_bwd_one_pass_kernelI11Fp16IOFp32WLi512ELi70ELi560EEv26Group_norm_nhwc_bwd_params)
        /*07a0*/ 	.word	0x00000010


	//----- nvinfo : EIATTR_MIN_STACK_SIZE
	.align		4
.L_365:
        /*07a4*/ 	.byte	0x04, 0x12
        /*07a6*/ 	.short	(.L_367 - .L_366)
	.align		4
.L_366:
        /*07a8*/ 	.word	index@(_Z35group_norm_nhwc_bwd_one_pass_kernelI11Fp16IOBf16WLi64ELi70ELi560EEv26Group_norm_nhwc_bwd_params)
        /*07ac*/ 	.word	0x00000000


	//----- nvinfo : EIATTR_MIN_STACK_SIZE
	.align		4
.L_367:
        /*07b0*/ 	.byte	0x04, 0x12
        /*07b2*/ 	.short	(.L_369 - .L_368)
	.align		4
.L_368:
        /*07b4*/ 	.word	index@(_Z35group_norm_nhwc_bwd_one_pass_kernelI11Fp16IOBf16WLi128ELi70ELi560EEv26Group_norm_nhwc_bwd_params)
        /*07b8*/ 	.word	0x00000000


	//----- nvinfo : EIATTR_MIN_STACK_SIZE
	.align		4
.L_369:
        /*07bc*/ 	.byte	0x04, 0x12
        /*07be*/ 	.short	(.L_371 - .L_370)
	.align		4
.L_370:
        /*07c0*/ 	.word	index@(_Z35group_norm_nhwc_bwd_one_pass_kernelI11Fp16IOBf16WLi256ELi70ELi560EEv26Group_norm_nhwc_bwd_params)
        /*07c4*/ 	.word	0x00000000


	//----- nvinfo : EIATTR_MIN_STACK_SIZE
	.align		4
.L_371:
        /*07c8*/ 	.byte	0x04, 0x12
        /*07ca*/ 	.short	(.L_373 - .L_372)
	.align		4
.L_372:
        /*07cc*/ 	.word	index@(_Z35group_norm_nhwc_bwd_one_pass_kernelI11Fp16IOBf16WLi512ELi70ELi560EEv26Group_norm_nhwc_bwd_params)
        /*07d0*/ 	.word	0x00000010


	//----- nvinfo : EIATTR_MIN_STACK_SIZE
	.align		4
.L_373:
        /*07d4*/ 	.byte	0x04, 0x12
        /*07d6*/ 	.short	(.L_375 - .L_374)
	.align		4
.L_374:
        /*07d8*/ 	.word	index@(_Z35group_norm_nhwc_bwd_one_pass_kernelI11Fp16IOFp16WLi64ELi70ELi560EEv26Group_norm_nhwc_bwd_params)
        /*07dc*/ 	.word	0x00000000


	//----- nvinfo : EIATTR_MIN_STACK_SIZE
	.align		4
.L_375:
        /*07e0*/ 	.byte	0x04, 0x12
        /*07e2*/ 	.short	(.L_377 - .L_376)
	.align		4
.L_376:
        /*07e4*/ 	.word	index@(_Z35group_norm_nhwc_bwd_one_pass_kernelI11Fp16IOFp16WLi128ELi70ELi560EEv26Group_norm_nhwc_bwd_params)
        /*07e8*/ 	.word	0x00000000


	//----- nvinfo : EIATTR_MIN_STACK_SIZE
	.align		4
.L_377:
        /*07ec*/ 	.byte	0x04, 0x12
        /*07ee*/ 	.short	(.L_379 - .L_378)
	.align		4
.L_378:
        /*07f0*/ 	.word	index@(_Z35group_norm_nhwc_bwd_one_pass_kernelI11Fp16IOFp16WLi256ELi70ELi560EEv26Group_norm_nhwc_bwd_params)
        /*07f4*/ 	.word	0x00000000


	//----- nvinfo : EIATTR_MIN_STACK_SIZE
	.align		4
.L_379:
        /*07f8*/ 	.byte	0x04, 0x12
        /*07fa*/ 	.short	(.L_381 - .L_380)
	.align		4
.L_380:
        /*07fc*/ 	.word	index@(_Z35group_norm_nhwc_bwd_one_pass_kernelI11Fp16IOFp16WLi512ELi70ELi560EEv26Group_norm_nhwc_bwd_params)
        /*0800*/ 	.word	0x00000010


	//----- nvinfo : EIATTR_MIN_STACK_SIZE
	.align		4
.L_381:
        /*0804*/ 	.byte	0x04, 0x12
        /*0806*/ 	.short	(.L_383 - .L_382)
	.align		4
.L_382:
        /*0808*/ 	.word	index@(_Z35group_norm_nhwc_bwd_one_pass_kernelI11Fp32IOFp32WLi64ELi70ELi560EEv26Group_norm_nhwc_bwd_params)
        /*080c*/ 	.word	0x00000000


	//----- nvinfo : EIATTR_MIN_STACK_SIZE
	.align		4
.L_383:
        /*0810*/ 	.byte	0x04, 0x12
        /*0812*/ 	.short	(.L_385 - .L_384)
	.align		4
.L_384:
        /*0814*/ 	.word	index@(_Z35group_norm_nhwc_bwd_one_pass_kernelI11Fp32IOFp32WLi128ELi70ELi560EEv26Group_norm_nhwc_bwd_params)
        /*0818*/ 	.word	0x00000000


	//----- nvinfo : EIATTR_MIN_STACK_SIZE
	.align		4
.L_385:
        /*081c*/ 	.byte	0x04, 0x12
        /*081e*/ 	.short	(.L_387 - .L_386)
	.align		4
.L_386:
        /*0820*/ 	.word	index@(_Z35group_norm_nhwc_bwd_one_pass_kernelI11Fp32IOFp32WLi256ELi70ELi560EEv26Group_norm_nhwc_bwd_params)
        /*0824*/ 	.word	0x00000008


	//----- nvinfo : EIATTR_MIN_STACK_SIZE
	.align		4
.L_387:
        /*0828*/ 	.byte	0x04, 0x12
        /*082a*/ 	.short	(.L_389 - .L_388)
	.align		4
.L_388:
        /*082c*/ 	.word	index@(_Z35group_norm_nhwc_bwd_one_pass_kernelI11Fp32IOFp32WLi512ELi70ELi560EEv26Group_norm_nhwc_bwd_params)
        /*0830*/ 	.word	0x00000230


	//----- nvinfo : EIATTR_MIN_STACK_SIZE
	.align		4
.L_389:
        /*0834*/ 	.byte	0x04, 0x12
        /*0836*/ 	.short	(.L_391 - .L_390)
	.align		4
.L_390:
        /*0838*/ 	.word	index@(_Z35group_norm_nhwc_bwd_one_pass_kernelI11Fp32IOBf16WLi64ELi70ELi560EEv26Group_norm_nhwc_bwd_params)
        /*083c*/ 	.word	0x00000000


	//----- nvinfo : EIATTR_MIN_STACK_SIZE
	.align		4
.L_391:
        /*0840*/ 	.byte	0x04, 0x12
        /*0842*/ 	.short	(.L_393 - .L_392)
	.align		4
.L_392:
        /*0844*/ 	.word	index@(_Z35group_norm_nhwc_bwd_one_pass_kernelI11Fp32IOBf16WLi128ELi70ELi560EEv26Group_norm_nhwc_bwd_params)
        /*0848*/ 	.word	0x00000000


	//----- nvinfo : EIATTR_MIN_STACK_SIZE
	.align		4
.L_393:
        /*084c*/ 	.byte	0x04, 0x12
        /*084e*/ 	.short	(.L_395 - .L_394)
	.align		4
.L_394:
        /*0850*/ 	.word	index@(_Z35group_norm_nhwc_bwd_one_pass_kernelI11Fp32IOBf16WLi256ELi70ELi560EEv26Group_norm_nhwc_bwd_params)
        /*0854*/ 	.word	0x00000008


	//----- nvinfo : EIATTR_MIN_STACK_SIZE
	.align		4
.L_395:
        /*0858*/ 	.byte	0x04, 0x12
        /*085a*/ 	.short	(.L_397 - .L_396)
	.align		4
.L_396:
        /*085c*/ 	.word	index@(_Z35group_norm_nhwc_bwd_one_pass_kernelI11Fp32IOBf16WLi512ELi70ELi560EEv26Group_norm_nhwc_bwd_params)
        /*0860*/ 	.word	0x00000220


	//----- nvinfo : EIATTR_MIN_STACK_SIZE
	.align		4
.L_397:
        /*0864*/ 	.byte	0x04, 0x12
        /*0866*/ 	.short	(.L_399 - .L_398)
	.align		4
.L_398:
        /*0868*/ 	.word	index@(_Z35group_norm_nhwc_bwd_one_pass_kernelI11Fp32IOFp16WLi64ELi70ELi560EEv26Group_norm_nhwc_bwd_params)
        /*086c*/ 	.word	0x00000000


	//----- nvinfo : EIATTR_MIN_STACK_SIZE
	.align		4
.L_399:
        /*0870*/ 	.byte	0x04, 0x12
        /*0872*/ 	.short	(.L_401 - .L_400)
	.align		4
.L_400:
        /*0874*/ 	.word	index@(_Z35group_norm_nhwc_bwd_one_pass_kernelI11Fp32IOFp16WLi128ELi70ELi560EEv26Group_norm_nhwc_bwd_params)
        /*0878*/ 	.word	0x00000000


	//----- nvinfo : EIATTR_MIN_STACK_SIZE
	.align		4
.L_401:
        /*087c*/ 	.byte	0x04, 0x12
        /*087e*/ 	.short	(.L_403 - .L_402)
	.align		4
.L_402:
        /*0880*/ 	.word	index@(_Z35group_norm_nhwc_bwd_one_pass_kernelI11Fp32IOFp16WLi256ELi70ELi560EEv26Group_norm_nhwc_bwd_params)
        /*0884*/ 	.word	0x00000008


	//----- nvinfo : EIATTR_MIN_STACK_SIZE
	.align		4
.L_403:
        /*0888*/ 	.byte	0x04, 0x12
        /*088a*/ 	.short	(.L_405 - .L_404)
	.align		4
.L_404:
        /*088c*/ 	.word	index@(_Z35group_norm_nhwc_bwd_one_pass_kernelI11Fp32IOFp16WLi512ELi70ELi560EEv26Group_norm_nhwc_bwd_params)
        /*0890*/ 	.word	0x00000220


	//----- nvinfo : EIATTR_MIN_STACK_SIZE
	.align		4
.L_405:
        /*0894*/ 	.byte	0x04, 0x12
        /*0896*/ 	.short	(.L_407 - .L_406)
	.align		4
.L_406:
        /*0898*/ 	.word	index@(_Z35group_norm_nhwc_fwd_one_pass_kernelI11Bf16IOFp32WLi64ELi70ELi560EEv26Group_norm_nhwc_fwd_params)
        /*089c*/ 	.word	0x00000000


	//----- nvinfo : EIATTR_MIN_STACK_SIZE
	.align		4
.L_407:
        /*08a0*/ 	.byte	0x04, 0x12
        /*08a2*/ 	.short	(.L_409 - .L_408)
	.align		4
.L_408:
        /*08a4*/ 	.word	index@(_Z35group_norm_nhwc_fwd_one_pass_kernelI11Bf16IOFp32WLi128ELi70ELi560EEv26Group_norm_nhwc_fwd_params)
        /*08a8*/ 	.word	0x00000000


	//----- nvinfo : EIATTR_MIN_STACK_SIZE
	.align		4
.L_409:
        /*08ac*/ 	.byte	0x04, 0x12
        /*08ae*/ 	.short	(.L_411 - .L_410)
	.align		4
.L_410:
        /*08b0*/ 	.word	index@(_Z35group_norm_nhwc_fwd_one_pass_kernelI11Bf16IOFp32WLi256ELi70ELi560EEv26Group_norm_nhwc_fwd_params)
        /*08b4*/ 	.word	0x00000000


	//----- nvinfo : EIATTR_MIN_STACK_SIZE
	.align		4
.L_411:
        /*08b8*/ 	.byte	0x04, 0x12
        /*08ba*/ 	.short	(.L_413 - .L_412)
	.align		4
.L_412:
        /*08bc*/ 	.word	index@(_Z35group_norm_nhwc_fwd_one_pass_kernelI11Bf16IOFp32WLi512ELi70ELi560EEv26Group_norm_nhwc_fwd_params)
        /*08c0*/ 	.word	0x00000000


	//----- nvinfo : EIATTR_MIN_STACK_SIZE
	.align		4
.L_413:
        /*08c4*/ 	.byte	0x04, 0x12
        /*08c6*/ 	.short	(.L_415 - .L_414)
	.align		4
.L_414:
        /*08c8*/ 	.word	index@(_Z35group_norm_nhwc_fwd_one_pass_kernelI11Bf16IOBf16WLi64ELi70ELi560EEv26Group_norm_nhwc_fwd_params)
        /*08cc*/ 	.word	0x00000000


	//----- nvinfo : EIATTR_MIN_STACK_SIZE
	.align		4
.L_415:
        /*08d0*/ 	.byte	0x04, 0x12
        /*08d2*/ 	.short	(.L_417 - .L_416)
	.align		4
.L_416:
        /*08d4*/ 	.word	index@(_Z35group_norm_nhwc_fwd_one_pass_kernelI11Bf16IOBf16WLi128ELi70ELi560EEv26Group_norm_nhwc_fwd_params)
        /*08d8*/ 	.word	0x00000000


	//----- nvinfo : EIATTR_MIN_STACK_SIZE
	.align		4
.L_417:
        /*08dc*/ 	.byte	0x04, 0x12
        /*08de*/ 	.short	(.L_419 - .L_418)
	.align		4
.L_418:
        /*08e0*/ 	.word	index@(_Z35group_norm_nhwc_fwd_one_pass_kernelI11Bf16IOBf16WLi256ELi70ELi560EEv26Group_norm_nhwc_fwd_params)
        /*08e4*/ 	.word	0x00000000


	//----- nvinfo : EIATTR_MIN_STACK_SIZE
	.align		4
.L_419:
        /*08e8*/ 	.byte	0x04, 0x12
        /*08ea*/ 	.short	(.L_421 - .L_420)
	.align		4
.L_420:
        /*08ec*/ 	.word	index@(_Z35group_norm_nhwc_fwd_one_pass_kernelI11Bf16IOBf16WLi512ELi70ELi560EEv26Group_norm_nhwc_fwd_params)
        /*08f0*/ 	.word	0x00000000


	//----- nvinfo : EIATTR_MIN_STACK_SIZE
	.align		4
.L_421:
        /*08f4*/ 	.byte	0x04, 0x12
        /*08f6*/ 	.short	(.L_423 - .L_422)
	.align		4
.L_422:
        /*08f8*/ 	.word	index@(_Z35group_norm_nhwc_fwd_one_pass_kernelI11Bf16IOFp16WLi64ELi70ELi560EEv26Group_norm_nhwc_fwd_params)
        /*08fc*/ 	.word	0x00000000


	//----- nvinfo : EIATTR_MIN_STACK_SIZE
	.align		4
.L_423:
        /*0900*/ 	.byte	0x04, 0x12
        /*0902*/ 	.short	(.L_425 - .L_424)
	.align		4
.L_424:
        /*0904*/ 	.word	index@(_Z35group_norm_nhwc_fwd_one_pass_kernelI11Bf16IOFp16WLi128ELi70ELi560EEv26Group_norm_nhwc_fwd_params)
        /*0908*/ 	.word	0x00000000


	//----- nvinfo : EIATTR_MIN_STACK_SIZE
	.align		4
.L_425:
        /*090c*/ 	.byte	0x04, 0x12
        /*090e*/ 	.short	(.L_427 - .L_426)
	.align		4
.L_426:
        /*0910*/ 	.word	index@(_Z35group_norm_nhwc_fwd_one_pass_kernelI11Bf16IOFp16WLi256ELi70ELi560EEv26Group_norm_nhwc_fwd_params)
        /*0914*/ 	.word	0x00000000


	//----- nvinfo : EIATTR_MIN_STACK_SIZE
	.align		4
.L_427:
        /*0918*/ 	.byte	0x04, 0x12
        /*091a*/ 	.short	(.L_429 - .L_428)
	.align		4
.L_428:
        /*091c*/ 	.word	index@(_Z35group_norm_nhwc_fwd_one_pass_kernelI11Bf16IOFp16WLi512ELi70ELi560EEv26Group_norm_nhwc_fwd_params)
        /*0920*/ 	.word	0x00000000


	//----- nvinfo : EIATTR_MIN_STACK_SIZE
	.align		4
.L_429:
        /*0924*/ 	.byte	0x04, 0x12
        /*0926*/ 	.short	(.L_431 - .L_430)
	.align		4
.L_430:
        /*0928*/ 	.word	index@(_Z35group_norm_nhwc_fwd_one_pass_kernelI11Fp16IOFp32WLi64ELi70ELi560EEv26Group_norm_nhwc_fwd_params)
        /*092c*/ 	.word	0x00000000


	//----- nvinfo : EIATTR_MIN_STACK_SIZE
	.align		4
.L_431:
        /*0930*/ 	.byte	0x04, 0x12
        /*0932*/ 	.short	(.L_433 - .L_432)
	.align		4
.L_432:
        /*0934*/ 	.word	index@(_Z35group_norm_nhwc_fwd_one_pass_kernelI11Fp16IOFp32WLi128ELi70ELi560EEv26Group_norm_nhwc_fwd_params)
        /*0938*/ 	.word	0x00000000


	//----- nvinfo : EIATTR_MIN_STACK_SIZE
	.align		4
.L_433:
        /*093c*/ 	.byte	0x04, 0x12
        /*093e*/ 	.short	(.L_435 - .L_434)
	.align		4
.L_434:
        /*0940*/ 	.word	index@(_Z35group_norm_nhwc_fwd_one_pass_kernelI11Fp16IOFp32WLi256ELi70ELi560EEv26Group_norm_nhwc_fwd_params)
        /*0944*/ 	.word	0x00000000


	//----- nvinfo : EIATTR_MIN_STACK_SIZE
	.align		4
.L_435:
        /*0948*/ 	.byte	0x04, 0x12
        /*094a*/ 	.short	(.L_437 - .L_436)
	.align		4
.L_436:
        /*094c*/ 	.word	index@(_Z35group_norm_nhwc_fwd_one_pass_kernelI11Fp16IOFp32WLi512ELi70ELi560EEv26Group_norm_nhwc_fwd_params)
        /*0950*/ 	.word	0x00000000


	//----- nvinfo : EIATTR_MIN_STACK_SIZE
	.align		4
.L_437:
        /*0954*/ 	.byte	0x04, 0x12
        /*0956*/ 	.short	(.L_439 - .L_438)
	.align		4
.L_438:
        /*0958*/ 	.word	index@(_Z35group_norm_nhwc_fwd_one_pass_kernelI11Fp16IOBf16WLi64ELi70ELi560EEv26Group_norm_nhwc_fwd_params)
        /*095c*/ 	.word	0x00000000


	//----- nvinfo : EIATTR_MIN_STACK_SIZE
	.align		4
.L_439:
        /*0960*/ 	.byte	0x04, 0x12
        /*0962*/ 	.short	(.L_441 - .L_440)
	.align		4
.L_440:
        /*0964*/ 	.word	index@(_Z35group_norm_nhwc_fwd_one_pass_kernelI11Fp16IOBf16WLi128ELi70ELi560EEv26Group_norm_nhwc_fwd_params)
        /*0968*/ 	.word	0x00000000


	//----- nvinfo : EIATTR_MIN_STACK_SIZE
	.align		4
.L_441:
        /*096c*/ 	.byte	0x04, 0x12
        /*096e*/ 	.short	(.L_443 - .L_442)
	.align		4
.L_442:
        /*0970*/ 	.word	index@(_Z35group_norm_nhwc_fwd_one_pass_kernelI11Fp16IOBf16WLi256ELi70ELi560EEv26Group_norm_nhwc_fwd_params)
        /*0974*/ 	.word	0x00000000


	//----- nvinfo : EIATTR_MIN_STACK_SIZE
	.align		4
.L_443:
        /*0978*/ 	.byte	0x04, 0x12
        /*097a*/ 	.short	(.L_445 - .L_444)
	.align		4
.L_444:
        /*097c*/ 	.word	index@(_Z35group_norm_nhwc_fwd_one_pass_kernelI11Fp16IOBf16WLi512ELi70ELi560EEv26Group_norm_nhwc_fwd_params)
        /*0980*/ 	.word	0x00000000


	//----- nvinfo : EIATTR_MIN_STACK_SIZE
	.align		4
.L_445:
        /*0984*/ 	.byte	0x04, 0x12
        /*0986*/ 	.short	(.L_447 - .L_446)
	.align		4
.L_446:
        /*0988*/ 	.word	index@(_Z35group_norm_nhwc_fwd_one_pass_kernelI11Fp16IOFp16WLi64ELi70ELi560EEv26Group_norm_nhwc_fwd_params)
        /*098c*/ 	.word	0x00000000


	//----- nvinfo : EIATTR_MIN_STACK_SIZE
	.align		4
.L_447:
        /*0990*/ 	.byte	0x04, 0x12
        /*0992*/ 	.short	(.L_449 - .L_448)
	.align		4
.L_448:
        /*0994*/ 	.word	index@(_Z35group_norm_nhwc_fwd_one_pass_kernelI11Fp16IOFp16WLi128ELi70ELi560EEv26Group_norm_nhwc_fwd_params)
        /*0998*/ 	.word	0x00000000


	//----- nvinfo : EIATTR_MIN_STACK_SIZE
	.align		4
.L_449:
        /*099c*/ 	.byte	0x04, 0x12
        /*099e*/ 	.short	(.L_451 - .L_450)
	.align		4
.L_450:
        /*09a0*/ 	.word	index@(_Z35group_norm_nhwc_fwd_one_pass_kernelI11Fp16IOFp16WLi256ELi70ELi560EEv26Group_norm_nhwc_fwd_params)
        /*09a4*/ 	.word	0x00000000


	//----- nvinfo : EIATTR_MIN_STACK_SIZE
	.align		4
.L_451:
        /*09a8*/ 	.byte	0x04, 0x12
        /*09aa*/ 	.short	(.L_453 - .L_452)
	.align		4
.L_452:
        /*09ac*/ 	.word	index@(_Z35group_norm_nhwc_fwd_one_pass_kernelI11Fp16IOFp16WLi512ELi70ELi560EEv26Group_norm_nhwc_fwd_params)
        /*09b0*/ 	.word	0x00000000


	//----- nvinfo : EIATTR_MIN_STACK_SIZE
	.align		4
.L_453:
        /*09b4*/ 	.byte	0x04, 0x12
        /*09b6*/ 	.short	(.L_455 - .L_454)
	.align		4
.L_454:
        /*09b8*/ 	.word	index@(_Z35group_norm_nhwc_fwd_one_pass_kernelI11Fp32IOFp32WLi64ELi70ELi560EEv26Group_norm_nhwc_fwd_params)
        /*09bc*/ 	.word	0x00000000


	//----- nvinfo : EIATTR_MIN_STACK_SIZE
	.align		4
.L_455:
        /*09c0*/ 	.byte	0x04, 0x12
        /*09c2*/ 	.short	(.L_457 - .L_456)
	.align		4
.L_456:
        /*09c4*/ 	.word	index@(_Z35group_norm_nhwc_fwd_one_pass_kernelI11Fp32IOFp32WLi128ELi70ELi560EEv26Group_norm_nhwc_fwd_params)
        /*09c8*/ 	.word	0x00000000


	//----- nvinfo : EIATTR_MIN_STACK_SIZE
	.align		4
.L_457:
        /*09cc*/ 	.byte	0x04, 0x12
        /*09ce*/ 	.short	(.L_459 - .L_458)
	.align		4
.L_458:
        /*09d0*/ 	.word	index@(_Z35group_norm_nhwc_fwd_one_pass_kernelI11Fp32IOFp32WLi256ELi70ELi560EEv26Group_norm_nhwc_fwd_params)
        /*09d4*/ 	.word	0x00000000


	//----- nvinfo : EIATTR_MIN_STACK_SIZE
	.align		4
.L_459:
        /*09d8*/ 	.byte	0x04, 0x12
        /*09da*/ 	.short	(.L_461 - .L_460)
	.align		4
.L_460:
        /*09dc*/ 	.word	index@(_Z35group_norm_nhwc_fwd_one_pass_kernelI11Fp32IOFp32WLi512ELi70ELi560EEv26Group_norm_nhwc_fwd_params)
        /*09e0*/ 	.word	0x00000000


	//----- nvinfo : EIATTR_MIN_STACK_SIZE
	.align		4
.L_461:
        /*09e4*/ 	.byte	0x04, 0x12
        /*09e6*/ 	.short	(.L_463 - .L_462)
	.align		4
.L_462:
        /*09e8*/ 	.word	index@(_Z35group_norm_nhwc_fwd_one_pass_kernelI11Fp32IOBf16WLi64ELi70ELi560EEv26Group_norm_nhwc_fwd_params)
        /*09ec*/ 	.word	0x00000000


	//----- nvinfo : EIATTR_MIN_STACK_SIZE
	.align		4
.L_463:
        /*09f0*/ 	.byte	0x04, 0x12
        /*09f2*/ 	.short	(.L_465 - .L_464)
	.align		4
.L_464:
        /*09f4*/ 	.word	index@(_Z35group_norm_nhwc_fwd_one_pass_kernelI11Fp32IOBf16WLi128ELi70ELi560EEv26Group_norm_nhwc_fwd_params)
        /*09f8*/ 	.word	0x00000000


	//----- nvinfo : EIATTR_MIN_STACK_SIZE
	.align		4
.L_465:
        /*09fc*/ 	.byte	0x04, 0x12
        /*09fe*/ 	.short	(.L_467 - .L_466)
	.align		4
.L_466:
        /*0a00*/ 	.word	index@(_Z35group_norm_nhwc_fwd_one_pass_kernelI11Fp32IOBf16WLi256ELi70ELi560EEv26Group_norm_nhwc_fwd_params)
        /*0a04*/ 	.word	0x00000000


	//----- nvinfo : EIATTR_MIN_STACK_SIZE
	.align		4
.L_467:
        /*0a08*/ 	.byte	0x04, 0x12
        /*0a0a*/ 	.short	(.L_469 - .L_468)
	.align		4
.L_468:
        /*0a0c*/ 	.word	index@(_Z35group_norm_nhwc_fwd_one_pass_kernelI11Fp32IOBf16WLi512ELi70ELi560EEv26Group_norm_nhwc_fwd_params)
        /*0a10*/ 	.word	0x000000d8


	//----- nvinfo : EIATTR_MIN_STACK_SIZE
	.align		4
.L_469:
        /*0a14*/ 	.byte	0x04, 0x12
        /*0a16*/ 	.short	(.L_471 - .L_470)
	.align		4
.L_470:
        /*0a18*/ 	.word	index@(_Z35group_norm_nhwc_fwd_one_pass_kernelI11Fp32IOFp16WLi64ELi70ELi560EEv26Group_norm_nhwc_fwd_params)
        /*0a1c*/ 	.word	0x00000000


	//----- nvinfo : EIATTR_MIN_STACK_SIZE
	.align		4
.L_471:
        /*0a20*/ 	.byte	0x04, 0x12
        /*0a22*/ 	.short	(.L_473 - .L_472)
	.align		4
.L_472:
        /*0a24*/ 	.word	index@(_Z35group_norm_nhwc_fwd_one_pass_kernelI11Fp32IOFp16WLi128ELi70ELi560EEv26Group_norm_nhwc_fwd_params)
        /*0a28*/ 	.word	0x00000000


	//----- nvinfo : EIATTR_MIN_STACK_SIZE
	.align		4
.L_473:
        /*0a2c*/ 	.byte	0x04, 0x12
        /*0a2e*/ 	.short	(.L_475 - .L_474)
	.align		4
.L_474:
        /*0a30*/ 	.word	index@(_Z35group_norm_nhwc_fwd_one_pass_kernelI11Fp32IOFp16WLi256ELi70ELi560EEv26Group_norm_nhwc_fwd_params)
        /*0a34*/ 	.word	0x00000000


	//----- nvinfo : EIATTR_MIN_STACK_SIZE
	.align		4
.L_475:
        /*0a38*/ 	.byte	0x04, 0x12
        /*0a3a*/ 	.short	(.L_477 - .L_476)
	.align		4
.L_476:
        /*0a3c*/ 	.word	index@(_Z35group_norm_nhwc_fwd_one_pass_kernelI11Fp32IOFp16WLi512ELi70ELi560EEv26Group_norm_nhwc_fwd_params)
        /*0a40*/ 	.word	0x000000d8
.L_477:


//--------------------- .nv.compat                --------------------------
	.section	.nv.compat,"",@"SHT_CUDA_COMPAT_INFO"
	.align	4
        /*0000*/ 	.byte	0x02, 0x09, 0x00, 0x00, 0x02, 0x02, 0x01, 0x00, 0x02, 0x05, 0x05, 0x00, 0x03, 0x07, 0x01, 0x01
        /*0010*/ 	.byte	0x02, 0x03, 0x00, 0x00, 0x02, 0x06, 0x01, 0x00, 0x04, 0x0b, 0x08, 0x00, 0x00, 0x00, 0x00, 0x00
        /*0020*/ 	.byte	0x00, 0x00, 0x00, 0x00


//--------------------- .nv.info._ZN3cub17CUB_300001_SM_9006detail11EmptyKernelIvEEvv --------------------------
	.section	.nv.info._ZN3cub17CUB_300001_SM_9006detail11EmptyKernelIvEEvv,"",@"SHT_CUDA_INFO"
	.sectionflags	@""
	.align	4


	//----- nvinfo : EIATTR_CUDA_API_VERSION
	.align		4
        /*0000*/ 	.byte	0x04, 0x37
        /*0002*/ 	.short	(.L_479 - .L_478)
.L_478:
        /*0004*/ 	.word	0x00000082


	//----- nvinfo : EIATTR_SPARSE_MMA_MASK
	.align		4
.L_479:
        /*0008*/ 	.byte	0x03, 0x50
        /*000a*/ 	.short	0x0000


	//----- nvinfo : EIATTR_MAXREG_COUNT
	.align		4
        /*000c*/ 	.byte	0x03, 0x1b
        /*000e*/ 	.short	0x00ff


	//----- nvinfo : EIATTR_MERCURY_ISA_VERSION
	.align		4
        /*0010*/ 	.byte	0x03, 0x5f
        /*0012*/ 	.short	0x0101


	//----- nvinfo : EIATTR_EXIT_INSTR_OFFSETS
	.align		4
        /*0014*/ 	.byte	0x04, 0x1c
        /*0016*/ 	.short	(.L_481 - .L_480)


	//   ....[0]....
.L_480:
        /*0018*/ 	.word	0x00000010


	//----- nvinfo : EIATTR_SW_WAR
	.align		4
.L_481:
        /*001c*/ 	.byte	0x04, 0x36
        /*001e*/ 	.short	(.L_483 - .L_482)
.L_482:
        /*0020*/ 	.word	0x00000008
.L_483:


//--------------------- .nv.info._Z35group_norm_nhwc_bwd_one_pass_kernelI11Bf16IOFp32WLi64ELi70ELi560EEv26Group_norm_nhwc_bwd_params --------------------------
	.section	.nv.info._Z35group_norm_nhwc_bwd_one_pass_kernelI11Bf16IOFp32WLi64ELi70ELi560EEv26Group_norm_nhwc_bwd_params,"",@"SHT_CUDA_INFO"
	.sectionflags	@""
	.align	4


	//----- nvinfo : EIATTR_CUDA_API_VERSION
	.align		4
        /*0000*/ 	.byte	0x04, 0x37
        /*0002*/ 	.short	(.L_485 - .L_484)
.L_484:
        /*0004*/ 	.word	0x00000082


	//----- nvinfo : EIATTR_KPARAM_INFO
	.align		4
.L_485:
        /*0008*/ 	.byte	0x04, 0x17
        /*000a*/ 	.short	(.L_487 - .L_486)
.L_486:
        /*000c*/ 	.word	0x00000000
        /*0010*/ 	.short	0x0000
        /*0012*/ 	.short	0x0000
        /*0014*/ 	.byte	0x00, 0xf0, 0xe1, 0x02


	//----- nvinfo : EIATTR_SPARSE_MMA_MASK
	.align		4
.L_487:
        /*0018*/ 	.byte	0x03, 0x50
        /*001a*/ 	.short	0x0000


	//----- nvinfo : EIATTR_MAXREG_COUNT
	.align		4
        /*001c*/ 	.byte	0x03, 0x1b
        /*001e*/ 	.short	0x0060


	//----- nvinfo : EIATTR_NUM_BARRIERS
	.align		4
        /*0020*/ 	.byte	0x02, 0x4c
        /*0022*/ 	.byte	0x01
	.zero		1


	//----- nvinfo : EIATTR_MERCURY_ISA_VERSION
	.align		4
        /*0024*/ 	.byte	0x03, 0x5f
        /*0026*/ 	.short	0x0101


	//----- nvinfo : EIATTR_INT_WARP_WIDE_INSTR_OFFSETS
	.align		4
        /*0028*/ 	.byte	0x04, 0x31
        /*002a*/ 	.short	(.L_489 - .L_488)


	//   ....[0]....
.L_488:
        /*002c*/ 	.word	0x00002370


	//   ....[1]....
        /*0030*/ 	.word	0x00004360


	//----- nvinfo : EIATTR_COOP_GROUP_MASK_REGIDS
	.align		4
.L_489:
        /*0034*/ 	.byte	0x04, 0x29
        /*0036*/ 	.short	(.L_491 - .L_490)


	//   ....[0]....
.L_490:
        /*0038*/ 	.word	0xffffffff


	//   ....[1]....
        /*003c*/ 	.word	0xffffffff


	//   ....[2]....
        /*0040*/ 	.word	0xffffffff


	//   ....[3]....
        /*0044*/ 	.word	0xffffffff


	//   ....[4]....
        /*0048*/ 	.word	0xffffffff


	//   ....[5]....
        /*004c*/ 	.word	0xffffffff


	//   ....[6]....
        /*0050*/ 	.word	0xffffffff


	//   ....[7]....
        /*0054*/ 	.word	0xffffffff


	//   ....[8]....
        /*0058*/ 	.word	0xffffffff


	//   ....[9]....
        /*005c*/ 	.word	0xffffffff


	//----- nvinfo : EIATTR_COOP_GROUP_INSTR_OFFSETS
	.align		4
.L_491:
        /*0060*/ 	.byte	0x04, 0x28
        /*0062*/ 	.short	(.L_493 - .L_492)


	//   ....[0]....
.L_492:
        /*0064*/ 	.word	0x00001610


	//   ....[1]....
        /*0068*/ 	.word	0x00001650


	//   ....[2]....
        /*006c*/ 	.word	0x00001770


	//   ....[3]....
        /*0070*/ 	.word	0x000017a0


	//   ....[4]....
        /*0074*/ 	.word	0x00001810


	//   ....[5]....
        /*0078*/ 	.word	0x00001820


	//   ....[6]....
        /*007c*/ 	.word	0x00001870


	//   ....[7]....
        /*0080*/ 	.word	0x00001880


	//   ....[8]....
        /*0084*/ 	.word	0x000018d0


	//   ....[9]....
        /*0088*/ 	.word	0x000018e0


	//----- nvinfo : EIATTR_EXIT_INSTR_OFFSETS
	.align		4
.L_493:
        /*008c*/ 	.byte	0x04, 0x1c
        /*008e*/ 	.short	(.L_495 - .L_494)


	//   ....[0]....
.L_494:
        /*0090*/ 	.word	0x00004450


	//   ....[1]....
        /*0094*/ 	.word	0x00004590


	//   ....[2]....
        /*0098*/ 	.word	0x000047d0


	//----- nvinfo : EIATTR_MAX_THREADS
	.align		4
.L_495:
        /*009c*/ 	.byte	0x04, 0x05
        /*009e*/ 	.short	(.L_497 - .L_496)
.L_496:
        /*00a0*/ 	.word	0x00000230
        /*00a4*/ 	.word	0x00000001
        /*00a8*/ 	.word	0x00000001


	//----- nvinfo : EIATTR_CRS_STACK_SIZE
	.align		4
.L_497:
        /*00ac*/ 	.byte	0x04, 0x1e
        /*00ae*/ 	.short	(.L_499 - .L_498)
.L_498:
        /*00b0*/ 	.word	0x00000000


	//----- nvinfo : EIATTR_CBANK_PARAM_SIZE
	.align		4
.L_499:
        /*00b4*/ 	.byte	0x03, 0x19
        /*00b6*/ 	.short	0x00b8


	//----- nvinfo : EIATTR_PARAM_CBANK
	.align		4
        /*00b8*/ 	.byte	0x04, 0x0a
        /*00ba*/ 	.short	(.L_501 - .L_500)
	.align		4
.L_500:
        /*00bc*/ 	.word	index@(.nv.constant0._Z35group_norm_nhwc_bwd_one_pass_kernelI11Bf16IOFp32WLi64ELi70ELi560EEv26Group_norm_nhwc_bwd_params)
        /*00c0*/ 	.short	0x0210
        /*00c2*/ 	.short	0x00b8


	//----- nvinfo : EIATTR_SW_WAR
	.align		4
.L_501:
        /*00c4*/ 	.byte	0x04, 0x36
        /*00c6*/ 	.short	(.L_503 - .L_502)
.L_502:
        /*00c8*/ 	.word	0x00000008
.L_503:


//--------------------- .nv.info._Z35group_norm_nhwc_bwd_one_pass_kernelI11Bf16IOFp32WLi128ELi70ELi560EEv26Group_norm_nhwc_bwd_params --------------------------
	.section	.nv.info._Z35group_norm_nhwc_bwd_one_pass_kernelI11Bf16IOFp32WLi128ELi70ELi560EEv26Group_norm_nhwc_bwd_params,"",@"SHT_CUDA_INFO"
	.sectionflags	@""
	.align	4


	//----- nvinfo : EIATTR_CUDA_API_VERSION
	.align		4
        /*0000*/ 	.byte	0x04, 0x37
        /*0002*/ 	.short	(.L_505 - .L_504)
.L_504:
        /*0004*/ 	.word	0x00000082


	//----- nvinfo : EIATTR_KPARAM_INFO
	.align		4
.L_505:
        /*0008*/ 	.byte	0x04, 0x17
        /*000a*/ 	.short	(.L_507 - .L_506)
.L_506:
        /*000c*/ 	.word	0x00000000
        /*0010*/ 	.short	0x0000
        /*0012*/ 	.short	0x0000
        /*0014*/ 	.byte	0x00, 0xf0, 0xe1, 0x02


	//----- nvinfo : EIATTR_SPARSE_MMA_MASK
	.align		4
.L_507:
        /*0018*/ 	.byte	0x03, 0x50
        /*001a*/ 	.short	0x0000


	//----- nvinfo : EIATTR_MAXREG_COUNT
	.align		4
        /*001c*/ 	.byte	0x03, 0x1b
        /*001e*/ 	.short	0x0060


	//----- nvinfo : EIATTR_NUM_BARRIERS
	.align		4
        /*0020*/ 	.byte	0x02, 0x4c
        /*0022*/ 	.byte	0x01
	.zero		1


	//----- nvinfo : EIATTR_MERCURY_ISA_VERSION
	.align		4
        /*0024*/ 	.byte	0x03, 0x5f
        /*0026*/ 	.short	0x0101


	//----- nvinfo : EIATTR_INT_WARP_WIDE_INSTR_OFFSETS
	.align		4
        /*0028*/ 	.byte	0x04, 0x31
        /*002a*/ 	.short	(.L_509 - .L_508)


	//   ....[0]....
.L_508:
        /*002c*/ 	.word	0x000033c0


	//   ....[1]....
        /*0030*/ 	.word	0x00005fe0


	//----- nvinfo : EIATTR_COOP_GROUP_MASK_REGIDS
	.align		4
.L_509:
        /*0034*/ 	.byte	0x04, 0x29
        /*0036*/ 	.short	(.L_511 - .L_510)


	//   ....[0]....
.L_510:
        /*0038*/ 	.word	0xffffffff


	//   ....[1]....
        /*003c*/ 	.word	0xffffffff


	//   ....[2]....
        /*0040*/ 	.word	0xffffffff


	//   ....[3]....
        /*0044*/ 	.word	0xffffffff


	//   ....[4]....
        /*0048*/ 	.word	0xffffffff


	//   ....[5]....
        /*004c*/ 	.word	0xffffffff


	//   ....[6]....
        /*0050*/ 	.word	0xffffffff


	//   ....[7]....
        /*0054*/ 	.word	0xffffffff


	//   ....[8]....
        /*0058*/ 	.word	0xffffffff


	//   ....[9]....
        /*005c*/ 	.word	0xffffffff


	//----- nvinfo : EIATTR_COOP_GROUP_INSTR_OFFSETS
	.align		4
.L_511:
        /*0060*/ 	.byte	0x04, 0x28
        /*0062*/ 	.short	(.L_513 - .L_512)


	//   ....[0]....
.L_512:
        /*0064*/ 	.word	0x00002470


	//   ....[1]....
        /*0068*/ 	.word	0x00002490


	//   ....[2]....
        /*006c*/ 	.word	0x000024c0


	//   ....[3]....
        /*0070*/ 	.word	0x000024f0


	//   ....[4]....
        /*0074*/ 	.word	0x00002520


	//   ....[5]....
        /*0078*/ 	.word	0x00002550


	//   ....[6]....
        /*007c*/ 	.word	0x00002580


	//   ....[7]....
        /*0080*/ 	.word	0x000025c0


	//   ....[8]....
        /*0084*/ 	.word	0x00002750


	//   ....[9]....
        /*0088*/ 	.word	0x000027d0


	//----- nvinfo : EIATTR_EXIT_INSTR_OFFSETS
	.align		4
.L_513:
        /*008c*/ 	.byte	0x04, 0x1c
        /*008e*/ 	.short	(.L_515 - .L_514)


	//   ....[0]....
.L_514:
        /*0090*/ 	.word	0x000060d0


	//   ....[1]....
        /*0094*/ 	.word	0x00006210


	//   ....[2]....
        /*0098*/ 	.word	0x00006450


	//----- nvinfo : EIATTR_MAX_THREADS
	.align		4
.L_515:
        /*009c*/ 	.byte	0x04, 0x05
        /*009e*/ 	.short	(.L_517 - .L_516)
.L_516:
        /*00a0*/ 	.word	0x00000230
        /*00a4*/ 	.word	0x00000001
        /*00a8*/ 	.word	0x00000001


	//----- nvinfo : EIATTR_CRS_STACK_SIZE
	.align		4
.L_517:
        /*00ac*/ 	.byte	0x04, 0x1e
        /*00ae*/ 	.short	(.L_519 - .L_518)
.L_518:
        /*00b0*/ 	.word	0x00000000


	//----- nvinfo : EIATTR_CBANK_PARAM_SIZE
	.align		4
.L_519:
        /*00b4*/ 	.byte	0x03, 0x19
        /*00b6*/ 	.short	0x00b8


	//----- nvinfo : EIATTR_PARAM_CBANK
	.align		4
        /*00b8*/ 	.byte	0x04, 0x0a
        /*00ba*/ 	.short	(.L_521 - .L_520)
	.align		4
.L_520:
        /*00bc*/ 	.word	index@(.nv.constant0._Z35group_norm_nhwc_bwd_one_pass_kernelI11Bf16IOFp32WLi128ELi70ELi560EEv26Group_norm_nhwc_bwd_params)
        /*00c0*/ 	.short	0x0210
        /*00c2*/ 	.short	0x00b8


	//----- nvinfo : EIATTR_SW_WAR
	.align		4
.L_521:
        /*00c4*/ 	.byte	0x04, 0x36
        /*00c6*/ 	.short	(.L_523 - .L_522)
.L_522:
        /*00c8*/ 	.word	0x00000008
.L_523:


//--------------------- .nv.info._Z35group_norm_nhwc_bwd_one_pass_kernelI11Bf16IOFp32WLi256ELi70ELi560EEv26Group_norm_nhwc_bwd_params --------------------------
	.section	.nv.info._Z35group_norm_nhwc_bwd_one_pass_kernelI11Bf16IOFp32WLi256ELi70ELi560EEv26Group_norm_nhwc_bwd_params,"",@"SHT_CUDA_INFO"
	.sectionflags	@""
	.align	4


	//----- nvinfo : EIATTR_CUDA_API_VERSION
	.align		4
        /*0000*/ 	.byte	0x04, 0x37
        /*0002*/ 	.short	(.L_525 - .L_524)
.L_524:
        /*0004*/ 	.word	0x00000082


	//----- nvinfo : EIATTR_KPARAM_INFO
	.align		4
.L_525:
        /*0008*/ 	.byte	0x04, 0x17
        /*000a*/ 	.short	(.L_527 - .L_526)
.L_526:
        /*000c*/ 	.word	0x00000000
        /*0010*/ 	.short	0x0000
        /*0012*/ 	.short	0x0000
        /*0014*/ 	.byte	0x00, 0xf0, 0xe1, 0x02


	//----- nvinfo : EIATTR_SPARSE_MMA_MASK
	.align		4
.L_527:
        /*0018*/ 	.byte	0x03, 0x50
        /*001a*/ 	.short	0x0000


	//----- nvinfo : EIATTR_MAXREG_COUNT
	.align		4
        /*001c*/ 	.byte	0x03, 0x1b
        /*001e*/ 	.short	0x0060


	//----- nvinfo : EIATTR_NUM_BARRIERS
	.align		4
        /*0020*/ 	.byte	0x02, 0x4c
        /*0022*/ 	.byte	0x01
	.zero		1


	//----- nvinfo : EIATTR_MERCURY_ISA_VERSION
	.align		4
        /*0024*/ 	.byte	0x03, 0x5f
        /*0026*/ 	.short	0x0101


	//----- nvinfo : EIATTR_INT_WARP_WIDE_INSTR_OFFSETS
	.align		4
        /*0028*/ 	.byte	0x04, 0x31
        /*002a*/ 	.short	(.L_529 - .L_528)


	//   ....[0]....
.L_528:
        /*002c*/ 	.word	0x00005360


	//   ....[1]....
        /*0030*/ 	.word	0x00009bc0


	//----- nvinfo : EIATTR_COOP_GROUP_MASK_REGIDS
	.align		4
.L_529:
        /*0034*/ 	.byte	0x04, 0x29
        /*0036*/ 	.short	(.L_531 - .L_530)


	//   ....[0]....
.L_530:
        /*0038*/ 	.word	0xffffffff


	//   ....[1]....
        /*003c*/ 	.word	0xffffffff


	//   ....[2]....
        /*0040*/ 	.word	0xffffffff


	//   ....[3]....
        /*0044*/ 	.word	0xffffffff


	//   ....[4]....
        /*0048*/ 	.word	0xffffffff


	//   ....[5]....
        /*004c*/ 	.word	0xffffffff


	//   ....[6]....
        /*0050*/ 	.word	0xffffffff


	//   ....[7]....
        /*0054*/ 	.word	0xffffffff


	//   ....[8]....
        /*0058*/ 	.word	0xffffffff


	//   ....[9]....
        /*005c*/ 	.word	0xffffffff


	//----- nvinfo : EIATTR_COOP_GROUP_INSTR_OFFSETS
	.align		4
.L_531:
        /*0060*/ 	.byte	0x04, 0x28
        /*0062*/ 	.short	(.L_533 - .L_532)


	//   ....[0]....
.L_532:
        /*0064*/ 	.word	0x000044c0


	//   ....[1]....
        /*0068*/ 	.word	0x00004500


	//   ....[2]....
        /*006c*/ 	.word	0x000046a0


	//   ....[3]....
        /*0070*/ 	.word	0x000046d0


	//   ....[4]....
        /*0074*/ 	.word	0x00004720


	//   ....[5]....
        /*0078*/ 	.word	0x00004730


	//   ....[6]....
        /*007c*/ 	.word	0x00004780


	//   ....[7]....
        /*0080*/ 	.word	0x00004790


	//   ....[8]....
        /*0084*/ 	.word	0x000047e0


	//   ....[9]....
        /*0088*/ 	.word	0x000047f0


	//----- nvinfo : EIATTR_EXIT_INSTR_OFFSETS
	.align		4
.L_533:
        /*008c*/ 	.byte	0x04, 0x1c
        /*008e*/ 	.short	(.L_535 - .L_534)


	//   ....[0]....
.L_534:
        /*0090*/ 	.word	0x00009cb0


	//   ....[1]....
        /*0094*/ 	.word	0x00009df0


	//   ....[2]....
        /*0098*/ 	.word	0x0000a030


	//----- nvinfo : EIATTR_MAX_THREADS
	.align		4
.L_535:
        /*009c*/ 	.byte	0x04, 0x05
        /*009e*/ 	.short	(.L_537 - .L_536)
.L_536:
        /*00a0*/ 	.word	0x00000230
        /*00a4*/ 	.word	0x00000001
        /*00a8*/ 	.word	0x00000001


	//----- nvinfo : EIATTR_CRS_STACK_SIZE
	.align		4
.L_537:
        /*00ac*/ 	.byte	0x04, 0x1e
        /*00ae*/ 	.short	(.L_539 - .L_538)
.L_538:
        /*00b0*/ 	.word	0x00000000


	//----- nvinfo : EIATTR_CBANK_PARAM_SIZE
	.align		4
.L_539:
        /*00b4*/ 	.byte	0x03, 0x19
        /*00b6*/ 	.short	0x00b8


	//----- nvinfo : EIATTR_PARAM_CBANK
	.align		4
        /*00b8*/ 	.byte	0x04, 0x0a
        /*00ba*/ 	.short	(.L_541 - .L_540)
	.align		4
.L_540:
        /*00bc*/ 	.word	index@(.nv.constant0._Z35group_norm_nhwc_bwd_one_pass_kernelI11Bf16IOFp32WLi256ELi70ELi560EEv26Group_norm_nhwc_bwd_params)
        /*00c0*/ 	.short	0x0210
        /*00c2*/ 	.short	0x00b8


	//----- nvinfo : EIATTR_SW_WAR
	.align		4
.L_541:
        /*00c4*/ 	.byte	0x04, 0x36
        /*00c6*/ 	.short	(.L_543 - .L_542)
.L_542:
        /*00c8*/ 	.word	0x00000008
.L_543:


//--------------------- .nv.info._Z35group_norm_nhwc_bwd_one_pass_kernelI11Bf16IOFp32WLi512ELi70ELi560EEv26Group_norm_nhwc_bwd_params --------------------------
	.section	.nv.info._Z35group_norm_nhwc_bwd_one_pass_kernelI11Bf16IOFp32WLi512ELi70ELi560EEv26Group_norm_nhwc_bwd_params,"",@"SHT_CUDA_INFO"
	.sectionflags	@""
	.align	4


	//----- nvinfo : EIATTR_CUDA_API_VERSION
	.align		4
        /*0000*/ 	.byte	0x04, 0x37
        /*0002*/ 	.short	(.L_545 - .L_544)
.L_544:
        /*0004*/ 	.word	0x00000082


	//----- nvinfo : EIATTR_KPARAM_INFO
	.align		4
.L_545:
        /*0008*/ 	.byte	0x04, 0x17
        /*000a*/ 	.short	(.L_547 - .L_546)
.L_546:
        /*000c*/ 	.word	0x00000000
        /*0010*/ 	.short	0x0000
        /*0012*/ 	.short	0x0000
        /*0014*/ 	.byte	0x00, 0xf0, 0xe1, 0x02


	//----- nvinfo : EIATTR_SPARSE_MMA_MASK
	.align		4
.L_547:
        /*0018*/ 	.byte	0x03, 0x50
        /*001a*/ 	.short	0x0000


	//----- nvinfo : EIATTR_MAXREG_COUNT
	.align		4
        /*001c*/ 	.byte	0x03, 0x1b
        /*001e*/ 	.short	0x0060


	//----- nvinfo : EIATTR_NUM_BARRIERS
	.align		4
        /*0020*/ 	.byte	0x02, 0x4c
        /*0022*/ 	.byte	0x01
	.zero		1


	//----- nvinfo : EIATTR_ANNOTATIONS
	.align		4
        /*0024*/ 	.byte	0x04, 0x55
        /*0026*/ 	.short	(.L_549 - .L_548)


	//   ....[0]....
.L_548:
        /*0028*/ 	.word	0x00000001
        /*002c*/ 	.byte	0xa0, 0x02, 0x00, 0x00, 0x01, 0x00, 0x00, 0x00, 0xd0, 0x02, 0x00, 0x00, 0x01, 0x00, 0x00, 0x00
        /* <DEDUP_REMOVED lines=111> */
        /*072c*/ 	.byte	0x70, 0x26, 0x01, 0x00, 0x01, 0x00, 0x00, 0x00, 0x00, 0x2a, 0x01, 0x00


	//----- nvinfo : EIATTR_MERCURY_ISA_VERSION
	.align		4
.L_549:
        /*0738*/ 	.byte	0x03, 0x5f
        /*073a*/ 	.short	0x0101


	//----- nvinfo : EIATTR_INT_WARP_WIDE_INSTR_OFFSETS
	.align		4
        /*073c*/ 	.byte	0x04, 0x31
        /*073e*/ 	.short	(.L_551 - .L_550)


	//   ....[0]....
.L_550:
        /*0740*/ 	.word	0x00009fb0


	//   ....[1]....
        /*0744*/ 	.word	0x0000a2e0


	//   ....[2]....
        /*0748*/ 	.word	0x0000a390


	//   ....[3]....
        /*074c*/ 	.word	0x0000a3a0


	//   ....[4]....
        /*0750*/ 	.word	0x0000a460


	//   ....[5]....
        /*0754*/ 	.word	0x0000a540


	//   ....[6]....
        /*0758*/ 	.word	0x0000a600


	//   ....[7]....
        /*075c*/ 	.word	0x0000a620


	//   ....[8]....
        /*0760*/ 	.word	0x0000a720


	//   ....[9]....
        /*0764*/ 	.word	0x0000a7e0


	//   ....[10]....
        /*0768*/ 	.word	0x0000a800


	//   ....[11]....
        /*076c*/ 	.word	0x0000a900


	//   ....[12]....
        /*0770*/ 	.word	0x0000a9c0


	//   ....[13]....
        /*0774*/ 	.word	0x0000a9d0


	//   ....[14]....
        /*0778*/ 	.word	0x0000aae0


	//   ....[15]....
        /*077c*/ 	.word	0x0000aba0


	//   ....[16]....
        /*0780*/ 	.word	0x0000abb0


	//   ....[17]....
        /*0784*/ 	.word	0x0000ad60


	//   ....[18]....
        /*0788*/ 	.word	0x0000ae20


	//   ....[19]....
        /*078c*/ 	.word	0x0000ae30


	//   ....[20]....
        /*0790*/ 	.word	0x0000ae40


	//   ....[21]....
        /*0794*/ 	.word	0x0000afb0


	//   ....[22]....
        /*0798*/ 	.word	0x0000b060


	//   ....[23]....
        /*079c*/ 	.word	0x0000b080


	//   ....[24]....
        /*07a0*/ 	.word	0x0000b0b0


	//   ....[25]....
        /*07a4*/ 	.word	0x0000b2c0


	//   ....[26]....
        /*07a8*/ 	.word	0x0000b380


	//   ....[27]....
        /*07ac*/ 	.word	0x0000b3e0


	//   ....[28]....
        /*07b0*/ 	.word	0x0000b410


	//   ....[29]....
        /*07b4*/ 	.word	0x0000b6c0


	//   ....[30]....
        /*07b8*/ 	.word	0x0000b740


	//   ....[31]....
        /*07bc*/ 	.word	0x00012e40


	//----- nvinfo : EIATTR_COOP_GROUP_MASK_REGIDS
	.align		4
.L_551:
        /*07c0*/ 	.byte	0x04, 0x29
        /*07c2*/ 	.short	(.L_553 - .L_552)


	//   ....[0]....
.L_552:
        /*07c4*/ 	.word	0xffffffff


	//   ....[1]....
        /*07c8*/ 	.word	0xffffffff


	//   ....[2]....
        /*07cc*/ 	.word	0xffffffff


	//   ....[3]....
        /*07d0*/ 	.word	0xffffffff


	//   ....[4]....
        /*07d4*/ 	.word	0xffffffff


	//   ....[5]....
        /*07d8*/ 	.word	0xffffffff


	//   ....[6]....
        /*07dc*/ 	.word	0xffffffff


	//   ....[7]....
        /*07e0*/ 	.word	0xffffffff


	//   ....[8]....
        /*07e4*/ 	.word	0xffffffff


	//   ....[9]....
        /*07e8*/ 	.word	0xffffffff


	//----- nvinfo : EIATTR_COOP_GROUP_INSTR_OFFSETS
	.align		4
.L_553:
        /*07ec*/ 	.byte	0x04, 0x28
        /*07ee*/ 	.short	(.L_555 - .L_554)


	//   ....[0]....
.L_554:
        /*07f0*/ 	.word	0x00008c10


	//   ....[1]....
        /*07f4*/ 	.word	0x00008c40


	//   ....[2]....
        /*07f8*/ 	.word	0x00008c80


	//   ....[3]....
        /*07fc*/ 	.word	0x00008ca0


	//   ....[4]....
        /*0800*/ 	.word	0x00008ce0


	//   ....[5]....
        /*0804*/ 	.word	0x00008d10


	//   ....[6]....
        /*0808*/ 	.word	0x00008db0


	//   ....[7]....
        /*080c*/ 	.word	0x00008dc0


	//   ....[8]....
        /*0810*/ 	.word	0x00008ff0


	//   ....[9]....
        /*0814*/ 	.word	0x00009000


	//----- nvinfo : EIATTR_EXIT_INSTR_OFFSETS
	.align		4
.L_555:
        /*0818*/ 	.byte	0x04, 0x1c
        /*081a*/ 	.short	(.L_557 - .L_556)


	//   ....[0]....
.L_556:
        /*081c*/ 	.word	0x00012f30


	//   ....[1]....
        /*0820*/ 	.word	0x00013070


	//   ....[2]....
        /*0824*/ 	.word	0x000132c0


	//----- nvinfo : EIATTR_MAX_THREADS
	.align		4
.L_557:
        /*0828*/ 	.byte	0x04, 0x05
        /*082a*/ 	.short	(.L_559 - .L_558)
.L_558:
        /*082c*/ 	.word	0x00000230
        /*0830*/ 	.word	0x00000001
        /*0834*/ 	.word	0x00000001


	//----- nvinfo : EIATTR_CRS_STACK_SIZE
	.align		4
.L_559:
        /*0838*/ 	.byte	0x04, 0x1e
        /*083a*/ 	.short	(.L_561 - .L_560)
.L_560:
        /*083c*/ 	.word	0x00000000


	//----- nvinfo : EIATTR_CBANK_PARAM_SIZE
	.align		4
.L_561:
        /*0840*/ 	.byte	0x03, 0x19
        /*0842*/ 	.short	0x00b8


	//----- nvinfo : EIATTR_PARAM_CBANK
	.align		4
        /*0844*/ 	.byte	0x04, 0x0a
        /*0846*/ 	.short	(.L_563 - .L_562)
	.align		4
.L_562:
        /*0848*/ 	.word	index@(.nv.constant0._Z35group_norm_nhwc_bwd_one_pass_kernelI11Bf16IOFp32WLi512ELi70ELi560EEv26Group_norm_nhwc_bwd_params)
        /*084c*/ 	.short	0x0210
        /*084e*/ 	.short	0x00b8


	//----- nvinfo : EIATTR_SW_WAR
	.align		4
.L_563:
        /*0850*/ 	.byte	0x04, 0x36
        /*0852*/ 	.short	(.L_565 - .L_564)
.L_564:
        /*0854*/ 	.word	0x00000008
.L_565:


//--------------------- .nv.info._Z35group_norm_nhwc_bwd_one_pass_kernelI11Bf16IOBf16WLi64ELi70ELi560EEv26Group_norm_nhwc_bwd_params --------------------------
	.section	.nv.info._Z35group_norm_nhwc_bwd_one_pass_kernelI11Bf16IOBf16WLi64ELi70ELi560EEv26Group_norm_nhwc_bwd_params,"",@"SHT_CUDA_INFO"
	.sectionflags	@""
	.align	4


	//----- nvinfo : EIATTR_CUDA_API_VERSION
	.align		4
        /*0000*/ 	.byte	0x04, 0x37
        /*0002*/ 	.short	(.L_567 - .L_566)
.L_566:
        /*0004*/ 	.word	0x00000082


	//----- nvinfo : EIATTR_KPARAM_INFO
	.align		4
.L_567:
        /*0008*/ 	.byte	0x04, 0x17
        /*000a*/ 	.short	(.L_569 - .L_568)
.L_568:
        /*000c*/ 	.word	0x00000000
        /*0010*/ 	.short	0x0000
        /*0012*/ 	.short	0x0000
        /*0014*/ 	.byte	0x00, 0xf0, 0xe1, 0x02


	//----- nvinfo : EIATTR_SPARSE_MMA_MASK
	.align		4
.L_569:
        /*0018*/ 	.byte	0x03, 0x50
        /*001a*/ 	.short	0x0000


	//----- nvinfo : EIATTR_MAXREG_COUNT
	.align		4
        /*001c*/ 	.byte	0x03, 0x1b
        /*001e*/ 	.short	0x0060


	//----- nvinfo : EIATTR_NUM_BARRIERS
	.align		4
        /*0020*/ 	.byte	0x02, 0x4c
        /*0022*/ 	.byte	0x01
	.zero		1


	//----- nvinfo : EIATTR_MERCURY_ISA_VERSION
	.align		4
        /*0024*/ 	.byte	0x03, 0x5f
        /*0026*/ 	.short	0x0101


	//----- nvinfo : EIATTR_INT_WARP_WIDE_INSTR_OFFSETS
	.align		4
        /*0028*/ 	.byte	0x04, 0x31
        /*002a*/ 	.short	(.L_571 - .L_570)


	//   ....[0]....
.L_570:
        /*002c*/ 	.word	0x000023e0


	//   ....[1]....
        /*0030*/ 	.word	0x000043d0


	//----- nvinfo : EIATTR_COOP_GROUP_MASK_REGIDS
	.align		4
.L_571:
        /*0034*/ 	.byte	0x04, 0x29
        /*0036*/ 	.short	(.L_573 - .L_572)


	//   ....[0]....
.L_572:
        /*0038*/ 	.word	0xffffffff


	//   ....[1]....
        /*003c*/ 	.word	0xffffffff


	//   ....[2]....
        /*0040*/ 	.word	0xffffffff


	//   ....[3]....
        /*0044*/ 	.word	0xffffffff


	//   ....[4]....
        /*0048*/ 	.word	0xffffffff


	//   ....[5]....
        /*004c*/ 	.word	0xffffffff


	//   ....[6]....
        /*0050*/ 	.word	0xffffffff


	//   ....[7]....
        /*0054*/ 	.word	0xffffffff


	//   ....[8]....
        /*0058*/ 	.word	0xffffffff


	//   ....[9]....
        /*005c*/ 	.word	0xffffffff


	//----- nvinfo : EIATTR_COOP_GROUP_INSTR_OFFSETS
	.align		4
.L_573:
        /*0060*/ 	.byte	0x04, 0x28
        /*0062*/ 	.short	(.L_575 - .L_574)


	//   ....[0]....
.L_574:
        /*0064*/ 	.word	0x00001690


	//   ....[1]....
        /*0068*/ 	.word	0x000016c0


	//   ....[2]....
        /*006c*/ 	.word	0x00001700


	//   ....[3]....
        /*0070*/ 	.word	0x00001730


	//   ....[4]....
        /*0074*/ 	.word	0x00001760


	//   ....[5]....
        /*0078*/ 	.word	0x00001790


	//   ....[6]....
        /*007c*/ 	.word	0x000017c0


	//   ....[7]....
        /*0080*/ 	.word	0x000017f0


	//   ....[8]....
        /*0084*/ 	.word	0x00001830


	//   ....[9]....
        /*0088*/ 	.word	0x00001870


	//----- nvinfo : EIATTR_EXIT_INSTR_OFFSETS
	.align		4
.L_575:
        /*008c*/ 	.byte	0x04, 0x1c
        /*008e*/ 	.short	(.L_577 - .L_576)


	//   ....[0]....
.L_576:
        /*0090*/ 	.word	0x000044c0


	//   ....[1]....
        /*0094*/ 	.word	0x00004600


	//   ....[2]....
        /*0098*/ 	.word	0x00004860


	//----- nvinfo : EIATTR_MAX_THREADS
	.align		4
.L_577:
        /*009c*/ 	.byte	0x04, 0x05
        /*009e*/ 	.short	(.L_579 - .L_578)
.L_578:
        /*00a0*/ 	.word	0x00000230
        /*00a4*/ 	.word	0x00000001
        /*00a8*/ 	.word	0x00000001


	//----- nvinfo : EIATTR_CRS_STACK_SIZE
	.align		4
.L_579:
        /*00ac*/ 	.byte	0x04, 0x1e
        /*00ae*/ 	.short	(.L_581 - .L_580)
.L_580:
        /*00b0*/ 	.word	0x00000000


	//----- nvinfo : EIATTR_CBANK_PARAM_SIZE
	.align		4
.L_581:
        /*00b4*/ 	.byte	0x03, 0x19
        /*00b6*/ 	.short	0x00b8


	//----- nvinfo : EIATTR_PARAM_CBANK
	.align		4
        /*00b8*/ 	.byte	0x04, 0x0a
        /*00ba*/ 	.short	(.L_583 - .L_582)
	.align		4
.L_582:
        /*00bc*/ 	.word	index@(.nv.constant0._Z35group_norm_nhwc_bwd_one_pass_kernelI11Bf16IOBf16WLi64ELi70ELi560EEv26Group_norm_nhwc_bwd_params)
        /*00c0*/ 	.short	0x0210
        /*00c2*/ 	.short	0x00b8


	//----- nvinfo : EIATTR_SW_WAR
	.align		4
.L_583:
        /*00c4*/ 	.byte	0x04, 0x36
        /*00c6*/ 	.short	(.L_585 - .L_584)
.L_584:
        /*00c8*/ 	.word	0x00000008
.L_585:


//--------------------- .nv.info._Z35group_norm_nhwc_bwd_one_pass_kernelI11Bf16IOBf16WLi128ELi70ELi560EEv26Group_norm_nhwc_bwd_params --------------------------
	.section	.nv.info._Z35group_norm_nhwc_bwd_one_pass_kernelI11Bf16IOBf16WLi128ELi70ELi560EEv26Group_norm_nhwc_bwd_params,"",@"SHT_CUDA_INFO"
	.sectionflags	@""
	.align	4


	//----- nvinfo : EIATTR_CUDA_API_VERSION
	.align		4
        /*0000*/ 	.byte	0x04, 0x37
        /*0002*/ 	.short	(.L_587 - .L_586)
.L_586:
        /*0004*/ 	.word	0x00000082


	//----- nvinfo : EIATTR_KPARAM_INFO
	.align		4
.L_587:
        /*0008*/ 	.byte	0x04, 0x17
        /*000a*/ 	.short	(.L_589 - .L_588)
.L_588:
        /*000c*/ 	.word	0x00000000
        /*0010*/ 	.short	0x0000
        /*0012*/ 	.short	0x0000
        /*0014*/ 	.byte	0x00, 0xf0, 0xe1, 0x02


	//----- nvinfo : EIATTR_SPARSE_MMA_MASK
	.align		4
.L_589:
        /*0018*/ 	.byte	0x03, 0x50
        /*001a*/ 	.short	0x0000


	//----- nvinfo : EIATTR_MAXREG_COUNT
	.align		4
        /*001c*/ 	.byte	0x03, 0x1b
        /*001e*/ 	.short	0x0060


	//----- nvinfo : EIATTR_NUM_BARRIERS
	.align		4
        /*0020*/ 	.byte	0x02, 0x4c
        /*0022*/ 	.byte	0x01
	.zero		1


	//----- nvinfo : EIATTR_MERCURY_ISA_VERSION
	.align		4
        /*0024*/ 	.byte	0x03, 0x5f
        /*0026*/ 	.short	0x0101


	//----- nvinfo : EIATTR_INT_WARP_WIDE_INSTR_OFFSETS
	.align		4
        /*0028*/ 	.byte	0x04, 0x31
        /*002a*/ 	.short	(.L_591 - .L_590)


	//   ....[0]....
.L_590:
        /*002c*/ 	.word	0x00003440


	//   ....[1]....
        /*0030*/ 	.word	0x00006060


	//----- nvinfo : EIATTR_COOP_GROUP_MASK_REGIDS
	.align		4
.L_591:
        /*0034*/ 	.byte	0x04, 0x29
        /*0036*/ 	.short	(.L_593 - .L_592)


	//   ....[0]....
.L_592:
        /*0038*/ 	.word	0xffffffff


	//   ....[1]....
        /*003c*/ 	.word	0xffffffff


	//   ....[2]....
        /*0040*/ 	.word	0xffffffff


	//   ....[3]....
        /*0044*/ 	.word	0xffffffff


	//   ....[4]....
        /*0048*/ 	.word	0xffffffff


	//   ....[5]....
        /*004c*/ 	.word	0xffffffff


	//   ....[6]....
        /*0050*/ 	.word	0xffffffff


	//   ....[7]....
        /*0054*/ 	.word	0xffffffff


	//   ....[8]....
        /*0058*/ 	.word	0xffffffff


	//   ....[9]....
        /*005c*/ 	.word	0xffffffff


	//----- nvinfo : EIATTR_COOP_GROUP_INSTR_OFFSETS
	.align		4
.L_593:
        /*0060*/ 	.byte	0x04, 0x28
        /*0062*/ 	.short	(.L_595 - .L_594)


	//   ....[0]....
.L_594:
        /*0064*/ 	.word	0x00002510


	//   ....[1]....
        /*0068*/ 	.word	0x00002520


	//   ....[2]....
        /*006c*/ 	.word	0x00002550


	//   ....[3]....
        /*0070*/ 	.word	0x00002580


	//   ....[4]....
        /*0074*/ 	.word	0x000025b0


	//   ....[5]....
        /*0078*/ 	.word	0x000025e0


	//   ....[6]....
        /*007c*/ 	.word	0x00002610


	//   ....[7]....
        /*0080*/ 	.word	0x00002650


	//   ....[8]....
        /*0084*/ 	.word	0x000027d0


	//   ....[9]....
        /*0088*/ 	.word	0x00002810


	//----- nvinfo : EIATTR_EXIT_INSTR_OFFSETS
	.align		4
.L_595:
        /*008c*/ 	.byte	0x04, 0x1c
        /*008e*/ 	.short	(.L_597 - .L_596)


	//   ....[0]....
.L_596:
        /*0090*/ 	.word	0x00006150


	//   ....[1]....
        /*0094*/ 	.word	0x00006290


	//   ....[2]....
        /*0098*/ 	.word	0x000064f0


	//----- nvinfo : EIATTR_MAX_THREADS
	.align		4
.L_597:
        /*009c*/ 	.byte	0x04, 0x05
        /*009e*/ 	.short	(.L_599 - .L_598)
.L_598:
        /*00a0*/ 	.word	0x00000230
        /*00a4*/ 	.word	0x00000001
        /*00a8*/ 	.word	0x00000001


	//----- nvinfo : EIATTR_CRS_STACK_SIZE
	.align		4
.L_599:
        /*00ac*/ 	.byte	0x04, 0x1e
        /*00ae*/ 	.short	(.L_601 - .L_600)
.L_600:
        /*00b0*/ 	.word	0x00000000


	//----- nvinfo : EIATTR_CBANK_PARAM_SIZE
	.align		4
.L_601:
        /*00b4*/ 	.byte	0x03, 0x19
        /*00b6*/ 	.short	0x00b8


	//----- nvinfo : EIATTR_PARAM_CBANK
	.align		4
        /*00b8*/ 	.byte	0x04, 0x0a
        /*00ba*/ 	.short	(.L_603 - .L_602)
	.align		4
.L_602:
        /*00bc*/ 	.word	index@(.nv.constant0._Z35group_norm_nhwc_bwd_one_pass_kernelI11Bf16IOBf16WLi128ELi70ELi560EEv26Group_norm_nhwc_bwd_params)
        /*00c0*/ 	.short	0x0210
        /*00c2*/ 	.short	0x00b8


	//----- nvinfo : EIATTR_SW_WAR
	.align		4
.L_603:
        /*00c4*/ 	.byte	0x04, 0x36
        /*00c6*/ 	.short	(.L_605 - .L_604)
.L_604:
        /*00c8*/ 	.word	0x00000008
.L_605:


//--------------------- .nv.info._Z35group_norm_nhwc_bwd_one_pass_kernelI11Bf16IOBf16WLi256ELi70ELi560EEv26Group_norm_nhwc_bwd_params --------------------------
	.section	.nv.info._Z35group_norm_nhwc_bwd_one_pass_kernelI11Bf16IOBf16WLi256ELi70ELi560EEv26Group_norm_nhwc_bwd_params,"",@"SHT_CUDA_INFO"
	.sectionflags	@""
	.align	4


	//----- nvinfo : EIATTR_CUDA_API_VERSION
	.align		4
        /*0000*/ 	.byte	0x04, 0x37
        /*0002*/ 	.short	(.L_607 - .L_606)
.L_606:
        /*0004*/ 	.word	0x00000082


	//----- nvinfo : EIATTR_KPARAM_INFO
	.align		4
.L_607:
        /*0008*/ 	.byte	0x04, 0x17
        /*000a*/ 	.short	(.L_609 - .L_608)
.L_608:
        /*000c*/ 	.word	0x00000000
        /*0010*/ 	.short	0x0000
        /*0012*/ 	.short	0x0000
        /*0014*/ 	.byte	0x00, 0xf0, 0xe1, 0x02


	//----- nvinfo : EIATTR_SPARSE_MMA_MASK
	.align		4
.L_609:
        /*0018*/ 	.byte	0x03, 0x50
        /*001a*/ 	.short	0x0000


	//----- nvinfo : EIATTR_MAXREG_COUNT
	.align		4
        /*001c*/ 	.byte	0x03, 0x1b
        /*001e*/ 	.short	0x0060


	//----- nvinfo : EIATTR_NUM_BARRIERS
	.align		4
        /*0020*/ 	.byte	0x02, 0x4c
        /*0022*/ 	.byte	0x01
	.zero		1


	//----- nvinfo : EIATTR_MERCURY_ISA_VERSION
	.align		4
        /*0024*/ 	.byte	0x03, 0x5f
        /*0026*/ 	.short	0x0101


	//----- nvinfo : EIATTR_INT_WARP_WIDE_INSTR_OFFSETS
	.align		4
        /*0028*/ 	.byte	0x04, 0x31
        /*002a*/ 	.short	(.L_611 - .L_610)


	//   ....[0]....
.L_610:
        /*002c*/ 	.word	0x000053c0


	//   ....[1]....
        /*0030*/ 	.word	0x00009c20


	//----- nvinfo : EIATTR_COOP_GROUP_MASK_REGIDS
	.align		4
.L_611:
        /*0034*/ 	.byte	0x04, 0x29
        /*0036*/ 	.short	(.L_613 - .L_612)


	//   ....[0]....
.L_612:
        /*0038*/ 	.word	0xffffffff


	//   ....[1]....
        /*003c*/ 	.word	0xffffffff


	//   ....[2]....
        /*0040*/ 	.word	0xffffffff


	//   ....[3]....
        /*0044*/ 	.word	0xffffffff


	//   ....[4]....
        /*0048*/ 	.word	0xffffffff


	//   ....[5]....
        /*004c*/ 	.word	0xffffffff


	//   ....[6]....
        /*0050*/ 	.word	0xffffffff


	//   ....[7]....
        /*0054*/ 	.word	0xffffffff


	//   ....[8]....
        /*0058*/ 	.word	0xffffffff


	//   ....[9]....
        /*005c*/ 	.word	0xffffffff


	//----- nvinfo : EIATTR_COOP_GROUP_INSTR_OFFSETS
	.align		4
.L_613:
        /*0060*/ 	.byte	0x04, 0x28
        /*0062*/ 	.short	(.L_615 - .L_614)


	//   ....[0]....
.L_614:
        /*0064*/ 	.word	0x00004530


	//   ....[1]....
        /*0068*/ 	.word	0x00004570


	//   ....[2]....
        /*006c*/ 	.word	0x00004700


	//   ....[3]....
        /*0070*/ 	.word	0x00004730


	//   ....[4]....
        /*0074*/ 	.word	0x00004770


	//   ....[5]....
        /*0078*/ 	.word	0x000047b0


	//   ....[6]....
        /*007c*/ 	.word	0x000047d0


	//   ....[7]....
        /*0080*/ 	.word	0x00004810


	//   ....[8]....
        /*0084*/ 	.word	0x00004830


	//   ....[9]....
        /*0088*/ 	.word	0x00004860


	//----- nvinfo : EIATTR_EXIT_INSTR_OFFSETS
	.align		4
.L_615:
        /*008c*/ 	.byte	0x04, 0x1c
        /*008e*/ 	.short	(.L_617 - .L_616)


	//   ....[0]....
.L_616:
        /*0090*/ 	.word	0x00009d10


	//   ....[1]....
        /*0094*/ 	.word	0x00009e50


	//   ....[2]....
        /*0098*/ 	.word	0x0000a0b0


	//----- nvinfo : EIATTR_MAX_THREADS
	.align		4
.L_617:
        /*009c*/ 	.byte	0x04, 0x05
        /*009e*/ 	.short	(.L_619 - .L_618)
.L_618:
        /*00a0*/ 	.word	0x00000230
        /*00a4*/ 	.word	0x00000001
        /*00a8*/ 	.word	0x00000001


	//----- nvinfo : EIATTR_CRS_STACK_SIZE
	.align		4
.L_619:
        /*00ac*/ 	.byte	0x04, 0x1e
        /*00ae*/ 	.short	(.L_621 - .L_620)
.L_620:
        /*00b0*/ 	.word	0x00000000


	//----- nvinfo : EIATTR_CBANK_PARAM_SIZE
	.align		4
.L_621:
        /*00b4*/ 	.byte	0x03, 0x19
        /*00b6*/ 	.short	0x00b8


	//----- nvinfo : EIATTR_PARAM_CBANK
	.align		4
        /*00b8*/ 	.byte	0x04, 0x0a
        /*00ba*/ 	.short	(.L_623 - .L_622)
	.align		4
.L_622:
        /*00bc*/ 	.word	index@(.nv.constant0._Z35group_norm_nhwc_bwd_one_pass_kernelI11Bf16IOBf16WLi256ELi70ELi560EEv26Group_norm_nhwc_bwd_params)
        /*00c0*/ 	.short	0x0210
        /*00c2*/ 	.short	0x00b8


	//----- nvinfo : EIATTR_SW_WAR
	.align		4
.L_623:
        /*00c4*/ 	.byte	0x04, 0x36
        /*00c6*/ 	.short	(.L_625 - .L_624)
.L_624:
        /*00c8*/ 	.word	0x00000008
.L_625:


//--------------------- .nv.info._Z35group_norm_nhwc_bwd_one_pass_kernelI11Bf16IOBf16WLi512ELi70ELi560EEv26Group_norm_nhwc_bwd_params --------------------------
	.section	.nv.info._Z35group_norm_nhwc_bwd_one_pass_kernelI11Bf16IOBf16WLi512ELi70ELi560EEv26Group_norm_nhwc_bwd_params,"",@"SHT_CUDA_INFO"
	.sectionflags	@""
	.align	4


	//----- nvinfo : EIATTR_CUDA_API_VERSION
	.align		4
        /*0000*/ 	.byte	0x04, 0x37
        /*0002*/ 	.short	(.L_627 - .L_626)
.L_626:
        /*0004*/ 	.word	0x00000082


	//----- nvinfo : EIATTR_KPARAM_INFO
	.align		4
.L_627:
        /*0008*/ 	.byte	0x04, 0x17
        /*000a*/ 	.short	(.L_629 - .L_628)
.L_628:
        /*000c*/ 	.word	0x00000000
        /*0010*/ 	.short	0x0000
        /*0012*/ 	.short	0x0000
        /*0014*/ 	.byte	0x00, 0xf0, 0xe1, 0x02


	//----- nvinfo : EIATTR_SPARSE_MMA_MASK
	.align		4
.L_629:
        /*0018*/ 	.byte	0x03, 0x50
        /*001a*/ 	.short	0x0000


	//----- nvinfo : EIATTR_MAXREG_COUNT
	.align		4
        /*001c*/ 	.byte	0x03, 0x1b
        /*001e*/ 	.short	0x0060


	//----- nvinfo : EIATTR_NUM_BARRIERS
	.align		4
        /*0020*/ 	.byte	0x02, 0x4c
        /*0022*/ 	.byte	0x01
	.zero		1


	//----- nvinfo : EIATTR_ANNOTATIONS
	.align		4
        /*0024*/ 	.byte	0x04, 0x55
        /*0026*/ 	.short	(.L_631 - .L_630)


	//   ....[0]....
.L_630:
        /* <DEDUP_REMOVED lines=115> */
        /*074c*/ 	.byte	0xe0, 0x2a, 0x01, 0x00


	//----- nvinfo : EIATTR_MERCURY_ISA_VERSION
	.align		4
.L_631:
        /*0750*/ 	.byte	0x03, 0x5f
        /*0752*/ 	.short	0x0101


	//----- nvinfo : EIATTR_INT_WARP_WIDE_INSTR_OFFSETS
	.align		4
        /*0754*/ 	.byte	0x04, 0x31
        /*0756*/ 	.short	(.L_633 - .L_632)


	//   ....[0]....
.L_632:
        /*0758*/ 	.word	0x0000a090


	//   ....[1]....
        /*075c*/ 	.word	0x0000a3c0


	//   ....[2]....
        /*0760*/ 	.word	0x0000a470


	//   ....[3]....
        /*0764*/ 	.word	0x0000a480


	//   ....[4]....
        /*0768*/ 	.word	0x0000a540


	//   ....[5]....
        /*076c*/ 	.word	0x0000a620


	//   ....[6]....
        /*0770*/ 	.word	0x0000a6e0


	//   ....[7]....
        /*0774*/ 	.word	0x0000a700


	//   ....[8]....
        /*0778*/ 	.word	0x0000a800


	//   ....[9]....
        /*077c*/ 	.word	0x0000a8c0


	//   ....[10]....
        /*0780*/ 	.word	0x0000a8e0


	//   ....[11]....
        /*0784*/ 	.word	0x0000a9e0


	//   ....[12]....
        /*0788*/ 	.word	0x0000aaa0


	//   ....[13]....
        /*078c*/ 	.word	0x0000aab0


	//   ....[14]....
        /*0790*/ 	.word	0x0000abc0


	//   ....[15]....
        /*0794*/ 	.word	0x0000ac80


	//   ....[16]....
        /*0798*/ 	.word	0x0000ac90


	//   ....[17]....
        /*079c*/ 	.word	0x0000ae40


	//   ....[18]....
        /*07a0*/ 	.word	0x0000af00


	//   ....[19]....
        /*07a4*/ 	.word	0x0000af10


	//   ....[20]....
        /*07a8*/ 	.word	0x0000af20


	//   ....[21]....
        /*07ac*/ 	.word	0x0000b090


	//   ....[22]....
        /*07b0*/ 	.word	0x0000b140


	//   ....[23]....
        /*07b4*/ 	.word	0x0000b160


	//   ....[24]....
        /*07b8*/ 	.word	0x0000b190


	//   ....[25]....
        /*07bc*/ 	.word	0x0000b3a0


	//   ....[26]....
        /*07c0*/ 	.word	0x0000b460


	//   ....[27]....
        /*07c4*/ 	.word	0x0000b4c0


	//   ....[28]....
        /*07c8*/ 	.word	0x0000b4f0


	//   ....[29]....
        /*07cc*/ 	.word	0x0000b7a0


	//   ....[30]....
        /*07d0*/ 	.word	0x0000b820


	//   ....[31]....
        /*07d4*/ 	.word	0x00012f10


	//----- nvinfo : EIATTR_COOP_GROUP_MASK_REGIDS
	.align		4
.L_633:
        /*07d8*/ 	.byte	0x04, 0x29
        /*07da*/ 	.short	(.L_635 - .L_634)


	//   ....[0]....
.L_634:
        /*07dc*/ 	.word	0xffffffff


	//   ....[1]....
        /*07e0*/ 	.word	0xffffffff


	//   ....[2]....
        /*07e4*/ 	.word	0xffffffff


	//   ....[3]....
        /*07e8*/ 	.word	0xffffffff


	//   ....[4]....
        /*07ec*/ 	.word	0xffffffff


	//   ....[5]....
        /*07f0*/ 	.word	0xffffffff


	//   ....[6]....
        /*07f4*/ 	.word	0xffffffff


	//   ....[7]....
        /*07f8*/ 	.word	0xffffffff


	//   ....[8]....
        /*07fc*/ 	.word	0xffffffff


	//   ....[9]....
        /*0800*/ 	.word	0xffffffff


	//----- nvinfo : EIATTR_COOP_GROUP_INSTR_OFFSETS
	.align		4
.L_635:
        /*0804*/ 	.byte	0x04, 0x28
        /*0806*/ 	.short	(.L_637 - .L_636)


	//   ....[0]....
.L_636:
        /*0808*/ 	.word	0x00008cf0


	//   ....[1]....
        /*080c*/ 	.word	0x00008d20


	//   ....[2]....
        /*0810*/ 	.word	0x00008d60


	//   ....[3]....
        /*0814*/ 	.word	0x00008d80


	//   ....[4]....
        /*0818*/ 	.word	0x00008dc0


	//   ....[5]....
        /*081c*/ 	.word	0x00008df0


	//   ....[6]....
        /*0820*/ 	.word	0x00008e90


	//   ....[7]....
        /*0824*/ 	.word	0x00008ea0


	//   ....[8]....
        /*0828*/ 	.word	0x000090d0


	//   ....[9]....
        /*082c*/ 	.word	0x000090e0


	//----- nvinfo : EIATTR_EXIT_INSTR_OFFSETS
	.align		4
.L_637:
        /*0830*/ 	.byte	0x04, 0x1c
        /*0832*/ 	.short	(.L_639 - .L_638)


	//   ....[0]....
.L_638:
        /*0834*/ 	.word	0x00013000


	//   ....[1]....
        /*0838*/ 	.word	0x00013140


	//   ....[2]....
        /*083c*/ 	.word	0x000133b0


	//----- nvinfo : EIATTR_MAX_THREADS
	.align		4
.L_639:
        /*0840*/ 	.byte	0x04, 0x05
        /*0842*/ 	.short	(.L_641 - .L_640)
.L_640:
        /*0844*/ 	.word	0x00000230
        /*0848*/ 	.word	0x00000001
        /*084c*/ 	.word	0x00000001


	//----- nvinfo : EIATTR_CRS_STACK_SIZE
	.align		4
.L_641:
        /*0850*/ 	.byte	0x04, 0x1e
        /*0852*/ 	.short	(.L_643 - .L_642)
.L_642:
        /*0854*/ 	.word	0x00000000


	//----- nvinfo : EIATTR_CBANK_PARAM_SIZE
	.align		4
.L_643:
        /*0858*/ 	.byte	0x03, 0x19
        /*085a*/ 	.short	0x00b8


	//----- nvinfo : EIATTR_PARAM_CBANK
	.align		4
        /*085c*/ 	.byte	0x04, 0x0a
        /*085e*/ 	.short	(.L_645 - .L_644)
	.align		4
.L_644:
        /*0860*/ 	.word	index@(.nv.constant0._Z35group_norm_nhwc_bwd_one_pass_kernelI11Bf16IOBf16WLi512ELi70ELi560EEv26Group_norm_nhwc_bwd_params)
        /*0864*/ 	.short	0x0210
        /*0866*/ 	.short	0x00b8


	//----- nvinfo : EIATTR_SW_WAR
	.align		4
.L_645:
        /*0868*/ 	.byte	0x04, 0x36
        /*086a*/ 	.short	(.L_647 - .L_646)
.L_646:
        /*086c*/ 	.word	0x00000008
.L_647:


//--------------------- .nv.info._Z35group_norm_nhwc_bwd_one_pass_kernelI11Bf16IOFp16WLi64ELi70ELi560EEv26Group_norm_nhwc_bwd_params --------------------------
	.section	.nv.info._Z35group_norm_nhwc_bwd_one_pass_kernelI11Bf16IOFp16WLi64ELi70ELi560EEv26Group_norm_nhwc_bwd_params,"",@"SHT_CUDA_INFO"
	.sectionflags	@""
	.align	4


	//----- nvinfo : EIATTR_CUDA_API_VERSION
	.align		4
        /*0000*/ 	.byte	0x04, 0x37
        /*0002*/ 	.short	(.L_649 - .L_648)
.L_648:
        /*0004*/ 	.word	0x00000082


	//----- nvinfo : EIATTR_KPARAM_INFO
	.align		4
.L_649:
        /*0008*/ 	.byte	0x04, 0x17
        /*000a*/ 	.short	(.L_651 - .L_650)
.L_650:
        /*000c*/ 	.word	0x00000000
        /*0010*/ 	.short	0x0000
        /*0012*/ 	.short	0x0000
        /*0014*/ 	.byte	0x00, 0xf0, 0xe1, 0x02


	//----- nvinfo : EIATTR_SPARSE_MMA_MASK
	.align		4
.L_651:
        /*0018*/ 	.byte	0x03, 0x50
        /*001a*/ 	.short	0x0000


	//----- nvinfo : EIATTR_MAXREG_COUNT
	.align		4
        /*001c*/ 	.byte	0x03, 0x1b
        /*001e*/ 	.short	0x0060


	//----- nvinfo : EIATTR_NUM_BARRIERS
	.align		4
        /*0020*/ 	.byte	0x02, 0x4c
        /*0022*/ 	.byte	0x01
	.zero		1


	//----- nvinfo : EIATTR_MERCURY_ISA_VERSION
	.align		4
        /*0024*/ 	.byte	0x03, 0x5f
        /*0026*/ 	.short	0x0101


	//----- nvinfo : EIATTR_INT_WARP_WIDE_INSTR_OFFSETS
	.align		4
        /*0028*/ 	.byte	0x04, 0x31
        /*002a*/ 	.short	(.L_653 - .L_652)


	//   ....[0]....
.L_652:
        /*002c*/ 	.word	0x000023e0


	//   ....[1]....
        /*0030*/ 	.word	0x000043d0


	//----- nvinfo : EIATTR_COOP_GROUP_MASK_REGIDS
	.align		4
.L_653:
        /*0034*/ 	.byte	0x04, 0x29
        /*0036*/ 	.short	(.L_655 - .L_654)


	//   ....[0]....
.L_654:
        /*0038*/ 	.word	0xffffffff


	//   ....[1]....
        /*003c*/ 	.word	0xffffffff


	//   ....[2]....
        /*0040*/ 	.word	0xffffffff


	//   ....[3]....
        /*0044*/ 	.word	0xffffffff


	//   ....[4]....
        /*0048*/ 	.word	0xffffffff


	//   ....[5]....
        /*004c*/ 	.word	0xffffffff


	//   ....[6]....
        /*0050*/ 	.word	0xffffffff


	//   ....[7]....
        /*0054*/ 	.word	0xffffffff


	//   ....[8]....
        /*0058*/ 	.word	0xffffffff


	//   ....[9]....
        /*005c*/ 	.word	0xffffffff


	//----- nvinfo : EIATTR_COOP_GROUP_INSTR_OFFSETS
	.align		4
.L_655:
        /*0060*/ 	.byte	0x04, 0x28
        /*0062*/ 	.short	(.L_657 - .L_656)


	//   ....[0]....
.L_656:
        /*0064*/ 	.word	0x00001690


	//   ....[1]....
        /*0068*/ 	.word	0x000016c0


	//   ....[2]....
        /*006c*/ 	.word	0x00001700


	//   ....[3]....
        /*0070*/ 	.word	0x00001730


	//   ....[4]....
        /*0074*/ 	.word	0x00001760


	//   ....[5]....
        /*0078*/ 	.word	0x00001790


	//   ....[6]....
        /*007c*/ 	.word	0x000017c0


	//   ....[7]....
        /*0080*/ 	.word	0x000017f0


	//   ....[8]....
        /*0084*/ 	.word	0x00001830


	//   ....[9]....
        /*0088*/ 	.word	0x00001870


	//----- nvinfo : EIATTR_EXIT_INSTR_OFFSETS
	.align		4
.L_657:
        /*008c*/ 	.byte	0x04, 0x1c
        /*008e*/ 	.short	(.L_659 - .L_658)


	//   ....[0]....
.L_658:
        /*0090*/ 	.word	0x000044c0


	//   ....[1]....
        /*0094*/ 	.word	0x00004600


	//   ....[2]....
        /*0098*/ 	.word	0x00004860


	//----- nvinfo : EIATTR_MAX_THREADS
	.align		4
.L_659:
        /*009c*/ 	.byte	0x04, 0x05
        /*009e*/ 	.short	(.L_661 - .L_660)
.L_660:
        /*00a0*/ 	.word	0x00000230
        /*00a4*/ 	.word	0x00000001
        /*00a8*/ 	.word	0x00000001


	//----- nvinfo : EIATTR_CRS_STACK_SIZE
	.align		4
.L_661:
        /*00ac*/ 	.byte	0x04, 0x1e
        /*00ae*/ 	.short	(.L_663 - .L_662)
.L_662:
        /*00b0*/ 	.word	0x00000000


	//----- nvinfo : EIATTR_CBANK_PARAM_SIZE
	.align		4
.L_663:
        /*00b4*/ 	.byte	0x03, 0x19
        /*00b6*/ 	.short	0x00b8


	//----- nvinfo : EIATTR_PARAM_CBANK
	.align		4
        /*00b8*/ 	.byte	0x04, 0x0a
        /*00ba*/ 	.short	(.L_665 - .L_664)
	.align		4
.L_664:
        /*00bc*/ 	.word	index@(.nv.constant0._Z35group_norm_nhwc_bwd_one_pass_kernelI11Bf16IOFp16WLi64ELi70ELi560EEv26Group_norm_nhwc_bwd_params)
        /*00c0*/ 	.short	0x0210
        /*00c2*/ 	.short	0x00b8


	//----- nvinfo : EIATTR_SW_WAR
	.align		4
.L_665:
        /*00c4*/ 	.byte	0x04, 0x36
        /*00c6*/ 	.short	(.L_667 - .L_666)
.L_666:
        /*00c8*/ 	.word	0x00000008
.L_667:


//--------------------- .nv.info._Z35group_norm_nhwc_bwd_one_pass_kernelI11Bf16IOFp16WLi128ELi70ELi560EEv26Group_norm_nhwc_bwd_params --------------------------
	.section	.nv.info._Z35group_norm_nhwc_bwd_one_pass_kernelI11Bf16IOFp16WLi128ELi70ELi560EEv26Group_norm_nhwc_bwd_params,"",@"SHT_CUDA_INFO"
	.sectionflags	@""
	.align	4


	//----- nvinfo : EIATTR_CUDA_API_VERSION
	.align		4
        /*0000*/ 	.byte	0x04, 0x37
        /*0002*/ 	.short	(.L_669 - .L_668)
.L_668:
        /*0004*/ 	.word	0x00000082


	//----- nvinfo : EIATTR_KPARAM_INFO
	.align		4
.L_669:
        /*0008*/ 	.byte	0x04, 0x17
        /*000a*/ 	.short	(.L_671 - .L_670)
.L_670:
        /*000c*/ 	.word	0x00000000
        /*0010*/ 	.short	0x0000
        /*0012*/ 	.short	0x0000
        /*0014*/ 	.byte	0x00, 0xf0, 0xe1, 0x02


	//----- nvinfo : EIATTR_SPARSE_MMA_MASK
	.align		4
.L_671:
        /*0018*/ 	.byte	0x03, 0x50
        /*001a*/ 	.short	0x0000


	//----- nvinfo : EIATTR_MAXREG_COUNT
	.align		4
        /*001c*/ 	.byte	0x03, 0x1b
        /*001e*/ 	.short	0x0060


	//----- nvinfo : EIATTR_NUM_BARRIERS
	.align		4
        /*0020*/ 	.byte	0x02, 0x4c
        /*0022*/ 	.byte	0x01
	.zero		1


	//----- nvinfo : EIATTR_MERCURY_ISA_VERSION
	.align		4
        /*0024*/ 	.byte	0x03, 0x5f
        /*0026*/ 	.short	0x0101


	//----- nvinfo : EIATTR_INT_WARP_WIDE_INSTR_OFFSETS
	.align		4
        /*0028*/ 	.byte	0x04, 0x31
        /*002a*/ 	.short	(.L_673 - .L_672)


	//   ....[0]....
.L_672:
        /*002c*/ 	.word	0x00003440


	//   ....[1]....
        /*0030*/ 	.word	0x00006060


	//----- nvinfo : EIATTR_COOP_GROUP_MASK_REGIDS
	.align		4
.L_673:
        /*0034*/ 	.byte	0x04, 0x29
        /*0036*/ 	.short	(.L_675 - .L_674)


	//   ....[0]....
.L_674:
        /*0038*/ 	.word	0xffffffff


	//   ....[1]....
        /*003c*/ 	.word	0xffffffff


	//   ....[2]....
        /*0040*/ 	.word	0xffffffff


	//   ....[3]....
        /*0044*/ 	.word	0xffffffff


	//   ....[4]....
        /*0048*/ 	.word	0xffffffff


	//   ....[5]....
        /*004c*/ 	.word	0xffffffff


	//   ....[6]....
        /*0050*/ 	.word	0xffffffff


	//   ....[7]....
        /*0054*/ 	.word	0xffffffff


	//   ....[8]....
        /*0058*/ 	.word	0xffffffff


	//   ....[9]....
        /*005c*/ 	.word	0xffffffff


	//----- nvinfo : EIATTR_COOP_GROUP_INSTR_OFFSETS
	.align		4
.L_675:
        /*0060*/ 	.byte	0x04, 0x28
        /*0062*/ 	.short	(.L_677 - .L_676)


	//   ....[0]....
.L_676:
        /*0064*/ 	.word	0x00002510


	//   ....[1]....
        /*0068*/ 	.word	0x00002520


	//   ....[2]....
        /*006c*/ 	.word	0x00002550


	//   ....[3]....
        /*0070*/ 	.word	0x00002580


	//   ....[4]....
        /*0074*/ 	.word	0x000025b0


	//   ....[5]....
        /*0078*/ 	.word	0x000025e0


	//   ....[6]....
        /*007c*/ 	.word	0x00002610


	//   ....[7]....
        /*0080*/ 	.word	0x00002650


	//   ....[8]....
        /*0084*/ 	.word	0x000027d0


	//   ....[9]....
        /*0088*/ 	.word	0x00002810


	//----- nvinfo : EIATTR_EXIT_INSTR_OFFSETS
	.align		4
.L_677:
        /*008c*/ 	.byte	0x04, 0x1c
        /*008e*/ 	.short	(.L_679 - .L_678)


	//   ....[0]....
.L_678:
        /*0090*/ 	.word	0x00006150


	//   ....[1]....
        /*0094*/ 	.word	0x00006290


	//   ....[2]....
        /*0098*/ 	.word	0x000064f0


	//----- nvinfo : EIATTR_MAX_THREADS
	.align		4
.L_679:
        /*009c*/ 	.byte	0x04, 0x05
        /*009e*/ 	.short	(.L_681 - .L_680)
.L_680:
        /*00a0*/ 	.word	0x00000230
        /*00a4*/ 	.word	0x00000001
        /*00a8*/ 	.word	0x00000001


	//----- nvinfo : EIATTR_CRS_STACK_SIZE
	.align		4
.L_681:
        /*00ac*/ 	.byte	0x04, 0x1e
        /*00ae*/ 	.short	(.L_683 - .L_682)
.L_682:
        /*00b0*/ 	.word	0x00000000


	//----- nvinfo : EIATTR_CBANK_PARAM_SIZE
	.align		4
.L_683:
        /*00b4*/ 	.byte	0x03, 0x19
        /*00b6*/ 	.short	0x00b8


	//----- nvinfo : EIATTR_PARAM_CBANK
	.align		4
        /*00b8*/ 	.byte	0x04, 0x0a
        /*00ba*/ 	.short	(.L_685 - .L_684)
	.align		4
.L_684:
        /*00bc*/ 	.word	index@(.nv.constant0._Z35group_norm_nhwc_bwd_one_pass_kernelI11Bf16IOFp16WLi128ELi70ELi560EEv26Group_norm_nhwc_bwd_params)
        /*00c0*/ 	.short	0x0210
        /*00c2*/ 	.short	0x00b8


	//----- nvinfo : EIATTR_SW_WAR
	.align		4
.L_685:
        /*00c4*/ 	.byte	0x04, 0x36
        /*00c6*/ 	.short	(.L_687 - .L_686)
.L_686:
        /*00c8*/ 	.word	0x00000008
.L_687:


//--------------------- .nv.info._Z35group_norm_nhwc_bwd_one_pass_kernelI11Bf16IOFp16WLi256ELi70ELi560EEv26Group_norm_nhwc_bwd_params --------------------------
	.section	.nv.info._Z35group_norm_nhwc_bwd_one_pass_kernelI11Bf16IOFp16WLi256ELi70ELi560EEv26Group_norm_nhwc_bwd_params,"",@"SHT_CUDA_INFO"
	.sectionflags	@""
	.align	4


	//----- nvinfo : EIATTR_CUDA_API_VERSION
	.align		4
        /*0000*/ 	.byte	0x04, 0x37
        /*0002*/ 	.short	(.L_689 - .L_688)
.L_688:
        /*0004*/ 	.word	0x00000082


	//----- nvinfo : EIATTR_KPARAM_INFO
	.align		4
.L_689:
        /*0008*/ 	.byte	0x04, 0x17
        /*000a*/ 	.short	(.L_691 - .L_690)
.L_690:
        /*000c*/ 	.word	0x00000000
        /*0010*/ 	.short	0x0000
        /*0012*/ 	.short	0x0000
        /*0014*/ 	.byte	0x00, 0xf0, 0xe1, 0x02


	//----- nvinfo : EIATTR_SPARSE_MMA_MASK
	.align		4
.L_691:
        /*0018*/ 	.byte	0x03, 0x50
        /*001a*/ 	.short	0x0000


	//----- nvinfo : EIATTR_MAXREG_COUNT
	.align		4
        /*001c*/ 	.byte	0x03, 0x1b
        /*001e*/ 	.short	0x0060


	//----- nvinfo : EIATTR_NUM_BARRIERS
	.align		4
        /*0020*/ 	.byte	0x02, 0x4c
        /*0022*/ 	.byte	0x01
	.zero		1


	//----- nvinfo : EIATTR_MERCURY_ISA_VERSION
	.align		4
        /*0024*/ 	.byte	0x03, 0x5f
        /*0026*/ 	.short	0x0101


	//----- nvinfo : EIATTR_INT_WARP_WIDE_INSTR_OFFSETS
	.align		4
        /*0028*/ 	.byte	0x04, 0x31
        /*002a*/ 	.short	(.L_693 - .L_692)


	//   ....[0]....
.L_692:
        /*002c*/ 	.word	0x000053c0


	//   ....[1]....
        /*0030*/ 	.word	0x00009c20


	//----- nvinfo : EIATTR_COOP_GROUP_MASK_REGIDS
	.align		4
.L_693:
        /*0034*/ 	.byte	0x04, 0x29
        /*0036*/ 	.short	(.L_695 - .L_694)


	//   ....[0]....
.L_694:
        /*0038*/ 	.word	0xffffffff


	//   ....[1]....
        /*003c*/ 	.word	0xffffffff


	//   ....[2]....
        /*0040*/ 	.word	0xffffffff


	//   ....[3]....
        /*0044*/ 	.word	0xffffffff


	//   ....[4]....
        /*0048*/ 	.word	0xffffffff


	//   ....[5]....
        /*004c*/ 	.word	0xffffffff


	//   ....[6]....
        /*0050*/ 	.word	0xffffffff


	//   ....[7]....
        /*0054*/ 	.word	0xffffffff


	//   ....[8]....
        /*0058*/ 	.word	0xffffffff


	//   ....[9]....
        /*005c*/ 	.word	0xffffffff


	//----- nvinfo : EIATTR_COOP_GROUP_INSTR_OFFSETS
	.align		4
.L_695:
        /*0060*/ 	.byte	0x04, 0x28
        /*0062*/ 	.short	(.L_697 - .L_696)


	//   ....[0]....
.L_696:
        /*0064*/ 	.word	0x00004530


	//   ....[1]....
        /*0068*/ 	.word	0x00004570


	//   ....[2]....
        /*006c*/ 	.word	0x00004700


	//   ....[3]....
        /*0070*/ 	.word	0x00004730


	//   ....[4]....
        /*0074*/ 	.word	0x00004770


	//   ....[5]....
        /*0078*/ 	.word	0x000047b0


	//   ....[6]....
        /*007c*/ 	.word	0x000047d0


	//   ....[7]....
        /*0080*/ 	.word	0x00004810


	//   ....[8]....
        /*0084*/ 	.word	0x00004830


	//   ....[9]....
        /*0088*/ 	.word	0x00004860


	//----- nvinfo : EIATTR_EXIT_INSTR_OFFSETS
	.align		4
.L_697:
        /*008c*/ 	.byte	0x04, 0x1c
        /*008e*/ 	.short	(.L_699 - .L_698)


	//   ....[0]....
.L_698:
        /*0090*/ 	.word	0x00009d10


	//   ....[1]....
        /*0094*/ 	.word	0x00009e50


	//   ....[2]....
        /*0098*/ 	.word	0x0000a0b0


	//----- nvinfo : EIATTR_MAX_THREADS
	.align		4
.L_699:
        /*009c*/ 	.byte	0x04, 0x05
        /*009e*/ 	.short	(.L_701 - .L_700)
.L_700:
        /*00a0*/ 	.word	0x00000230
        /*00a4*/ 	.word	0x00000001
        /*00a8*/ 	.word	0x00000001


	//----- nvinfo : EIATTR_CRS_STACK_SIZE
	.align		4
.L_701:
        /*00ac*/ 	.byte	0x04, 0x1e
        /*00ae*/ 	.short	(.L_703 - .L_702)
.L_702:
        /*00b0*/ 	.word	0x00000000


	//----- nvinfo : EIATTR_CBANK_PARAM_SIZE
	.align		4
.L_703:
        /*00b4*/ 	.byte	0x03, 0x19
        /*00b6*/ 	.short	0x00b8


	//----- nvinfo : EIATTR_PARAM_CBANK
	.align		4
        /*00b8*/ 	.byte	0x04, 0x0a
        /*00ba*/ 	.short	(.L_705 - .L_704)
	.align		4
.L_704:
        /*00bc*/ 	.word	index@(.nv.constant0._Z35group_norm_nhwc_bwd_one_pass_kernelI11Bf16IOFp16WLi256ELi70ELi560EEv26Group_norm_nhwc_bwd_params)
        /*00c0*/ 	.short	0x0210
        /*00c2*/ 	.short	0x00b8


	//----- nvinfo : EIATTR_SW_WAR
	.align		4
.L_705:
        /*00c4*/ 	.byte	0x04, 0x36
        /*00c6*/ 	.short	(.L_707 - .L_706)
.L_706:
        /*00c8*/ 	.word	0x00000008
.L_707:


//--------------------- .nv.info._Z35group_norm_nhwc_bwd_one_pass_kernelI11Bf16IOFp16WLi512ELi70ELi560EEv26Group_norm_nhwc_bwd_params --------------------------
	.section	.nv.info._Z35group_norm_nhwc_bwd_one_pass_kernelI11Bf16IOFp16WLi512ELi70ELi560EEv26Group_norm_nhwc_bwd_params,"",@"SHT_CUDA_INFO"
	.sectionflags	@""
	.align	4


	//----- nvinfo : EIATTR_CUDA_API_VERSION
	.align		4
        /*0000*/ 	.byte	0x04, 0x37
        /*0002*/ 	.short	(.L_709 - .L_708)
.L_708:
        /*0004*/ 	.word	0x00000082


	//----- nvinfo : EIATTR_KPARAM_INFO
	.align		4
.L_709:
        /*0008*/ 	.byte	0x04, 0x17
        /*000a*/ 	.short	(.L_711 - .L_710)
.L_710:
        /*000c*/ 	.word	0x00000000
        /*0010*/ 	.short	0x0000
        /*0012*/ 	.short	0x0000
        /*0014*/ 	.byte	0x00, 0xf0, 0xe1, 0x02


	//----- nvinfo : EIATTR_SPARSE_MMA_MASK
	.align		4
.L_711:
        /*0018*/ 	.byte	0x03, 0x50
        /*001a*/ 	.short	0x0000


	//----- nvinfo : EIATTR_MAXREG_COUNT
	.align		4
        /*001c*/ 	.byte	0x03, 0x1b
        /*001e*/ 	.short	0x0060


	//----- nvinfo : EIATTR_NUM_BARRIERS
	.align		4
        /*0020*/ 	.byte	0x02, 0x4c
        /*0022*/ 	.byte	0x01
	.zero		1


	//----- nvinfo : EIATTR_ANNOTATIONS
	.align		4
        /*0024*/ 	.byte	0x04, 0x55
        /*0026*/ 	.short	(.L_713 - .L_712)


	//   ....[0]....
.L_712:
        /* <DEDUP_REMOVED lines=116> */


	//----- nvinfo : EIATTR_MERCURY_ISA_VERSION
	.align		4
.L_713:
        /*0750*/ 	.byte	0x03, 0x5f
        /*0752*/ 	.short	0x0101


	//----- nvinfo : EIATTR_INT_WARP_WIDE_INSTR_OFFSETS
	.align		4
        /*0754*/ 	.byte	0x04, 0x31
        /*0756*/ 	.short	(.L_715 - .L_714)


	//   ....[0]....
.L_714:
        /*0758*/ 	.word	0x0000a090


	//   ....[1]....
        /*075c*/ 	.word	0x0000a3c0


	//   ....[2]....
        /*0760*/ 	.word	0x0000a470


	//   ....[3]....
        /*0764*/ 	.word	0x0000a480


	//   ....[4]....
        /*0768*/ 	.word	0x0000a540


	//   ....[5]....
        /*076c*/ 	.word	0x0000a620


	//   ....[6]....
        /*0770*/ 	.word	0x0000a6e0


	//   ....[7]....
        /*0774*/ 	.word	0x0000a700


	//   ....[8]....
        /*0778*/ 	.word	0x0000a800


	//   ....[9]....
        /*077c*/ 	.word	0x0000a8c0


	//   ....[10]....
        /*0780*/ 	.word	0x0000a8e0


	//   ....[11]....
        /*0784*/ 	.word	0x0000a9e0


	//   ....[12]....
        /*0788*/ 	.word	0x0000aaa0


	//   ....[13]....
        /*078c*/ 	.word	0x0000aab0


	//   ....[14]....
        /*0790*/ 	.word	0x0000abc0


	//   ....[15]....
        /*0794*/ 	.word	0x0000ac80


	//   ....[16]....
        /*0798*/ 	.word	0x0000ac90


	//   ....[17]....
        /*079c*/ 	.word	0x0000ae40


	//   ....[18]....
        /*07a0*/ 	.word	0x0000af00


	//   ....[19]....
        /*07a4*/ 	.word	0x0000af10


	//   ....[20]....
        /*07a8*/ 	.word	0x0000af20


	//   ....[21]....
        /*07ac*/ 	.word	0x0000b090


	//   ....[22]....
        /*07b0*/ 	.word	0x0000b140


	//   ....[23]....
        /*07b4*/ 	.word	0x0000b160


	//   ....[24]....
        /*07b8*/ 	.word	0x0000b190


	//   ....[25]....
        /*07bc*/ 	.word	0x0000b3a0


	//   ....[26]....
        /*07c0*/ 	.word	0x0000b460


	//   ....[27]....
        /*07c4*/ 	.word	0x0000b4c0


	//   ....[28]....
        /*07c8*/ 	.word	0x0000b4f0


	//   ....[29]....
        /*07cc*/ 	.word	0x0000b7a0


	//   ....[30]....
        /*07d0*/ 	.word	0x0000b820


	//   ....[31]....
        /*07d4*/ 	.word	0x00012f10


	//----- nvinfo : EIATTR_COOP_GROUP_MASK_REGIDS
	.align		4
.L_715:
        /*07d8*/ 	.byte	0x04, 0x29
        /*07da*/ 	.short	(.L_717 - .L_716)


	//   ....[0]....
.L_716:
        /*07dc*/ 	.word	0xffffffff


	//   ....[1]....
        /*07e0*/ 	.word	0xffffffff


	//   ....[2]....
        /*07e4*/ 	.word	0xffffffff


	//   ....[3]....
        /*07e8*/ 	.word	0xffffffff


	//   ....[4]....
        /*07ec*/ 	.word	0xffffffff


	//   ....[5]....
        /*07f0*/ 	.word	0xffffffff


	//   ....[6]....
        /*07f4*/ 	.word	0xffffffff


	//   ....[7]....
        /*07f8*/ 	.word	0xffffffff


	//   ....[8]....
        /*07fc*/ 	.word	0xffffffff


	//   ....[9]....
        /*0800*/ 	.word	0xffffffff


	//----- nvinfo : EIATTR_COOP_GROUP_INSTR_OFFSETS
	.align		4
.L_717:
        /*0804*/ 	.byte	0x04, 0x28
        /*0806*/ 	.short	(.L_719 - .L_718)


	//   ....[0]....
.L_718:
        /*0808*/ 	.word	0x00008cf0


	//   ....[1]....
        /*080c*/ 	.word	0x00008d20


	//   ....[2]....
        /*0810*/ 	.word	0x00008d60


	//   ....[3]....
        /*0814*/ 	.word	0x00008d80


	//   ....[4]....
        /*0818*/ 	.word	0x00008dc0


	//   ....[5]....
        /*081c*/ 	.word	0x00008df0


	//   ....[6]....
        /*0820*/ 	.word	0x00008e90


	//   ....[7]....
        /*0824*/ 	.word	0x00008ea0


	//   ....[8]....
        /*0828*/ 	.word	0x000090d0


	//   ....[9]....
        /*082c*/ 	.word	0x000090e0


	//----- nvinfo : EIATTR_EXIT_INSTR_OFFSETS
	.align		4
.L_719:
        /*0830*/ 	.byte	0x04, 0x1c
        /*0832*/ 	.short	(.L_721 - .L_720)


	//   ....[0]....
.L_720:
        /*0834*/ 	.word	0x00013000


	//   ....[1]....
        /*0838*/ 	.word	0x00013140


	//   ....[2]....
        /*083c*/ 	.word	0x000133b0


	//----- nvinfo : EIATTR_MAX_THREADS
	.align		4
.L_721:
        /*0840*/ 	.byte	0x04, 0x05
        /*0842*/ 	.short	(.L_723 - .L_722)
.L_722:
        /*0844*/ 	.word	0x00000230
        /*0848*/ 	.word	0x00000001
        /*084c*/ 	.word	0x00000001


	//----- nvinfo : EIATTR_CRS_STACK_SIZE
	.align		4
.L_723:
        /*0850*/ 	.byte	0x04, 0x1e
        /*0852*/ 	.short	(.L_725 - .L_724)
.L_724:
        /*0854*/ 	.word	0x00000000


	//----- nvinfo : EIATTR_CBANK_PARAM_SIZE
	.align		4
.L_725:
        /*0858*/ 	.byte	0x03, 0x19
        /*085a*/ 	.short	0x00b8


	//----- nvinfo : EIATTR_PARAM_CBANK
	.align		4
        /*085c*/ 	.byte	0x04, 0x0a
        /*085e*/ 	.short	(.L_727 - .L_726)
	.align		4
.L_726:
        /*0860*/ 	.word	index@(.nv.constant0._Z35group_norm_nhwc_bwd_one_pass_kernelI11Bf16IOFp16WLi512ELi70ELi560EEv26Group_norm_nhwc_bwd_params)
        /*0864*/ 	.short	0x0210
        /*0866*/ 	.short	0x00b8


	//----- nvinfo : EIATTR_SW_WAR
	.align		4
.L_727:
        /*0868*/ 	.byte	0x04, 0x36
        /*086a*/ 	.short	(.L_729 - .L_728)
.L_728:
        /*086c*/ 	.word	0x00000008
.L_729:


//--------------------- .nv.info._Z35group_norm_nhwc_bwd_one_pass_kernelI11Fp16IOFp32WLi64ELi70ELi560EEv26Group_norm_nhwc_bwd_params --------------------------
	.section	.nv.info._Z35group_norm_nhwc_bwd_one_pass_kernelI11Fp16IOFp32WLi64ELi70ELi560EEv26Group_norm_nhwc_bwd_params,"",@"SHT_CUDA_INFO"
	.sectionflags	@""
	.align	4


	//----- nvinfo : EIATTR_CUDA_API_VERSION
	.align		4
        /*0000*/ 	.byte	0x04, 0x37
        /*0002*/ 	.short	(.L_731 - .L_730)
.L_730:
        /*0004*/ 	.word	0x00000082


	//----- nvinfo : EIATTR_KPARAM_INFO
	.align		4
.L_731:
        /*0008*/ 	.byte	0x04, 0x17
        /*000a*/ 	.short	(.L_733 - .L_732)
.L_732:
        /*000c*/ 	.word	0x00000000
        /*0010*/ 	.short	0x0000
        /*0012*/ 	.short	0x0000
        /*0014*/ 	.byte	0x00, 0xf0, 0xe1, 0x02


	//----- nvinfo : EIATTR_SPARSE_MMA_MASK
	.align		4
.L_733:
        /*0018*/ 	.byte	0x03, 0x50
        /*001a*/ 	.short	0x0000


	//----- nvinfo : EIATTR_MAXREG_COUNT
	.align		4
        /*001c*/ 	.byte	0x03, 0x1b
        /*001e*/ 	.short	0x0060


	//----- nvinfo : EIATTR_NUM_BARRIERS
	.align		4
        /*0020*/ 	.byte	0x02, 0x4c
        /*0022*/ 	.byte	0x01
	.zero		1


	//----- nvinfo : EIATTR_MERCURY_ISA_VERSION
	.align		4
        /*0024*/ 	.byte	0x03, 0x5f
        /*0026*/ 	.short	0x0101


	//----- nvinfo : EIATTR_INT_WARP_WIDE_INSTR_OFFSETS
	.align		4
        /*0028*/ 	.byte	0x04, 0x31
        /*002a*/ 	.short	(.L_735 - .L_734)


	//   ....[0]....
.L_734:
        /*002c*/ 	.word	0x00002330


	//   ....[1]....
        /*0030*/ 	.word	0x000042e0


	//----- nvinfo : EIATTR_COOP_GROUP_MASK_REGIDS
	.align		4
.L_735:
        /*0034*/ 	.byte	0x04, 0x29
        /*0036*/ 	.short	(.L_737 - .L_736)


	//   ....[0]....
.L_736:
        /*0038*/ 	.word	0xffffffff


	//   ....[1]....
        /*003c*/ 	.word	0xffffffff


	//   ....[2]....
        /*0040*/ 	.word	0xffffffff


	//   ....[3]....
        /*0044*/ 	.word	0xffffffff


	//   ....[4]....
        /*0048*/ 	.word	0xffffffff


	//   ....[5]....
        /*004c*/ 	.word	0xffffffff


	//   ....[6]....
        /*0050*/ 	.word	0xffffffff


	//   ....[7]....
        /*0054*/ 	.word	0xffffffff


	//   ....[8]....
        /*0058*/ 	.word	0xffffffff


	//   ....[9]....
        /*005c*/ 	.word	0xffffffff


	//----- nvinfo : EIATTR_COOP_GROUP_INSTR_OFFSETS
	.align		4
.L_737:
        /*0060*/ 	.byte	0x04, 0x28
        /*0062*/ 	.short	(.L_739 - .L_738)


	//   ....[0]....
.L_738:
        /*0064*/ 	.word	0x000015e0


	//   ....[1]....
        /*0068*/ 	.word	0x00001600


	//   ....[2]....
        /*006c*/ 	.word	0x00001630


	//   ....[3]....
        /*0070*/ 	.word	0x00001660


	//   ....[4]....
        /*0074*/ 	.word	0x00001690


	//   ....[5]....
        /*0078*/ 	.word	0x000016c0


	//   ....[6]....
        /*007c*/ 	.word	0x000016f0


	//   ....[7]....
        /*0080*/ 	.word	0x00001720


	//   ....[8]....
        /*0084*/ 	.word	0x00001750


	//   ....[9]....
        /*0088*/ 	.word	0x00001790


	//----- nvinfo : EIATTR_EXIT_INSTR_OFFSETS
	.align		4
.L_739:
        /*008c*/ 	.byte	0x04, 0x1c
        /*008e*/ 	.short	(.L_741 - .L_740)


	//   ....[0]....
.L_740:
        /*0090*/ 	.word	0x000043d0


	//   ....[1]....
        /*0094*/ 	.word	0x00004510


	//   ....[2]....
        /*0098*/ 	.word	0x00004750


	//----- nvinfo : EIATTR_MAX_THREADS
	.align		4
.L_741:
        /*009c*/ 	.byte	0x04, 0x05
        /*009e*/ 	.short	(.L_743 - .L_742)
.L_742:
        /*00a0*/ 	.word	0x00000230
        /*00a4*/ 	.word	0x00000001
        /*00a8*/ 	.word	0x00000001


	//----- nvinfo : EIATTR_CRS_STACK_SIZE
	.align		4
.L_743:
        /*00ac*/ 	.byte	0x04, 0x1e
        /*00ae*/ 	.short	(.L_745 - .L_744)
.L_744:
        /*00b0*/ 	.word	0x00000000


	//----- nvinfo : EIATTR_CBANK_PARAM_SIZE
	.align		4
.L_745:
        /*00b4*/ 	.byte	0x03, 0x19
        /*00b6*/ 	.short	0x00b8


	//----- nvinfo : EIATTR_PARAM_CBANK
	.align		4
        /*00b8*/ 	.byte	0x04, 0x0a
        /*00ba*/ 	.short	(.L_747 - .L_746)
	.align		4
.L_746:
        /*00bc*/ 	.word	index@(.nv.constant0._Z35group_norm_nhwc_bwd_one_pass_kernelI11Fp16IOFp32WLi64ELi70ELi560EEv26Group_norm_nhwc_bwd_params)
        /*00c0*/ 	.short	0x0210
        /*00c2*/ 	.short	0x00b8


	//----- nvinfo : EIATTR_SW_WAR
	.align		4
.L_747:
        /*00c4*/ 	.byte	0x04, 0x36
        /*00c6*/ 	.short	(.L_749 - .L_748)
.L_748:
        /*00c8*/ 	.word	0x00000008
.L_749:


//--------------------- .nv.info._Z35group_norm_nhwc_bwd_one_pass_kernelI11Fp16IOFp32WLi128ELi70ELi560EEv26Group_norm_nhwc_bwd_params --------------------------
	.section	.nv.info._Z35group_norm_nhwc_bwd_one_pass_kernelI11Fp16IOFp32WLi128ELi70ELi560EEv26Group_norm_nhwc_bwd_params,"",@"SHT_CUDA_INFO"
	.sectionflags	@""
	.align	4


	//----- nvinfo : EIATTR_CUDA_API_VERSION
	.align		4
        /*0000*/ 	.byte	0x04, 0x37
        /*0002*/ 	.short	(.L_751 - .L_750)
.L_750:
        /*0004*/ 	.word	0x00000082


	//----- nvinfo : EIATTR_KPARAM_INFO
	.align		4
.L_751:
        /*0008*/ 	.byte	0x04, 0x17
        /*000a*/ 	.short	(.L_753 - .L_752)
.L_752:
        /*000c*/ 	.word	0x00000000
        /*0010*/ 	.short	0x0000
        /*0012*/ 	.short	0x0000
        /*0014*/ 	.byte	0x00, 0xf0, 0xe1, 0x02


	//----- nvinfo : EIATTR_SPARSE_MMA_MASK
	.align		4
.L_753:
        /*0018*/ 	.byte	0x03, 0x50
        /*001a*/ 	.short	0x0000


	//----- nvinfo : EIATTR_MAXREG_COUNT
	.align		4
        /*001c*/ 	.byte	0x03, 0x1b
        /*001e*/ 	.short	0x0060


	//----- nvinfo : EIATTR_NUM_BARRIERS
	.align		4
        /*0020*/ 	.byte	0x02, 0x4c
        /*0022*/ 	.byte	0x01
	.zero		1


	//----- nvinfo : EIATTR_MERCURY_ISA_VERSION
	.align		4
        /*0024*/ 	.byte	0x03, 0x5f
        /*0026*/ 	.short	0x0101


	//----- nvinfo : EIATTR_INT_WARP_WIDE_INSTR_OFFSETS
	.align		4
        /*0028*/ 	.byte	0x04, 0x31
        /*002a*/ 	.short	(.L_755 - .L_754)


	//   ....[0]....
.L_754:
        /*002c*/ 	.word	0x00003290


	//   ....[1]....
        /*0030*/ 	.word	0x00005f60


	//----- nvinfo : EIATTR_COOP_GROUP_MASK_REGIDS
	.align		4
.L_755:
        /*0034*/ 	.byte	0x04, 0x29
        /*0036*/ 	.short	(.L_757 - .L_756)


	//   ....[0]....
.L_756:
        /*0038*/ 	.word	0xffffffff


	//   ....[1]....
        /*003c*/ 	.word	0xffffffff


	//   ....[2]....
        /*0040*/ 	.word	0xffffffff


	//   ....[3]....
        /*0044*/ 	.word	0xffffffff


	//   ....[4]....
        /*0048*/ 	.word	0xffffffff


	//   ....[5]....
        /*004c*/ 	.word	0xffffffff


	//   ....[6]....
        /*0050*/ 	.word	0xffffffff


	//   ....[7]....
        /*0054*/ 	.word	0xffffffff


	//   ....[8]....
        /*0058*/ 	.word	0xffffffff


	//   ....[9]....
        /*005c*/ 	.word	0xffffffff


	//----- nvinfo : EIATTR_COOP_GROUP_INSTR_OFFSETS
	.align		4
.L_757:
        /*0060*/ 	.byte	0x04, 0x28
        /*0062*/ 	.short	(.L_759 - .L_758)


	//   ....[0]....
.L_758:
        /*0064*/ 	.word	0x000025d0


	//   ....[1]....
        /*0068*/ 	.word	0x000025e0


	//   ....[2]....
        /*006c*/ 	.word	0x00002650


	//   ....[3]....
        /*0070*/ 	.word	0x00002660


	//   ....[4]....
        /*0074*/ 	.word	0x000026b0


	//   ....[5]....
        /*0078*/ 	.word	0x000026c0


	//   ....[6]....
        /*007c*/ 	.word	0x00002710


	//   ....[7]....
        /*0080*/ 	.word	0x00002720


	//   ....[8]....
        /*0084*/ 	.word	0x000027a0


	//   ....[9]....
        /*0088*/ 	.word	0x000027e0


	//----- nvinfo : EIATTR_EXIT_INSTR_OFFSETS
	.align		4
.L_759:
        /*008c*/ 	.byte	0x04, 0x1c
        /*008e*/ 	.short	(.L_761 - .L_760)


	//   ....[0]....
.L_760:
        /*0090*/ 	.word	0x00006050


	//   ....[1]....
        /*0094*/ 	.word	0x00006190


	//   ....[2]....
        /*0098*/ 	.word	0x000063e0


	//----- nvinfo : EIATTR_MAX_THREADS
	.align		4
.L_761:
        /*009c*/ 	.byte	0x04, 0x05
        /*009e*/ 	.short	(.L_763 - .L_762)
.L_762:
        /*00a0*/ 	.word	0x00000230
        /*00a4*/ 	.word	0x00000001
        /*00a8*/ 	.word	0x00000001


	//----- nvinfo : EIATTR_CRS_STACK_SIZE
	.align		4
.L_763:
        /*00ac*/ 	.byte	0x04, 0x1e
        /*00ae*/ 	.short	(.L_765 - .L_764)
.L_764:
        /*00b0*/ 	.word	0x00000000


	//----- nvinfo : EIATTR_CBANK_PARAM_SIZE
	.align		4
.L_765:
        /*00b4*/ 	.byte	0x03, 0x19
        /*00b6*/ 	.short	0x00b8


	//----- nvinfo : EIATTR_PARAM_CBANK
	.align		4
        /*00b8*/ 	.byte	0x04, 0x0a
        /*00ba*/ 	.short	(.L_767 - .L_766)
	.align		4
.L_766:
        /*00bc*/ 	.word	index@(.nv.constant0._Z35group_norm_nhwc_bwd_one_pass_kernelI11Fp16IOFp32WLi128ELi70ELi560EEv26Group_norm_nhwc_bwd_params)
        /*00c0*/ 	.short	0x0210
        /*00c2*/ 	.short	0x00b8


	//----- nvinfo : EIATTR_SW_WAR
	.align		4
.L_767:
        /*00c4*/ 	.byte	0x04, 0x36
        /*00c6*/ 	.short	(.L_769 - .L_768)
.L_768:
        /*00c8*/ 	.word	0x00000008
.L_769:


//--------------------- .nv.info._Z35group_norm_nhwc_bwd_one_pass_kernelI11Fp16IOFp32WLi256ELi70ELi560EEv26Group_norm_nhwc_bwd_params --------------------------
	.section	.nv.info._Z35group_norm_nhwc_bwd_one_pass_kernelI11Fp16IOFp32WLi256ELi70ELi560EEv26Group_norm_nhwc_bwd_params,"",@"SHT_CUDA_INFO"
	.sectionflags	@""
	.align	4


	//----- nvinfo : EIATTR_CUDA_API_VERSION
	.align		4
        /*0000*/ 	.byte	0x04, 0x37
        /*0002*/ 	.short	(.L_771 - .L_770)
.L_770:
        /*0004*/ 	.word	0x00000082


	//----- nvinfo : EIATTR_KPARAM_INFO
	.align		4
.L_771:
        /*0008*/ 	.byte	0x04, 0x17
        /*000a*/ 	.short	(.L_773 - .L_772)
.L_772:
        /*000c*/ 	.word	0x00000000
        /*0010*/ 	.short	0x0000
        /*0012*/ 	.short	0x0000
        /*0014*/ 	.byte	0x00, 0xf0, 0xe1, 0x02


	//----- nvinfo : EIATTR_SPARSE_MMA_MASK
	.align		4
.L_773:
        /*0018*/ 	.byte	0x03, 0x50
        /*001a*/ 	.short	0x0000


	//----- nvinfo : EIATTR_MAXREG_COUNT
	.align		4
        /*001c*/ 	.byte	0x03, 0x1b
        /*001e*/ 	.short	0x0060


	//----- nvinfo : EIATTR_NUM_BARRIERS
	.align		4
        /*0020*/ 	.byte	0x02, 0x4c
        /*0022*/ 	.byte	0x01
	.zero		1


	//----- nvinfo : EIATTR_MERCURY_ISA_VERSION
	.align		4
        /*0024*/ 	.byte	0x03, 0x5f
        /*0026*/ 	.short	0x0101


	//----- nvinfo : EIATTR_INT_WARP_WIDE_INSTR_OFFSETS
	.align		4
        /*0028*/ 	.byte	0x04, 0x31
        /*002a*/ 	.short	(.L_775 - .L_774)


	//   ....[0]....
.L_774:
        /*002c*/ 	.word	0x00005060


	//   ....[1]....
        /*0030*/ 	.word	0x000096e0


	//----- nvinfo : EIATTR_COOP_GROUP_MASK_REGIDS
	.align		4
.L_775:
        /*0034*/ 	.byte	0x04, 0x29
        /*0036*/ 	.short	(.L_777 - .L_776)


	//   ....[0]....
.L_776:
        /*0038*/ 	.word	0xffffffff


	//   ....[1]....
        /*003c*/ 	.word	0xffffffff


	//   ....[2]....
        /*0040*/ 	.word	0xffffffff


	//   ....[3]....
        /*0044*/ 	.word	0xffffffff


	//   ....[4]....
        /*0048*/ 	.word	0xffffffff


	//   ....[5]....
        /*004c*/ 	.word	0xffffffff


	//   ....[6]....
        /*0050*/ 	.word	0xffffffff


	//   ....[7]....
        /*0054*/ 	.word	0xffffffff


	//   ....[8]....
        /*0058*/ 	.word	0xffffffff


	//   ....[9]....
        /*005c*/ 	.word	0xffffffff


	//----- nvinfo : EIATTR_COOP_GROUP_INSTR_OFFSETS
	.align		4
.L_777:
        /*0060*/ 	.byte	0x04, 0x28
        /*0062*/ 	.short	(.L_779 - .L_778)


	//   ....[0]....
.L_778:
        /*0064*/ 	.word	0x00004340


	//   ....[1]....
        /*0068*/ 	.word	0x00004380


	//   ....[2]....
        /*006c*/ 	.word	0x00004460


	//   ....[3]....
        /*0070*/ 	.word	0x00004480


	//   ....[4]....
        /*0074*/ 	.word	0x000044d0


	//   ....[5]....
        /*0078*/ 	.word	0x000044e0


	//   ....[6]....
        /*007c*/ 	.word	0x00004530


	//   ....[7]....
        /*0080*/ 	.word	0x00004540


	//   ....[8]....
        /*0084*/ 	.word	0x00004590


	//   ....[9]....
        /*0088*/ 	.word	0x000045a0


	//----- nvinfo : EIATTR_EXIT_INSTR_OFFSETS
	.align		4
.L_779:
        /*008c*/ 	.byte	0x04, 0x1c
        /*008e*/ 	.short	(.L_781 - .L_780)


	//   ....[0]....
.L_780:
        /*0090*/ 	.word	0x000097d0


	//   ....[1]....
        /*0094*/ 	.word	0x00009910


	//   ....[2]....
        /*0098*/ 	.word	0x00009b50


	//----- nvinfo : EIATTR_MAX_THREADS
	.align		4
.L_781:
        /*009c*/ 	.byte	0x04, 0x05
        /*009e*/ 	.short	(.L_783 - .L_782)
.L_782:
        /*00a0*/ 	.word	0x00000230
        /*00a4*/ 	.word	0x00000001
        /*00a8*/ 	.word	0x00000001


	//----- nvinfo : EIATTR_CRS_STACK_SIZE
	.align		4
.L_783:
        /*00ac*/ 	.byte	0x04, 0x1e
        /*00ae*/ 	.short	(.L_785 - .L_784)
.L_784:
        /*00b0*/ 	.word	0x00000000


	//----- nvinfo : EIATTR_CBANK_PARAM_SIZE
	.align		4
.L_785:
        /*00b4*/ 	.byte	0x03, 0x19
        /*00b6*/ 	.short	0x00b8


	//----- nvinfo : EIATTR_PARAM_CBANK
	.align		4
        /*00b8*/ 	.byte	0x04, 0x0a
        /*00ba*/ 	.short	(.L_787 - .L_786)
	.align		4
.L_786:
        /*00bc*/ 	.word	index@(.nv.constant0._Z35group_norm_nhwc_bwd_one_pass_kernelI11Fp16IOFp32WLi256ELi70ELi560EEv26Group_norm_nhwc_bwd_params)
        /*00c0*/ 	.short	0x0210
        /*00c2*/ 	.short	0x00b8


	//----- nvinfo : EIATTR_SW_WAR
	.align		4
.L_787:
        /*00c4*/ 	.byte	0x04, 0x36
        /*00c6*/ 	.short	(.L_789 - .L_788)
.L_788:
        /*00c8*/ 	.word	0x00000008
.L_789:


//--------------------- .nv.info._Z35group_norm_nhwc_bwd_one_pass_kernelI11Fp16IOFp32WLi512ELi70ELi560EEv26Group_norm_nhwc_bwd_params --------------------------
	.section	.nv.info._Z35group_norm_nhwc_bwd_one_pass_kernelI11Fp16IOFp32WLi512ELi70ELi560EEv26Group_norm_nhwc_bwd_params,"",@"SHT_CUDA_INFO"
	.sectionflags	@""
	.align	4


	//----- nvinfo : EIATTR_CUDA_API_VERSION
	.align		4
        /*0000*/ 	.byte	0x04, 0x37
        /*0002*/ 	.short	(.L_791 - .L_790)
.L_790:
        /*0004*/ 	.word	0x00000082


	//----- nvinfo : EIATTR_KPARAM_INFO
	.align		4
.L_791:
        /*0008*/ 	.byte	0x04, 0x17
        /*000a*/ 	.short	(.L_793 - .L_792)
.L_792:
        /*000c*/ 	.word	0x00000000
        /*0010*/ 	.short	0x0000
        /*0012*/ 	.short	0x0000
        /*0014*/ 	.byte	0x00, 0xf0, 0xe1, 0x02


	//----- nvinfo : EIATTR_SPARSE_MMA_MASK
	.align		4
.L_793:
        /*0018*/ 	.byte	0x03, 0x50
        /*001a*/ 	.short	0x0000


	//----- nvinfo : EIATTR_MAXREG_COUNT
	.align		4
        /*001c*/ 	.byte	0x03, 0x1b
        /*001e*/ 	.short	0x0060


	//----- nvinfo : EIATTR_NUM_BARRIERS
	.align		4
        /*0020*/ 	.byte	0x02, 0x4c
        /*0022*/ 	.byte	0x01
	.zero		1


	//----- nvinfo : EIATTR_ANNOTATIONS
	.align		4
        /*0024*/ 	.byte	0x04, 0x55
        /*0026*/ 	.short	(.L_795 - .L_794)


	//   ....[0]....
.L_794:
        /*0028*/ 	.word	0x00000001
        /*002c*/ 	.byte	0xb0, 0x02, 0x00, 0x00, 0x01, 0x00, 0x00, 0x00, 0xe0, 0x02, 0x00, 0x00, 0x01, 0x00, 0x00, 0x00
        /*003c*/ 	.byte	0xb0, 0x03, 0x00, 0x00, 0x01, 0x00, 0x00, 0x00, 0x50, 0x80, 0x00, 0x00, 0x01, 0x00, 0x00, 0x00
        /*004c*/ 	.byte	0x90, 0x80, 0x00, 0x00, 0x01, 0x00, 0x00, 0x00, 0x70, 0x81, 0x00, 0x00, 0x01, 0x00, 0x00, 0x00
        /*005c*/ 	.byte	0x80, 0x81, 0x00, 0x00


	//----- nvinfo : EIATTR_MERCURY_ISA_VERSION
	.align		4
.L_795:
        /*0060*/ 	.byte	0x03, 0x5f
        /*0062*/ 	.short	0x0101


	//----- nvinfo : EIATTR_INT_WARP_WIDE_INSTR_OFFSETS
	.align		4
        /*0064*/ 	.byte	0x04, 0x31
        /*0066*/ 	.short	(.L_797 - .L_796)


	//   ....[0]....
.L_796:
        /*0068*/ 	.word	0x00008f60


	//   ....[1]....
        /*006c*/ 	.word	0x00009240


	//   ....[2]....
        /*0070*/ 	.word	0x000092f0


	//   ....[3]....
        /*0074*/ 	.word	0x00009300


	//   ....[4]....
        /*0078*/ 	.word	0x000093e0


	//   ....[5]....
        /*007c*/ 	.word	0x000094a0


	//   ....[6]....
        /*0080*/ 	.word	0x00009530


	//   ....[7]....
        /*0084*/ 	.word	0x000095c0


	//   ....[8]....
        /*0088*/ 	.word	0x00009680


	//   ....[9]....
        /*008c*/ 	.word	0x00009710


	//   ....[10]....
        /*0090*/ 	.word	0x000097a0


	//   ....[11]....
        /*0094*/ 	.word	0x00009860


	//   ....[12]....
        /*0098*/ 	.word	0x000098c0


	//   ....[13]....
        /*009c*/ 	.word	0x00009970


	//   ....[14]....
        /*00a0*/ 	.word	0x00009a70


	//   ....[15]....
        /*00a4*/ 	.word	0x00009a90


	//   ....[16]....
        /*00a8*/ 	.word	0x00009b50


	//   ....[17]....
        /*00ac*/ 	.word	0x00009cc0


	//   ....[18]....
        /*00b0*/ 	.word	0x00009d80


	//   ....[19]....
        /*00b4*/ 	.word	0x00009d90


	//   ....[20]....
        /*00b8*/ 	.word	0x00009da0


	//   ....[21]....
        /*00bc*/ 	.word	0x00009f10


	//   ....[22]....
        /*00c0*/ 	.word	0x00009fc0


	//   ....[23]....
        /*00c4*/ 	.word	0x00009fe0


	//   ....[24]....
        /*00c8*/ 	.word	0x0000a010


	//   ....[25]....
        /*00cc*/ 	.word	0x0000a220


	//   ....[26]....
        /*00d0*/ 	.word	0x0000a2e0


	//   ....[27]....
        /*00d4*/ 	.word	0x0000a340


	//   ....[28]....
        /*00d8*/ 	.word	0x0000a370


	//   ....[29]....
        /*00dc*/ 	.word	0x0000a620


	//   ....[30]....
        /*00e0*/ 	.word	0x0000a6a0


	//   ....[31]....
        /*00e4*/ 	.word	0x00011860


	//----- nvinfo : EIATTR_COOP_GROUP_MASK_REGIDS
	.align		4
.L_797:
        /*00e8*/ 	.byte	0x04, 0x29
        /*00ea*/ 	.short	(.L_799 - .L_798)


	//   ....[0]....
.L_798:
        /*00ec*/ 	.word	0xffffffff


	//   ....[1]....
        /*00f0*/ 	.word	0xffffffff


	//   ....[2]....
        /*00f4*/ 	.word	0xffffffff


	//   ....[3]....
        /*00f8*/ 	.word	0xffffffff


	//   ....[4]....
        /*00fc*/ 	.word	0xffffffff


	//   ....[5]....
        /*0100*/ 	.word	0xffffffff


	//   ....[6]....
        /*0104*/ 	.word	0xffffffff


	//   ....[7]....
        /*0108*/ 	.word	0xffffffff


	//   ....[8]....
        /*010c*/ 	.word	0xffffffff


	//   ....[9]....
        /*0110*/ 	.word	0xffffffff


	//----- nvinfo : EIATTR_COOP_GROUP_INSTR_OFFSETS
	.align		4
.L_799:
        /*0114*/ 	.byte	0x04, 0x28
        /*0116*/ 	.short	(.L_801 - .L_800)


	//   ....[0]....
.L_800:
        /*0118*/ 	.word	0x00008190


	//   ....[1]....
        /*011c*/ 	.word	0x000081a0


	//   ....[2]....
        /*0120*/ 	.word	0x000081e0


	//   ....[3]....
        /*0124*/ 	.word	0x00008210


	//   ....[4]....
        /*0128*/ 	.word	0x00008250


	//   ....[5]....
        /*012c*/ 	.word	0x00008280


	//   ....[6]....
        /*0130*/ 	.word	0x000082c0


	//   ....[7]....
        /*0134*/ 	.word	0x000082f0


	//   ....[8]....
        /*0138*/ 	.word	0x00008330


	//   ....[9]....
        /*013c*/ 	.word	0x00008360


	//----- nvinfo : EIATTR_EXIT_INSTR_OFFSETS
	.align		4
.L_801:
        /*0140*/ 	.byte	0x04, 0x1c
        /*0142*/ 	.short	(.L_803 - .L_802)


	//   ....[0]....
.L_802:
        /*0144*/ 	.word	0x00011950


	//   ....[1]....
        /*0148*/ 	.word	0x00011a90


	//   ....[2]....
        /*014c*/ 	.word	0x00011ce0


	//----- nvinfo : EIATTR_MAX_THREADS
	.align		4
.L_803:
        /*0150*/ 	.byte	0x04, 0x05
        /*0152*/ 	.short	(.L_805 - .L_804)
.L_804:
        /*0154*/ 	.word	0x00000230
        /*0158*/ 	.word	0x00000001
        /*015c*/ 	.word	0x00000001


	//----- nvinfo : EIATTR_CRS_STACK_SIZE
	.align		4
.L_805:
        /*0160*/ 	.byte	0x04, 0x1e
        /*0162*/ 	.short	(.L_807 - .L_806)
.L_806:
        /*0164*/ 	.word	0x00000000


	//----- nvinfo : EIATTR_CBANK_PARAM_SIZE
	.align		4
.L_807:
        /*0168*/ 	.byte	0x03, 0x19
        /*016a*/ 	.short	0x00b8


	//----- nvinfo : EIATTR_PARAM_CBANK
	.align		4
        /*016c*/ 	.byte	0x04, 0x0a
        /*016e*/ 	.short	(.L_809 - .L_808)
	.align		4
.L_808:
        /*0170*/ 	.word	index@(.nv.constant0._Z35group_norm_nhwc_bwd_one_pass_kernelI11Fp16IOFp32WLi512ELi70ELi560EEv26Group_norm_nhwc_bwd_params)
        /*0174*/ 	.short	0x0210
        /*0176*/ 	.short	0x00b8


	//----- nvinfo : EIATTR_SW_WAR
	.align		4
.L_809:
        /*0178*/ 	.byte	0x04, 0x36
        /*017a*/ 	.short	(.L_811 - .L_810)
.L_810:
        /*017c*/ 	.word	0x00000008
.L_811:


//--------------------- .nv.info._Z35group_norm_nhwc_bwd_one_pass_kernelI11Fp16IOBf16WLi64ELi70ELi560EEv26Group_norm_nhwc_bwd_params --------------------------
	.section	.nv.info._Z35group_norm_nhwc_bwd_one_pass_kernelI11Fp16IOBf16WLi64ELi70ELi560EEv26Group_norm_nhwc_bwd_params,"",@"SHT_CUDA_INFO"
	.sectionflags	@""
	.align	4


	//----- nvinfo : EIATTR_CUDA_API_VERSION
	.align		4
        /*0000*/ 	.byte	0x04, 0x37
        /*0002*/ 	.short	(.L_813 - .L_812)
.L_812:
        /*0004*/ 	.word	0x00000082


	//----- nvinfo : EIATTR_KPARAM_INFO
	.align		4
.L_813:
        /*0008*/ 	.byte	0x04, 0x17
        /*000a*/ 	.short	(.L_815 - .L_814)
.L_814:
        /*000c*/ 	.word	0x00000000
        /*0010*/ 	.short	0x0000
        /*0012*/ 	.short	0x0000
        /*0014*/ 	.byte	0x00, 0xf0, 0xe1, 0x02


	//----- nvinfo : EIATTR_SPARSE_MMA_MASK
	.align		4
.L_815:
        /*0018*/ 	.byte	0x03, 0x50
        /*001a*/ 	.short	0x0000


	//----- nvinfo : EIATTR_MAXREG_COUNT
	.align		4
        /*001c*/ 	.byte	0x03, 0x1b
        /*001e*/ 	.short	0x0060


	//----- nvinfo : EIATTR_NUM_BARRIERS
	.align		4
        /*0020*/ 	.byte	0x02, 0x4c
        /*0022*/ 	.byte	0x01
	.zero		1


	//----- nvinfo : EIATTR_MERCURY_ISA_VERSION
	.align		4
        /*0024*/ 	.byte	0x03, 0x5f
        /*0026*/ 	.short	0x0101


	//----- nvinfo : EIATTR_INT_WARP_WIDE_INSTR_OFFSETS
	.align		4
        /*0028*/ 	.byte	0x04, 0x31
        /*002a*/ 	.short	(.L_817 - .L_816)


	//   ....[0]....
.L_816:
        /*002c*/ 	.word	0x000023a0


	//   ....[1]....
        /*0030*/ 	.word	0x00004350


	//----- nvinfo : EIATTR_COOP_GROUP_MASK_REGIDS
	.align		4
.L_817:
        /*0034*/ 	.byte	0x04, 0x29
        /*0036*/ 	.short	(.L_819 - .L_818)


	//   ....[0]....
.L_818:
        /*0038*/ 	.word	0xffffffff


	//   ....[1]....
        /*003c*/ 	.word	0xffffffff


	//   ....[2]....
        /*0040*/ 	.word	0xffffffff


	//   ....[3]....
        /*0044*/ 	.word	0xffffffff


	//   ....[4]....
        /*0048*/ 	.word	0xffffffff


	//   ....[5]....
        /*004c*/ 	.word	0xffffffff


	//   ....[6]....
        /*0050*/ 	.word	0xffffffff


	//   ....[7]....
        /*0054*/ 	.word	0xffffffff


	//   ....[8]....
        /*0058*/ 	.word	0xffffffff


	//   ....[9]....
        /*005c*/ 	.word	0xffffffff


	//----- nvinfo : EIATTR_COOP_GROUP_INSTR_OFFSETS
	.align		4
.L_819:
        /*0060*/ 	.byte	0x04, 0x28
        /*0062*/ 	.short	(.L_821 - .L_820)


	//   ....[0]....
.L_820:
        /*0064*/ 	.word	0x00001640


	//   ....[1]....
        /*0068*/ 	.word	0x00001680


	//   ....[2]....
        /*006c*/ 	.word	0x000016e0


	//   ....[3]....
        /*0070*/ 	.word	0x00001710


	//   ....[4]....
        /*0074*/ 	.word	0x00001740


	//   ....[5]....
        /*0078*/ 	.word	0x00001770


	//   ....[6]....
        /*007c*/ 	.word	0x000017a0


	//   ....[7]....
        /*0080*/ 	.word	0x000017d0


	//   ....[8]....
        /*0084*/ 	.word	0x00001800


	//   ....[9]....
        /*0088*/ 	.word	0x00001840


	//----- nvinfo : EIATTR_EXIT_INSTR_OFFSETS
	.align		4
.L_821:
        /*008c*/ 	.byte	0x04, 0x1c
        /*008e*/ 	.short	(.L_823 - .L_822)


	//   ....[0]....
.L_822:
        /*0090*/ 	.word	0x00004440


	//   ....[1]....
        /*0094*/ 	.word	0x00004580


	//   ....[2]....
        /*0098*/ 	.word	0x000047e0


	//----- nvinfo : EIATTR_MAX_THREADS
	.align		4
.L_823:
        /*009c*/ 	.byte	0x04, 0x05
        /*009e*/ 	.short	(.L_825 - .L_824)
.L_824:
        /*00a0*/ 	.word	0x00000230
        /*00a4*/ 	.word	0x00000001
        /*00a8*/ 	.word	0x00000001


	//----- nvinfo : EIATTR_CRS_STACK_SIZE
	.align		4
.L_825:
        /*00ac*/ 	.byte	0x04, 0x1e
        /*00ae*/ 	.short	(.L_827 - .L_826)
.L_826:
        /*00b0*/ 	.word	0x00000000


	//----- nvinfo : EIATTR_CBANK_PARAM_SIZE
	.align		4
.L_827:
        /*00b4*/ 	.byte	0x03, 0x19
        /*00b6*/ 	.short	0x00b8


	//----- nvinfo : EIATTR_PARAM_CBANK
	.align		4
        /*00b8*/ 	.byte	0x04, 0x0a
        /*00ba*/ 	.short	(.L_829 - .L_828)
	.align		4
.L_828:
        /*00bc*/ 	.word	index@(.nv.constant0._Z35group_norm_nhwc_bwd_one_pass_kernelI11Fp16IOBf16WLi64ELi70ELi560EEv26Group_norm_nhwc_bwd_params)
        /*00c0*/ 	.short	0x0210
        /*00c2*/ 	.short	0x00b8


	//----- nvinfo : EIATTR_SW_WAR
	.align		4
.L_829:
        /*00c4*/ 	.byte	0x04, 0x36
        /*00c6*/ 	.short	(.L_831 - .L_830)
.L_830:
        /*00c8*/ 	.word	0x00000008
.L_831:


//--------------------- .nv.info._Z35group_norm_nhwc_bwd_one_pass_kernelI11Fp16IOBf16WLi128ELi70ELi560EEv26Group_norm_nhwc_bwd_params --------------------------
	.section	.nv.info._Z35group_norm_nhwc_bwd_one_pass_kernelI11Fp16IOBf16WLi128ELi70ELi560EEv26Group_norm_nhwc_bwd_params,"",@"SHT_CUDA_INFO"
	.sectionflags	@""
	.align	4


	//----- nvinfo : EIATTR_CUDA_API_VERSION
	.align		4
        /*0000*/ 	.byte	0x04, 0x37
        /*0002*/ 	.short	(.L_833 - .L_832)
.L_832:
        /*0004*/ 	.word	0x00000082


	//----- nvinfo : EIATTR_KPARAM_INFO
	.align		4
.L_833:
        /*0008*/ 	.byte	0x04, 0x17
        /*000a*/ 	.short	(.L_835 - .L_834)
.L_834:
        /*000c*/ 	.word	0x00000000
        /*0010*/ 	.short	0x0000
        /*0012*/ 	.short	0x0000
        /*0014*/ 	.byte	0x00, 0xf0, 0xe1, 0x02


	//----- nvinfo : EIATTR_SPARSE_MMA_MASK
	.align		4
.L_835:
        /*0018*/ 	.byte	0x03, 0x50
        /*001a*/ 	.short	0x0000


	//----- nvinfo : EIATTR_MAXREG_COUNT
	.align		4
        /*001c*/ 	.byte	0x03, 0x1b
        /*001e*/ 	.short	0x0060


	//----- nvinfo : EIATTR_NUM_BARRIERS
	.align		4
        /*0020*/ 	.byte	0x02, 0x4c
        /*0022*/ 	.byte	0x01
	.zero		1


	//----- nvinfo : EIATTR_MERCURY_ISA_VERSION
	.align		4
        /*0024*/ 	.byte	0x03, 0x5f
        /*0026*/ 	.short	0x0101


	//----- nvinfo : EIATTR_INT_WARP_WIDE_INSTR_OFFSETS
	.align		4
        /*0028*/ 	.byte	0x04, 0x31
        /*002a*/ 	.short	(.L_837 - .L_836)


	//   ....[0]....
.L_836:
        /*002c*/ 	.word	0x000032d0


	//   ....[1]....
        /*0030*/ 	.word	0x00005fa0


	//----- nvinfo : EIATTR_COOP_GROUP_MASK_REGIDS
	.align		4
.L_837:
        /*0034*/ 	.byte	0x04, 0x29
        /*0036*/ 	.short	(.L_839 - .L_838)


	//   ....[0]....
.L_838:
        /*0038*/ 	.word	0xffffffff


	//   ....[1]....
        /*003c*/ 	.word	0xffffffff


	//   ....[2]....
        /*0040*/ 	.word	0xffffffff


	//   ....[3]....
        /*0044*/ 	.word	0xffffffff


	//   ....[4]....
        /*0048*/ 	.word	0xffffffff


	//   ....[5]....
        /*004c*/ 	.word	0xffffffff


	//   ....[6]....
        /*0050*/ 	.word	0xffffffff


	//   ....[7]....
        /*0054*/ 	.word	0xffffffff


	//   ....[8]....
        /*0058*/ 	.word	0xffffffff


	//   ....[9]....
        /*005c*/ 	.word	0xffffffff


	//----- nvinfo : EIATTR_COOP_GROUP_INSTR_OFFSETS
	.align		4
.L_839:
        /*0060*/ 	.byte	0x04, 0x28
        /*0062*/ 	.short	(.L_841 - .L_840)


	//   ....[0]....
.L_840:
        /*0064*/ 	.word	0x00002640


	//   ....[1]....
        /*0068*/ 	.word	0x00002650


	//   ....[2]....
        /*006c*/ 	.word	0x000026c0


	//   ....[3]....
        /*0070*/ 	.word	0x000026d0


	//   ....[4]....
        /*0074*/ 	.word	0x00002720


	//   ....[5]....
        /*0078*/ 	.word	0x00002730


	//   ....[6]....
        /*007c*/ 	.word	0x00002780


	//   ....[7]....
        /*0080*/ 	.word	0x00002790


	//   ....[8]....
        /*0084*/ 	.word	0x000027e0


	//   ....[9]....
        /*0088*/ 	.word	0x000027f0


	//----- nvinfo : EIATTR_EXIT_INSTR_OFFSETS
	.align		4
.L_841:
        /*008c*/ 	.byte	0x04, 0x1c
        /*008e*/ 	.short	(.L_843 - .L_842)


	//   ....[0]....
.L_842:
        /*0090*/ 	.word	0x00006090


	//   ....[1]....
        /*0094*/ 	.word	0x000061d0


	//   ....[2]....
        /*0098*/ 	.word	0x00006440


	//----- nvinfo : EIATTR_MAX_THREADS
	.align		4
.L_843:
        /*009c*/ 	.byte	0x04, 0x05
        /*009e*/ 	.short	(.L_845 - .L_844)
.L_844:
        /*00a0*/ 	.word	0x00000230
        /*00a4*/ 	.word	0x00000001
        /*00a8*/ 	.word	0x00000001


	//----- nvinfo : EIATTR_CRS_STACK_SIZE
	.align		4
.L_845:
        /*00ac*/ 	.byte	0x04, 0x1e
        /*00ae*/ 	.short	(.L_847 - .L_846)
.L_846:
        /*00b0*/ 	.word	0x00000000


	//----- nvinfo : EIATTR_CBANK_PARAM_SIZE
	.align		4
.L_847:
        /*00b4*/ 	.byte	0x03, 0x19
        /*00b6*/ 	.short	0x00b8


	//----- nvinfo : EIATTR_PARAM_CBANK
	.align		4
        /*00b8*/ 	.byte	0x04, 0x0a
        /*00ba*/ 	.short	(.L_849 - .L_848)
	.align		4
.L_848:
        /*00bc*/ 	.word	index@(.nv.constant0._Z35group_norm_nhwc_bwd_one_pass_kernelI11Fp16IOBf16WLi128ELi70ELi560EEv26Group_norm_nhwc_bwd_params)
        /*00c0*/ 	.short	0x0210
        /*00c2*/ 	.short	0x00b8


	//----- nvinfo : EIATTR_SW_WAR
	.align		4
.L_849:
        /*00c4*/ 	.byte	0x04, 0x36
        /*00c6*/ 	.short	(.L_851 - .L_850)
.L_850:
        /*00c8*/ 	.word	0x00000008
.L_851:


//--------------------- .nv.info._Z35group_norm_nhwc_bwd_one_pass_kernelI11Fp16IOBf16WLi256ELi70ELi560EEv26Group_norm_nhwc_bwd_params --------------------------
	.section	.nv.info._Z35group_norm_nhwc_bwd_one_pass_kernelI11Fp16IOBf16WLi256ELi70ELi560EEv26Group_norm_nhwc_bwd_params,"",@"SHT_CUDA_INFO"
	.sectionflags	@""
	.align	4


	//----- nvinfo : EIATTR_CUDA_API_VERSION
	.align		4
        /*0000*/ 	.byte	0x04, 0x37
        /*0002*/ 	.short	(.L_853 - .L_852)
.L_852:
        /*0004*/ 	.word	0x00000082


	//----- nvinfo : EIATTR_KPARAM_INFO
	.align		4
.L_853:
        /*0008*/ 	.byte	0x04, 0x17
        /*000a*/ 	.short	(.L_855 - .L_854)
.L_854:
        /*000c*/ 	.word	0x00000000
        /*0010*/ 	.short	0x0000
        /*0012*/ 	.short	0x0000
        /*0014*/ 	.byte	0x00, 0xf0, 0xe1, 0x02


	//----- nvinfo : EIATTR_SPARSE_MMA_MASK
	.align		4
.L_855:
        /*0018*/ 	.byte	0x03, 0x50
        /*001a*/ 	.short	0x0000


	//----- nvinfo : EIATTR_MAXREG_COUNT
	.align		4
        /*001c*/ 	.byte	0x03, 0x1b
        /*001e*/ 	.short	0x0060


	//----- nvinfo : EIATTR_NUM_BARRIERS
	.align		4
        /*0020*/ 	.byte	0x02, 0x4c
        /*0022*/ 	.byte	0x01
	.zero		1


	//----- nvinfo : EIATTR_MERCURY_ISA_VERSION
	.align		4
        /*0024*/ 	.byte	0x03, 0x5f
        /*0026*/ 	.short	0x0101


	//----- nvinfo : EIATTR_INT_WARP_WIDE_INSTR_OFFSETS
	.align		4
        /*0028*/ 	.byte	0x04, 0x31
        /*002a*/ 	.short	(.L_857 - .L_856)


	//   ....[0]....
.L_856:
        /*002c*/ 	.word	0x000050e0


	//   ....[1]....
        /*0030*/ 	.word	0x00009760


	//----- nvinfo : EIATTR_COOP_GROUP_MASK_REGIDS
	.align		4
.L_857:
        /*0034*/ 	.byte	0x04, 0x29
        /*0036*/ 	.short	(.L_859 - .L_858)


	//   ....[0]....
.L_858:
        /*0038*/ 	.word	0xffffffff


	//   ....[1]....
        /*003c*/ 	.word	0xffffffff


	//   ....[2]....
        /*0040*/ 	.word	0xffffffff


	//   ....[3]....
        /*0044*/ 	.word	0xffffffff


	//   ....[4]....
        /*0048*/ 	.word	0xffffffff


	//   ....[5]....
        /*004c*/ 	.word	0xffffffff


	//   ....[6]....
        /*0050*/ 	.word	0xffffffff


	//   ....[7]....
        /*0054*/ 	.word	0xffffffff


	//   ....[8]....
        /*0058*/ 	.word	0xffffffff


	//   ....[9]....
        /*005c*/ 	.word	0xffffffff


	//----- nvinfo : EIATTR_COOP_GROUP_INSTR_OFFSETS
	.align		4
.L_859:
        /*0060*/ 	.byte	0x04, 0x28
        /*0062*/ 	.short	(.L_861 - .L_860)


	//   ....[0]....
.L_860:
        /*0064*/ 	.word	0x000043d0


	//   ....[1]....
        /*0068*/ 	.word	0x00004410


	//   ....[2]....
        /*006c*/ 	.word	0x000044d0


	//   ....[3]....
        /*0070*/ 	.word	0x00004500


	//   ....[4]....
        /*0074*/ 	.word	0x00004530


	//   ....[5]....
        /*0078*/ 	.word	0x00004560


	//   ....[6]....
        /*007c*/ 	.word	0x00004590


	//   ....[7]....
        /*0080*/ 	.word	0x000045c0


	//   ....[8]....
        /*0084*/ 	.word	0x00004600


	//   ....[9]....
        /*0088*/ 	.word	0x00004620


	//----- nvinfo : EIATTR_EXIT_INSTR_OFFSETS
	.align		4
.L_861:
        /*008c*/ 	.byte	0x04, 0x1c
        /*008e*/ 	.short	(.L_863 - .L_862)


	//   ....[0]....
.L_862:
        /*0090*/ 	.word	0x00009850


	//   ....[1]....
        /*0094*/ 	.word	0x00009990


	//   ....[2]....
        /*0098*/ 	.word	0x00009bf0


	//----- nvinfo : EIATTR_MAX_THREADS
	.align		4
.L_863:
        /*009c*/ 	.byte	0x04, 0x05
        /*009e*/ 	.short	(.L_865 - .L_864)
.L_864:
        /*00a0*/ 	.word	0x00000230
        /*00a4*/ 	.word	0x00000001
        /*00a8*/ 	.word	0x00000001


	//----- nvinfo : EIATTR_CRS_STACK_SIZE
	.align		4
.L_865:
        /*00ac*/ 	.byte	0x04, 0x1e
        /*00ae*/ 	.short	(.L_867 - .L_866)
.L_866:
        /*00b0*/ 	.word	0x00000000


	//----- nvinfo : EIATTR_CBANK_PARAM_SIZE
	.align		4
.L_867:
        /*00b4*/ 	.byte	0x03, 0x19
        /*00b6*/ 	.short	0x00b8


	//----- nvinfo : EIATTR_PARAM_CBANK
	.align		4
        /*00b8*/ 	.byte	0x04, 0x0a
        /*00ba*/ 	.short	(.L_869 - .L_868)
	.align		4
.L_868:
        /*00bc*/ 	.word	index@(.nv.constant0._Z35group_norm_nhwc_bwd_one_pass_kernelI11Fp16IOBf16WLi256ELi70ELi560EEv26Group_norm_nhwc_bwd_params)
        /*00c0*/ 	.short	0x0210
        /*00c2*/ 	.short	0x00b8


	//----- nvinfo : EIATTR_SW_WAR
	.align		4
.L_869:
        /*00c4*/ 	.byte	0x04, 0x36
        /*00c6*/ 	.short	(.L_871 - .L_870)
.L_870:
        /*00c8*/ 	.word	0x00000008
.L_871:


//--------------------- .nv.info._Z35group_norm_nhwc_bwd_one_pass_kernelI11Fp16IOBf16WLi512ELi70ELi560EEv26Group_norm_nhwc_bwd_params --------------------------
	.section	.nv.info._Z35group_norm_nhwc_bwd_one_pass_kernelI11Fp16IOBf16WLi512ELi70ELi560EEv26Group_norm_nhwc_bwd_params,"",@"SHT_CUDA_INFO"
	.sectionflags	@""
	.align	4


	//----- nvinfo : EIATTR_CUDA_API_VERSION
	.align		4
        /*0000*/ 	.byte	0x04, 0x37
        /*0002*/ 	.short	(.L_873 - .L_872)
.L_872:
        /*0004*/ 	.word	0x00000082


	//----- nvinfo : EIATTR_KPARAM_INFO
	.align		4
.L_873:
        /*0008*/ 	.byte	0x04, 0x17
        /*000a*/ 	.short	(.L_875 - .L_874)
.L_874:
        /*000c*/ 	.word	0x00000000
        /*0010*/ 	.short	0x0000
        /*0012*/ 	.short	0x0000
        /*0014*/ 	.byte	0x00, 0xf0, 0xe1, 0x02


	//----- nvinfo : EIATTR_SPARSE_MMA_MASK
	.align		4
.L_875:
        /*0018*/ 	.byte	0x03, 0x50
        /*001a*/ 	.short	0x0000


	//----- nvinfo : EIATTR_MAXREG_COUNT
	.align		4
        /*001c*/ 	.byte	0x03, 0x1b
        /*001e*/ 	.short	0x0060


	//----- nvinfo : EIATTR_NUM_BARRIERS
	.align		4
        /*0020*/ 	.byte	0x02, 0x4c
        /*0022*/ 	.byte	0x01
	.zero		1


	//----- nvinfo : EIATTR_ANNOTATIONS
	.align		4
        /*0024*/ 	.byte	0x04, 0x55
        /*0026*/ 	.short	(.L_877 - .L_876)


	//   ....[0]....
.L_876:
        /*0028*/ 	.word	0x00000001
        /*002c*/ 	.byte	0xb0, 0x02, 0x00, 0x00, 0x01, 0x00, 0x00, 0x00, 0xe0, 0x02, 0x00, 0x00, 0x01, 0x00, 0x00, 0x00
        /*003c*/ 	.byte	0xb0, 0x03, 0x00, 0x00, 0x01, 0x00, 0x00, 0x00, 0x80, 0x80, 0x00, 0x00, 0x01, 0x00, 0x00, 0x00
        /*004c*/ 	.byte	0xc0, 0x80, 0x00, 0x00, 0x01, 0x00, 0x00, 0x00, 0xa0, 0x81, 0x00, 0x00, 0x01, 0x00, 0x00, 0x00
        /*005c*/ 	.byte	0xb0, 0x81, 0x00, 0x00


	//----- nvinfo : EIATTR_MERCURY_ISA_VERSION
	.align		4
.L_877:
        /*0060*/ 	.byte	0x03, 0x5f
        /*0062*/ 	.short	0x0101


	//----- nvinfo : EIATTR_INT_WARP_WIDE_INSTR_OFFSETS
	.align		4
        /*0064*/ 	.byte	0x04, 0x31
        /*0066*/ 	.short	(.L_879 - .L_878)


	//   ....[0]....
.L_878:
        /*0068*/ 	.word	0x00008f90


	//   ....[1]....
        /*006c*/ 	.word	0x00009270


	//   ....[2]....
        /*0070*/ 	.word	0x00009320


	//   ....[3]....
        /*0074*/ 	.word	0x00009330


	//   ....[4]....
        /*0078*/ 	.word	0x00009410


	//   ....[5]....
        /*007c*/ 	.word	0x000094d0


	//   ....[6]....
        /*0080*/ 	.word	0x00009560


	//   ....[7]....
        /*0084*/ 	.word	0x000095f0


	//   ....[8]....
        /*0088*/ 	.word	0x000096b0


	//   ....[9]....
        /*008c*/ 	.word	0x00009740


	//   ....[10]....
        /*0090*/ 	.word	0x000097d0


	//   ....[11]....
        /*0094*/ 	.word	0x00009890


	//   ....[12]....
        /*0098*/ 	.word	0x000098f0


	//   ....[13]....
        /*009c*/ 	.word	0x000099a0


	//   ....[14]....
        /*00a0*/ 	.word	0x00009aa0


	//   ....[15]....
        /*00a4*/ 	.word	0x00009ac0


	//   ....[16]....
        /*00a8*/ 	.word	0x00009b80


	//   ....[17]....
        /*00ac*/ 	.word	0x00009cf0


	//   ....[18]....
        /*00b0*/ 	.word	0x00009db0


	//   ....[19]....
        /*00b4*/ 	.word	0x00009dc0


	//   ....[20]....
        /*00b8*/ 	.word	0x00009dd0


	//   ....[21]....
        /*00bc*/ 	.word	0x00009f40


	//   ....[22]....
        /*00c0*/ 	.word	0x00009ff0


	//   ....[23]....
        /*00c4*/ 	.word	0x0000a010


	//   ....[24]....
        /*00c8*/ 	.word	0x0000a040


	//   ....[25]....
        /*00cc*/ 	.word	0x0000a250


	//   ....[26]....
        /*00d0*/ 	.word	0x0000a310


	//   ....[27]....
        /*00d4*/ 	.word	0x0000a370


	//   ....[28]....
        /*00d8*/ 	.word	0x0000a3a0


	//   ....[29]....
        /*00dc*/ 	.word	0x0000a650


	//   ....[30]....
        /*00e0*/ 	.word	0x0000a6d0


	//   ....[31]....
        /*00e4*/ 	.word	0x00011890


	//----- nvinfo : EIATTR_COOP_GROUP_MASK_REGIDS
	.align		4
.L_879:
        /*00e8*/ 	.byte	0x04, 0x29
        /*00ea*/ 	.short	(.L_881 - .L_880)


	//   ....[0]....
.L_880:
        /*00ec*/ 	.word	0xffffffff


	//   ....[1]....
        /*00f0*/ 	.word	0xffffffff


	//   ....[2]....
        /*00f4*/ 	.word	0xffffffff


	//   ....[3]....
        /*00f8*/ 	.word	0xffffffff


	//   ....[4]....
        /*00fc*/ 	.word	0xffffffff


	//   ....[5]....
        /*0100*/ 	.word	0xffffffff


	//   ....[6]....
        /*0104*/ 	.word	0xffffffff


	//   ....[7]....
        /*0108*/ 	.word	0xffffffff


	//   ....[8]....
        /*010c*/ 	.word	0xffffffff


	//   ....[9]....
        /*0110*/ 	.word	0xffffffff


	//----- nvinfo : EIATTR_COOP_GROUP_INSTR_OFFSETS
	.align		4
.L_881:
        /*0114*/ 	.byte	0x04, 0x28
        /*0116*/ 	.short	(.L_883 - .L_882)


	//   ....[0]....
.L_882:
        /*0118*/ 	.word	0x000081c0


	//   ....[1]....
        /*011c*/ 	.word	0x000081d0


	//   ....[2]....
        /*0120*/ 	.word	0x00008210


	//   ....[3]....
        /*0124*/ 	.word	0x00008240


	//   ....[4]....
        /*0128*/ 	.word	0x00008280


	//   ....[5]....
        /*012c*/ 	.word	0x000082b0


	//   ....[6]....
        /*0130*/ 	.word	0x000082f0


	//   ....[7]....
        /*0134*/ 	.word	0x00008320


	//   ....[8]....
        /*0138*/ 	.word	0x00008360


	//   ....[9]....
        /*013c*/ 	.word	0x00008390


	//----- nvinfo : EIATTR_EXIT_INSTR_OFFSETS
	.align		4
.L_883:
        /*0140*/ 	.byte	0x04, 0x1c
        /*0142*/ 	.short	(.L_885 - .L_884)


	//   ....[0]....
.L_884:
        /*0144*/ 	.word	0x00011980


	//   ....[1]....
        /*0148*/ 	.word	0x00011ac0


	//   ....[2]....
        /*014c*/ 	.word	0x00011d30


	//----- nvinfo : EIATTR_MAX_THREADS
	.align		4
.L_885:
        /*0150*/ 	.byte	0x04, 0x05
        /*0152*/ 	.short	(.L_887 - .L_886)
.L_886:
        /*0154*/ 	.word	0x00000230
        /*0158*/ 	.word	0x00000001
        /*015c*/ 	.word	0x00000001


	//----- nvinfo : EIATTR_CRS_STACK_SIZE
	.align		4
.L_887:
        /*0160*/ 	.byte	0x04, 0x1e
        /*0162*/ 	.short	(.L_889 - .L_888)
.L_888:
        /*0164*/ 	.word	0x00000000


	//----- nvinfo : EIATTR_CBANK_PARAM_SIZE
	.align		4
.L_889:
        /*0168*/ 	.byte	0x03, 0x19
        /*016a*/ 	.short	0x00b8


	//----- nvinfo : EIATTR_PARAM_CBANK
	.align		4
        /*016c*/ 	.byte	0x04, 0x0a
        /*016e*/ 	.short	(.L_891 - .L_890)
	.align		4
.L_890:
        /*0170*/ 	.word	index@(.nv.constant0._Z35group_norm_nhwc_bwd_one_pass_kernelI11Fp16IOBf16WLi512ELi70ELi560EEv26Group_norm_nhwc_bwd_params)
        /*0174*/ 	.short	0x0210
        /*0176*/ 	.short	0x00b8


	//----- nvinfo : EIATTR_SW_WAR
	.align		4
.L_891:
        /*0178*/ 	.byte	0x04, 0x36
        /*017a*/ 	.short	(.L_893 - .L_892)
.L_892:
        /*017c*/ 	.word	0x00000008
.L_893:


//--------------------- .nv.info._Z35group_norm_nhwc_bwd_one_pass_kernelI11Fp16IOFp16WLi64ELi70ELi560EEv26Group_norm_nhwc_bwd_params --------------------------
	.section	.nv.info._Z35group_norm_nhwc_bwd_one_pass_kernelI11Fp16IOFp16WLi64ELi70ELi560EEv26Group_norm_nhwc_bwd_params,"",@"SHT_CUDA_INFO"
	.sectionflags	@""
	.align	4


	//----- nvinfo : EIATTR_CUDA_API_VERSION
	.align		4
        /*0000*/ 	.byte	0x04, 0x37
        /*0002*/ 	.short	(.L_895 - .L_894)
.L_894:
        /*0004*/ 	.word	0x00000082


	//----- nvinfo : EIATTR_KPARAM_INFO
	.align		4
.L_895:
        /*0008*/ 	.byte	0x04, 0x17
        /*000a*/ 	.short	(.L_897 - .L_896)
.L_896:
        /*000c*/ 	.word	0x00000000
        /*0010*/ 	.short	0x0000
        /*0012*/ 	.short	0x0000
        /*0014*/ 	.byte	0x00, 0xf0, 0xe1, 0x02


	//----- nvinfo : EIATTR_SPARSE_MMA_MASK
	.align		4
.L_897:
        /*0018*/ 	.byte	0x03, 0x50
        /*001a*/ 	.short	0x0000


	//----- nvinfo : EIATTR_MAXREG_COUNT
	.align		4
        /*001c*/ 	.byte	0x03, 0x1b
        /*001e*/ 	.short	0x0060


	//----- nvinfo : EIATTR_NUM_BARRIERS
	.align		4
        /*0020*/ 	.byte	0x02, 0x4c
        /*0022*/ 	.byte	0x01
	.zero		1


	//----- nvinfo : EIATTR_MERCURY_ISA_VERSION
	.align		4
        /*0024*/ 	.byte	0x03, 0x5f
        /*0026*/ 	.short	0x0101


	//----- nvinfo : EIATTR_INT_WARP_WIDE_INSTR_OFFSETS
	.align		4
        /*0028*/ 	.byte	0x04, 0x31
        /*002a*/ 	.short	(.L_899 - .L_898)


	//   ....[0]....
.L_898:
        /*002c*/ 	.word	0x000023a0


	//   ....[1]....
        /*0030*/ 	.word	0x00004350


	//----- nvinfo : EIATTR_COOP_GROUP_MASK_REGIDS
	.align		4
.L_899:
        /*0034*/ 	.byte	0x04, 0x29
        /*0036*/ 	.short	(.L_901 - .L_900)


	//   ....[0]....
.L_900:
        /*0038*/ 	.word	0xffffffff


	//   ....[1]....
        /*003c*/ 	.word	0xffffffff


	//   ....[2]....
        /*0040*/ 	.word	0xffffffff


	//   ....[3]....
        /*0044*/ 	.word	0xffffffff


	//   ....[4]....
        /*0048*/ 	.word	0xffffffff


	//   ....[5]....
        /*004c*/ 	.word	0xffffffff


	//   ....[6]....
        /*0050*/ 	.word	0xffffffff


	//   ....[7]....
        /*0054*/ 	.word	0xffffffff


	//   ....[8]....
        /*0058*/ 	.word	0xffffffff


	//   ....[9]....
        /*005c*/ 	.word	0xffffffff


	//----- nvinfo : EIATTR_COOP_GROUP_INSTR_OFFSETS
	.align		4
.L_901:
        /*0060*/ 	.byte	0x04, 0x28
        /*0062*/ 	.short	(.L_903 - .L_902)


	//   ....[0]....
.L_902:
        /*0064*/ 	.word	0x00001640


	//   ....[1]....
        /*0068*/ 	.word	0x00001680


	//   ....[2]....
        /*006c*/ 	.word	0x000016e0


	//   ....[3]....
        /*0070*/ 	.word	0x00001710


	//   ....[4]....
        /*0074*/ 	.word	0x00001740


	//   ....[5]....
        /*0078*/ 	.word	0x00001770


	//   ....[6]....
        /*007c*/ 	.word	0x000017a0


	//   ....[7]....
        /*0080*/ 	.word	0x000017d0


	//   ....[8]....
        /*0084*/ 	.word	0x00001800


	//   ....[9]....
        /*0088*/ 	.word	0x00001840


	//----- nvinfo : EIATTR_EXIT_INSTR_OFFSETS
	.align		4
.L_903:
        /*008c*/ 	.byte	0x04, 0x1c
        /*008e*/ 	.short	(.L_905 - .L_904)


	//   ....[0]....
.L_904:
        /*0090*/ 	.word	0x00004440


	//   ....[1]....
        /*0094*/ 	.word	0x00004580


	//   ....[2]....
        /*0098*/ 	.word	0x000047e0


	//----- nvinfo : EIATTR_MAX_THREADS
	.align		4
.L_905:
        /*009c*/ 	.byte	0x04, 0x05
        /*009e*/ 	.short	(.L_907 - .L_906)
.L_906:
        /*00a0*/ 	.word	0x00000230
        /*00a4*/ 	.word	0x00000001
        /*00a8*/ 	.word	0x00000001


	//----- nvinfo : EIATTR_CRS_STACK_SIZE
	.align		4
.L_907:
        /*00ac*/ 	.byte	0x04, 0x1e
        /*00ae*/ 	.short	(.L_909 - .L_908)
.L_908:
        /*00b0*/ 	.word	0x00000000


	//----- nvinfo : EIATTR_CBANK_PARAM_SIZE
	.align		4
.L_909:
        /*00b4*/ 	.byte	0x03, 0x19
        /*00b6*/ 	.short	0x00b8


	//----- nvinfo : EIATTR_PARAM_CBANK
	.align		4
        /*00b8*/ 	.byte	0x04, 0x0a
        /*00ba*/ 	.short	(.L_911 - .L_910)
	.align		4
.L_910:
        /*00bc*/ 	.word	index@(.nv.constant0._Z35group_norm_nhwc_bwd_one_pass_kernelI11Fp16IOFp16WLi64ELi70ELi560EEv26Group_norm_nhwc_bwd_params)
        /*00c0*/ 	.short	0x0210
        /*00c2*/ 	.short	0x00b8


	//----- nvinfo : EIATTR_SW_WAR
	.align		4
.L_911:
        /*00c4*/ 	.byte	0x04, 0x36
        /*00c6*/ 	.short	(.L_913 - .L_912)
.L_912:
        /*00c8*/ 	.word	0x00000008
.L_913:


//--------------------- .nv.info._Z35group_norm_nhwc_bwd_one_pass_kernelI11Fp16IOFp16WLi128ELi70ELi560EEv26Group_norm_nhwc_bwd_params --------------------------
	.section	.nv.info._Z35group_norm_nhwc_bwd_one_pass_kernelI11Fp16IOFp16WLi128ELi70ELi560EEv26Group_norm_nhwc_bwd_params,"",@"SHT_CUDA_INFO"
	.sectionflags	@""
	.align	4


	//----- nvinfo : EIATTR_CUDA_API_VERSION
	.align		4
        /*0000*/ 	.byte	0x04, 0x37
        /*0002*/ 	.short	(.L_915 - .L_914)
.L_914:
        /*0004*/ 	.word	0x00000082


	//----- nvinfo : EIATTR_KPARAM_INFO
	.align		4
.L_915:
        /*0008*/ 	.byte	0x04, 0x17
        /*000a*/ 	.short	(.L_917 - .L_916)
.L_916:
        /*000c*/ 	.word	0x00000000
        /*0010*/ 	.short	0x0000
        /*0012*/ 	.short	0x0000
        /*0014*/ 	.byte	0x00, 0xf0, 0xe1, 0x02


	//----- nvinfo : EIATTR_SPARSE_MMA_MASK
	.align		4
.L_917:
        /*0018*/ 	.byte	0x03, 0x50
        /*001a*/ 	.short	0x0000


	//----- nvinfo : EIATTR_MAXREG_COUNT
	.align		4
        /*001c*/ 	.byte	0x03, 0x1b
        /*001e*/ 	.short	0x0060


	//----- nvinfo : EIATTR_NUM_BARRIERS
	.align		4
        /*0020*/ 	.byte	0x02, 0x4c
        /*0022*/ 	.byte	0x01
	.zero		1


	//----- nvinfo : EIATTR_MERCURY_ISA_VERSION
	.align		4
        /*0024*/ 	.byte	0x03, 0x5f
        /*0026*/ 	.short	0x0101


	//----- nvinfo : EIATTR_INT_WARP_WIDE_INSTR_OFFSETS
	.align		4
        /*0028*/ 	.byte	0x04, 0x31
        /*002a*/ 	.short	(.L_919 - .L_918)


	//   ....[0]....
.L_918:
        /*002c*/ 	.word	0x000032d0


	//   ....[1]....
        /*0030*/ 	.word	0x00005fa0


	//----- nvinfo : EIATTR_COOP_GROUP_MASK_REGIDS
	.align		4
.L_919:
        /*0034*/ 	.byte	0x04, 0x29
        /*0036*/ 	.short	(.L_921 - .L_920)


	//   ....[0]....
.L_920:
        /*0038*/ 	.word	0xffffffff


	//   ....[1]....
        /*003c*/ 	.word	0xffffffff


	//   ....[2]....
        /*0040*/ 	.word	0xffffffff


	//   ....[3]....
        /*0044*/ 	.word	0xffffffff


	//   ....[4]....
        /*0048*/ 	.word	0xffffffff


	//   ....[5]....
        /*004c*/ 	.word	0xffffffff


	//   ....[6]....
        /*0050*/ 	.word	0xffffffff


	//   ....[7]....
        /*0054*/ 	.word	0xffffffff


	//   ....[8]....
        /*0058*/ 	.word	0xffffffff


	//   ....[9]....
        /*005c*/ 	.word	0xffffffff


	//----- nvinfo : EIATTR_COOP_GROUP_INSTR_OFFSETS
	.align		4
.L_921:
        /*0060*/ 	.byte	0x04, 0x28
        /*0062*/ 	.short	(.L_923 - .L_922)


	//   ....[0]....
.L_922:
        /*0064*/ 	.word	0x00002640


	//   ....[1]....
        /*0068*/ 	.word	0x00002650


	//   ....[2]....
        /*006c*/ 	.word	0x000026c0


	//   ....[3]....
        /*0070*/ 	.word	0x000026d0


	//   ....[4]....
        /*0074*/ 	.word	0x00002720


	//   ....[5]....
        /*0078*/ 	.word	0x00002730


	//   ....[6]....
        /*007c*/ 	.word	0x00002780


	//   ....[7]....
        /*0080*/ 	.word	0x00002790


	//   ....[8]....
        /*0084*/ 	.word	0x000027e0


	//   ....[9]....
        /*0088*/ 	.word	0x000027f0


	//----- nvinfo : EIATTR_EXIT_INSTR_OFFSETS
	.align		4
.L_923:
        /*008c*/ 	.byte	0x04, 0x1c
        /*008e*/ 	.short	(.L_925 - .L_924)


	//   ....[0]....
.L_924:
        /*0090*/ 	.word	0x00006090


	//   ....[1]....
        /*0094*/ 	.word	0x000061d0


	//   ....[2]....
        /*0098*/ 	.word	0x00006440


	//----- nvinfo : EIATTR_MAX_THREADS
	.align		4
.L_925:
        /*009c*/ 	.byte	0x04, 0x05
        /*009e*/ 	.short	(.L_927 - .L_926)
.L_926:
        /*00a0*/ 	.word	0x00000230
        /*00a4*/ 	.word	0x00000001
        /*00a8*/ 	.word	0x00000001


	//----- nvinfo : EIATTR_CRS_STACK_SIZE
	.align		4
.L_927:
        /*00ac*/ 	.byte	0x04, 0x1e
        /*00ae*/ 	.short	(.L_929 - .L_928)
.L_928:
        /*00b0*/ 	.word	0x00000000


	//----- nvinfo : EIATTR_CBANK_PARAM_SIZE
	.align		4
.L_929:
        /*00b4*/ 	.byte	0x03, 0x19
        /*00b6*/ 	.short	0x00b8


	//----- nvinfo : EIATTR_PARAM_CBANK
	.align		4
        /*00b8*/ 	.byte	0x04, 0x0a
        /*00ba*/ 	.short	(.L_931 - .L_930)
	.align		4
.L_930:
        /*00bc*/ 	.word	index@(.nv.constant0._Z35group_norm_nhwc_bwd_one_pass_kernelI11Fp16IOFp16WLi128ELi70ELi560EEv26Group_norm_nhwc_bwd_params)
        /*00c0*/ 	.short	0x0210
        /*00c2*/ 	.short	0x00b8


	//----- nvinfo : EIATTR_SW_WAR
	.align		4
.L_931:
        /*00c4*/ 	.byte	0x04, 0x36
        /*00c6*/ 	.short	(.L_933 - .L_932)
.L_932:
        /*00c8*/ 	.word	0x00000008
.L_933:


//--------------------- .nv.info._Z35group_norm_nhwc_bwd_one_pass_kernelI11Fp16IOFp16WLi256ELi70ELi560EEv26Group_norm_nhwc_bwd_params --------------------------
	.section	.nv.info._Z35group_norm_nhwc_bwd_one_pass_kernelI11Fp16IOFp16WLi256ELi70ELi560EEv26Group_norm_nhwc_bwd_params,"",@"SHT_CUDA_INFO"
	.sectionflags	@""
	.align	4


	//----- nvinfo : EIATTR_CUDA_API_VERSION
	.align		4
        /*0000*/ 	.byte	0x04, 0x37
        /*0002*/ 	.short	(.L_935 - .L_934)
.L_934:
        /*0004*/ 	.word	0x00000082


	//----- nvinfo : EIATTR_KPARAM_INFO
	.align		4
.L_935:
        /*0008*/ 	.byte	0x04, 0x17
        /*000a*/ 	.short	(.L_937 - .L_936)
.L_936:
        /*000c*/ 	.word	0x00000000
        /*0010*/ 	.short	0x0000
        /*0012*/ 	.short	0x0000
        /*0014*/ 	.byte	0x00, 0xf0, 0xe1, 0x02


	//----- nvinfo : EIATTR_SPARSE_MMA_MASK
	.align		4
.L_937:
        /*0018*/ 	.byte	0x03, 0x50
        /*001a*/ 	.short	0x0000


	//----- nvinfo : EIATTR_MAXREG_COUNT
	.align		4
        /*001c*/ 	.byte	0x03, 0x1b
        /*001e*/ 	.short	0x0060


	//----- nvinfo : EIATTR_NUM_BARRIERS
	.align		4
        /*0020*/ 	.byte	0x02, 0x4c
        /*0022*/ 	.byte	0x01
	.zero		1


	//----- nvinfo : EIATTR_MERCURY_ISA_VERSION
	.align		4
        /*0024*/ 	.byte	0x03, 0x5f
        /*0026*/ 	.short	0x0101


	//----- nvinfo : EIATTR_INT_WARP_WIDE_INSTR_OFFSETS
	.align		4
        /*0028*/ 	.byte	0x04, 0x31
        /*002a*/ 	.short	(.L_939 - .L_938)


	//   ....[0]....
.L_938:
        /*002c*/ 	.word	0x000050e0


	//   ....[1]....
        /*0030*/ 	.word	0x00009760


	//----- nvinfo : EIATTR_COOP_GROUP_MASK_REGIDS
	.align		4
.L_939:
        /*0034*/ 	.byte	0x04, 0x29
        /*0036*/ 	.short	(.L_941 - .L_940)


	//   ....[0]....
.L_940:
        /*0038*/ 	.word	0xffffffff


	//   ....[1]....
        /*003c*/ 	.word	0xffffffff


	//   ....[2]....
        /*0040*/ 	.word	0xffffffff


	//   ....[3]....
        /*0044*/ 	.word	0xffffffff


	//   ....[4]....
        /*0048*/ 	.word	0xffffffff


	//   ....[5]....
        /*004c*/ 	.word	0xffffffff


	//   ....[6]....
        /*0050*/ 	.word	0xffffffff


	//   ....[7]....
        /*0054*/ 	.word	0xffffffff


	//   ....[8]....
        /*0058*/ 	.word	0xffffffff


	//   ....[9]....
        /*005c*/ 	.word	0xffffffff


	//----- nvinfo : EIATTR_COOP_GROUP_INSTR_OFFSETS
	.align		4
.L_941:
        /*0060*/ 	.byte	0x04, 0x28
        /*0062*/ 	.short	(.L_943 - .L_942)


	//   ....[0]....
.L_942:
        /*0064*/ 	.word	0x000043d0


	//   ....[1]....
        /*0068*/ 	.word	0x00004410


	//   ....[2]....
        /*006c*/ 	.word	0x000044d0


	//   ....[3]....
        /*0070*/ 	.word	0x00004500


	//   ....[4]....
        /*0074*/ 	.word	0x00004530


	//   ....[5]....
        /*0078*/ 	.word	0x00004560


	//   ....[6]....
        /*007c*/ 	.word	0x00004590


	//   ....[7]....
        /*0080*/ 	.word	0x000045c0


	//   ....[8]....
        /*0084*/ 	.word	0x00004600


	//   ....[9]....
        /*0088*/ 	.word	0x00004620


	//----- nvinfo : EIATTR_EXIT_INSTR_OFFSETS
	.align		4
.L_943:
        /*008c*/ 	.byte	0x04, 0x1c
        /*008e*/ 	.short	(.L_945 - .L_944)


	//   ....[0]....
.L_944:
        /*0090*/ 	.word	0x00009850


	//   ....[1]....
        /*0094*/ 	.word	0x00009990


	//   ....[2]....
        /*0098*/ 	.word	0x00009bf0


	//----- nvinfo : EIATTR_MAX_THREADS
	.align		4
.L_945:
        /*009c*/ 	.byte	0x04, 0x05
        /*009e*/ 	.short	(.L_947 - .L_946)
.L_946:
        /*00a0*/ 	.word	0x00000230
        /*00a4*/ 	.word	0x00000001
        /*00a8*/ 	.word	0x00000001


	//----- nvinfo : EIATTR_CRS_STACK_SIZE
	.align		4
.L_947:
        /*00ac*/ 	.byte	0x04, 0x1e
        /*00ae*/ 	.short	(.L_949 - .L_948)
.L_948:
        /*00b0*/ 	.word	0x00000000


	//----- nvinfo : EIATTR_CBANK_PARAM_SIZE
	.align		4
.L_949:
        /*00b4*/ 	.byte	0x03, 0x19
        /*00b6*/ 	.short	0x00b8


	//----- nvinfo : EIATTR_PARAM_CBANK
	.align		4
        /*00b8*/ 	.byte	0x04, 0x0a
        /*00ba*/ 	.short	(.L_951 - .L_950)
	.align		4
.L_950:
        /*00bc*/ 	.word	index@(.nv.constant0._Z35group_norm_nhwc_bwd_one_pass_kernelI11Fp16IOFp16WLi256ELi70ELi560EEv26Group_norm_nhwc_bwd_params)
        /*00c0*/ 	.short	0x0210
        /*00c2*/ 	.short	0x00b8


	//----- nvinfo : EIATTR_SW_WAR
	.align		4
.L_951:
        /*00c4*/ 	.byte	0x04, 0x36
        /*00c6*/ 	.short	(.L_953 - .L_952)
.L_952:
        /*00c8*/ 	.word	0x00000008
.L_953:


//--------------------- .nv.info._Z35group_norm_nhwc_bwd_one_pass_kernelI11Fp16IOFp16WLi512ELi70ELi560EEv26Group_norm_nhwc_bwd_params --------------------------
	.section	.nv.info._Z35group_norm_nhwc_bwd_one_pass_kernelI11Fp16IOFp16WLi512ELi70ELi560EEv26Group_norm_nhwc_bwd_params,"",@"SHT_CUDA_INFO"
	.sectionflags	@""
	.align	4


	//----- nvinfo : EIATTR_CUDA_API_VERSION
	.align		4
        /*0000*/ 	.byte	0x04, 0x37
        /*0002*/ 	.short	(.L_955 - .L_954)
.L_954:
        /*0004*/ 	.word	0x00000082


	//----- nvinfo : EIATTR_KPARAM_INFO
	.align		4
.L_955:
        /*0008*/ 	.byte	0x04, 0x17
        /*000a*/ 	.short	(.L_957 - .L_956)
.L_956:
        /*000c*/ 	.word	0x00000000
        /*0010*/ 	.short	0x0000
        /*0012*/ 	.short	0x0000
        /*0014*/ 	.byte	0x00, 0xf0, 0xe1, 0x02


	//----- nvinfo : EIATTR_SPARSE_MMA_MASK
	.align		4
.L_957:
        /*0018*/ 	.byte	0x03, 0x50
        /*001a*/ 	.short	0x0000


	//----- nvinfo : EIATTR_MAXREG_COUNT
	.align		4
        /*001c*/ 	.byte	0x03, 0x1b
        /*001e*/ 	.short	0x0060


	//----- nvinfo : EIATTR_NUM_BARRIERS
	.align		4
        /*0020*/ 	.byte	0x02, 0x4c
        /*0022*/ 	.byte	0x01
	.zero		1


	//----- nvinfo : EIATTR_ANNOTATIONS
	.align		4
        /*0024*/ 	.byte	0x04, 0x55
        /*0026*/ 	.short	(.L_959 - .L_958)


	//   ....[0]....
.L_958:
        /*0028*/ 	.word	0x00000001
        /*002c*/ 	.byte	0xb0, 0x02, 0x00, 0x00, 0x01, 0x00, 0x00, 0x00, 0xe0, 0x02, 0x00, 0x00, 0x01, 0x00, 0x00, 0x00
        /*003c*/ 	.byte	0xb0, 0x03, 0x00, 0x00, 0x01, 0x00, 0x00, 0x00, 0x80, 0x80, 0x00, 0x00, 0x01, 0x00, 0x00, 0x00
        /*004c*/ 	.byte	0xc0, 0x80, 0x00, 0x00, 0x01, 0x00, 0x00, 0x00, 0xa0, 0x81, 0x00, 0x00, 0x01, 0x00, 0x00, 0x00
        /*005c*/ 	.byte	0xb0, 0x81, 0x00, 0x00


	//----- nvinfo : EIATTR_MERCURY_ISA_VERSION
	.align		4
.L_959:
        /*0060*/ 	.byte	0x03, 0x5f
        /*0062*/ 	.short	0x0101


	//----- nvinfo : EIATTR_INT_WARP_WIDE_INSTR_OFFSETS
	.align		4
        /*0064*/ 	.byte	0x04, 0x31
        /*0066*/ 	.short	(.L_961 - .L_960)


	//   ....[0]....
.L_960:
        /*0068*/ 	.word	0x00008f90


	//   ....[1]....
        /*006c*/ 	.word	0x00009270


	//   ....[2]....
        /*0070*/ 	.word	0x00009320


	//   ....[3]....
        /*0074*/ 	.word	0x00009330


	//   ....[4]....
        /*0078*/ 	.word	0x00009410


	//   ....[5]....
        /*007c*/ 	.word	0x000094d0


	//   ....[6]....
        /*0080*/ 	.word	0x00009560


	//   ....[7]....
        /*0084*/ 	.word	0x000095f0


	//   ....[8]....
        /*0088*/ 	.word	0x000096b0


	//   ....[9]....
        /*008c*/ 	.word	0x00009740


	//   ....[10]....
        /*0090*/ 	.word	0x000097d0


	//   ....[11]....
        /*0094*/ 	.word	0x00009890


	//   ....[12]....
        /*0098*/ 	.word	0x000098f0


	//   ....[13]....
        /*009c*/ 	.word	0x000099a0


	//   ....[14]....
        /*00a0*/ 	.word	0x00009aa0


	//   ....[15]....
        /*00a4*/ 	.word	0x00009ac0


	//   ....[16]....
        /*00a8*/ 	.word	0x00009b80


	//   ....[17]....
        /*00ac*/ 	.word	0x00009cf0


	//   ....[18]....
        /*00b0*/ 	.word	0x00009db0


	//   ....[19]....
        /*00b4*/ 	.word	0x00009dc0


	//   ....[20]....
        /*00b8*/ 	.word	0x00009dd0


	//   ....[21]....
        /*00bc*/ 	.word	0x00009f40


	//   ....[22]....
        /*00c0*/ 	.word	0x00009ff0


	//   ....[23]....
        /*00c4*/ 	.word	0x0000a010


	//   ....[24]....
        /*00c8*/ 	.word	0x0000a040


	//   ....[25]....
        /*00cc*/ 	.word	0x0000a250


	//   ....[26]....
        /*00d0*/ 	.word	0x0000a310


	//   ....[27]....
        /*00d4*/ 	.word	0x0000a370


	//   ....[28]....
        /*00d8*/ 	.word	0x0000a3a0


	//   ....[29]....
        /*00dc*/ 	.word	0x0000a650


	//   ....[30]....
        /*00e0*/ 	.word	0x0000a6d0


	//   ....[31]....
        /*00e4*/ 	.word	0x00011890


	//----- nvinfo : EIATTR_COOP_GROUP_MASK_REGIDS
	.align		4
.L_961:
        /*00e8*/ 	.byte	0x04, 0x29
        /*00ea*/ 	.short	(.L_963 - .L_962)


	//   ....[0]....
.L_962:
        /*00ec*/ 	.word	0xffffffff


	//   ....[1]....
        /*00f0*/ 	.word	0xffffffff


	//   ....[2]....
        /*00f4*/ 	.word	0xffffffff


	//   ....[3]....
        /*00f8*/ 	.word	0xffffffff


	//   ....[4]....
        /*00fc*/ 	.word	0xffffffff


	//   ....[5]....
        /*0100*/ 	.word	0xffffffff


	//   ....[6]....
        /*0104*/ 	.word	0xffffffff


	//   ....[7]....
        /*0108*/ 	.word	0xffffffff


	//   ....[8]....
        /*010c*/ 	.word	0xffffffff


	//   ....[9]....
        /*0110*/ 	.word	0xffffffff


	//----- nvinfo : EIATTR_COOP_GROUP_INSTR_OFFSETS
	.align		4
.L_963:
        /*0114*/ 	.byte	0x04, 0x28
        /*0116*/ 	.short	(.L_965 - .L_964)


	//   ....[0]....
.L_964:
        /*0118*/ 	.word	0x000081c0


	//   ....[1]....
        /*011c*/ 	.word	0x000081d0


	//   ....[2]....
        /*0120*/ 	.word	0x00008210


	//   ....[3]....
        /*0124*/ 	.word	0x00008240


	//   ....[4]....
        /*0128*/ 	.word	0x00008280


	//   ....[5]....
        /*012c*/ 	.word	0x000082b0


	//   ....[6]....
        /*0130*/ 	.word	0x000082f0


	//   ....[7]....
        /*0134*/ 	.word	0x00008320


	//   ....[8]....
        /*0138*/ 	.word	0x00008360


	//   ....[9]....
        /*013c*/ 	.word	0x00008390


	//----- nvinfo : EIATTR_EXIT_INSTR_OFFSETS
	.align		4
.L_965:
        /*0140*/ 	.byte	0x04, 0x1c
        /*0142*/ 	.short	(.L_967 - .L_966)


	//   ....[0]....
.L_966:
        /*0144*/ 	.word	0x00011980


	//   ....[1]....
        /*0148*/ 	.word	0x00011ac0


	//   ....[2]....
        /*014c*/ 	.word	0x00011d30


	//----- nvinfo : EIATTR_MAX_THREADS
	.align		4
.L_967:
        /*0150*/ 	.byte	0x04, 0x05
        /*0152*/ 	.short	(.L_969 - .L_968)
.L_968:
        /*0154*/ 	.word	0x00000230
        /*0158*/ 	.word	0x00000001
        /*015c*/ 	.word	0x00000001


	//----- nvinfo : EIATTR_CRS_STACK_SIZE
	.align		4
.L_969:
        /*0160*/ 	.byte	0x04, 0x1e
        /*0162*/ 	.short	(.L_971 - .L_970)
.L_970:
        /*0164*/ 	.word	0x00000000


	//----- nvinfo : EIATTR_CBANK_PARAM_SIZE
	.align		4
.L_971:
        /*0168*/ 	.byte	0x03, 0x19
        /*016a*/ 	.short	0x00b8


	//----- nvinfo : EIATTR_PARAM_CBANK
	.align		4
        /*016c*/ 	.byte	0x04, 0x0a
        /*016e*/ 	.short	(.L_973 - .L_972)
	.align		4
.L_972:
        /*0170*/ 	.word	index@(.nv.constant0._Z35group_norm_nhwc_bwd_one_pass_kernelI11Fp16IOFp16WLi512ELi70ELi560EEv26Group_norm_nhwc_bwd_params)
        /*0174*/ 	.short	0x0210
        /*0176*/ 	.short	0x00b8


	//----- nvinfo : EIATTR_SW_WAR
	.align		4
.L_973:
        /*0178*/ 	.byte	0x04, 0x36
        /*017a*/ 	.short	(.L_975 - .L_974)
.L_974:
        /*017c*/ 	.word	0x00000008
.L_975:


//--------------------- .nv.info._Z35group_norm_nhwc_bwd_one_pass_kernelI11Fp32IOFp32WLi64ELi70ELi560EEv26Group_norm_nhwc_bwd_params --------------------------
	.section	.nv.info._Z35group_norm_nhwc_bwd_one_pass_kernelI11Fp32IOFp32WLi64ELi70ELi560EEv26Group_norm_nhwc_bwd_params,"",@"SHT_CUDA_INFO"
	.sectionflags	@""
	.align	4


	//----- nvinfo : EIATTR_CUDA_API_VERSION
	.align		4
        /*0000*/ 	.byte	0x04, 0x37
        /*0002*/ 	.short	(.L_977 - .L_976)
.L_976:
        /*0004*/ 	.word	0x00000082


	//----- nvinfo : EIATTR_KPARAM_INFO
	.align		4
.L_977:
        /*0008*/ 	.byte	0x04, 0x17
        /*000a*/ 	.short	(.L_979 - .L_978)
.L_978:
        /*000c*/ 	.word	0x00000000
        /*0010*/ 	.short	0x0000
        /*0012*/ 	.short	0x0000
        /*0014*/ 	.byte	0x00, 0xf0, 0xe1, 0x02


	//----- nvinfo : EIATTR_SPARSE_MMA_MASK
	.align		4
.L_979:
        /*0018*/ 	.byte	0x03, 0x50
        /*001a*/ 	.short	0x0000


	//----- nvinfo : EIATTR_MAXREG_COUNT
	.align		4
        /*001c*/ 	.byte	0x03, 0x1b
        /*001e*/ 	.short	0x0060


	//----- nvinfo : EIATTR_NUM_BARRIERS
	.align		4
        /*0020*/ 	.byte	0x02, 0x4c
        /*0022*/ 	.byte	0x01
	.zero		1


	//----- nvinfo : EIATTR_MERCURY_ISA_VERSION
	.align		4
        /*0024*/ 	.byte	0x03, 0x5f
        /*0026*/ 	.short	0x0101


	//----- nvinfo : EIATTR_INT_WARP_WIDE_INSTR_OFFSETS
	.align		4
        /*0028*/ 	.byte	0x04, 0x31
        /*002a*/ 	.short	(.L_981 - .L_980)


	//   ....[0]....
.L_980:
        /*002c*/ 	.word	0x00002300


	//   ....[1]....
        /*0030*/ 	.word	0x000040d0


	//----- nvinfo : EIATTR_COOP_GROUP_MASK_REGIDS
	.align		4
.L_981:
        /*0034*/ 	.byte	0x04, 0x29
        /*0036*/ 	.short	(.L_983 - .L_982)


	//   ....[0]....
.L_982:
        /*0038*/ 	.word	0xffffffff


	//   ....[1]....
        /*003c*/ 	.word	0xffffffff


	//   ....[2]....
        /*0040*/ 	.word	0xffffffff


	//   ....[3]....
        /*0044*/ 	.word	0xffffffff


	//   ....[4]....
        /*0048*/ 	.word	0xffffffff


	//   ....[5]....
        /*004c*/ 	.word	0xffffffff


	//   ....[6]....
        /*0050*/ 	.word	0xffffffff


	//   ....[7]....
        /*0054*/ 	.word	0xffffffff


	//   ....[8]....
        /*0058*/ 	.word	0xffffffff


	//   ....[9]....
        /*005c*/ 	.word	0xffffffff


	//----- nvinfo : EIATTR_COOP_GROUP_INSTR_OFFSETS
	.align		4
.L_983:
        /*0060*/ 	.byte	0x04, 0x28
        /*0062*/ 	.short	(.L_985 - .L_984)


	//   ....[0]....
.L_984:
        /*0064*/ 	.word	0x00001570


	//   ....[1]....
        /*0068*/ 	.word	0x000015b0


	//   ....[2]....
        /*006c*/ 	.word	0x00001660


	//   ....[3]....
        /*0070*/ 	.word	0x00001670


	//   ....[4]....
        /*0074*/ 	.word	0x000016a0


	//   ....[5]....
        /*0078*/ 	.word	0x000016d0


	//   ....[6]....
        /*007c*/ 	.word	0x00001700


	//   ....[7]....
        /*0080*/ 	.word	0x00001730


	//   ....[8]....
        /*0084*/ 	.word	0x00001760


	//   ....[9]....
        /*0088*/ 	.word	0x000017a0


	//----- nvinfo : EIATTR_EXIT_INSTR_OFFSETS
	.align		4
.L_985:
        /*008c*/ 	.byte	0x04, 0x1c
        /*008e*/ 	.short	(.L_987 - .L_986)


	//   ....[0]....
.L_986:
        /*0090*/ 	.word	0x000041c0


	//   ....[1]....
        /*0094*/ 	.word	0x00004300


	//   ....[2]....
        /*0098*/ 	.word	0x00004540


	//----- nvinfo : EIATTR_MAX_THREADS
	.align		4
.L_987:
        /*009c*/ 	.byte	0x04, 0x05
        /*009e*/ 	.short	(.L_989 - .L_988)
.L_988:
        /*00a0*/ 	.word	0x00000230
        /*00a4*/ 	.word	0x00000001
        /*00a8*/ 	.word	0x00000001


	//----- nvinfo : EIATTR_CRS_STACK_SIZE
	.align		4
.L_989:
        /*00ac*/ 	.byte	0x04, 0x1e
        /*00ae*/ 	.short	(.L_991 - .L_990)
.L_990:
        /*00b0*/ 	.word	0x00000000


	//----- nvinfo : EIATTR_CBANK_PARAM_SIZE
	.align		4
.L_991:
        /*00b4*/ 	.byte	0x03, 0x19
        /*00b6*/ 	.short	0x00b8


	//----- nvinfo : EIATTR_PARAM_CBANK
	.align		4
        /*00b8*/ 	.byte	0x04, 0x0a
        /*00ba*/ 	.short	(.L_993 - .L_992)
	.align		4
.L_992:
        /*00bc*/ 	.word	index@(.nv.constant0._Z35group_norm_nhwc_bwd_one_pass_kernelI11Fp32IOFp32WLi64ELi70ELi560EEv26Group_norm_nhwc_bwd_params)
        /*00c0*/ 	.short	0x0210
        /*00c2*/ 	.short	0x00b8


	//----- nvinfo : EIATTR_SW_WAR
	.align		4
.L_993:
        /*00c4*/ 	.byte	0x04, 0x36
        /*00c6*/ 	.short	(.L_995 - .L_994)
.L_994:
        /*00c8*/ 	.word	0x00000008
.L_995:


//--------------------- .nv.info._Z35group_norm_nhwc_bwd_one_pass_kernelI11Fp32IOFp32WLi128ELi70ELi560EEv26Group_norm_nhwc_bwd_params --------------------------
	.section	.nv.info._Z35group_norm_nhwc_bwd_one_pass_kernelI11Fp32IOFp32WLi128ELi70ELi560EEv26Group_norm_nhwc_bwd_params,"",@"SHT_CUDA_INFO"
	.sectionflags	@""
	.align	4


	//----- nvinfo : EIATTR_CUDA_API_VERSION
	.align		4
        /*0000*/ 	.byte	0x04, 0x37
        /*0002*/ 	.short	(.L_997 - .L_996)
.L_996:
        /*0004*/ 	.word	0x00000082


	//----- nvinfo : EIATTR_KPARAM_INFO
	.align		4
.L_997:
        /*0008*/ 	.byte	0x04, 0x17
        /*000a*/ 	.short	(.L_999 - .L_998)
.L_998:
        /*000c*/ 	.word	0x00000000
        /*0010*/ 	.short	0x0000
        /*0012*/ 	.short	0x0000
        /*0014*/ 	.byte	0x00, 0xf0, 0xe1, 0x02


	//----- nvinfo : EIATTR_SPARSE_MMA_MASK
	.align		4
.L_999:
        /*0018*/ 	.byte	0x03, 0x50
        /*001a*/ 	.short	0x0000


	//----- nvinfo : EIATTR_MAXREG_COUNT
	.align		4
        /*001c*/ 	.byte	0x03, 0x1b
        /*001e*/ 	.short	0x0060


	//----- nvinfo : EIATTR_NUM_BARRIERS
	.align		4
        /*0020*/ 	.byte	0x02, 0x4c
        /*0022*/ 	.byte	0x01
	.zero		1


	//----- nvinfo : EIATTR_MERCURY_ISA_VERSION
	.align		4
        /*0024*/ 	.byte	0x03, 0x5f
        /*0026*/ 	.short	0x0101


	//----- nvinfo : EIATTR_INT_WARP_WIDE_INSTR_OFFSETS
	.align		4
        /*0028*/ 	.byte	0x04, 0x31
        /*002a*/ 	.short	(.L_1001 - .L_1000)


	//   ....[0]....
.L_1000:
        /*002c*/ 	.word	0x00003100


	//   ....[1]....
        /*0030*/ 	.word	0x000058a0


	//----- nvinfo : EIATTR_COOP_GROUP_MASK_REGIDS
	.align		4
.L_1001:
        /*0034*/ 	.byte	0x04, 0x29
        /*0036*/ 	.short	(.L_1003 - .L_1002)


	//   ....[0]....
.L_1002:
        /*0038*/ 	.word	0xffffffff


	//   ....[1]....
        /*003c*/ 	.word	0xffffffff


	//   ....[2]....
        /*0040*/ 	.word	0xffffffff


	//   ....[3]....
        /*0044*/ 	.word	0xffffffff


	//   ....[4]....
        /*0048*/ 	.word	0xffffffff


	//   ....[5]....
        /*004c*/ 	.word	0xffffffff


	//   ....[6]....
        /*0050*/ 	.word	0xffffffff


	//   ....[7]....
        /*0054*/ 	.word	0xffffffff


	//   ....[8]....
        /*0058*/ 	.word	0xffffffff


	//   ....[9]....
        /*005c*/ 	.word	0xffffffff


	//----- nvinfo : EIATTR_COOP_GROUP_INSTR_OFFSETS
	.align		4
.L_1003:
        /*0060*/ 	.byte	0x04, 0x28
        /*0062*/ 	.short	(.L_1005 - .L_1004)


	//   ....[0]....
.L_1004:
        /*0064*/ 	.word	0x000022c0


	//   ....[1]....
        /*0068*/ 	.word	0x000022f0


	//   ....[2]....
        /*006c*/ 	.word	0x00002320


	//   ....[3]....
        /*0070*/ 	.word	0x00002350


	//   ....[4]....
        /*0074*/ 	.word	0x00002380


	//   ....[5]....
        /*0078*/ 	.word	0x000023b0


	//   ....[6]....
        /*007c*/ 	.word	0x000023e0


	//   ....[7]....
        /*0080*/ 	.word	0x00002410


	//   ....[8]....
        /*0084*/ 	.word	0x000025a0


	//   ....[9]....
        /*0088*/ 	.word	0x000025e0


	//----- nvinfo : EIATTR_EXIT_INSTR_OFFSETS
	.align		4
.L_1005:
        /*008c*/ 	.byte	0x04, 0x1c
        /*008e*/ 	.short	(.L_1007 - .L_1006)


	//   ....[0]....
.L_1006:
        /*0090*/ 	.word	0x00005990


	//   ....[1]....
        /*0094*/ 	.word	0x00005ad0


	//   ....[2]....
        /*0098*/ 	.word	0x00005d10


	//----- nvinfo : EIATTR_MAX_THREADS
	.align		4
.L_1007:
        /*009c*/ 	.byte	0x04, 0x05
        /*009e*/ 	.short	(.L_1009 - .L_1008)
.L_1008:
        /*00a0*/ 	.word	0x00000230
        /*00a4*/ 	.word	0x00000001
        /*00a8*/ 	.word	0x00000001


	//----- nvinfo : EIATTR_CRS_STACK_SIZE
	.align		4
.L_1009:
        /*00ac*/ 	.byte	0x04, 0x1e
        /*00ae*/ 	.short	(.L_1011 - .L_1010)
.L_1010:
        /*00b0*/ 	.word	0x00000000


	//----- nvinfo : EIATTR_CBANK_PARAM_SIZE
	.align		4
.L_1011:
        /*00b4*/ 	.byte	0x03, 0x19
        /*00b6*/ 	.short	0x00b8


	//----- nvinfo : EIATTR_PARAM_CBANK
	.align		4
        /*00b8*/ 	.byte	0x04, 0x0a
        /*00ba*/ 	.short	(.L_1013 - .L_1012)
	.align		4
.L_1012:
        /*00bc*/ 	.word	index@(.nv.constant0._Z35group_norm_nhwc_bwd_one_pass_kernelI11Fp32IOFp32WLi128ELi70ELi560EEv26Group_norm_nhwc_bwd_params)
        /*00c0*/ 	.short	0x0210
        /*00c2*/ 	.short	0x00b8


	//----- nvinfo : EIATTR_SW_WAR
	.align		4
.L_1013:
        /*00c4*/ 	.byte	0x04, 0x36
        /*00c6*/ 	.short	(.L_1015 - .L_1014)
.L_1014:
        /*00c8*/ 	.word	0x00000008
.L_1015:


//--------------------- .nv.info._Z35group_norm_nhwc_bwd_one_pass_kernelI11Fp32IOFp32WLi256ELi70ELi560EEv26Group_norm_nhwc_bwd_params --------------------------
	.section	.nv.info._Z35group_norm_nhwc_bwd_one_pass_kernelI11Fp32IOFp32WLi256ELi70ELi560EEv26Group_norm_nhwc_bwd_params,"",@"SHT_CUDA_INFO"
	.sectionflags	@""
	.align	4


	//----- nvinfo : EIATTR_CUDA_API_VERSION
	.align		4
        /*0000*/ 	.byte	0x04, 0x37
        /*0002*/ 	.short	(.L_1017 - .L_1016)
.L_1016:
        /*0004*/ 	.word	0x00000082


	//----- nvinfo : EIATTR_KPARAM_INFO
	.align		4
.L_1017:
        /*0008*/ 	.byte	0x04, 0x17
        /*000a*/ 	.short	(.L_1019 - .L_1018)
.L_1018:
        /*000c*/ 	.word	0x00000000
        /*0010*/ 	.short	0x0000
        /*0012*/ 	.short	0x0000
        /*0014*/ 	.byte	0x00, 0xf0, 0xe1, 0x02


	//----- nvinfo : EIATTR_SPARSE_MMA_MASK
	.align		4
.L_1019:
        /*0018*/ 	.byte	0x03, 0x50
        /*001a*/ 	.short	0x0000


	//----- nvinfo : EIATTR_MAXREG_COUNT
	.align		4
        /*001c*/ 	.byte	0x03, 0x1b
        /*001e*/ 	.short	0x0060


	//----- nvinfo : EIATTR_NUM_BARRIERS
	.align		4
        /*0020*/ 	.byte	0x02, 0x4c
        /*0022*/ 	.byte	0x01
	.zero		1


	//----- nvinfo : EIATTR_ANNOTATIONS
	.align		4
        /*0024*/ 	.byte	0x04, 0x55
        /*0026*/ 	.short	(.L_1021 - .L_1020)


	//   ....[0]....
.L_1020:
        /*0028*/ 	.word	0x00000001
        /*002c*/ 	.byte	0xc0, 0x02, 0x00, 0x00, 0x01, 0x00, 0x00, 0x00, 0x80, 0x41, 0x00, 0x00, 0x01, 0x00, 0x00, 0x00
        /*003c*/ 	.byte	0xc0, 0x41, 0x00, 0x00, 0x01, 0x00, 0x00, 0x00, 0xd0, 0x42, 0x00, 0x00, 0x01, 0x00, 0x00, 0x00
        /*004c*/ 	.byte	0xe0, 0x42, 0x00, 0x00


	//----- nvinfo : EIATTR_MERCURY_ISA_VERSION
	.align		4
.L_1021:
        /*0050*/ 	.byte	0x03, 0x5f
        /*0052*/ 	.short	0x0101


	//----- nvinfo : EIATTR_INT_WARP_WIDE_INSTR_OFFSETS
	.align		4
        /*0054*/ 	.byte	0x04, 0x31
        /*0056*/ 	.short	(.L_1023 - .L_1022)


	//   ....[0]....
.L_1022:
        /*0058*/ 	.word	0x00005130


	//   ....[1]....
        /*005c*/ 	.word	0x00005410


	//   ....[2]....
        /*0060*/ 	.word	0x000054c0


	//   ....[3]....
        /*0064*/ 	.word	0x000054d0


	//   ....[4]....
        /*0068*/ 	.word	0x00005590


	//   ....[5]....
        /*006c*/ 	.word	0x00005670


	//   ....[6]....
        /*0070*/ 	.word	0x00005730


	//   ....[7]....
        /*0074*/ 	.word	0x00005750


	//   ....[8]....
        /*0078*/ 	.word	0x00005850


	//   ....[9]....
        /*007c*/ 	.word	0x00005910


	//   ....[10]....
        /*0080*/ 	.word	0x00005930


	//   ....[11]....
        /*0084*/ 	.word	0x00005a30


	//   ....[12]....
        /*0088*/ 	.word	0x00005af0


	//   ....[13]....
        /*008c*/ 	.word	0x00005b00


	//   ....[14]....
        /*0090*/ 	.word	0x00005c10


	//   ....[15]....
        /*0094*/ 	.word	0x00005cd0


	//   ....[16]....
        /*0098*/ 	.word	0x00005ce0


	//   ....[17]....
        /*009c*/ 	.word	0x00005e90


	//   ....[18]....
        /*00a0*/ 	.word	0x00005f50


	//   ....[19]....
        /*00a4*/ 	.word	0x00005f60


	//   ....[20]....
        /*00a8*/ 	.word	0x00005fa0


	//   ....[21]....
        /*00ac*/ 	.word	0x000060e0


	//   ....[22]....
        /*00b0*/ 	.word	0x00006190


	//   ....[23]....
        /*00b4*/ 	.word	0x000061a0


	//   ....[24]....
        /*00b8*/ 	.word	0x000061e0


	//   ....[25]....
        /*00bc*/ 	.word	0x000063f0


	//   ....[26]....
        /*00c0*/ 	.word	0x000064b0


	//   ....[27]....
        /*00c4*/ 	.word	0x00006510


	//   ....[28]....
        /*00c8*/ 	.word	0x00006540


	//   ....[29]....
        /*00cc*/ 	.word	0x000067f0


	//   ....[30]....
        /*00d0*/ 	.word	0x00006870


	//   ....[31]....
        /*00d4*/ 	.word	0x00009930


	//----- nvinfo : EIATTR_COOP_GROUP_MASK_REGIDS
	.align		4
.L_1023:
        /*00d8*/ 	.byte	0x04, 0x29
        /*00da*/ 	.short	(.L_1025 - .L_1024)


	//   ....[0]....
.L_1024:
        /*00dc*/ 	.word	0xffffffff


	//   ....[1]....
        /*00e0*/ 	.word	0xffffffff


	//   ....[2]....
        /*00e4*/ 	.word	0xffffffff


	//   ....[3]....
        /*00e8*/ 	.word	0xffffffff


	//   ....[4]....
        /*00ec*/ 	.word	0xffffffff


	//   ....[5]....
        /*00f0*/ 	.word	0xffffffff


	//   ....[6]....
        /*00f4*/ 	.word	0xffffffff


	//   ....[7]....
        /*00f8*/ 	.word	0xffffffff


	//   ....[8]....
        /*00fc*/ 	.word	0xffffffff


	//   ....[9]....
        /*0100*/ 	.word	0xffffffff


	//----- nvinfo : EIATTR_COOP_GROUP_INSTR_OFFSETS
	.align		4
.L_1025:
        /*0104*/ 	.byte	0x04, 0x28
        /*0106*/ 	.short	(.L_1027 - .L_1026)


	//   ....[0]....
.L_1026:
        /*0108*/ 	.word	0x000042f0


	//   ....[1]....
        /*010c*/ 	.word	0x00004300


	//   ....[2]....
        /*0110*/ 	.word	0x00004360


	//   ....[3]....
        /*0114*/ 	.word	0x00004370


	//   ....[4]....
        /*0118*/ 	.word	0x000043d0


	//   ....[5]....
        /*011c*/ 	.word	0x000043e0


	//   ....[6]....
        /*0120*/ 	.word	0x00004440


	//   ....[7]....
        /*0124*/ 	.word	0x00004450


	//   ....[8]....
        /*0128*/ 	.word	0x000044e0


	//   ....[9]....
        /*012c*/ 	.word	0x000044f0


	//----- nvinfo : EIATTR_EXIT_INSTR_OFFSETS
	.align		4
.L_1027:
        /*0130*/ 	.byte	0x04, 0x1c
        /*0132*/ 	.short	(.L_1029 - .L_1028)


	//   ....[0]....
.L_1028:
        /*0134*/ 	.word	0x00009a20


	//   ....[1]....
        /*0138*/ 	.word	0x00009b60


	//   ....[2]....
        /*013c*/ 	.word	0x00009db0


	//----- nvinfo : EIATTR_MAX_THREADS
	.align		4
.L_1029:
        /*0140*/ 	.byte	0x04, 0x05
        /*0142*/ 	.short	(.L_1031 - .L_1030)
.L_1030:
        /*0144*/ 	.word	0x00000230
        /*0148*/ 	.word	0x00000001
        /*014c*/ 	.word	0x00000001


	//----- nvinfo : EIATTR_CRS_STACK_SIZE
	.align		4
.L_1031:
        /*0150*/ 	.byte	0x04, 0x1e
        /*0152*/ 	.short	(.L_1033 - .L_1032)
.L_1032:
        /*0154*/ 	.word	0x00000000


	//----- nvinfo : EIATTR_CBANK_PARAM_SIZE
	.align		4
.L_1033:
        /*0158*/ 	.byte	0x03, 0x19
        /*015a*/ 	.short	0x00b8


	//----- nvinfo : EIATTR_PARAM_CBANK
	.align		4
        /*015c*/ 	.byte	0x04, 0x0a
        /*015e*/ 	.short	(.L_1035 - .L_1034)
	.align		4
.L_1034:
        /*0160*/ 	.word	index@(.nv.constant0._Z35group_norm_nhwc_bwd_one_pass_kernelI11Fp32IOFp32WLi256ELi70ELi560EEv26Group_norm_nhwc_bwd_params)
        /*0164*/ 	.short	0x0210
        /*0166*/ 	.short	0x00b8


	//----- nvinfo : EIATTR_SW_WAR
	.align		4
.L_1035:
        /*0168*/ 	.byte	0x04, 0x36
        /*016a*/ 	.short	(.L_1037 - .L_1036)
.L_1036:
        /*016c*/ 	.word	0x00000008
.L_1037:


//--------------------- .nv.info._Z35group_norm_nhwc_bwd_one_pass_kernelI11Fp32IOFp32WLi512ELi70ELi560EEv26Group_norm_nhwc_bwd_params --------------------------
	.section	.nv.info._Z35group_norm_nhwc_bwd_one_pass_kernelI11Fp32IOFp32WLi512ELi70ELi560EEv26Group_norm_nhwc_bwd_params,"",@"SHT_CUDA_INFO"
	.sectionflags	@""
	.align	4


	//----- nvinfo : EIATTR_CUDA_API_VERSION
	.align		4
        /*0000*/ 	.byte	0x04, 0x37
        /*0002*/ 	.short	(.L_1039 - .L_1038)
.L_1038:
        /*0004*/ 	.word	0x00000082


	//----- nvinfo : EIATTR_KPARAM_INFO
	.align		4
.L_1039:
        /*0008*/ 	.byte	0x04, 0x17
        /*000a*/ 	.short	(.L_1041 - .L_1040)
.L_1040:
        /*000c*/ 	.word	0x00000000
        /*0010*/ 	.short	0x0000
        /*0012*/ 	.short	0x0000
        /*0014*/ 	.byte	0x00, 0xf0, 0xe1, 0x02


	//----- nvinfo : EIATTR_SPARSE_MMA_MASK
	.align		4
.L_1041:
        /*0018*/ 	.byte	0x03, 0x50
        /*001a*/ 	.short	0x0000


	//----- nvinfo : EIATTR_MAXREG_COUNT
	.align		4
        /*001c*/ 	.byte	0x03, 0x1b
        /*001e*/ 	.short	0x0060


	//----- nvinfo : EIATTR_NUM_BARRIERS
	.align		4
        /*0020*/ 	.byte	0x02, 0x4c
        /*0022*/ 	.byte	0x01
	.zero		1


	//----- nvinfo : EIATTR_ANNOTATIONS
	.align		4
        /*0024*/ 	.byte	0x04, 0x55
        /*0026*/ 	.short	(.L_1043 - .L_1042)


	//   ....[0]....
.L_1042:
        /* <DEDUP_REMOVED lines=289> */


	//----- nvinfo : EIATTR_MERCURY_ISA_VERSION
	.align		4
.L_1043:
        /*1220*/ 	.byte	0x03, 0x5f
        /*1222*/ 	.short	0x0101


	//----- nvinfo : EIATTR_INT_WARP_WIDE_INSTR_OFFSETS
	.align		4
        /*1224*/ 	.byte	0x04, 0x31
        /*1226*/ 	.short	(.L_1045 - .L_1044)


	//   ....[0]....
.L_1044:
        /*1228*/ 	.word	0x0000a360


	//   ....[1]....
        /*122c*/ 	.word	0x0000a640


	//   ....[2]....
        /*1230*/ 	.word	0x0000a6f0


	//   ....[3]....
        /*1234*/ 	.word	0x0000a700


	//   ....[4]....
        /*1238*/ 	.word	0x0000a7c0


	//   ....[5]....
        /*123c*/ 	.word	0x0000a8a0


	//   ....[6]....
        /*1240*/ 	.word	0x0000a960


	//   ....[7]....
        /*1244*/ 	.word	0x0000a980


	//   ....[8]....
        /*1248*/ 	.word	0x0000aa80


	//   ....[9]....
        /*124c*/ 	.word	0x0000ab40


	//   ....[10]....
        /*1250*/ 	.word	0x0000ab60


	//   ....[11]....
        /*1254*/ 	.word	0x0000ac60


	//   ....[12]....
        /*1258*/ 	.word	0x0000ad20


	//   ....[13]....
        /*125c*/ 	.word	0x0000ad30


	//   ....[14]....
        /*1260*/ 	.word	0x0000ae40


	//   ....[15]....
        /*1264*/ 	.word	0x0000af00


	//   ....[16]....
        /*1268*/ 	.word	0x0000af10


	//   ....[17]....
        /*126c*/ 	.word	0x0000b0c0


	//   ....[18]....
        /*1270*/ 	.word	0x0000b180


	//   ....[19]....
        /*1274*/ 	.word	0x0000b190


	//   ....[20]....
        /*1278*/ 	.word	0x0000b1a0


	//   ....[21]....
        /*127c*/ 	.word	0x0000b310


	//   ....[22]....
        /*1280*/ 	.word	0x0000b3c0


	//   ....[23]....
        /*1284*/ 	.word	0x0000b3e0


	//   ....[24]....
        /*1288*/ 	.word	0x0000b410


	//   ....[25]....
        /*128c*/ 	.word	0x0000b620


	//   ....[26]....
        /*1290*/ 	.word	0x0000b6e0


	//   ....[27]....
        /*1294*/ 	.word	0x0000b740


	//   ....[28]....
        /*1298*/ 	.word	0x0000b770


	//   ....[29]....
        /*129c*/ 	.word	0x0000ba20


	//   ....[30]....
        /*12a0*/ 	.word	0x0000baa0


	//   ....[31]....
        /*12a4*/ 	.word	0x000126e0


	//----- nvinfo : EIATTR_COOP_GROUP_MASK_REGIDS
	.align		4
.L_1045:
        /*12a8*/ 	.byte	0x04, 0x29
        /*12aa*/ 	.short	(.L_1047 - .L_1046)


	//   ....[0]....
.L_1046:
        /*12ac*/ 	.word	0xffffffff


	//   ....[1]....
        /*12b0*/ 	.word	0xffffffff


	//   ....[2]....
        /*12b4*/ 	.word	0xffffffff


	//   ....[3]....
        /*12b8*/ 	.word	0xffffffff


	//   ....[4]....
        /*12bc*/ 	.word	0xffffffff


	//   ....[5]....
        /*12c0*/ 	.word	0xffffffff


	//   ....[6]....
        /*12c4*/ 	.word	0xffffffff


	//   ....[7]....
        /*12c8*/ 	.word	0xffffffff


	//   ....[8]....
        /*12cc*/ 	.word	0xffffffff


	//   ....[9]....
        /*12d0*/ 	.word	0xffffffff


	//----- nvinfo : EIATTR_COOP_GROUP_INSTR_OFFSETS
	.align		4
.L_1047:
        /*12d4*/ 	.byte	0x04, 0x28
        /*12d6*/ 	.short	(.L_1049 - .L_1048)


	//   ....[0]....
.L_1048:
        /*12d8*/ 	.word	0x00009410


	//   ....[1]....
        /*12dc*/ 	.word	0x00009440


	//   ....[2]....
        /*12e0*/ 	.word	0x00009480


	//   ....[3]....
        /*12e4*/ 	.word	0x000094a0


	//   ....[4]....
        /*12e8*/ 	.word	0x000094e0


	//   ....[5]....
        /*12ec*/ 	.word	0x00009500


	//   ....[6]....
        /*12f0*/ 	.word	0x00009540


	//   ....[7]....
        /*12f4*/ 	.word	0x00009560


	//   ....[8]....
        /*12f8*/ 	.word	0x00009720


	//   ....[9]....
        /*12fc*/ 	.word	0x00009740


	//----- nvinfo : EIATTR_EXIT_INSTR_OFFSETS
	.align		4
.L_1049:
        /*1300*/ 	.byte	0x04, 0x1c
        /*1302*/ 	.short	(.L_1051 - .L_1050)


	//   ....[0]....
.L_1050:
        /*1304*/ 	.word	0x000127d0


	//   ....[1]....
        /*1308*/ 	.word	0x00012910


	//   ....[2]....
        /*130c*/ 	.word	0x00012b60


	//----- nvinfo : EIATTR_MAX_THREADS
	.align		4
.L_1051:
        /*1310*/ 	.byte	0x04, 0x05
        /*1312*/ 	.short	(.L_1053 - .L_1052)
.L_1052:
        /*1314*/ 	.word	0x00000230
        /*1318*/ 	.word	0x00000001
        /*131c*/ 	.word	0x00000001


	//----- nvinfo : EIATTR_CRS_STACK_SIZE
	.align		4
.L_1053:
        /*1320*/ 	.byte	0x04, 0x1e
        /*1322*/ 	.short	(.L_1055 - .L_1054)
.L_1054:
        /*1324*/ 	.word	0x00000000


	//----- nvinfo : EIATTR_CBANK_PARAM_SIZE
	.align		4
.L_1055:
        /*1328*/ 	.byte	0x03, 0x19
        /*132a*/ 	.short	0x00b8


	//----- nvinfo : EIATTR_PARAM_CBANK
	.align		4
        /*132c*/ 	.byte	0x04, 0x0a
        /*132e*/ 	.short	(.L_1057 - .L_1056)
	.align		4
.L_1056:
        /*1330*/ 	.word	index@(.nv.constant0._Z35group_norm_nhwc_bwd_one_pass_kernelI11Fp32IOFp32WLi512ELi70ELi560EEv26Group_norm_nhwc_bwd_params)
        /*1334*/ 	.short	0x0210
        /*1336*/ 	.short	0x00b8


	//----- nvinfo : EIATTR_SW_WAR
	.align		4
.L_1057:
        /*1338*/ 	.byte	0x04, 0x36
        /*133a*/ 	.short	(.L_1059 - .L_1058)
.L_1058:
        /*133c*/ 	.word	0x00000008
.L_1059:


//--------------------- .nv.info._Z35group_norm_nhwc_bwd_one_pass_kernelI11Fp32IOBf16WLi64ELi70ELi560EEv26Group_norm_nhwc_bwd_params --------------------------
	.section	.nv.info._Z35group_norm_nhwc_bwd_one_pass_kernelI11Fp32IOBf16WLi64ELi70ELi560EEv26Group_norm_nhwc_bwd_params,"",@"SHT_CUDA_INFO"
	.sectionflags	@""
	.align	4


	//----- nvinfo : EIATTR_CUDA_API_VERSION
	.align		4
        /*0000*/ 	.byte	0x04, 0x37
        /*0002*/ 	.short	(.L_1061 - .L_1060)
.L_1060:
        /*0004*/ 	.word	0x00000082


	//----- nvinfo : EIATTR_KPARAM_INFO
	.align		4
.L_1061:
        /*0008*/ 	.byte	0x04, 0x17
        /*000a*/ 	.short	(.L_1063 - .L_1062)
.L_1062:
        /*000c*/ 	.word	0x00000000
        /*0010*/ 	.short	0x0000
        /*0012*/ 	.short	0x0000
        /*0014*/ 	.byte	0x00, 0xf0, 0xe1, 0x02


	//----- nvinfo : EIATTR_SPARSE_MMA_MASK
	.align		4
.L_1063:
        /*0018*/ 	.byte	0x03, 0x50
        /*001a*/ 	.short	0x0000


	//----- nvinfo : EIATTR_MAXREG_COUNT
	.align		4
        /*001c*/ 	.byte	0x03, 0x1b
        /*001e*/ 	.short	0x0060


	//----- nvinfo : EIATTR_NUM_BARRIERS
	.align		4
        /*0020*/ 	.byte	0x02, 0x4c
        /*0022*/ 	.byte	0x01
	.zero		1


	//----- nvinfo : EIATTR_MERCURY_ISA_VERSION
	.align		4
        /*0024*/ 	.byte	0x03, 0x5f
        /*0026*/ 	.short	0x0101


	//----- nvinfo : EIATTR_INT_WARP_WIDE_INSTR_OFFSETS
	.align		4
        /*0028*/ 	.byte	0x04, 0x31
        /*002a*/ 	.short	(.L_1065 - .L_1064)


	//   ....[0]....
.L_1064:
        /*002c*/ 	.word	0x00002360


	//   ....[1]....
        /*0030*/ 	.word	0x00004130


	//----- nvinfo : EIATTR_COOP_GROUP_MASK_REGIDS
	.align		4
.L_1065:
        /*0034*/ 	.byte	0x04, 0x29
        /*0036*/ 	.short	(.L_1067 - .L_1066)


	//   ....[0]....
.L_1066:
        /*0038*/ 	.word	0xffffffff


	//   ....[1]....
        /*003c*/ 	.word	0xffffffff


	//   ....[2]....
        /*0040*/ 	.word	0xffffffff


	//   ....[3]....
        /*0044*/ 	.word	0xffffffff


	//   ....[4]....
        /*0048*/ 	.word	0xffffffff


	//   ....[5]....
        /*004c*/ 	.word	0xffffffff


	//   ....[6]....
        /*0050*/ 	.word	0xffffffff


	//   ....[7]....
        /*0054*/ 	.word	0xffffffff


	//   ....[8]....
        /*0058*/ 	.word	0xffffffff


	//   ....[9]....
        /*005c*/ 	.word	0xffffffff


	//----- nvinfo : EIATTR_COOP_GROUP_INSTR_OFFSETS
	.align		4
.L_1067:
        /*0060*/ 	.byte	0x04, 0x28
        /*0062*/ 	.short	(.L_1069 - .L_1068)


	//   ....[0]....
.L_1068:
        /*0064*/ 	.word	0x000015e0


	//   ....[1]....
        /*0068*/ 	.word	0x00001620


	//   ....[2]....
        /*006c*/ 	.word	0x00001670


	//   ....[3]....
        /*0070*/ 	.word	0x000016a0


	//   ....[4]....
        /*0074*/ 	.word	0x000016d0


	//   ....[5]....
        /*0078*/ 	.word	0x00001700


	//   ....[6]....
        /*007c*/ 	.word	0x00001730


	//   ....[7]....
        /*0080*/ 	.word	0x00001760


	//   ....[8]....
        /*0084*/ 	.word	0x00001790


	//   ....[9]....
        /*0088*/ 	.word	0x000017d0


	//----- nvinfo : EIATTR_EXIT_INSTR_OFFSETS
	.align		4
.L_1069:
        /*008c*/ 	.byte	0x04, 0x1c
        /*008e*/ 	.short	(.L_1071 - .L_1070)


	//   ....[0]....
.L_1070:
        /*0090*/ 	.word	0x00004220


	//   ....[1]....
        /*0094*/ 	.word	0x00004360


	//   ....[2]....
        /*0098*/ 	.word	0x000045c0


	//----- nvinfo : EIATTR_MAX_THREADS
	.align		4
.L_1071:
        /*009c*/ 	.byte	0x04, 0x05
        /*009e*/ 	.short	(.L_1073 - .L_1072)
.L_1072:
        /*00a0*/ 	.word	0x00000230
        /*00a4*/ 	.word	0x00000001
        /*00a8*/ 	.word	0x00000001


	//----- nvinfo : EIATTR_CRS_STACK_SIZE
	.align		4
.L_1073:
        /*00ac*/ 	.byte	0x04, 0x1e
        /*00ae*/ 	.short	(.L_1075 - .L_1074)
.L_1074:
        /*00b0*/ 	.word	0x00000000


	//----- nvinfo : EIATTR_CBANK_PARAM_SIZE
	.align		4
.L_1075:
        /*00b4*/ 	.byte	0x03, 0x19
        /*00b6*/ 	.short	0x00b8


	//----- nvinfo : EIATTR_PARAM_CBANK
	.align		4
        /*00b8*/ 	.byte	0x04, 0x0a
        /*00ba*/ 	.short	(.L_1077 - .L_1076)
	.align		4
.L_1076:
        /*00bc*/ 	.word	index@(.nv.constant0._Z35group_norm_nhwc_bwd_one_pass_kernelI11Fp32IOBf16WLi64ELi70ELi560EEv26Group_norm_nhwc_bwd_params)
        /*00c0*/ 	.short	0x0210
        /*00c2*/ 	.short	0x00b8


	//----- nvinfo : EIATTR_SW_WAR
	.align		4
.L_1077:
        /*00c4*/ 	.byte	0x04, 0x36
        /*00c6*/ 	.short	(.L_1079 - .L_1078)
.L_1078:
        /*00c8*/ 	.word	0x00000008
.L_1079:


//--------------------- .nv.info._Z35group_norm_nhwc_bwd_one_pass_kernelI11Fp32IOBf16WLi128ELi70ELi560EEv26Group_norm_nhwc_bwd_params --------------------------
	.section	.nv.info._Z35group_norm_nhwc_bwd_one_pass_kernelI11Fp32IOBf16WLi128ELi70ELi560EEv26Group_norm_nhwc_bwd_params,"",@"SHT_CUDA_INFO"
	.sectionflags	@""
	.align	4


	//----- nvinfo : EIATTR_CUDA_API_VERSION
	.align		4
        /*0000*/ 	.byte	0x04, 0x37
        /*0002*/ 	.short	(.L_1081 - .L_1080)
.L_1080:
        /*0004*/ 	.word	0x00000082


	//----- nvinfo : EIATTR_KPARAM_INFO
	.align		4
.L_1081:
        /*0008*/ 	.byte	0x04, 0x17
        /*000a*/ 	.short	(.L_1083 - .L_1082)
.L_1082:
        /*000c*/ 	.word	0x00000000
        /*0010*/ 	.short	0x0000
        /*0012*/ 	.short	0x0000
        /*0014*/ 	.byte	0x00, 0xf0, 0xe1, 0x02


	//----- nvinfo : EIATTR_SPARSE_MMA_MASK
	.align		4
.L_1083:
        /*0018*/ 	.byte	0x03, 0x50
        /*001a*/ 	.short	0x0000


	//----- nvinfo : EIATTR_MAXREG_COUNT
	.align		4
        /*001c*/ 	.byte	0x03, 0x1b
        /*001e*/ 	.short	0x0060


	//----- nvinfo : EIATTR_NUM_BARRIERS
	.align		4
        /*0020*/ 	.byte	0x02, 0x4c
        /*0022*/ 	.byte	0x01
	.zero		1


	//----- nvinfo : EIATTR_MERCURY_ISA_VERSION
	.align		4
        /*0024*/ 	.byte	0x03, 0x5f
        /*0026*/ 	.short	0x0101


	//----- nvinfo : EIATTR_INT_WARP_WIDE_INSTR_OFFSETS
	.align		4
        /*0028*/ 	.byte	0x04, 0x31
        /*002a*/ 	.short	(.L_1085 - .L_1084)


	//   ....[0]....
.L_1084:
        /*002c*/ 	.word	0x00003160


	//   ....[1]....
        /*0030*/ 	.word	0x00005900


	//----- nvinfo : EIATTR_COOP_GROUP_MASK_REGIDS
	.align		4
.L_1085:
        /*0034*/ 	.byte	0x04, 0x29
        /*0036*/ 	.short	(.L_1087 - .L_1086)


	//   ....[0]....
.L_1086:
        /*0038*/ 	.word	0xffffffff


	//   ....[1]....
        /*003c*/ 	.word	0xffffffff


	//   ....[2]....
        /*0040*/ 	.word	0xffffffff


	//   ....[3]....
        /*0044*/ 	.word	0xffffffff


	//   ....[4]....
        /*0048*/ 	.word	0xffffffff


	//   ....[5]....
        /*004c*/ 	.word	0xffffffff


	//   ....[6]....
        /*0050*/ 	.word	0xffffffff


	//   ....[7]....
        /*0054*/ 	.word	0xffffffff


	//   ....[8]....
        /*0058*/ 	.word	0xffffffff


	//   ....[9]....
        /*005c*/ 	.word	0xffffffff


	//----- nvinfo : EIATTR_COOP_GROUP_INSTR_OFFSETS
	.align		4
.L_1087:
        /*0060*/ 	.byte	0x04, 0x28
        /*0062*/ 	.short	(.L_1089 - .L_1088)


	//   ....[0]....
.L_1088:
        /*0064*/ 	.word	0x00002340


	//   ....[1]....
        /*0068*/ 	.word	0x00002370


	//   ....[2]....
        /*006c*/ 	.word	0x000023a0


	//   ....[3]....
        /*0070*/ 	.word	0x000023d0


	//   ....[4]....
        /*0074*/ 	.word	0x00002400


	//   ....[5]....
        /*0078*/ 	.word	0x00002430


	//   ....[6]....
        /*007c*/ 	.word	0x00002460


	//   ....[7]....
        /*0080*/ 	.word	0x00002490


	//   ....[8]....
        /*0084*/ 	.word	0x00002620


	//   ....[9]....
        /*0088*/ 	.word	0x00002660


	//----- nvinfo : EIATTR_EXIT_INSTR_OFFSETS
	.align		4
.L_1089:
        /*008c*/ 	.byte	0x04, 0x1c
        /*008e*/ 	.short	(.L_1091 - .L_1090)


	//   ....[0]....
.L_1090:
        /*0090*/ 	.word	0x000059f0


	//   ....[1]....
        /*0094*/ 	.word	0x00005b30


	//   ....[2]....
        /*0098*/ 	.word	0x00005d90


	//----- nvinfo : EIATTR_MAX_THREADS
	.align		4
.L_1091:
        /*009c*/ 	.byte	0x04, 0x05
        /*009e*/ 	.short	(.L_1093 - .L_1092)
.L_1092:
        /*00a0*/ 	.word	0x00000230
        /*00a4*/ 	.word	0x00000001
        /*00a8*/ 	.word	0x00000001


	//----- nvinfo : EIATTR_CRS_STACK_SIZE
	.align		4
.L_1093:
        /*00ac*/ 	.byte	0x04, 0x1e
        /*00ae*/ 	.short	(.L_1095 - .L_1094)
.L_1094:
        /*00b0*/ 	.word	0x00000000


	//----- nvinfo : EIATTR_CBANK_PARAM_SIZE
	.align		4
.L_1095:
        /*00b4*/ 	.byte	0x03, 0x19
        /*00b6*/ 	.short	0x00b8


	//----- nvinfo : EIATTR_PARAM_CBANK
	.align		4
        /*00b8*/ 	.byte	0x04, 0x0a
        /*00ba*/ 	.short	(.L_1097 - .L_1096)
	.align		4
.L_1096:
        /*00bc*/ 	.word	index@(.nv.constant0._Z35group_norm_nhwc_bwd_one_pass_kernelI11Fp32IOBf16WLi128ELi70ELi560EEv26Group_norm_nhwc_bwd_params)
        /*00c0*/ 	.short	0x0210
        /*00c2*/ 	.short	0x00b8


	//----- nvinfo : EIATTR_SW_WAR
	.align		4
.L_1097:
        /*00c4*/ 	.byte	0x04, 0x36
        /*00c6*/ 	.short	(.L_1099 - .L_1098)
.L_1098:
        /*00c8*/ 	.word	0x00000008
.L_1099:


//--------------------- .nv.info._Z35group_norm_nhwc_bwd_one_pass_kernelI11Fp32IOBf16WLi256ELi70ELi560EEv26Group_norm_nhwc_bwd_params --------------------------
	.section	.nv.info._Z35group_norm_nhwc_bwd_one_pass_kernelI11Fp32IOBf16WLi256ELi70ELi560EEv26Group_norm_nhwc_bwd_params,"",@"SHT_CUDA_INFO"
	.sectionflags	@""
	.align	4


	//----- nvinfo : EIATTR_CUDA_API_VERSION
	.align		4
        /*0000*/ 	.byte	0x04, 0x37
        /*0002*/ 	.short	(.L_1101 - .L_1100)
.L_1100:
        /*0004*/ 	.word	0x00000082


	//----- nvinfo : EIATTR_KPARAM_INFO
	.align		4
.L_1101:
        /*0008*/ 	.byte	0x04, 0x17
        /*000a*/ 	.short	(.L_1103 - .L_1102)
.L_1102:
        /*000c*/ 	.word	0x00000000
        /*0010*/ 	.short	0x0000
        /*0012*/ 	.short	0x0000
        /*0014*/ 	.byte	0x00, 0xf0, 0xe1, 0x02


	//----- nvinfo : EIATTR_SPARSE_MMA_MASK
	.align		4
.L_1103:
        /*0018*/ 	.byte	0x03, 0x50
        /*001a*/ 	.short	0x0000


	//----- nvinfo : EIATTR_MAXREG_COUNT
	.align		4
        /*001c*/ 	.byte	0x03, 0x1b
        /*001e*/ 	.short	0x0060


	//----- nvinfo : EIATTR_NUM_BARRIERS
	.align		4
        /*0020*/ 	.byte	0x02, 0x4c
        /*0022*/ 	.byte	0x01
	.zero		1


	//----- nvinfo : EIATTR_ANNOTATIONS
	.align		4
        /*0024*/ 	.byte	0x04, 0x55
        /*0026*/ 	.short	(.L_1105 - .L_1104)


	//   ....[0]....
.L_1104:
        /*0028*/ 	.word	0x00000001
        /*002c*/ 	.byte	0xc0, 0x02, 0x00, 0x00, 0x01, 0x00, 0x00, 0x00, 0xf0, 0x41, 0x00, 0x00, 0x01, 0x00, 0x00, 0x00
        /*003c*/ 	.byte	0x30, 0x42, 0x00, 0x00, 0x01, 0x00, 0x00, 0x00, 0x40, 0x43, 0x00, 0x00, 0x01, 0x00, 0x00, 0x00
        /*004c*/ 	.byte	0x50, 0x43, 0x00, 0x00


	//----- nvinfo : EIATTR_MERCURY_ISA_VERSION
	.align		4
.L_1105:
        /*0050*/ 	.byte	0x03, 0x5f
        /*0052*/ 	.short	0x0101


	//----- nvinfo : EIATTR_INT_WARP_WIDE_INSTR_OFFSETS
	.align		4
        /*0054*/ 	.byte	0x04, 0x31
        /*0056*/ 	.short	(.L_1107 - .L_1106)


	//   ....[0]....
.L_1106:
        /*0058*/ 	.word	0x000051a0


	//   ....[1]....
        /*005c*/ 	.word	0x00005480


	//   ....[2]....
        /*0060*/ 	.word	0x00005530


	//   ....[3]....
        /*0064*/ 	.word	0x00005540


	//   ....[4]....
        /*0068*/ 	.word	0x00005600


	//   ....[5]....
        /*006c*/ 	.word	0x000056e0


	//   ....[6]....
        /*0070*/ 	.word	0x000057a0


	//   ....[7]....
        /*0074*/ 	.word	0x000057c0


	//   ....[8]....
        /*0078*/ 	.word	0x000058c0


	//   ....[9]....
        /*007c*/ 	.word	0x00005980


	//   ....[10]....
        /*0080*/ 	.word	0x000059a0


	//   ....[11]....
        /*0084*/ 	.word	0x00005aa0


	//   ....[12]....
        /*0088*/ 	.word	0x00005b60


	//   ....[13]....
        /*008c*/ 	.word	0x00005b70


	//   ....[14]....
        /*0090*/ 	.word	0x00005c80


	//   ....[15]....
        /*0094*/ 	.word	0x00005d40


	//   ....[16]....
        /*0098*/ 	.word	0x00005d50


	//   ....[17]....
        /*009c*/ 	.word	0x00005f00


	//   ....[18]....
        /*00a0*/ 	.word	0x00005fc0


	//   ....[19]....
        /*00a4*/ 	.word	0x00005fd0


	//   ....[20]....
        /*00a8*/ 	.word	0x00006010


	//   ....[21]....
        /*00ac*/ 	.word	0x00006150


	//   ....[22]....
        /*00b0*/ 	.word	0x00006200


	//   ....[23]....
        /*00b4*/ 	.word	0x00006210


	//   ....[24]....
        /*00b8*/ 	.word	0x00006250


	//   ....[25]....
        /*00bc*/ 	.word	0x00006460


	//   ....[26]....
        /*00c0*/ 	.word	0x00006520


	//   ....[27]....
        /*00c4*/ 	.word	0x00006580


	//   ....[28]....
        /*00c8*/ 	.word	0x000065b0


	//   ....[29]....
        /*00cc*/ 	.word	0x00006860


	//   ....[30]....
        /*00d0*/ 	.word	0x000068e0


	//   ....[31]....
        /*00d4*/ 	.word	0x000099a0


	//----- nvinfo : EIATTR_COOP_GROUP_MASK_REGIDS
	.align		4
.L_1107:
        /*00d8*/ 	.byte	0x04, 0x29
        /*00da*/ 	.short	(.L_1109 - .L_1108)


	//   ....[0]....
.L_1108:
        /*00dc*/ 	.word	0xffffffff


	//   ....[1]....
        /*00e0*/ 	.word	0xffffffff


	//   ....[2]....
        /*00e4*/ 	.word	0xffffffff


	//   ....[3]....
        /*00e8*/ 	.word	0xffffffff


	//   ....[4]....
        /*00ec*/ 	.word	0xffffffff


	//   ....[5]....
        /*00f0*/ 	.word	0xffffffff


	//   ....[6]....
        /*00f4*/ 	.word	0xffffffff


	//   ....[7]....
        /*00f8*/ 	.word	0xffffffff


	//   ....[8]....
        /*00fc*/ 	.word	0xffffffff


	//   ....[9]....
        /*0100*/ 	.word	0xffffffff


	//----- nvinfo : EIATTR_COOP_GROUP_INSTR_OFFSETS
	.align		4
.L_1109:
        /*0104*/ 	.byte	0x04, 0x28
        /*0106*/ 	.short	(.L_1111 - .L_1110)


	//   ....[0]....
.L_1110:
        /*0108*/ 	.word	0x00004360


	//   ....[1]....
        /*010c*/ 	.word	0x00004370


	//   ....[2]....
        /*0110*/ 	.word	0x000043d0


	//   ....[3]....
        /*0114*/ 	.word	0x000043e0


	//   ....[4]....
        /*0118*/ 	.word	0x00004440


	//   ....[5]....
        /*011c*/ 	.word	0x00004450


	//   ....[6]....
        /*0120*/ 	.word	0x000044b0


	//   ....[7]....
        /*0124*/ 	.word	0x000044c0


	//   ....[8]....
        /*0128*/ 	.word	0x00004550


	//   ....[9]....
        /*012c*/ 	.word	0x00004560


	//----- nvinfo : EIATTR_EXIT_INSTR_OFFSETS
	.align		4
.L_1111:
        /*0130*/ 	.byte	0x04, 0x1c
        /*0132*/ 	.short	(.L_1113 - .L_1112)


	//   ....[0]....
.L_1112:
        /*0134*/ 	.word	0x00009a90


	//   ....[1]....
        /*0138*/ 	.word	0x00009bd0


	//   ....[2]....
        /*013c*/ 	.word	0x00009e40


	//----- nvinfo : EIATTR_MAX_THREADS
	.align		4
.L_1113:
        /*0140*/ 	.byte	0x04, 0x05
        /*0142*/ 	.short	(.L_1115 - .L_1114)
.L_1114:
        /*0144*/ 	.word	0x00000230
        /*0148*/ 	.word	0x00000001
        /*014c*/ 	.word	0x00000001


	//----- nvinfo : EIATTR_CRS_STACK_SIZE
	.align		4
.L_1115:
        /*0150*/ 	.byte	0x04, 0x1e
        /*0152*/ 	.short	(.L_1117 - .L_1116)
.L_1116:
        /*0154*/ 	.word	0x00000000


	//----- nvinfo : EIATTR_CBANK_PARAM_SIZE
	.align		4
.L_1117:
        /*0158*/ 	.byte	0x03, 0x19
        /*015a*/ 	.short	0x00b8


	//----- nvinfo : EIATTR_PARAM_CBANK
	.align		4
        /*015c*/ 	.byte	0x04, 0x0a
        /*015e*/ 	.short	(.L_1119 - .L_1118)
	.align		4
.L_1118:
        /*0160*/ 	.word	index@(.nv.constant0._Z35group_norm_nhwc_bwd_one_pass_kernelI11Fp32IOBf16WLi256ELi70ELi560EEv26Group_norm_nhwc_bwd_params)
        /*0164*/ 	.short	0x0210
        /*0166*/ 	.short	0x00b8


	//----- nvinfo : EIATTR_SW_WAR
	.align		4
.L_1119:
        /*0168*/ 	.byte	0x04, 0x36
        /*016a*/ 	.short	(.L_1121 - .L_1120)
.L_1120:
        /*016c*/ 	.word	0x00000008
.L_1121:


//--------------------- .nv.info._Z35group_norm_nhwc_bwd_one_pass_kernelI11Fp32IOBf16WLi512ELi70ELi560EEv26Group_norm_nhwc_bwd_params --------------------------
	.section	.nv.info._Z35group_norm_nhwc_bwd_one_pass_kernelI11Fp32IOBf16WLi512ELi70ELi560EEv26Group_norm_nhwc_bwd_params,"",@"SHT_CUDA_INFO"
	.sectionflags	@""
	.align	4


	//----- nvinfo : EIATTR_CUDA_API_VERSION
	.align		4
        /*0000*/ 	.byte	0x04, 0x37
        /*0002*/ 	.short	(.L_1123 - .L_1122)
.L_1122:
        /*0004*/ 	.word	0x00000082


	//----- nvinfo : EIATTR_KPARAM_INFO
	.align		4
.L_1123:
        /*0008*/ 	.byte	0x04, 0x17
        /*000a*/ 	.short	(.L_1125 - .L_1124)
.L_1124:
        /*000c*/ 	.word	0x00000000
        /*0010*/ 	.short	0x0000
        /*0012*/ 	.short	0x0000
        /*0014*/ 	.byte	0x00, 0xf0, 0xe1, 0x02


	//----- nvinfo : EIATTR_SPARSE_MMA_MASK
	.align		4
.L_1125:
        /*0018*/ 	.byte	0x03, 0x50
        /*001a*/ 	.short	0x0000


	//----- nvinfo : EIATTR_MAXREG_COUNT
	.align		4
        /*001c*/ 	.byte	0x03, 0x1b
        /*001e*/ 	.short	0x0060


	//----- nvinfo : EIATTR_NUM_BARRIERS
	.align		4
        /*0020*/ 	.byte	0x02, 0x4c
        /*0022*/ 	.byte	0x01
	.zero		1


	//----- nvinfo : EIATTR_ANNOTATIONS
	.align		4
        /*0024*/ 	.byte	0x04, 0x55
        /*0026*/ 	.short	(.L_1127 - .L_1126)


	//   ....[0]....
.L_1126:
        /* <DEDUP_REMOVED lines=237> */


	//----- nvinfo : EIATTR_MERCURY_ISA_VERSION
	.align		4
.L_1127:
        /*0ee8*/ 	.byte	0x03, 0x5f
        /*0eea*/ 	.short	0x0101


	//----- nvinfo : EIATTR_INT_WARP_WIDE_INSTR_OFFSETS
	.align		4
        /*0eec*/ 	.byte	0x04, 0x31
        /*0eee*/ 	.short	(.L_1129 - .L_1128)


	//   ....[0]....
.L_1128:
        /*0ef0*/ 	.word	0x00009d60


	//   ....[1]....
        /*0ef4*/ 	.word	0x0000a040


	//   ....[2]....
        /*0ef8*/ 	.word	0x0000a0f0


	//   ....[3]....
        /*0efc*/ 	.word	0x0000a100


	//   ....[4]....
        /*0f00*/ 	.word	0x0000a1c0


	//   ....[5]....
        /*0f04*/ 	.word	0x0000a2a0


	//   ....[6]....
        /*0f08*/ 	.word	0x0000a360


	//   ....[7]....
        /*0f0c*/ 	.word	0x0000a380


	//   ....[8]....
        /*0f10*/ 	.word	0x0000a480


	//   ....[9]....
        /*0f14*/ 	.word	0x0000a540


	//   ....[10]....
        /*0f18*/ 	.word	0x0000a560


	//   ....[11]....
        /*0f1c*/ 	.word	0x0000a660


	//   ....[12]....
        /*0f20*/ 	.word	0x0000a720


	//   ....[13]....
        /*0f24*/ 	.word	0x0000a730


	//   ....[14]....
        /*0f28*/ 	.word	0x0000a840


	//   ....[15]....
        /*0f2c*/ 	.word	0x0000a900


	//   ....[16]....
        /*0f30*/ 	.word	0x0000a910


	//   ....[17]....
        /*0f34*/ 	.word	0x0000aac0


	//   ....[18]....
        /*0f38*/ 	.word	0x0000ab80


	//   ....[19]....
        /*0f3c*/ 	.word	0x0000ab90


	//   ....[20]....
        /*0f40*/ 	.word	0x0000aba0


	//   ....[21]....
        /*0f44*/ 	.word	0x0000ad10


	//   ....[22]....
        /*0f48*/ 	.word	0x0000adc0


	//   ....[23]....
        /*0f4c*/ 	.word	0x0000ade0


	//   ....[24]....
        /*0f50*/ 	.word	0x0000ae10


	//   ....[25]....
        /*0f54*/ 	.word	0x0000b020


	//   ....[26]....
        /*0f58*/ 	.word	0x0000b0e0


	//   ....[27]....
        /*0f5c*/ 	.word	0x0000b140


	//   ....[28]....
        /*0f60*/ 	.word	0x0000b170


	//   ....[29]....
        /*0f64*/ 	.word	0x0000b420


	//   ....[30]....
        /*0f68*/ 	.word	0x0000b4a0


	//   ....[31]....
        /*0f6c*/ 	.word	0x00012130


	//----- nvinfo : EIATTR_COOP_GROUP_MASK_REGIDS
	.align		4
.L_1129:
        /*0f70*/ 	.byte	0x04, 0x29
        /*0f72*/ 	.short	(.L_1131 - .L_1130)


	//   ....[0]....
.L_1130:
        /*0f74*/ 	.word	0xffffffff


	//   ....[1]....
        /*0f78*/ 	.word	0xffffffff


	//   ....[2]....
        /*0f7c*/ 	.word	0xffffffff


	//   ....[3]....
        /*0f80*/ 	.word	0xffffffff


	//   ....[4]....
        /*0f84*/ 	.word	0xffffffff


	//   ....[5]....
        /*0f88*/ 	.word	0xffffffff


	//   ....[6]....
        /*0f8c*/ 	.word	0xffffffff


	//   ....[7]....
        /*0f90*/ 	.word	0xffffffff


	//   ....[8]....
        /*0f94*/ 	.word	0xffffffff


	//   ....[9]....
        /*0f98*/ 	.word	0xffffffff


	//----- nvinfo : EIATTR_COOP_GROUP_INSTR_OFFSETS
	.align		4
.L_1131:
        /*0f9c*/ 	.byte	0x04, 0x28
        /*0f9e*/ 	.short	(.L_1133 - .L_1132)


	//   ....[0]....
.L_1132:
        /*0fa0*/ 	.word	0x00008e30


	//   ....[1]....
        /*0fa4*/ 	.word	0x00008e50


	//   ....[2]....
        /*0fa8*/ 	.word	0x00008e90


	//   ....[3]....
        /*0fac*/ 	.word	0x00008eb0


	//   ....[4]....
        /*0fb0*/ 	.word	0x00008ef0


	//   ....[5]....
        /*0fb4*/ 	.word	0x00008f10


	//   ....[6]....
        /*0fb8*/ 	.word	0x00008f50


	//   ....[7]....
        /*0fbc*/ 	.word	0x00008f70


	//   ....[8]....
        /*0fc0*/ 	.word	0x00008fc0


	//   ....[9]....
        /*0fc4*/ 	.word	0x00008fd0


	//----- nvinfo : EIATTR_EXIT_INSTR_OFFSETS
	.align		4
.L_1133:
        /*0fc8*/ 	.byte	0x04, 0x1c
        /*0fca*/ 	.short	(.L_1135 - .L_1134)


	//   ....[0]....
.L_1134:
        /*0fcc*/ 	.word	0x00012220


	//   ....[1]....
        /*0fd0*/ 	.word	0x00012360


	//   ....[2]....
        /*0fd4*/ 	.word	0x000125d0


	//----- nvinfo : EIATTR_MAX_THREADS
	.align		4
.L_1135:
        /*0fd8*/ 	.byte	0x04, 0x05
        /*0fda*/ 	.short	(.L_1137 - .L_1136)
.L_1136:
        /*0fdc*/ 	.word	0x00000230
        /*0fe0*/ 	.word	0x00000001
        /*0fe4*/ 	.word	0x00000001


	//----- nvinfo : EIATTR_CRS_STACK_SIZE
	.align		4
.L_1137:
        /*0fe8*/ 	.byte	0x04, 0x1e
        /*0fea*/ 	.short	(.L_1139 - .L_1138)
.L_1138:
        /*0fec*/ 	.word	0x00000000


	//----- nvinfo : EIATTR_CBANK_PARAM_SIZE
	.align		4
.L_1139:
        /*0ff0*/ 	.byte	0x03, 0x19
        /*0ff2*/ 	.short	0x00b8


	//----- nvinfo : EIATTR_PARAM_CBANK
	.align		4
        /*0ff4*/ 	.byte	0x04, 0x0a
        /*0ff6*/ 	.short	(.L_1141 - .L_1140)
	.align		4
.L_1140:
        /*0ff8*/ 	.word	index@(.nv.constant0._Z35group_norm_nhwc_bwd_one_pass_kernelI11Fp32IOBf16WLi512ELi70ELi560EEv26Group_norm_nhwc_bwd_params)
        /*0ffc*/ 	.short	0x0210
        /*0ffe*/ 	.short	0x00b8


	//----- nvinfo : EIATTR_SW_WAR
	.align		4
.L_1141:
        /*1000*/ 	.byte	0x04, 0x36
        /*1002*/ 	.short	(.L_1143 - .L_1142)
.L_1142:
        /*1004*/ 	.word	0x00000008
.L_1143:


//--------------------- .nv.info._Z35group_norm_nhwc_bwd_one_pass_kernelI11Fp32IOFp16WLi64ELi70ELi560EEv26Group_norm_nhwc_bwd_params --------------------------
	.section	.nv.info._Z35group_norm_nhwc_bwd_one_pass_kernelI11Fp32IOFp16WLi64ELi70ELi560EEv26Group_norm_nhwc_bwd_params,"",@"SHT_CUDA_INFO"
	.sectionflags	@""
	.align	4


	//----- nvinfo : EIATTR_CUDA_API_VERSION
	.align		4
        /*0000*/ 	.byte	0x04, 0x37
        /*0002*/ 	.short	(.L_1145 - .L_1144)
.L_1144:
        /*0004*/ 	.word	0x00000082


	//----- nvinfo : EIATTR_KPARAM_INFO
	.align		4
.L_1145:
        /*0008*/ 	.byte	0x04, 0x17
        /*000a*/ 	.short	(.L_1147 - .L_1146)
.L_1146:
        /*000c*/ 	.word	0x00000000
        /*0010*/ 	.short	0x0000
        /*0012*/ 	.short	0x0000
        /*0014*/ 	.byte	0x00, 0xf0, 0xe1, 0x02


	//----- nvinfo : EIATTR_SPARSE_MMA_MASK
	.align		4
.L_1147:
        /*0018*/ 	.byte	0x03, 0x50
        /*001a*/ 	.short	0x0000


	//----- nvinfo : EIATTR_MAXREG_COUNT
	.align		4
        /*001c*/ 	.byte	0x03, 0x1b
        /*001e*/ 	.short	0x0060


	//----- nvinfo : EIATTR_NUM_BARRIERS
	.align		4
        /*0020*/ 	.byte	0x02, 0x4c
        /*0022*/ 	.byte	0x01
	.zero		1


	//----- nvinfo : EIATTR_MERCURY_ISA_VERSION
	.align		4
        /*0024*/ 	.byte	0x03, 0x5f
        /*0026*/ 	.short	0x0101


	//----- nvinfo : EIATTR_INT_WARP_WIDE_INSTR_OFFSETS
	.align		4
        /*0028*/ 	.byte	0x04, 0x31
        /*002a*/ 	.short	(.L_1149 - .L_1148)


	//   ....[0]....
.L_1148:
        /*002c*/ 	.word	0x00002360


	//   ....[1]....
        /*0030*/ 	.word	0x00004130


	//----- nvinfo : EIATTR_COOP_GROUP_MASK_REGIDS
	.align		4
.L_1149:
        /*0034*/ 	.byte	0x04, 0x29
        /*0036*/ 	.short	(.L_1151 - .L_1150)


	//   ....[0]....
.L_1150:
        /*0038*/ 	.word	0xffffffff


	//   ....[1]....
        /*003c*/ 	.word	0xffffffff


	//   ....[2]....
        /*0040*/ 	.word	0xffffffff


	//   ....[3]....
        /*0044*/ 	.word	0xffffffff


	//   ....[4]....
        /*0048*/ 	.word	0xffffffff


	//   ....[5]....
        /*004c*/ 	.word	0xffffffff


	//   ....[6]....
        /*0050*/ 	.word	0xffffffff


	//   ....[7]....
        /*0054*/ 	.word	0xffffffff


	//   ....[8]....
        /*0058*/ 	.word	0xffffffff


	//   ....[9]....
        /*005c*/ 	.word	0xffffffff


	//----- nvinfo : EIATTR_COOP_GROUP_INSTR_OFFSETS
	.align		4
.L_1151:
        /*0060*/ 	.byte	0x04, 0x28
        /*0062*/ 	.short	(.L_1153 - .L_1152)


	//   ....[0]....
.L_1152:
        /*0064*/ 	.word	0x000015e0


	//   ....[1]....
        /*0068*/ 	.word	0x00001620


	//   ....[2]....
        /*006c*/ 	.word	0x00001670


	//   ....[3]....
        /*0070*/ 	.word	0x000016a0


	//   ....[4]....
        /*0074*/ 	.word	0x000016d0


	//   ....[5]....
        /*0078*/ 	.word	0x00001700


	//   ....[6]....
        /*007c*/ 	.word	0x00001730


	//   ....[7]....
        /*0080*/ 	.word	0x00001760


	//   ....[8]....
        /*0084*/ 	.word	0x00001790


	//   ....[9]....
        /*0088*/ 	.word	0x000017d0


	//----- nvinfo : EIATTR_EXIT_INSTR_OFFSETS
	.align		4
.L_1153:
        /*008c*/ 	.byte	0x04, 0x1c
        /*008e*/ 	.short	(.L_1155 - .L_1154)


	//   ....[0]....
.L_1154:
        /*0090*/ 	.word	0x00004220


	//   ....[1]....
        /*0094*/ 	.word	0x00004360


	//   ....[2]....
        /*0098*/ 	.word	0x000045c0


	//----- nvinfo : EIATTR_MAX_THREADS
	.align		4
.L_1155:
        /*009c*/ 	.byte	0x04, 0x05
        /*009e*/ 	.short	(.L_1157 - .L_1156)
.L_1156:
        /*00a0*/ 	.word	0x00000230
        /*00a4*/ 	.word	0x00000001
        /*00a8*/ 	.word	0x00000001


	//----- nvinfo : EIATTR_CRS_STACK_SIZE
	.align		4
.L_1157:
        /*00ac*/ 	.byte	0x04, 0x1e
        /*00ae*/ 	.short	(.L_1159 - .L_1158)
.L_1158:
        /*00b0*/ 	.word	0x00000000


	//----- nvinfo : EIATTR_CBANK_PARAM_SIZE
	.align		4
.L_1159:
        /*00b4*/ 	.byte	0x03, 0x19
        /*00b6*/ 	.short	0x00b8


	//----- nvinfo : EIATTR_PARAM_CBANK
	.align		4
        /*00b8*/ 	.byte	0x04, 0x0a
        /*00ba*/ 	.short	(.L_1161 - .L_1160)
	.align		4
.L_1160:
        /*00bc*/ 	.word	index@(.nv.constant0._Z35group_norm_nhwc_bwd_one_pass_kernelI11Fp32IOFp16WLi64ELi70ELi560EEv26Group_norm_nhwc_bwd_params)
        /*00c0*/ 	.short	0x0210
        /*00c2*/ 	.short	0x00b8


	//----- nvinfo : EIATTR_SW_WAR
	.align		4
.L_1161:
        /*00c4*/ 	.byte	0x04, 0x36
        /*00c6*/ 	.short	(.L_1163 - .L_1162)
.L_1162:
        /*00c8*/ 	.word	0x00000008
.L_1163:


//--------------------- .nv.info._Z35group_norm_nhwc_bwd_one_pass_kernelI11Fp32IOFp16WLi128ELi70ELi560EEv26Group_norm_nhwc_bwd_params --------------------------
	.section	.nv.info._Z35group_norm_nhwc_bwd_one_pass_kernelI11Fp32IOFp16WLi128ELi70ELi560EEv26Group_norm_nhwc_bwd_params,"",@"SHT_CUDA_INFO"
	.sectionflags	@""
	.align	4


	//----- nvinfo : EIATTR_CUDA_API_VERSION
	.align		4
        /*0000*/ 	.byte	0x04, 0x37
        /*0002*/ 	.short	(.L_1165 - .L_1164)
.L_1164:
        /*0004*/ 	.word	0x00000082


	//----- nvinfo : EIATTR_KPARAM_INFO
	.align		4
.L_1165:
        /*0008*/ 	.byte	0x04, 0x17
        /*000a*/ 	.short	(.L_1167 - .L_1166)
.L_1166:
        /*000c*/ 	.word	0x00000000
        /*0010*/ 	.short	0x0000
        /*0012*/ 	.short	0x0000
        /*0014*/ 	.byte	0x00, 0xf0, 0xe1, 0x02


	//----- nvinfo : EIATTR_SPARSE_MMA_MASK
	.align		4
.L_1167:
        /*0018*/ 	.byte	0x03, 0x50
        /*001a*/ 	.short	0x0000


	//----- nvinfo : EIATTR_MAXREG_COUNT
	.align		4
        /*001c*/ 	.byte	0x03, 0x1b
        /*001e*/ 	.short	0x0060


	//----- nvinfo : EIATTR_NUM_BARRIERS
	.align		4
        /*0020*/ 	.byte	0x02, 0x4c
        /*0022*/ 	.byte	0x01
	.zero		1


	//----- nvinfo : EIATTR_MERCURY_ISA_VERSION
	.align		4
        /*0024*/ 	.byte	0x03, 0x5f
        /*0026*/ 	.short	0x0101


	//----- nvinfo : EIATTR_INT_WARP_WIDE_INSTR_OFFSETS
	.align		4
        /*0028*/ 	.byte	0x04, 0x31
        /*002a*/ 	.short	(.L_1169 - .L_1168)


	//   ....[0]....
.L_1168:
        /*002c*/ 	.word	0x00003160


	//   ....[1]....
        /*0030*/ 	.word	0x00005900


	//----- nvinfo : EIATTR_COOP_GROUP_MASK_REGIDS
	.align		4
.L_1169:
        /*0034*/ 	.byte	0x04, 0x29
        /*0036*/ 	.short	(.L_1171 - .L_1170)


	//   ....[0]....
.L_1170:
        /*0038*/ 	.word	0xffffffff


	//   ....[1]....
        /*003c*/ 	.word	0xffffffff


	//   ....[2]....
        /*0040*/ 	.word	0xffffffff


	//   ....[3]....
        /*0044*/ 	.word	0xffffffff


	//   ....[4]....
        /*0048*/ 	.word	0xffffffff


	//   ....[5]....
        /*004c*/ 	.word	0xffffffff


	//   ....[6]....
        /*0050*/ 	.word	0xffffffff


	//   ....[7]....
        /*0054*/ 	.word	0xffffffff


	//   ....[8]....
        /*0058*/ 	.word	0xffffffff


	//   ....[9]....
        /*005c*/ 	.word	0xffffffff


	//----- nvinfo : EIATTR_COOP_GROUP_INSTR_OFFSETS
	.align		4
.L_1171:
        /*0060*/ 	.byte	0x04, 0x28
        /*0062*/ 	.short	(.L_1173 - .L_1172)


	//   ....[0]....
.L_1172:
        /*0064*/ 	.word	0x00002340


	//   ....[1]....
        /*0068*/ 	.word	0x00002370


	//   ....[2]....
        /*006c*/ 	.word	0x000023a0


	//   ....[3]....
        /*0070*/ 	.word	0x000023d0


	//   ....[4]....
        /*0074*/ 	.word	0x00002400


	//   ....[5]....
        /*0078*/ 	.word	0x00002430


	//   ....[6]....
        /*007c*/ 	.word	0x00002460


	//   ....[7]....
        /*0080*/ 	.word	0x00002490


	//   ....[8]....
        /*0084*/ 	.word	0x00002620


	//   ....[9]....
        /*0088*/ 	.word	0x00002660


	//----- nvinfo : EIATTR_EXIT_INSTR_OFFSETS
	.align		4
.L_1173:
        /*008c*/ 	.byte	0x04, 0x1c
        /*008e*/ 	.short	(.L_1175 - .L_1174)


	//   ....[0]....
.L_1174:
        /*0090*/ 	.word	0x000059f0


	//   ....[1]....
        /*0094*/ 	.word	0x00005b30


	//   ....[2]....
        /*0098*/ 	.word	0x00005d90


	//----- nvinfo : EIATTR_MAX_THREADS
	.align		4
.L_1175:
        /*009c*/ 	.byte	0x04, 0x05
        /*009e*/ 	.short	(.L_1177 - .L_1176)
.L_1176:
        /*00a0*/ 	.word	0x00000230
        /*00a4*/ 	.word	0x00000001
        /*00a8*/ 	.word	0x00000001


	//----- nvinfo : EIATTR_CRS_STACK_SIZE
	.align		4
.L_1177:
        /*00ac*/ 	.byte	0x04, 0x1e
        /*00ae*/ 	.short	(.L_1179 - .L_1178)
.L_1178:
        /*00b0*/ 	.word	0x00000000


	//----- nvinfo : EIATTR_CBANK_PARAM_SIZE
	.align		4
.L_1179:
        /*00b4*/ 	.byte	0x03, 0x19
        /*00b6*/ 	.short	0x00b8


	//----- nvinfo : EIATTR_PARAM_CBANK
	.align		4
        /*00b8*/ 	.byte	0x04, 0x0a
        /*00ba*/ 	.short	(.L_1181 - .L_1180)
	.align		4
.L_1180:
        /*00bc*/ 	.word	index@(.nv.constant0._Z35group_norm_nhwc_bwd_one_pass_kernelI11Fp32IOFp16WLi128ELi70ELi560EEv26Group_norm_nhwc_bwd_params)
        /*00c0*/ 	.short	0x0210
        /*00c2*/ 	.short	0x00b8


	//----- nvinfo : EIATTR_SW_WAR
	.align		4
.L_1181:
        /*00c4*/ 	.byte	0x04, 0x36
        /*00c6*/ 	.short	(.L_1183 - .L_1182)
.L_1182:
        /*00c8*/ 	.word	0x00000008
.L_1183:


//--------------------- .nv.info._Z35group_norm_nhwc_bwd_one_pass_kernelI11Fp32IOFp16WLi256ELi70ELi560EEv26Group_norm_nhwc_bwd_params --------------------------
	.section	.nv.info._Z35group_norm_nhwc_bwd_one_pass_kernelI11Fp32IOFp16WLi256ELi70ELi560EEv26Group_norm_nhwc_bwd_params,"",@"SHT_CUDA_INFO"
	.sectionflags	@""
	.align	4


	//----- nvinfo : EIATTR_CUDA_API_VERSION
	.align		4
        /*0000*/ 	.byte	0x04, 0x37
        /*0002*/ 	.short	(.L_1185 - .L_1184)
.L_1184:
        /*0004*/ 	.word	0x00000082


	//----- nvinfo : EIATTR_KPARAM_INFO
	.align		4
.L_1185:
        /*0008*/ 	.byte	0x04, 0x17
        /*000a*/ 	.short	(.L_1187 - .L_1186)
.L_1186:
        /*000c*/ 	.word	0x00000000
        /*0010*/ 	.short	0x0000
        /*0012*/ 	.short	0x0000
        /*0014*/ 	.byte	0x00, 0xf0, 0xe1, 0x02


	//----- nvinfo : EIATTR_SPARSE_MMA_MASK
	.align		4
.L_1187:
        /*0018*/ 	.byte	0x03, 0x50
        /*001a*/ 	.short	0x0000


	//----- nvinfo : EIATTR_MAXREG_COUNT
	.align		4
        /*001c*/ 	.byte	0x03, 0x1b
        /*001e*/ 	.short	0x0060


	//----- nvinfo : EIATTR_NUM_BARRIERS
	.align		4
        /*0020*/ 	.byte	0x02, 0x4c
        /*0022*/ 	.byte	0x01
	.zero		1


	//----- nvinfo : EIATTR_ANNOTATIONS
	.align		4
        /*0024*/ 	.byte	0x04, 0x55
        /*0026*/ 	.short	(.L_1189 - .L_1188)


	//   ....[0]....
.L_1188:
        /*0028*/ 	.word	0x00000001
        /*002c*/ 	.byte	0xc0, 0x02, 0x00, 0x00, 0x01, 0x00, 0x00, 0x00, 0xf0, 0x41, 0x00, 0x00, 0x01, 0x00, 0x00, 0x00
        /*003c*/ 	.byte	0x30, 0x42, 0x00, 0x00, 0x01, 0x00, 0x00, 0x00, 0x40, 0x43, 0x00, 0x00, 0x01, 0x00, 0x00, 0x00
        /*004c*/ 	.byte	0x50, 0x43, 0x00, 0x00


	//----- nvinfo : EIATTR_MERCURY_ISA_VERSION
	.align		4
.L_1189:
        /*0050*/ 	.byte	0x03, 0x5f
        /*0052*/ 	.short	0x0101


	//----- nvinfo : EIATTR_INT_WARP_WIDE_INSTR_OFFSETS
	.align		4
        /*0054*/ 	.byte	0x04, 0x31
        /*0056*/ 	.short	(.L_1191 - .L_1190)


	//   ....[0]....
.L_1190:
        /*0058*/ 	.word	0x000051a0


	//   ....[1]....
        /*005c*/ 	.word	0x00005480


	//   ....[2]....
        /*0060*/ 	.word	0x00005530


	//   ....[3]....
        /*0064*/ 	.word	0x00005540


	//   ....[4]....
        /*0068*/ 	.word	0x00005600


	//   ....[5]....
        /*006c*/ 	.word	0x000056e0


	//   ....[6]....
        /*0070*/ 	.word	0x000057a0


	//   ....[7]....
        /*0074*/ 	.word	0x000057c0


	//   ....[8]....
        /*0078*/ 	.word	0x000058c0


	//   ....[9]....
        /*007c*/ 	.word	0x00005980


	//   ....[10]....
        /*0080*/ 	.word	0x000059a0


	//   ....[11]....
        /*0084*/ 	.word	0x00005aa0


	//   ....[12]....
        /*0088*/ 	.word	0x00005b60


	//   ....[13]....
        /*008c*/ 	.word	0x00005b70


	//   ....[14]....
        /*0090*/ 	.word	0x00005c80


	//   ....[15]....
        /*0094*/ 	.word	0x00005d40


	//   ....[16]....
        /*0098*/ 	.word	0x00005d50


	//   ....[17]....
        /*009c*/ 	.word	0x00005f00


	//   ....[18]....
        /*00a0*/ 	.word	0x00005fc0


	//   ....[19]....
        /*00a4*/ 	.word	0x00005fd0


	//   ....[20]....
        /*00a8*/ 	.word	0x00006010


	//   ....[21]....
        /*00ac*/ 	.word	0x00006150


	//   ....[22]....
        /*00b0*/ 	.word	0x00006200


	//   ....[23]....
        /*00b4*/ 	.word	0x00006210


	//   ....[24]....
        /*00b8*/ 	.word	0x00006250


	//   ....[25]....
        /*00bc*/ 	.word	0x00006460


	//   ....[26]....
        /*00c0*/ 	.word	0x00006520


	//   ....[27]....
        /*00c4*/ 	.word	0x00006580


	//   ....[28]....
        /*00c8*/ 	.word	0x000065b0


	//   ....[29]....
        /*00cc*/ 	.word	0x00006860


	//   ....[30]....
        /*00d0*/ 	.word	0x000068e0


	//   ....[31]....
        /*00d4*/ 	.word	0x000099a0


	//----- nvinfo : EIATTR_COOP_GROUP_MASK_REGIDS
	.align		4
.L_1191:
        /*00d8*/ 	.byte	0x04, 0x29
        /*00da*/ 	.short	(.L_1193 - .L_1192)


	//   ....[0]....
.L_1192:
        /*00dc*/ 	.word	0xffffffff


	//   ....[1]....
        /*00e0*/ 	.word	0xffffffff


	//   ....[2]....
        /*00e4*/ 	.word	0xffffffff


	//   ....[3]....
        /*00e8*/ 	.word	0xffffffff


	//   ....[4]....
        /*00ec*/ 	.word	0xffffffff


	//   ....[5]....
        /*00f0*/ 	.word	0xffffffff


	//   ....[6]....
        /*00f4*/ 	.word	0xffffffff


	//   ....[7]....
        /*00f8*/ 	.word	0xffffffff


	//   ....[8]....
        /*00fc*/ 	.word	0xffffffff


	//   ....[9]....
        /*0100*/ 	.word	0xffffffff


	//----- nvinfo : EIATTR_COOP_GROUP_INSTR_OFFSETS
	.align		4
.L_1193:
        /*0104*/ 	.byte	0x04, 0x28
        /*0106*/ 	.short	(.L_1195 - .L_1194)


	//   ....[0]....
.L_1194:
        /*0108*/ 	.word	0x00004360


	//   ....[1]....
        /*010c*/ 	.word	0x00004370


	//   ....[2]....
        /*0110*/ 	.word	0x000043d0


	//   ....[3]....
        /*0114*/ 	.word	0x000043e0


	//   ....[4]....
        /*0118*/ 	.word	0x00004440


	//   ....[5]....
        /*011c*/ 	.word	0x00004450


	//   ....[6]....
        /*0120*/ 	.word	0x000044b0


	//   ....[7]....
        /*0124*/ 	.word	0x000044c0


	//   ....[8]....
        /*0128*/ 	.word	0x00004550


	//   ....[9]....
        /*012c*/ 	.word	0x00004560


	//----- nvinfo : EIATTR_EXIT_INSTR_OFFSETS
	.align		4
.L_1195:
        /*0130*/ 	.byte	0x04, 0x1c
        /*0132*/ 	.short	(.L_1197 - .L_1196)


	//   ....[0]....
.L_1196:
        /*0134*/ 	.word	0x00009a90


	//   ....[1]....
        /*0138*/ 	.word	0x00009bd0


	//   ....[2]....
        /*013c*/ 	.word	0x00009e40


	//----- nvinfo : EIATTR_MAX_THREADS
	.align		4
.L_1197:
        /*0140*/ 	.byte	0x04, 0x05
        /*0142*/ 	.short	(.L_1199 - .L_1198)
.L_1198:
        /*0144*/ 	.word	0x00000230
        /*0148*/ 	.word	0x00000001
        /*014c*/ 	.word	0x00000001


	//----- nvinfo : EIATTR_CRS_STACK_SIZE
	.align		4
.L_1199:
        /*0150*/ 	.byte	0x04, 0x1e
        /*0152*/ 	.short	(.L_1201 - .L_1200)
.L_1200:
        /*0154*/ 	.word	0x00000000


	//----- nvinfo : EIATTR_CBANK_PARAM_SIZE
	.align		4
.L_1201:
        /*0158*/ 	.byte	0x03, 0x19
        /*015a*/ 	.short	0x00b8


	//----- nvinfo : EIATTR_PARAM_CBANK
	.align		4
        /*015c*/ 	.byte	0x04, 0x0a
        /*015e*/ 	.short	(.L_1203 - .L_1202)
	.align		4
.L_1202:
        /*0160*/ 	.word	index@(.nv.constant0._Z35group_norm_nhwc_bwd_one_pass_kernelI11Fp32IOFp16WLi256ELi70ELi560EEv26Group_norm_nhwc_bwd_params)
        /*0164*/ 	.short	0x0210
        /*0166*/ 	.short	0x00b8


	//----- nvinfo : EIATTR_SW_WAR
	.align		4
.L_1203:
        /*0168*/ 	.byte	0x04, 0x36
        /*016a*/ 	.short	(.L_1205 - .L_1204)
.L_1204:
        /*016c*/ 	.word	0x00000008
.L_1205:


//--------------------- .nv.info._Z35group_norm_nhwc_bwd_one_pass_kernelI11Fp32IOFp16WLi512ELi70ELi560EEv26Group_norm_nhwc_bwd_params --------------------------
	.section	.nv.info._Z35group_norm_nhwc_bwd_one_pass_kernelI11Fp32IOFp16WLi512ELi70ELi560EEv26Group_norm_nhwc_bwd_params,"",@"SHT_CUDA_INFO"
	.sectionflags	@""
	.align	4


	//----- nvinfo : EIATTR_CUDA_API_VERSION
	.align		4
        /*0000*/ 	.byte	0x04, 0x37
        /*0002*/ 	.short	(.L_1207 - .L_1206)
.L_1206:
        /*0004*/ 	.word	0x00000082


	//----- nvinfo : EIATTR_KPARAM_INFO
	.align		4
.L_1207:
        /*0008*/ 	.byte	0x04, 0x17
        /*000a*/ 	.short	(.L_1209 - .L_1208)
.L_1208:
        /*000c*/ 	.word	0x00000000
        /*0010*/ 	.short	0x0000
        /*0012*/ 	.short	0x0000
        /*0014*/ 	.byte	0x00, 0xf0, 0xe1, 0x02


	//----- nvinfo : EIATTR_SPARSE_MMA_MASK
	.align		4
.L_1209:
        /*0018*/ 	.byte	0x03, 0x50
        /*001a*/ 	.short	0x0000


	//----- nvinfo : EIATTR_MAXREG_COUNT
	.align		4
        /*001c*/ 	.byte	0x03, 0x1b
        /*001e*/ 	.short	0x0060


	//----- nvinfo : EIATTR_NUM_BARRIERS
	.align		4
        /*0020*/ 	.byte	0x02, 0x4c
        /*0022*/ 	.byte	0x01
	.zero		1


	//----- nvinfo : EIATTR_ANNOTATIONS
	.align		4
        /*0024*/ 	.byte	0x04, 0x55
        /*0026*/ 	.short	(.L_1211 - .L_1210)


	//   ....[0]....
.L_1210:
        /* <DEDUP_REMOVED lines=237> */


	//----- nvinfo : EIATTR_MERCURY_ISA_VERSION
	.align		4
.L_1211:
        /*0ee8*/ 	.byte	0x03, 0x5f
        /*0eea*/ 	.short	0x0101


	//----- nvinfo : EIATTR_INT_WARP_WIDE_INSTR_OFFSETS
	.align		4
        /*0eec*/ 	.byte	0x04, 0x31
        /*0eee*/ 	.short	(.L_1213 - .L_1212)


	//   ....[0]....
.L_1212:
        /*0ef0*/ 	.word	0x00009d60


	//   ....[1]....
        /*0ef4*/ 	.word	0x0000a040


	//   ....[2]....
        /*0ef8*/ 	.word	0x0000a0f0


	//   ....[3]....
        /*0efc*/ 	.word	0x0000a100


	//   ....[4]....
        /*0f00*/ 	.word	0x0000a1c0


	//   ....[5]....
        /*0f04*/ 	.word	0x0000a2a0


	//   ....[6]....
        /*0f08*/ 	.word	0x0000a360


	//   ....[7]....
        /*0f0c*/ 	.word	0x0000a380


	//   ....[8]....
        /*0f10*/ 	.word	0x0000a480


	//   ....[9]....
        /*0f14*/ 	.word	0x0000a540


	//   ....[10]....
        /*0f18*/ 	.word	0x0000a560


	//   ....[11]....
        /*0f1c*/ 	.word	0x0000a660


	//   ....[12]....
        /*0f20*/ 	.word	0x0000a720


	//   ....[13]....
        /*0f24*/ 	.word	0x0000a730


	//   ....[14]....
        /*0f28*/ 	.word	0x0000a840


	//   ....[15]....
        /*0f2c*/ 	.word	0x0000a900


	//   ....[16]....
        /*0f30*/ 	.word	0x0000a910


	//   ....[17]....
        /*0f34*/ 	.word	0x0000aac0


	//   ....[18]....
        /*0f38*/ 	.word	0x0000ab80


	//   ....[19]....
        /*0f3c*/ 	.word	0x0000ab90


	//   ....[20]....
        /*0f40*/ 	.word	0x0000aba0


	//   ....[21]....
        /*0f44*/ 	.word	0x0000ad10


	//   ....[22]....
        /*0f48*/ 	.word	0x0000adc0


	//   ....[23]....
        /*0f4c*/ 	.word	0x0000ade0


	//   ....[24]....
        /*0f50*/ 	.word	0x0000ae10


	//   ....[25]....
        /*0f54*/ 	.word	0x0000b020


	//   ....[26]....
        /*0f58*/ 	.word	0x0000b0e0


	//   ....[27]....
        /*0f5c*/ 	.word	0x0000b140


	//   ....[28]....
        /*0f60*/ 	.word	0x0000b170


	//   ....[29]....
        /*0f64*/ 	.word	0x0000b420


	//   ....[30]....
        /*0f68*/ 	.word	0x0000b4a0


	//   ....[31]....
        /*0f6c*/ 	.word	0x00012130


	//----- nvinfo : EIATTR_COOP_GROUP_MASK_REGIDS
	.align		4
.L_1213:
        /*0f70*/ 	.byte	0x04, 0x29
        /*0f72*/ 	.short	(.L_1215 - .L_1214)


	//   ....[0]....
.L_1214:
        /*0f74*/ 	.word	0xffffffff


	//   ....[1]....
        /*0f78*/ 	.word	0xffffffff


	//   ....[2]....
        /*0f7c*/ 	.word	0xffffffff


	//   ....[3]....
        /*0f80*/ 	.word	0xffffffff


	//   ....[4]....
        /*0f84*/ 	.word	0xffffffff


	//   ....[5]....
        /*0f88*/ 	.word	0xffffffff


	//   ....[6]....
        /*0f8c*/ 	.word	0xffffffff


	//   ....[7]....
        /*0f90*/ 	.word	0xffffffff


	//   ....[8]....
        /*0f94*/ 	.word	0xffffffff


	//   ....[9]....
        /*0f98*/ 	.word	0xffffffff


	//----- nvinfo : EIATTR_COOP_GROUP_INSTR_OFFSETS
	.align		4
.L_1215:
        /*0f9c*/ 	.byte	0x04, 0x28
        /*0f9e*/ 	.short	(.L_1217 - .L_1216)


	//   ....[0]....
.L_1216:
        /*0fa0*/ 	.word	0x00008e30


	//   ....[1]....
        /*0fa4*/ 	.word	0x00008e50


	//   ....[2]....
        /*0fa8*/ 	.word	0x00008e90


	//   ....[3]....
        /*0fac*/ 	.word	0x00008eb0


	//   ....[4]....
        /*0fb0*/ 	.word	0x00008ef0


	//   ....[5]....
        /*0fb4*/ 	.word	0x00008f10


	//   ....[6]....
        /*0fb8*/ 	.word	0x00008f50


	//   ....[7]....
        /*0fbc*/ 	.word	0x00008f70


	//   ....[8]....
        /*0fc0*/ 	.word	0x00008fc0


	//   ....[9]....
        /*0fc4*/ 	.word	0x00008fd0


	//----- nvinfo : EIATTR_EXIT_INSTR_OFFSETS
	.align		4
.L_1217:
        /*0fc8*/ 	.byte	0x04, 0x1c
        /*0fca*/ 	.short	(.L_1219 - .L_1218)


	//   ....[0]....
.L_1218:
        /*0fcc*/ 	.word	0x00012220


	//   ....[1]....
        /*0fd0*/ 	.word	0x00012360


	//   ....[2]....
        /*0fd4*/ 	.word	0x000125d0


	//----- nvinfo : EIATTR_MAX_THREADS
	.align		4
.L_1219:
        /*0fd8*/ 	.byte	0x04, 0x05
        /*0fda*/ 	.short	(.L_1221 - .L_1220)
.L_1220:
        /*0fdc*/ 	.word	0x00000230
        /*0fe0*/ 	.word	0x00000001
        /*0fe4*/ 	.word	0x00000001


	//----- nvinfo : EIATTR_CRS_STACK_SIZE
	.align		4
.L_1221:
        /*0fe8*/ 	.byte	0x04, 0x1e
        /*0fea*/ 	.short	(.L_1223 - .L_1222)
.L_1222:
        /*0fec*/ 	.word	0x00000000


	//----- nvinfo : EIATTR_CBANK_PARAM_SIZE
	.align		4
.L_1223:
        /*0ff0*/ 	.byte	0x03, 0x19
        /*0ff2*/ 	.short	0x00b8


	//----- nvinfo : EIATTR_PARAM_CBANK
	.align		4
        /*0ff4*/ 	.byte	0x04, 0x0a
        /*0ff6*/ 	.short	(.L_1225 - .L_1224)
	.align		4
.L_1224:
        /*0ff8*/ 	.word	index@(.nv.constant0._Z35group_norm_nhwc_bwd_one_pass_kernelI11Fp32IOFp16WLi512ELi70ELi560EEv26Group_norm_nhwc_bwd_params)
        /*0ffc*/ 	.short	0x0210
        /*0ffe*/ 	.short	0x00b8


	//----- nvinfo : EIATTR_SW_WAR
	.align		4
.L_1225:
        /*1000*/ 	.byte	0x04, 0x36
        /*1002*/ 	.short	(.L_1227 - .L_1226)
.L_1226:
        /*1004*/ 	.word	0x00000008
.L_1227:


//--------------------- .nv.info._Z35group_norm_nhwc_fwd_one_pass_kernelI11Bf16IOFp32WLi64ELi70ELi560EEv26Group_norm_nhwc_fwd_params --------------------------
	.section	.nv.info._Z35group_norm_nhwc_fwd_one_pass_kernelI11Bf16IOFp32WLi64ELi70ELi560EEv26Group_norm_nhwc_fwd_params,"",@"SHT_CUDA_INFO"
	.sectionflags	@""
	.align	4


	//----- nvinfo : EIATTR_CUDA_API_VERSION
	.align		4
        /*0000*/ 	.byte	0x04, 0x37
        /*0002*/ 	.short	(.L_1229 - .L_1228)
.L_1228:
        /*0004*/ 	.word	0x00000082


	//----- nvinfo : EIATTR_KPARAM_INFO
	.align		4
.L_1229:
        /*0008*/ 	.byte	0x04, 0x17
        /*000a*/ 	.short	(.L_1231 - .L_1230)
.L_1230:
        /*000c*/ 	.word	0x00000000
        /*0010*/ 	.short	0x0000
        /*0012*/ 	.short	0x0000
        /*0014*/ 	.byte	0x00, 0xf0, 0x81, 0x02


	//----- nvinfo : EIATTR_SPARSE_MMA_MASK
	.align		4
.L_1231:
        /*0018*/ 	.byte	0x03, 0x50
        /*001a*/ 	.short	0x0000


	//----- nvinfo : EIATTR_MAXREG_COUNT
	.align		4
        /*001c*/ 	.byte	0x03, 0x1b
        /*001e*/ 	.short	0x0060


	//----- nvinfo : EIATTR_NUM_BARRIERS
	.align		4
        /*0020*/ 	.byte	0x02, 0x4c
        /*0022*/ 	.byte	0x01
	.zero		1


	//----- nvinfo : EIATTR_MERCURY_ISA_VERSION
	.align		4
        /*0024*/ 	.byte	0x03, 0x5f
        /*0026*/ 	.short	0x0101


	//----- nvinfo : EIATTR_COOP_GROUP_MASK_REGIDS
	.align		4
        /*0028*/ 	.byte	0x04, 0x29
        /*002a*/ 	.short	(.L_1233 - .L_1232)


	//   ....[0]....
.L_1232:
        /*002c*/ 	.word	0xffffffff


	//   ....[1]....
        /*0030*/ 	.word	0xffffffff


	//   ....[2]....
        /*0034*/ 	.word	0xffffffff


	//   ....[3]....
        /*0038*/ 	.word	0xffffffff


	//   ....[4]....
        /*003c*/ 	.word	0xffffffff


	//   ....[5]....
        /*0040*/ 	.word	0xffffffff


	//   ....[6]....
        /*0044*/ 	.word	0xffffffff


	//   ....[7]....
        /*0048*/ 	.word	0xffffffff


	//   ....[8]....
        /*004c*/ 	.word	0xffffffff


	//   ....[9]....
        /*0050*/ 	.word	0xffffffff


	//----- nvinfo : EIATTR_COOP_GROUP_INSTR_OFFSETS
	.align		4
.L_1233:
        /*0054*/ 	.byte	0x04, 0x28
        /*0056*/ 	.short	(.L_1235 - .L_1234)


	//   ....[0]....
.L_1234:
        /*0058*/ 	.word	0x00000a90


	//   ....[1]....
        /*005c*/ 	.word	0x00000aa0


	//   ....[2]....
        /*0060*/ 	.word	0x00000af0


	//   ....[3]....
        /*0064*/ 	.word	0x00000b00


	//   ....[4]....
        /*0068*/ 	.word	0x00000b50


	//   ....[5]....
        /*006c*/ 	.word	0x00000b60


	//   ....[6]....
        /*0070*/ 	.word	0x00000bb0


	//   ....[7]....
        /*0074*/ 	.word	0x00000bc0


	//   ....[8]....
        /*0078*/ 	.word	0x00000c20


	//   ....[9]....
        /*007c*/ 	.word	0x00000c30


	//----- nvinfo : EIATTR_EXIT_INSTR_OFFSETS
	.align		4
.L_1235:
        /*0080*/ 	.byte	0x04, 0x1c
        /*0082*/ 	.short	(.L_1237 - .L_1236)


	//   ....[0]....
.L_1236:
        /*0084*/ 	.word	0x00000070


	//   ....[1]....
        /*0088*/ 	.word	0x00002560


	//----- nvinfo : EIATTR_MAX_THREADS
	.align		4
.L_1237:
        /*008c*/ 	.byte	0x04, 0x05
        /*008e*/ 	.short	(.L_1239 - .L_1238)
.L_1238:
        /*0090*/ 	.word	0x00000230
        /*0094*/ 	.word	0x00000001
        /*0098*/ 	.word	0x00000001


	//----- nvinfo : EIATTR_CRS_STACK_SIZE
	.align		4
.L_1239:
        /*009c*/ 	.byte	0x04, 0x1e
        /*009e*/ 	.short	(.L_1241 - .L_1240)
.L_1240:
        /*00a0*/ 	.word	0x00000000


	//----- nvinfo : EIATTR_CBANK_PARAM_SIZE
	.align		4
.L_1241:
        /*00a4*/ 	.byte	0x03, 0x19
        /*00a6*/ 	.short	0x00a0


	//----- nvinfo : EIATTR_PARAM_CBANK
	.align		4
        /*00a8*/ 	.byte	0x04, 0x0a
        /*00aa*/ 	.short	(.L_1243 - .L_1242)
	.align		4
.L_1242:
        /*00ac*/ 	.word	index@(.nv.constant0._Z35group_norm_nhwc_fwd_one_pass_kernelI11Bf16IOFp32WLi64ELi70ELi560EEv26Group_norm_nhwc_fwd_params)
        /*00b0*/ 	.short	0x0210
        /*00b2*/ 	.short	0x00a0


	//----- nvinfo : EIATTR_SW_WAR
	.align		4
.L_1243:
        /*00b4*/ 	.byte	0x04, 0x36
        /*00b6*/ 	.short	(.L_1245 - .L_1244)
.L_1244:
        /*00b8*/ 	.word	0x00000008
.L_1245:


//--------------------- .nv.info._Z35group_norm_nhwc_fwd_one_pass_kernelI11Bf16IOFp32WLi128ELi70ELi560EEv26Group_norm_nhwc_fwd_params --------------------------
	.section	.nv.info._Z35group_norm_nhwc_fwd_one_pass_kernelI11Bf16IOFp32WLi128ELi70ELi560EEv26Group_norm_nhwc_fwd_params,"",@"SHT_CUDA_INFO"
	.sectionflags	@""
	.align	4


	//----- nvinfo : EIATTR_CUDA_API_VERSION
	.align		4
        /*0000*/ 	.byte	0x04, 0x37
        /*0002*/ 	.short	(.L_1247 - .L_1246)
.L_1246:
        /*0004*/ 	.word	0x00000082


	//----- nvinfo : EIATTR_KPARAM_INFO
	.align		4
.L_1247:
        /*0008*/ 	.byte	0x04, 0x17
        /*000a*/ 	.short	(.L_1249 - .L_1248)
.L_1248:
        /*000c*/ 	.word	0x00000000
        /*0010*/ 	.short	0x0000
        /*0012*/ 	.short	0x0000
        /*0014*/ 	.byte	0x00, 0xf0, 0x81, 0x02


	//----- nvinfo : EIATTR_SPARSE_MMA_MASK
	.align		4
.L_1249:
        /*0018*/ 	.byte	0x03, 0x50
        /*001a*/ 	.short	0x0000


	//----- nvinfo : EIATTR_MAXREG_COUNT
	.align		4
        /*001c*/ 	.byte	0x03, 0x1b
        /*001e*/ 	.short	0x0060


	//----- nvinfo : EIATTR_NUM_BARRIERS
	.align		4
        /*0020*/ 	.byte	0x02, 0x4c
        /*0022*/ 	.byte	0x01
	.zero		1


	//----- nvinfo : EIATTR_MERCURY_ISA_VERSION
	.align		4
        /*0024*/ 	.byte	0x03, 0x5f
        /*0026*/ 	.short	0x0101


	//----- nvinfo : EIATTR_COOP_GROUP_MASK_REGIDS
	.align		4
        /*0028*/ 	.byte	0x04, 0x29
        /*002a*/ 	.short	(.L_1251 - .L_1250)


	//   ....[0]....
.L_1250:
        /*002c*/ 	.word	0xffffffff


	//   ....[1]....
        /*0030*/ 	.word	0xffffffff


	//   ....[2]....
        /*0034*/ 	.word	0xffffffff


	//   ....[3]....
        /*0038*/ 	.word	0xffffffff


	//   ....[4]....
        /*003c*/ 	.word	0xffffffff


	//   ....[5]....
        /*0040*/ 	.word	0xffffffff


	//   ....[6]....
        /*0044*/ 	.word	0xffffffff


	//   ....[7]....
        /*0048*/ 	.word	0xffffffff


	//   ....[8]....
        /*004c*/ 	.word	0xffffffff


	//   ....[9]....
        /*0050*/ 	.word	0xffffffff


	//----- nvinfo : EIATTR_COOP_GROUP_INSTR_OFFSETS
	.align		4
.L_1251:
        /*0054*/ 	.byte	0x04, 0x28
        /*0056*/ 	.short	(.L_1253 - .L_1252)


	//   ....[0]....
.L_1252:
        /*0058*/ 	.word	0x00001080


	//   ....[1]....
        /*005c*/ 	.word	0x00001090


	//   ....[2]....
        /*0060*/ 	.word	0x000010e0


	//   ....[3]....
        /*0064*/ 	.word	0x000010f0


	//   ....[4]....
        /*0068*/ 	.word	0x00001140


	//   ....[5]....
        /*006c*/ 	.word	0x00001150


	//   ....[6]....
        /*0070*/ 	.word	0x000011a0


	//   ....[7]....
        /*0074*/ 	.word	0x000011b0


	//   ....[8]....
        /*0078*/ 	.word	0x00001210


	//   ....[9]....
        /*007c*/ 	.word	0x00001220


	//----- nvinfo : EIATTR_EXIT_INSTR_OFFSETS
	.align		4
.L_1253:
        /*0080*/ 	.byte	0x04, 0x1c
        /*0082*/ 	.short	(.L_1255 - .L_1254)


	//   ....[0]....
.L_1254:
        /*0084*/ 	.word	0x00000070


	//   ....[1]....
        /*0088*/ 	.word	0x00003570


	//----- nvinfo : EIATTR_MAX_THREADS
	.align		4
.L_1255:
        /*008c*/ 	.byte	0x04, 0x05
        /*008e*/ 	.short	(.L_1257 - .L_1256)
.L_1256:
        /*0090*/ 	.word	0x00000230
        /*0094*/ 	.word	0x00000001
        /*0098*/ 	.word	0x00000001


	//----- nvinfo : EIATTR_CRS_STACK_SIZE
	.align		4
.L_1257:
        /*009c*/ 	.byte	0x04, 0x1e
        /*009e*/ 	.short	(.L_1259 - .L_1258)
.L_1258:
        /*00a0*/ 	.word	0x00000000


	//----- nvinfo : EIATTR_CBANK_PARAM_SIZE
	.align		4
.L_1259:
        /*00a4*/ 	.byte	0x03, 0x19
        /*00a6*/ 	.short	0x00a0


	//----- nvinfo : EIATTR_PARAM_CBANK
	.align		4
        /*00a8*/ 	.byte	0x04, 0x0a
        /*00aa*/ 	.short	(.L_1261 - .L_1260)
	.align		4
.L_1260:
        /*00ac*/ 	.word	index@(.nv.constant0._Z35group_norm_nhwc_fwd_one_pass_kernelI11Bf16IOFp32WLi128ELi70ELi560EEv26Group_norm_nhwc_fwd_params)
        /*00b0*/ 	.short	0x0210
        /*00b2*/ 	.short	0x00a0


	//----- nvinfo : EIATTR_SW_WAR
	.align		4
.L_1261:
        /*00b4*/ 	.byte	0x04, 0x36
        /*00b6*/ 	.short	(.L_1263 - .L_1262)
.L_1262:
        /*00b8*/ 	.word	0x00000008
.L_1263:


//--------------------- .nv.info._Z35group_norm_nhwc_fwd_one_pass_kernelI11Bf16IOFp32WLi256ELi70ELi560EEv26Group_norm_nhwc_fwd_params --------------------------
	.section	.nv.info._Z35group_norm_nhwc_fwd_one_pass_kernelI11Bf16IOFp32WLi256ELi70ELi560EEv26Group_norm_nhwc_fwd_params,"",@"SHT_CUDA_INFO"
	.sectionflags	@""
	.align	4


	//----- nvinfo : EIATTR_CUDA_API_VERSION
	.align		4
        /*0000*/ 	.byte	0x04, 0x37
        /*0002*/ 	.short	(.L_1265 - .L_1264)
.L_1264:
        /*0004*/ 	.word	0x00000082


	//----- nvinfo : EIATTR_KPARAM_INFO
	.align		4
.L_1265:
        /*0008*/ 	.byte	0x04, 0x17
        /*000a*/ 	.short	(.L_1267 - .L_1266)
.L_1266:
        /*000c*/ 	.word	0x00000000
        /*0010*/ 	.short	0x0000
        /*0012*/ 	.short	0x0000
        /*0014*/ 	.byte	0x00, 0xf0, 0x81, 0x02


	//----- nvinfo : EIATTR_SPARSE_MMA_MASK
	.align		4
.L_1267:
        /*0018*/ 	.byte	0x03, 0x50
        /*001a*/ 	.short	0x0000


	//----- nvinfo : EIATTR_MAXREG_COUNT
	.align		4
        /*001c*/ 	.byte	0x03, 0x1b
        /*001e*/ 	.short	0x0060


	//----- nvinfo : EIATTR_NUM_BARRIERS
	.align		4
        /*0020*/ 	.byte	0x02, 0x4c
        /*0022*/ 	.byte	0x01
	.zero		1


	//----- nvinfo : EIATTR_MERCURY_ISA_VERSION
	.align		4
        /*0024*/ 	.byte	0x03, 0x5f
        /*0026*/ 	.short	0x0101


	//----- nvinfo : EIATTR_COOP_GROUP_MASK_REGIDS
	.align		4
        /*0028*/ 	.byte	0x04, 0x29
        /*002a*/ 	.short	(.L_1269 - .L_1268)


	//   ....[0]....
.L_1268:
        /*002c*/ 	.word	0xffffffff


	//   ....[1]....
        /*0030*/ 	.word	0xffffffff


	//   ....[2]....
        /*0034*/ 	.word	0xffffffff


	//   ....[3]....
        /*0038*/ 	.word	0xffffffff


	//   ....[4]....
        /*003c*/ 	.word	0xffffffff


	//   ....[5]....
        /*0040*/ 	.word	0xffffffff


	//   ....[6]....
        /*0044*/ 	.word	0xffffffff


	//   ....[7]....
        /*0048*/ 	.word	0xffffffff


	//   ....[8]....
        /*004c*/ 	.word	0xffffffff


	//   ....[9]....
        /*0050*/ 	.word	0xffffffff


	//----- nvinfo : EIATTR_COOP_GROUP_INSTR_OFFSETS
	.align		4
.L_1269:
        /*0054*/ 	.byte	0x04, 0x28
        /*0056*/ 	.short	(.L_1271 - .L_1270)


	//   ....[0]....
.L_1270:
        /*0058*/ 	.word	0x00001cf0


	//   ....[1]....
        /*005c*/ 	.word	0x00001d00


	//   ....[2]....
        /*0060*/ 	.word	0x00001d50


	//   ....[3]....
        /*0064*/ 	.word	0x00001d60


	//   ....[4]....
        /*0068*/ 	.word	0x00001db0


	//   ....[5]....
        /*006c*/ 	.word	0x00001dc0


	//   ....[6]....
        /*0070*/ 	.word	0x00001e20


	//   ....[7]....
        /*0074*/ 	.word	0x00001e30


	//   ....[8]....
        /*0078*/ 	.word	0x00001e90


	//   ....[9]....
        /*007c*/ 	.word	0x00001ea0


	//----- nvinfo : EIATTR_EXIT_INSTR_OFFSETS
	.align		4
.L_1271:
        /*0080*/ 	.byte	0x04, 0x1c
        /*0082*/ 	.short	(.L_1273 - .L_1272)


	//   ....[0]....
.L_1272:
        /*0084*/ 	.word	0x00000070


	//   ....[1]....
        /*0088*/ 	.word	0x00005480


	//----- nvinfo : EIATTR_MAX_THREADS
	.align		4
.L_1273:
        /*008c*/ 	.byte	0x04, 0x05
        /*008e*/ 	.short	(.L_1275 - .L_1274)
.L_1274:
        /*0090*/ 	.word	0x00000230
        /*0094*/ 	.word	0x00000001
        /*0098*/ 	.word	0x00000001


	//----- nvinfo : EIATTR_CRS_STACK_SIZE
	.align		4
.L_1275:
        /*009c*/ 	.byte	0x04, 0x1e
        /*009e*/ 	.short	(.L_1277 - .L_1276)
.L_1276:
        /*00a0*/ 	.word	0x00000000


	//----- nvinfo : EIATTR_CBANK_PARAM_SIZE
	.align		4
.L_1277:
        /*00a4*/ 	.byte	0x03, 0x19
        /*00a6*/ 	.short	0x00a0


	//----- nvinfo : EIATTR_PARAM_CBANK
	.align		4
        /*00a8*/ 	.byte	0x04, 0x0a
        /*00aa*/ 	.short	(.L_1279 - .L_1278)
	.align		4
.L_1278:
        /*00ac*/ 	.word	index@(.nv.constant0._Z35group_norm_nhwc_fwd_one_pass_kernelI11Bf16IOFp32WLi256ELi70ELi560EEv26Group_norm_nhwc_fwd_params)
        /*00b0*/ 	.short	0x0210
        /*00b2*/ 	.short	0x00a0


	//----- nvinfo : EIATTR_SW_WAR
	.align		4
.L_1279:
        /*00b4*/ 	.byte	0x04, 0x36
        /*00b6*/ 	.short	(.L_1281 - .L_1280)
.L_1280:
        /*00b8*/ 	.word	0x00000008
.L_1281:


//--------------------- .nv.info._Z35group_norm_nhwc_fwd_one_pass_kernelI11Bf16IOFp32WLi512ELi70ELi560EEv26Group_norm_nhwc_fwd_params --------------------------
	.section	.nv.info._Z35group_norm_nhwc_fwd_one_pass_kernelI11Bf16IOFp32WLi512ELi70ELi560EEv26Group_norm_nhwc_fwd_params,"",@"SHT_CUDA_INFO"
	.sectionflags	@""
	.align	4


	//----- nvinfo : EIATTR_CUDA_API_VERSION
	.align		4
        /*0000*/ 	.byte	0x04, 0x37
        /*0002*/ 	.short	(.L_1283 - .L_1282)
.L_1282:
        /*0004*/ 	.word	0x00000082


	//----- nvinfo : EIATTR_KPARAM_INFO
	.align		4
.L_1283:
        /*0008*/ 	.byte	0x04, 0x17
        /*000a*/ 	.short	(.L_1285 - .L_1284)
.L_1284:
        /*000c*/ 	.word	0x00000000
        /*0010*/ 	.short	0x0000
        /*0012*/ 	.short	0x0000
        /*0014*/ 	.byte	0x00, 0xf0, 0x81, 0x02


	//----- nvinfo : EIATTR_SPARSE_MMA_MASK
	.align		4
.L_1285:
        /*0018*/ 	.byte	0x03, 0x50
        /*001a*/ 	.short	0x0000


	//----- nvinfo : EIATTR_MAXREG_COUNT
	.align		4
        /*001c*/ 	.byte	0x03, 0x1b
        /*001e*/ 	.short	0x0060


	//----- nvinfo : EIATTR_NUM_BARRIERS
	.align		4
        /*0020*/ 	.byte	0x02, 0x4c
        /*0022*/ 	.byte	0x01
	.zero		1


	//----- nvinfo : EIATTR_MERCURY_ISA_VERSION
	.align		4
        /*0024*/ 	.byte	0x03, 0x5f
        /*0026*/ 	.short	0x0101


	//----- nvinfo : EIATTR_INT_WARP_WIDE_INSTR_OFFSETS
	.align		4
        /*0028*/ 	.byte	0x04, 0x31
        /*002a*/ 	.short	(.L_1287 - .L_1286)


	//   ....[0]....
.L_1286:
        /*002c*/ 	.word	0x00004750


	//----- nvinfo : EIATTR_COOP_GROUP_MASK_REGIDS
	.align		4
.L_1287:
        /*0030*/ 	.byte	0x04, 0x29
        /*0032*/ 	.short	(.L_1289 - .L_1288)


	//   ....[0]....
.L_1288:
        /*0034*/ 	.word	0xffffffff


	//   ....[1]....
        /*0038*/ 	.word	0xffffffff


	//   ....[2]....
        /*003c*/ 	.word	0xffffffff


	//   ....[3]....
        /*0040*/ 	.word	0xffffffff


	//   ....[4]....
        /*0044*/ 	.word	0xffffffff


	//   ....[5]....
        /*0048*/ 	.word	0xffffffff


	//   ....[6]....
        /*004c*/ 	.word	0xffffffff


	//   ....[7]....
        /*0050*/ 	.word	0xffffffff


	//   ....[8]....
        /*0054*/ 	.word	0xffffffff


	//   ....[9]....
        /*0058*/ 	.word	0xffffffff


	//----- nvinfo : EIATTR_COOP_GROUP_INSTR_OFFSETS
	.align		4
.L_1289:
        /*005c*/ 	.byte	0x04, 0x28
        /*005e*/ 	.short	(.L_1291 - .L_1290)


	//   ....[0]....
.L_1290:
        /*0060*/ 	.word	0x00003600


	//   ....[1]....
        /*0064*/ 	.word	0x00003610


	//   ....[2]....
        /*0068*/ 	.word	0x00003660


	//   ....[3]....
        /*006c*/ 	.word	0x00003670


	//   ....[4]....
        /*0070*/ 	.word	0x000036c0


	//   ....[5]....
        /*0074*/ 	.word	0x000036d0


	//   ....[6]....
        /*0078*/ 	.word	0x00003730


	//   ....[7]....
        /*007c*/ 	.word	0x00003740


	//   ....[8]....
        /*0080*/ 	.word	0x000037a0


	//   ....[9]....
        /*0084*/ 	.word	0x000037b0


	//----- nvinfo : EIATTR_EXIT_INSTR_OFFSETS
	.align		4
.L_1291:
        /*0088*/ 	.byte	0x04, 0x1c
        /*008a*/ 	.short	(.L_1293 - .L_1292)


	//   ....[0]....
.L_1292:
        /*008c*/ 	.word	0x00000080


	//   ....[1]....
        /*0090*/ 	.word	0x00009830


	//----- nvinfo : EIATTR_MAX_THREADS
	.align		4
.L_1293:
        /*0094*/ 	.byte	0x04, 0x05
        /*0096*/ 	.short	(.L_1295 - .L_1294)
.L_1294:
        /*0098*/ 	.word	0x00000230
        /*009c*/ 	.word	0x00000001
        /*00a0*/ 	.word	0x00000001


	//----- nvinfo : EIATTR_CRS_STACK_SIZE
	.align		4
.L_1295:
        /*00a4*/ 	.byte	0x04, 0x1e
        /*00a6*/ 	.short	(.L_1297 - .L_1296)
.L_1296:
        /*00a8*/ 	.word	0x00000000


	//----- nvinfo : EIATTR_CBANK_PARAM_SIZE
	.align		4
.L_1297:
        /*00ac*/ 	.byte	0x03, 0x19
        /*00ae*/ 	.short	0x00a0


	//----- nvinfo : EIATTR_PARAM_CBANK
	.align		4
        /*00b0*/ 	.byte	0x04, 0x0a
        /*00b2*/ 	.short	(.L_1299 - .L_1298)
	.align		4
.L_1298:
        /*00b4*/ 	.word	index@(.nv.constant0._Z35group_norm_nhwc_fwd_one_pass_kernelI11Bf16IOFp32WLi512ELi70ELi560EEv26Group_norm_nhwc_fwd_params)
        /*00b8*/ 	.short	0x0210
        /*00ba*/ 	.short	0x00a0


	//----- nvinfo : EIATTR_SW_WAR
	.align		4
.L_1299:
        /*00bc*/ 	.byte	0x04, 0x36
        /*00be*/ 	.short	(.L_1301 - .L_1300)
.L_1300:
        /*00c0*/ 	.word	0x00000008
.L_1301:


//--------------------- .nv.info._Z35group_norm_nhwc_fwd_one_pass_kernelI11Bf16IOBf16WLi64ELi70ELi560EEv26Group_norm_nhwc_fwd_params --------------------------
	.section	.nv.info._Z35group_norm_nhwc_fwd_one_pass_kernelI11Bf16IOBf16WLi64ELi70ELi560EEv26Group_norm_nhwc_fwd_params,"",@"SHT_CUDA_INFO"
	.sectionflags	@""
	.align	4


	//----- nvinfo : EIATTR_CUDA_API_VERSION
	.align		4
        /*0000*/ 	.byte	0x04, 0x37
        /*0002*/ 	.short	(.L_1303 - .L_1302)
.L_1302:
        /*0004*/ 	.word	0x00000082


	//----- nvinfo : EIATTR_KPARAM_INFO
	.align		4
.L_1303:
        /*0008*/ 	.byte	0x04, 0x17
        /*000a*/ 	.short	(.L_1305 - .L_1304)
.L_1304:
        /*000c*/ 	.word	0x00000000
        /*0010*/ 	.short	0x0000
        /*0012*/ 	.short	0x0000
        /*0014*/ 	.byte	0x00, 0xf0, 0x81, 0x02


	//----- nvinfo : EIATTR_SPARSE_MMA_MASK
	.align		4
.L_1305:
        /*0018*/ 	.byte	0x03, 0x50
        /*001a*/ 	.short	0x0000


	//----- nvinfo : EIATTR_MAXREG_COUNT
	.align		4
        /*001c*/ 	.byte	0x03, 0x1b
        /*001e*/ 	.short	0x0060


	//----- nvinfo : EIATTR_NUM_BARRIERS
	.align		4
        /*0020*/ 	.byte	0x02, 0x4c
        /*0022*/ 	.byte	0x01
	.zero		1


	//----- nvinfo : EIATTR_MERCURY_ISA_VERSION
	.align		4
        /*0024*/ 	.byte	0x03, 0x5f
        /*0026*/ 	.short	0x0101


	//----- nvinfo : EIATTR_COOP_GROUP_MASK_REGIDS
	.align		4
        /*0028*/ 	.byte	0x04, 0x29
        /*002a*/ 	.short	(.L_1307 - .L_1306)


	//   ....[0]....
.L_1306:
        /*002c*/ 	.word	0xffffffff


	//   ....[1]....
        /*0030*/ 	.word	0xffffffff


	//   ....[2]....
        /*0034*/ 	.word	0xffffffff


	//   ....[3]....
        /*0038*/ 	.word	0xffffffff


	//   ....[4]....
        /*003c*/ 	.word	0xffffffff


	//   ....[5]....
        /*0040*/ 	.word	0xffffffff


	//   ....[6]....
        /*0044*/ 	.word	0xffffffff


	//   ....[7]....
        /*0048*/ 	.word	0xffffffff


	//   ....[8]....
        /*004c*/ 	.word	0xffffffff


	//   ....[9]....
        /*0050*/ 	.word	0xffffffff


	//----- nvinfo : EIATTR_COOP_GROUP_INSTR_OFFSETS
	.align		4
.L_1307:
        /*0054*/ 	.byte	0x04, 0x28
        /*0056*/ 	.short	(.L_1309 - .L_1308)


	//   ....[0]....
.L_1308:
        /*0058*/ 	.word	0x00000a90


	//   ....[1]....
        /*005c*/ 	.word	0x00000aa0


	//   ....[2]....
        /*0060*/ 	.word	0x00000af0


	//   ....[3]....
        /*0064*/ 	.word	0x00000b00


	//   ....[4]....
        /*0068*/ 	.word	0x00000b50


	//   ....[5]....
        /*006c*/ 	.word	0x00000b60


	//   ....[6]....
        /*0070*/ 	.word	0x00000bb0


	//   ....[7]....
        /*0074*/ 	.word	0x00000bc0


	//   ....[8]....
        /*0078*/ 	.word	0x00000c20


	//   ....[9]....
        /*007c*/ 	.word	0x00000c30


	//----- nvinfo : EIATTR_EXIT_INSTR_OFFSETS
	.align		4
.L_1309:
        /*0080*/ 	.byte	0x04, 0x1c
        /*0082*/ 	.short	(.L_1311 - .L_1310)


	//   ....[0]....
.L_1310:
        /*0084*/ 	.word	0x00000070


	//   ....[1]....
        /*0088*/ 	.word	0x000025c0


	//----- nvinfo : EIATTR_MAX_THREADS
	.align		4
.L_1311:
        /*008c*/ 	.byte	0x04, 0x05
        /*008e*/ 	.short	(.L_1313 - .L_1312)
.L_1312:
        /*0090*/ 	.word	0x00000230
        /*0094*/ 	.word	0x00000001
        /*0098*/ 	.word	0x00000001


	//----- nvinfo : EIATTR_CRS_STACK_SIZE
	.align		4
.L_1313:
        /*009c*/ 	.byte	0x04, 0x1e
        /*009e*/ 	.short	(.L_1315 - .L_1314)
.L_1314:
        /*00a0*/ 	.word	0x00000000


	//----- nvinfo : EIATTR_CBANK_PARAM_SIZE
	.align		4
.L_1315:
        /*00a4*/ 	.byte	0x03, 0x19
        /*00a6*/ 	.short	0x00a0


	//----- nvinfo : EIATTR_PARAM_CBANK
	.align		4
        /*00a8*/ 	.byte	0x04, 0x0a
        /*00aa*/ 	.short	(.L_1317 - .L_1316)
	.align		4
.L_1316:
        /*00ac*/ 	.word	index@(.nv.constant0._Z35group_norm_nhwc_fwd_one_pass_kernelI11Bf16IOBf16WLi64ELi70ELi560EEv26Group_norm_nhwc_fwd_params)
        /*00b0*/ 	.short	0x0210
        /*00b2*/ 	.short	0x00a0


	//----- nvinfo : EIATTR_SW_WAR
	.align		4
.L_1317:
        /*00b4*/ 	.byte	0x04, 0x36
        /*00b6*/ 	.short	(.L_1319 - .L_1318)
.L_1318:
        /*00b8*/ 	.word	0x00000008
.L_1319:


//--------------------- .nv.info._Z35group_norm_nhwc_fwd_one_pass_kernelI11Bf16IOBf16WLi128ELi70ELi560EEv26Group_norm_nhwc_fwd_params --------------------------
	.section	.nv.info._Z35group_norm_nhwc_fwd_one_pass_kernelI11Bf16IOBf16WLi128ELi70ELi560EEv26Group_norm_nhwc_fwd_params,"",@"SHT_CUDA_INFO"
	.sectionflags	@""
	.align	4


	//----- nvinfo : EIATTR_CUDA_API_VERSION
	.align		4
        /*0000*/ 	.byte	0x04, 0x37
        /*0002*/ 	.short	(.L_1321 - .L_1320)
.L_1320:
        /*0004*/ 	.word	0x00000082


	//----- nvinfo : EIATTR_KPARAM_INFO
	.align		4
.L_1321:
        /*0008*/ 	.byte	0x04, 0x17
        /*000a*/ 	.short	(.L_1323 - .L_1322)
.L_1322:
        /*000c*/ 	.word	0x00000000
        /*0010*/ 	.short	0x0000
        /*0012*/ 	.short	0x0000
        /*0014*/ 	.byte	0x00, 0xf0, 0x81, 0x02


	//----- nvinfo : EIATTR_SPARSE_MMA_MASK
	.align		4
.L_1323:
        /*0018*/ 	.byte	0x03, 0x50
        /*001a*/ 	.short	0x0000


	//----- nvinfo : EIATTR_MAXREG_COUNT
	.align		4
        /*001c*/ 	.byte	0x03, 0x1b
        /*001e*/ 	.short	0x0060


	//----- nvinfo : EIATTR_NUM_BARRIERS
	.align		4
        /*0020*/ 	.byte	0x02, 0x4c
        /*0022*/ 	.byte	0x01
	.zero		1


	//----- nvinfo : EIATTR_MERCURY_ISA_VERSION
	.align		4
        /*0024*/ 	.byte	0x03, 0x5f
        /*0026*/ 	.short	0x0101


	//----- nvinfo : EIATTR_COOP_GROUP_MASK_REGIDS
	.align		4
        /*0028*/ 	.byte	0x04, 0x29
        /*002a*/ 	.short	(.L_1325 - .L_1324)


	//   ....[0]....
.L_1324:
        /*002c*/ 	.word	0xffffffff


	//   ....[1]....
        /*0030*/ 	.word	0xffffffff


	//   ....[2]....
        /*0034*/ 	.word	0xffffffff


	//   ....[3]....
        /*0038*/ 	.word	0xffffffff


	//   ....[4]....
        /*003c*/ 	.word	0xffffffff


	//   ....[5]....
        /*0040*/ 	.word	0xffffffff


	//   ....[6]....
        /*0044*/ 	.word	0xffffffff


	//   ....[7]....
        /*0048*/ 	.word	0xffffffff


	//   ....[8]....
        /*004c*/ 	.word	0xffffffff


	//   ....[9]....
        /*0050*/ 	.word	0xffffffff


	//----- nvinfo : EIATTR_COOP_GROUP_INSTR_OFFSETS
	.align		4
.L_1325:
        /*0054*/ 	.byte	0x04, 0x28
        /*0056*/ 	.short	(.L_1327 - .L_1326)


	//   ....[0]....
.L_1326:
        /*0058*/ 	.word	0x00001080


	//   ....[1]....
        /*005c*/ 	.word	0x00001090


	//   ....[2]....
        /*0060*/ 	.word	0x000010e0


	//   ....[3]....
        /*0064*/ 	.word	0x000010f0


	//   ....[4]....
        /*0068*/ 	.word	0x00001140


	//   ....[5]....
        /*006c*/ 	.word	0x00001150


	//   ....[6]....
        /*0070*/ 	.word	0x000011a0


	//   ....[7]....
        /*0074*/ 	.word	0x000011b0


	//   ....[8]....
        /*0078*/ 	.word	0x00001210


	//   ....[9]....
        /*007c*/ 	.word	0x00001220


	//----- nvinfo : EIATTR_EXIT_INSTR_OFFSETS
	.align		4
.L_1327:
        /*0080*/ 	.byte	0x04, 0x1c
        /*0082*/ 	.short	(.L_1329 - .L_1328)


	//   ....[0]....
.L_1328:
        /*0084*/ 	.word	0x00000070


	//   ....[1]....
        /*0088*/ 	.word	0x000035b0


	//----- nvinfo : EIATTR_MAX_THREADS
	.align		4
.L_1329:
        /*008c*/ 	.byte	0x04, 0x05
        /*008e*/ 	.short	(.L_1331 - .L_1330)
.L_1330:
        /*0090*/ 	.word	0x00000230
        /*0094*/ 	.word	0x00000001
        /*0098*/ 	.word	0x00000001


	//----- nvinfo : EIATTR_CRS_STACK_SIZE
	.align		4
.L_1331:
        /*009c*/ 	.byte	0x04, 0x1e
        /*009e*/ 	.short	(.L_1333 - .L_1332)
.L_1332:
        /*00a0*/ 	.word	0x00000000


	//----- nvinfo : EIATTR_CBANK_PARAM_SIZE
	.align		4
.L_1333:
        /*00a4*/ 	.byte	0x03, 0x19
        /*00a6*/ 	.short	0x00a0


	//----- nvinfo : EIATTR_PARAM_CBANK
	.align		4
        /*00a8*/ 	.byte	0x04, 0x0a
        /*00aa*/ 	.short	(.L_1335 - .L_1334)
	.align		4
.L_1334:
        /*00ac*/ 	.word	index@(.nv.constant0._Z35group_norm_nhwc_fwd_one_pass_kernelI11Bf16IOBf16WLi128ELi70ELi560EEv26Group_norm_nhwc_fwd_params)
        /*00b0*/ 	.short	0x0210
        /*00b2*/ 	.short	0x00a0


	//----- nvinfo : EIATTR_SW_WAR
	.align		4
.L_1335:
        /*00b4*/ 	.byte	0x04, 0x36
        /*00b6*/ 	.short	(.L_1337 - .L_1336)
.L_1336:
        /*00b8*/ 	.word	0x00000008
.L_1337:


//--------------------- .nv.info._Z35group_norm_nhwc_fwd_one_pass_kernelI11Bf16IOBf16WLi256ELi70ELi560EEv26Group_norm_nhwc_fwd_params --------------------------
	.section	.nv.info._Z35group_norm_nhwc_fwd_one_pass_kernelI11Bf16IOBf16WLi256ELi70ELi560EEv26Group_norm_nhwc_fwd_params,"",@"SHT_CUDA_INFO"
	.sectionflags	@""
	.align	4


	//----- nvinfo : EIATTR_CUDA_API_VERSION
	.align		4
        /*0000*/ 	.byte	0x04, 0x37
        /*0002*/ 	.short	(.L_1339 - .L_1338)
.L_1338:
        /*0004*/ 	.word	0x00000082


	//----- nvinfo : EIATTR_KPARAM_INFO
	.align		4
.L_1339:
        /*0008*/ 	.byte	0x04, 0x17
        /*000a*/ 	.short	(.L_1341 - .L_1340)
.L_1340:
        /*000c*/ 	.word	0x00000000
        /*0010*/ 	.short	0x0000
        /*0012*/ 	.short	0x0000
        /*0014*/ 	.byte	0x00, 0xf0, 0x81, 0x02


	//----- nvinfo : EIATTR_SPARSE_MMA_MASK
	.align		4
.L_1341:
        /*0018*/ 	.byte	0x03, 0x50
        /*001a*/ 	.short	0x0000


	//----- nvinfo : EIATTR_MAXREG_COUNT
	.align		4
        /*001c*/ 	.byte	0x03, 0x1b
        /*001e*/ 	.short	0x0060


	//----- nvinfo : EIATTR_NUM_BARRIERS
	.align		4
        /*0020*/ 	.byte	0x02, 0x4c
        /*0022*/ 	.byte	0x01
	.zero		1


	//----- nvinfo : EIATTR_MERCURY_ISA_VERSION
	.align		4
        /*0024*/ 	.byte	0x03, 0x5f
        /*0026*/ 	.short	0x0101


	//----- nvinfo : EIATTR_COOP_GROUP_MASK_REGIDS
	.align		4
        /*0028*/ 	.byte	0x04, 0x29
        /*002a*/ 	.short	(.L_1343 - .L_1342)


	//   ....[0]....
.L_1342:
        /*002c*/ 	.word	0xffffffff


	//   ....[1]....
        /*0030*/ 	.word	0xffffffff


	//   ....[2]....
        /*0034*/ 	.word	0xffffffff


	//   ....[3]....
        /*0038*/ 	.word	0xffffffff


	//   ....[4]....
        /*003c*/ 	.word	0xffffffff


	//   ....[5]....
        /*0040*/ 	.word	0xffffffff


	//   ....[6]....
        /*0044*/ 	.word	0xffffffff


	//   ....[7]....
        /*0048*/ 	.word	0xffffffff


	//   ....[8]....
        /*004c*/ 	.word	0xffffffff


	//   ....[9]....
        /*0050*/ 	.word	0xffffffff


	//----- nvinfo : EIATTR_COOP_GROUP_INSTR_OFFSETS
	.align		4
.L_1343:
        /*0054*/ 	.byte	0x04, 0x28
        /*0056*/ 	.short	(.L_1345 - .L_1344)


	//   ....[0]....
.L_1344:
        /*0058*/ 	.word	0x00001cf0


	//   ....[1]....
        /*005c*/ 	.word	0x00001d00


	//   ....[2]....
        /*0060*/ 	.word	0x00001d50


	//   ....[3]....
        /*0064*/ 	.word	0x00001d60


	//   ....[4]....
        /*0068*/ 	.word	0x00001db0


	//   ....[5]....
        /*006c*/ 	.word	0x00001dc0


	//   ....[6]....
        /*0070*/ 	.word	0x00001e20


	//   ....[7]....
        /*0074*/ 	.word	0x00001e30


	//   ....[8]....
        /*0078*/ 	.word	0x00001e90


	//   ....[9]....
        /*007c*/ 	.word	0x00001ea0


	//----- nvinfo : EIATTR_EXIT_INSTR_OFFSETS
	.align		4
.L_1345:
        /*0080*/ 	.byte	0x04, 0x1c
        /*0082*/ 	.short	(.L_1347 - .L_1346)


	//   ....[0]....
.L_1346:
        /*0084*/ 	.word	0x00000070


	//   ....[1]....
        /*0088*/ 	.word	0x000054e0


	//----- nvinfo : EIATTR_MAX_THREADS
	.align		4
.L_1347:
        /*008c*/ 	.byte	0x04, 0x05
        /*008e*/ 	.short	(.L_1349 - .L_1348)
.L_1348:
        /*0090*/ 	.word	0x00000230
        /*0094*/ 	.word	0x00000001
        /*0098*/ 	.word	0x00000001


	//----- nvinfo : EIATTR_CRS_STACK_SIZE
	.align		4
.L_1349:
        /*009c*/ 	.byte	0x04, 0x1e
        /*009e*/ 	.short	(.L_1351 - .L_1350)
.L_1350:
        /*00a0*/ 	.word	0x00000000


	//----- nvinfo : EIATTR_CBANK_PARAM_SIZE
	.align		4
.L_1351:
        /*00a4*/ 	.byte	0x03, 0x19
        /*00a6*/ 	.short	0x00a0


	//----- nvinfo : EIATTR_PARAM_CBANK
	.align		4
        /*00a8*/ 	.byte	0x04, 0x0a
        /*00aa*/ 	.short	(.L_1353 - .L_1352)
	.align		4
.L_1352:
        /*00ac*/ 	.word	index@(.nv.constant0._Z35group_norm_nhwc_fwd_one_pass_kernelI11Bf16IOBf16WLi256ELi70ELi560EEv26Group_norm_nhwc_fwd_params)
        /*00b0*/ 	.short	0x0210
        /*00b2*/ 	.short	0x00a0


	//----- nvinfo : EIATTR_SW_WAR
	.align		4
.L_1353:
        /*00b4*/ 	.byte	0x04, 0x36
        /*00b6*/ 	.short	(.L_1355 - .L_1354)
.L_1354:
        /*00b8*/ 	.word	0x00000008
.L_1355:


//--------------------- .nv.info._Z35group_norm_nhwc_fwd_one_pass_kernelI11Bf16IOBf16WLi512ELi70ELi560EEv26Group_norm_nhwc_fwd_params --------------------------
	.section	.nv.info._Z35group_norm_nhwc_fwd_one_pass_kernelI11Bf16IOBf16WLi512ELi70ELi560EEv26Group_norm_nhwc_fwd_params,"",@"SHT_CUDA_INFO"
	.sectionflags	@""
	.align	4


	//----- nvinfo : EIATTR_CUDA_API_VERSION
	.align		4
        /*0000*/ 	.byte	0x04, 0x37
        /*0002*/ 	.short	(.L_1357 - .L_1356)
.L_1356:
        /*0004*/ 	.word	0x00000082


	//----- nvinfo : EIATTR_KPARAM_INFO
	.align		4
.L_1357:
        /*0008*/ 	.byte	0x04, 0x17
        /*000a*/ 	.short	(.L_1359 - .L_1358)
.L_1358:
        /*000c*/ 	.word	0x00000000
        /*0010*/ 	.short	0x0000
        /*0012*/ 	.short	0x0000
        /*0014*/ 	.byte	0x00, 0xf0, 0x81, 0x02


	//----- nvinfo : EIATTR_SPARSE_MMA_MASK
	.align		4
.L_1359:
        /*0018*/ 	.byte	0x03, 0x50
        /*001a*/ 	.short	0x0000


	//----- nvinfo : EIATTR_MAXREG_COUNT
	.align		4
        /*001c*/ 	.byte	0x03, 0x1b
        /*001e*/ 	.short	0x0060


	//----- nvinfo : EIATTR_NUM_BARRIERS
	.align		4
        /*0020*/ 	.byte	0x02, 0x4c
        /*0022*/ 	.byte	0x01
	.zero		1


	//----- nvinfo : EIATTR_MERCURY_ISA_VERSION
	.align		4
        /*0024*/ 	.byte	0x03, 0x5f
        /*0026*/ 	.short	0x0101


	//----- nvinfo : EIATTR_INT_WARP_WIDE_INSTR_OFFSETS
	.align		4
        /*0028*/ 	.byte	0x04, 0x31
        /*002a*/ 	.short	(.L_1361 - .L_1360)


	//   ....[0]....
.L_1360:
        /*002c*/ 	.word	0x00004750


	//----- nvinfo : EIATTR_COOP_GROUP_MASK_REGIDS
	.align		4
.L_1361:
        /*0030*/ 	.byte	0x04, 0x29
        /*0032*/ 	.short	(.L_1363 - .L_1362)


	//   ....[0]....
.L_1362:
        /*0034*/ 	.word	0xffffffff


	//   ....[1]....
        /*0038*/ 	.word	0xffffffff


	//   ....[2]....
        /*003c*/ 	.word	0xffffffff


	//   ....[3]....
        /*0040*/ 	.word	0xffffffff


	//   ....[4]....
        /*0044*/ 	.word	0xffffffff


	//   ....[5]....
        /*0048*/ 	.word	0xffffffff


	//   ....[6]....
        /*004c*/ 	.word	0xffffffff


	//   ....[7]....
        /*0050*/ 	.word	0xffffffff


	//   ....[8]....
        /*0054*/ 	.word	0xffffffff


	//   ....[9]....
        /*0058*/ 	.word	0xffffffff


	//----- nvinfo : EIATTR_COOP_GROUP_INSTR_OFFSETS
	.align		4
.L_1363:
        /*005c*/ 	.byte	0x04, 0x28
        /*005e*/ 	.short	(.L_1365 - .L_1364)


	//   ....[0]....
.L_1364:
        /*0060*/ 	.word	0x00003600


	//   ....[1]....
        /*0064*/ 	.word	0x00003610


	//   ....[2]....
        /*0068*/ 	.word	0x00003660


	//   ....[3]....
        /*006c*/ 	.word	0x00003670


	//   ....[4]....
        /*0070*/ 	.word	0x000036c0


	//   ....[5]....
        /*0074*/ 	.word	0x000036d0


	//   ....[6]....
        /*0078*/ 	.word	0x00003730


	//   ....[7]....
        /*007c*/ 	.word	0x00003740


	//   ....[8]....
        /*0080*/ 	.word	0x000037a0


	//   ....[9]....
        /*0084*/ 	.word	0x000037b0


	//----- nvinfo : EIATTR_EXIT_INSTR_OFFSETS
	.align		4
.L_1365:
        /*0088*/ 	.byte	0x04, 0x1c
        /*008a*/ 	.short	(.L_1367 - .L_1366)


	//   ....[0]....
.L_1366:
        /*008c*/ 	.word	0x00000080


	//   ....[1]....
        /*0090*/ 	.word	0x00009890


	//----- nvinfo : EIATTR_MAX_THREADS
	.align		4
.L_1367:
        /*0094*/ 	.byte	0x04, 0x05
        /*0096*/ 	.short	(.L_1369 - .L_1368)
.L_1368:
        /*0098*/ 	.word	0x00000230
        /*009c*/ 	.word	0x00000001
        /*00a0*/ 	.word	0x00000001


	//----- nvinfo : EIATTR_CRS_STACK_SIZE
	.align		4
.L_1369:
        /*00a4*/ 	.byte	0x04, 0x1e
        /*00a6*/ 	.short	(.L_1371 - .L_1370)
.L_1370:
        /*00a8*/ 	.word	0x00000000


	//----- nvinfo : EIATTR_CBANK_PARAM_SIZE
	.align		4
.L_1371:
        /*00ac*/ 	.byte	0x03, 0x19
        /*00ae*/ 	.short	0x00a0


	//----- nvinfo : EIATTR_PARAM_CBANK
	.align		4
        /*00b0*/ 	.byte	0x04, 0x0a
        /*00b2*/ 	.short	(.L_1373 - .L_1372)
	.align		4
.L_1372:
        /*00b4*/ 	.word	index@(.nv.constant0._Z35group_norm_nhwc_fwd_one_pass_kernelI11Bf16IOBf16WLi512ELi70ELi560EEv26Group_norm_nhwc_fwd_params)
        /*00b8*/ 	.short	0x0210
        /*00ba*/ 	.short	0x00a0


	//----- nvinfo : EIATTR_SW_WAR
	.align		4
.L_1373:
        /*00bc*/ 	.byte	0x04, 0x36
        /*00be*/ 	.short	(.L_1375 - .L_1374)
.L_1374:
        /*00c0*/ 	.word	0x00000008
.L_1375:


//--------------------- .nv.info._Z35group_norm_nhwc_fwd_one_pass_kernelI11Bf16IOFp16WLi64ELi70ELi560EEv26Group_norm_nhwc_fwd_params --------------------------
	.section	.nv.info._Z35group_norm_nhwc_fwd_one_pass_kernelI11Bf16IOFp16WLi64ELi70ELi560EEv26Group_norm_nhwc_fwd_params,"",@"SHT_CUDA_INFO"
	.sectionflags	@""
	.align	4


	//----- nvinfo : EIATTR_CUDA_API_VERSION
	.align		4
        /*0000*/ 	.byte	0x04, 0x37
        /*0002*/ 	.short	(.L_1377 - .L_1376)
.L_1376:
        /*0004*/ 	.word	0x00000082


	//----- nvinfo : EIATTR_KPARAM_INFO
	.align		4
.L_1377:
        /*0008*/ 	.byte	0x04, 0x17
        /*000a*/ 	.short	(.L_1379 - .L_1378)
.L_1378:
        /*000c*/ 	.word	0x00000000
        /*0010*/ 	.short	0x0000
        /*0012*/ 	.short	0x0000
        /*0014*/ 	.byte	0x00, 0xf0, 0x81, 0x02


	//----- nvinfo : EIATTR_SPARSE_MMA_MASK
	.align		4
.L_1379:
        /*0018*/ 	.byte	0x03, 0x50
        /*001a*/ 	.short	0x0000


	//----- nvinfo : EIATTR_MAXREG_COUNT
	.align		4
        /*001c*/ 	.byte	0x03, 0x1b
        /*001e*/ 	.short	0x0060


	//----- nvinfo : EIATTR_NUM_BARRIERS
	.align		4
        /*0020*/ 	.byte	0x02, 0x4c
        /*0022*/ 	.byte	0x01
	.zero		1


	//----- nvinfo : EIATTR_MERCURY_ISA_VERSION
	.align		4
        /*0024*/ 	.byte	0x03, 0x5f
        /*0026*/ 	.short	0x0101


	//----- nvinfo : EIATTR_COOP_GROUP_MASK_REGIDS
	.align		4
        /*0028*/ 	.byte	0x04, 0x29
        /*002a*/ 	.short	(.L_1381 - .L_1380)


	//   ....[0]....
.L_1380:
        /*002c*/ 	.word	0xffffffff


	//   ....[1]....
        /*0030*/ 	.word	0xffffffff


	//   ....[2]....
        /*0034*/ 	.word	0xffffffff


	//   ....[3]....
        /*0038*/ 	.word	0xffffffff


	//   ....[4]....
        /*003c*/ 	.word	0xffffffff


	//   ....[5]....
        /*0040*/ 	.word	0xffffffff


	//   ....[6]....
        /*0044*/ 	.word	0xffffffff


	//   ....[7]....
        /*0048*/ 	.word	0xffffffff


	//   ....[8]....
        /*004c*/ 	.word	0xffffffff


	//   ....[9]....
        /*0050*/ 	.word	0xffffffff


	//----- nvinfo : EIATTR_COOP_GROUP_INSTR_OFFSETS
	.align		4
.L_1381:
        /*0054*/ 	.byte	0x04, 0x28
        /*0056*/ 	.short	(.L_1383 - .L_1382)


	//   ....[0]....
.L_1382:
        /*0058*/ 	.word	0x00000a90


	//   ....[1]....
        /*005c*/ 	.word	0x00000aa0


	//   ....[2]....
        /*0060*/ 	.word	0x00000af0


	//   ....[3]....
        /*0064*/ 	.word	0x00000b00


	//   ....[4]....
        /*0068*/ 	.word	0x00000b50


	//   ....[5]....
        /*006c*/ 	.word	0x00000b60


	//   ....[6]....
        /*0070*/ 	.word	0x00000bb0


	//   ....[7]....
        /*0074*/ 	.word	0x00000bc0


	//   ....[8]....
        /*0078*/ 	.word	0x00000c20


	//   ....[9]....
        /*007c*/ 	.word	0x00000c30


	//----- nvinfo : EIATTR_EXIT_INSTR_OFFSETS
	.align		4
.L_1383:
        /*0080*/ 	.byte	0x04, 0x1c
        /*0082*/ 	.short	(.L_1385 - .L_1384)


	//   ....[0]....
.L_1384:
        /*0084*/ 	.word	0x00000070


	//   ....[1]....
        /*0088*/ 	.word	0x000025c0


	//----- nvinfo : EIATTR_MAX_THREADS
	.align		4
.L_1385:
        /*008c*/ 	.byte	0x04, 0x05
        /*008e*/ 	.short	(.L_1387 - .L_1386)
.L_1386:
        /*0090*/ 	.word	0x00000230
        /*0094*/ 	.word	0x00000001
        /*0098*/ 	.word	0x00000001


	//----- nvinfo : EIATTR_CRS_STACK_SIZE
	.align		4
.L_1387:
        /*009c*/ 	.byte	0x04, 0x1e
        /*009e*/ 	.short	(.L_1389 - .L_1388)
.L_1388:
        /*00a0*/ 	.word	0x00000000


	//----- nvinfo : EIATTR_CBANK_PARAM_SIZE
	.align		4
.L_1389:
        /*00a4*/ 	.byte	0x03, 0x19
        /*00a6*/ 	.short	0x00a0


	//----- nvinfo : EIATTR_PARAM_CBANK
	.align		4
        /*00a8*/ 	.byte	0x04, 0x0a
        /*00aa*/ 	.short	(.L_1391 - .L_1390)
	.align		4
.L_1390:
        /*00ac*/ 	.word	index@(.nv.constant0._Z35group_norm_nhwc_fwd_one_pass_kernelI11Bf16IOFp16WLi64ELi70ELi560EEv26Group_norm_nhwc_fwd_params)
        /*00b0*/ 	.short	0x0210
        /*00b2*/ 	.short	0x00a0


	//----- nvinfo : EIATTR_SW_WAR
	.align		4
.L_1391:
        /*00b4*/ 	.byte	0x04, 0x36
        /*00b6*/ 	.short	(.L_1393 - .L_1392)
.L_1392:
        /*00b8*/ 	.word	0x00000008
.L_1393:


//--------------------- .nv.info._Z35group_norm_nhwc_fwd_one_pass_kernelI11Bf16IOFp16WLi128ELi70ELi560EEv26Group_norm_nhwc_fwd_params --------------------------
	.section	.nv.info._Z35group_norm_nhwc_fwd_one_pass_kernelI11Bf16IOFp16WLi128ELi70ELi560EEv26Group_norm_nhwc_fwd_params,"",@"SHT_CUDA_INFO"
	.sectionflags	@""
	.align	4


	//----- nvinfo : EIATTR_CUDA_API_VERSION
	.align		4
        /*0000*/ 	.byte	0x04, 0x37
        /*0002*/ 	.short	(.L_1395 - .L_1394)
.L_1394:
        /*0004*/ 	.word	0x00000082


	//----- nvinfo : EIATTR_KPARAM_INFO
	.align		4
.L_1395:
        /*0008*/ 	.byte	0x04, 0x17
        /*000a*/ 	.short	(.L_1397 - .L_1396)
.L_1396:
        /*000c*/ 	.word	0x00000000
        /*0010*/ 	.short	0x0000
        /*0012*/ 	.short	0x0000
        /*0014*/ 	.byte	0x00, 0xf0, 0x81, 0x02


	//----- nvinfo : EIATTR_SPARSE_MMA_MASK
	.align		4
.L_1397:
        /*0018*/ 	.byte	0x03, 0x50
        /*001a*/ 	.short	0x0000


	//----- nvinfo : EIATTR_MAXREG_COUNT
	.align		4
        /*001c*/ 	.byte	0x03, 0x1b
        /*001e*/ 	.short	0x0060


	//----- nvinfo : EIATTR_NUM_BARRIERS
	.align		4
        /*0020*/ 	.byte	0x02, 0x4c
        /*0022*/ 	.byte	0x01
	.zero		1


	//----- nvinfo : EIATTR_MERCURY_ISA_VERSION
	.align		4
        /*0024*/ 	.byte	0x03, 0x5f
        /*0026*/ 	.short	0x0101


	//----- nvinfo : EIATTR_COOP_GROUP_MASK_REGIDS
	.align		4
        /*0028*/ 	.byte	0x04, 0x29
        /*002a*/ 	.short	(.L_1399 - .L_1398)


	//   ....[0]....
.L_1398:
        /*002c*/ 	.word	0xffffffff


	//   ....[1]....
        /*0030*/ 	.word	0xffffffff


	//   ....[2]....
        /*0034*/ 	.word	0xffffffff


	//   ....[3]....
        /*0038*/ 	.word	0xffffffff


	//   ....[4]....
        /*003c*/ 	.word	0xffffffff


	//   ....[5]....
        /*0040*/ 	.word	0xffffffff


	//   ....[6]....
        /*0044*/ 	.word	0xffffffff


	//   ....[7]....
        /*0048*/ 	.word	0xffffffff


	//   ....[8]....
        /*004c*/ 	.word	0xffffffff


	//   ....[9]....
        /*0050*/ 	.word	0xffffffff


	//----- nvinfo : EIATTR_COOP_GROUP_INSTR_OFFSETS
	.align		4
.L_1399:
        /*0054*/ 	.byte	0x04, 0x28
        /*0056*/ 	.short	(.L_1401 - .L_1400)


	//   ....[0]....
.L_1400:
        /*0058*/ 	.word	0x00001080


	//   ....[1]....
        /*005c*/ 	.word	0x00001090


	//   ....[2]....
        /*0060*/ 	.word	0x000010e0


	//   ....[3]....
        /*0064*/ 	.word	0x000010f0


	//   ....[4]....
        /*0068*/ 	.word	0x00001140


	//   ....[5]....
        /*006c*/ 	.word	0x00001150


	//   ....[6]....
        /*0070*/ 	.word	0x000011a0


	//   ....[7]....
        /*0074*/ 	.word	0x000011b0


	//   ....[8]....
        /*0078*/ 	.word	0x00001210


	//   ....[9]....
        /*007c*/ 	.word	0x00001220


	//----- nvinfo : EIATTR_EXIT_INSTR_OFFSETS
	.align		4
.L_1401:
        /*0080*/ 	.byte	0x04, 0x1c
        /*0082*/ 	.short	(.L_1403 - .L_1402)


	//   ....[0]....
.L_1402:
        /*0084*/ 	.word	0x00000070


	//   ....[1]....
        /*0088*/ 	.word	0x000035b0


	//----- nvinfo : EIATTR_MAX_THREADS
	.align		4
.L_1403:
        /*008c*/ 	.byte	0x04, 0x05
        /*008e*/ 	.short	(.L_1405 - .L_1404)
.L_1404:
        /*0090*/ 	.word	0x00000230
        /*0094*/ 	.word	0x00000001
        /*0098*/ 	.word	0x00000001


	//----- nvinfo : EIATTR_CRS_STACK_SIZE
	.align		4
.L_1405:
        /*009c*/ 	.byte	0x04, 0x1e
        /*009e*/ 	.short	(.L_1407 - .L_1406)
.L_1406:
        /*00a0*/ 	.word	0x00000000


	//----- nvinfo : EIATTR_CBANK_PARAM_SIZE
	.align		4
.L_1407:
        /*00a4*/ 	.byte	0x03, 0x19
        /*00a6*/ 	.short	0x00a0


	//----- nvinfo : EIATTR_PARAM_CBANK
	.align		4
        /*00a8*/ 	.byte	0x04, 0x0a
        /*00aa*/ 	.short	(.L_1409 - .L_1408)
	.align		4
.L_1408:
        /*00ac*/ 	.word	index@(.nv.constant0._Z35group_norm_nhwc_fwd_one_pass_kernelI11Bf16IOFp16WLi128ELi70ELi560EEv26Group_norm_nhwc_fwd_params)
        /*00b0*/ 	.short	0x0210
        /*00b2*/ 	.short	0x00a0


	//----- nvinfo : EIATTR_SW_WAR
	.align		4
.L_1409:
        /*00b4*/ 	.byte	0x04, 0x36
        /*00b6*/ 	.short	(.L_1411 - .L_1410)
.L_1410:
        /*00b8*/ 	.word	0x00000008
.L_1411:


//--------------------- .nv.info._Z35group_norm_nhwc_fwd_one_pass_kernelI11Bf16IOFp16WLi256ELi70ELi560EEv26Group_norm_nhwc_fwd_params --------------------------
	.section	.nv.info._Z35group_norm_nhwc_fwd_one_pass_kernelI11Bf16IOFp16WLi256ELi70ELi560EEv26Group_norm_nhwc_fwd_params,"",@"SHT_CUDA_INFO"
	.sectionflags	@""
	.align	4


	//----- nvinfo : EIATTR_CUDA_API_VERSION
	.align		4
        /*0000*/ 	.byte	0x04, 0x37
        /*0002*/ 	.short	(.L_1413 - .L_1412)
.L_1412:
        /*0004*/ 	.word	0x00000082


	//----- nvinfo : EIATTR_KPARAM_INFO
	.align		4
.L_1413:
        /*0008*/ 	.byte	0x04, 0x17
        /*000a*/ 	.short	(.L_1415 - .L_1414)
.L_1414:
        /*000c*/ 	.word	0x00000000
        /*0010*/ 	.short	0x0000
        /*0012*/ 	.short	0x0000
        /*0014*/ 	.byte	0x00, 0xf0, 0x81, 0x02


	//----- nvinfo : EIATTR_SPARSE_MMA_MASK
	.align		4
.L_1415:
        /*0018*/ 	.byte	0x03, 0x50
        /*001a*/ 	.short	0x0000


	//----- nvinfo : EIATTR_MAXREG_COUNT
	.align		4
        /*001c*/ 	.byte	0x03, 0x1b
        /*001e*/ 	.short	0x0060


	//----- nvinfo : EIATTR_NUM_BARRIERS
	.align		4
        /*0020*/ 	.byte	0x02, 0x4c
        /*0022*/ 	.byte	0x01
	.zero		1


	//----- nvinfo : EIATTR_MERCURY_ISA_VERSION
	.align		4
        /*0024*/ 	.byte	0x03, 0x5f
        /*0026*/ 	.short	0x0101


	//----- nvinfo : EIATTR_COOP_GROUP_MASK_REGIDS
	.align		4
        /*0028*/ 	.byte	0x04, 0x29
        /*002a*/ 	.short	(.L_1417 - .L_1416)


	//   ....[0]....
.L_1416:
        /*002c*/ 	.word	0xffffffff


	//   ....[1]....
        /*0030*/ 	.word	0xffffffff


	//   ....[2]....
        /*0034*/ 	.word	0xffffffff


	//   ....[3]....
        /*0038*/ 	.word	0xffffffff


	//   ....[4]....
        /*003c*/ 	.word	0xffffffff


	//   ....[5]....
        /*0040*/ 	.word	0xffffffff


	//   ....[6]....
        /*0044*/ 	.word	0xffffffff


	//   ....[7]....
        /*0048*/ 	.word	0xffffffff


	//   ....[8]....
        /*004c*/ 	.word	0xffffffff


	//   ....[9]....
        /*0050*/ 	.word	0xffffffff


	//----- nvinfo : EIATTR_COOP_GROUP_INSTR_OFFSETS
	.align		4
.L_1417:
        /*0054*/ 	.byte	0x04, 0x28
        /*0056*/ 	.short	(.L_1419 - .L_1418)


	//   ....[0]....
.L_1418:
        /*0058*/ 	.word	0x00001cf0


	//   ....[1]....
        /*005c*/ 	.word	0x00001d00


	//   ....[2]....
        /*0060*/ 	.word	0x00001d50


	//   ....[3]....
        /*0064*/ 	.word	0x00001d60


	//   ....[4]....
        /*0068*/ 	.word	0x00001db0


	//   ....[5]....
        /*006c*/ 	.word	0x00001dc0


	//   ....[6]....
        /*0070*/ 	.word	0x00001e20


	//   ....[7]....
        /*0074*/ 	.word	0x00001e30


	//   ....[8]....
        /*0078*/ 	.word	0x00001e90


	//   ....[9]....
        /*007c*/ 	.word	0x00001ea0


	//----- nvinfo : EIATTR_EXIT_INSTR_OFFSETS
	.align		4
.L_1419:
        /*0080*/ 	.byte	0x04, 0x1c
        /*0082*/ 	.short	(.L_1421 - .L_1420)


	//   ....[0]....
.L_1420:
        /*0084*/ 	.word	0x00000070


	//   ....[1]....
        /*0088*/ 	.word	0x000054e0


	//----- nvinfo : EIATTR_MAX_THREADS
	.align		4
.L_1421:
        /*008c*/ 	.byte	0x04, 0x05
        /*008e*/ 	.short	(.L_1423 - .L_1422)
.L_1422:
        /*0090*/ 	.word	0x00000230
        /*0094*/ 	.word	0x00000001
        /*0098*/ 	.word	0x00000001


	//----- nvinfo : EIATTR_CRS_STACK_SIZE
	.align		4
.L_1423:
        /*009c*/ 	.byte	0x04, 0x1e
        /*009e*/ 	.short	(.L_1425 - .L_1424)
.L_1424:
        /*00a0*/ 	.word	0x00000000


	//----- nvinfo : EIATTR_CBANK_PARAM_SIZE
	.align		4
.L_1425:
        /*00a4*/ 	.byte	0x03, 0x19
        /*00a6*/ 	.short	0x00a0


	//----- nvinfo : EIATTR_PARAM_CBANK
	.align		4
        /*00a8*/ 	.byte	0x04, 0x0a
        /*00aa*/ 	.short	(.L_1427 - .L_1426)
	.align		4
.L_1426:
        /*00ac*/ 	.word	index@(.nv.constant0._Z35group_norm_nhwc_fwd_one_pass_kernelI11Bf16IOFp16WLi256ELi70ELi560EEv26Group_norm_nhwc_fwd_params)
        /*00b0*/ 	.short	0x0210
        /*00b2*/ 	.short	0x00a0


	//----- nvinfo : EIATTR_SW_WAR
	.align		4
.L_1427:
        /*00b4*/ 	.byte	0x04, 0x36
        /*00b6*/ 	.short	(.L_1429 - .L_1428)
.L_1428:
        /*00b8*/ 	.word	0x00000008
.L_1429:


//--------------------- .nv.info._Z35group_norm_nhwc_fwd_one_pass_kernelI11Bf16IOFp16WLi512ELi70ELi560EEv26Group_norm_nhwc_fwd_params --------------------------
	.section	.nv.info._Z35group_norm_nhwc_fwd_one_pass_kernelI11Bf16IOFp16WLi512ELi70ELi560EEv26Group_norm_nhwc_fwd_params,"",@"SHT_CUDA_INFO"
	.sectionflags	@""
	.align	4


	//----- nvinfo : EIATTR_CUDA_API_VERSION
	.align		4
        /*0000*/ 	.byte	0x04, 0x37
        /*0002*/ 	.short	(.L_1431 - .L_1430)
.L_1430:
        /*0004*/ 	.word	0x00000082


	//----- nvinfo : EIATTR_KPARAM_INFO
	.align		4
.L_1431:
        /*0008*/ 	.byte	0x04, 0x17
        /*000a*/ 	.short	(.L_1433 - .L_1432)
.L_1432:
        /*000c*/ 	.word	0x00000000
        /*0010*/ 	.short	0x0000
        /*0012*/ 	.short	0x0000
        /*0014*/ 	.byte	0x00, 0xf0, 0x81, 0x02


	//----- nvinfo : EIATTR_SPARSE_MMA_MASK
	.align		4
.L_1433:
        /*0018*/ 	.byte	0x03, 0x50
        /*001a*/ 	.short	0x0000


	//----- nvinfo : EIATTR_MAXREG_COUNT
	.align		4
        /*001c*/ 	.byte	0x03, 0x1b
        /*001e*/ 	.short	0x0060


	//----- nvinfo : EIATTR_NUM_BARRIERS
	.align		4
        /*0020*/ 	.byte	0x02, 0x4c
        /*0022*/ 	.byte	0x01
	.zero		1


	//----- nvinfo : EIATTR_MERCURY_ISA_VERSION
	.align		4
        /*0024*/ 	.byte	0x03, 0x5f
        /*0026*/ 	.short	0x0101


	//----- nvinfo : EIATTR_INT_WARP_WIDE_INSTR_OFFSETS
	.align		4
        /*0028*/ 	.byte	0x04, 0x31
        /*002a*/ 	.short	(.L_1435 - .L_1434)


	//   ....[0]....
.L_1434:
        /*002c*/ 	.word	0x00004750


	//----- nvinfo : EIATTR_COOP_GROUP_MASK_REGIDS
	.align		4
.L_1435:
        /*0030*/ 	.byte	0x04, 0x29
        /*0032*/ 	.short	(.L_1437 - .L_1436)


	//   ....[0]....
.L_1436:
        /*0034*/ 	.word	0xffffffff


	//   ....[1]....
        /*0038*/ 	.word	0xffffffff


	//   ....[2]....
        /*003c*/ 	.word	0xffffffff


	//   ....[3]....
        /*0040*/ 	.word	0xffffffff


	//   ....[4]....
        /*0044*/ 	.word	0xffffffff


	//   ....[5]....
        /*0048*/ 	.word	0xffffffff


	//   ....[6]....
        /*004c*/ 	.word	0xffffffff


	//   ....[7]....
        /*0050*/ 	.word	0xffffffff


	//   ....[8]....
        /*0054*/ 	.word	0xffffffff


	//   ....[9]....
        /*0058*/ 	.word	0xffffffff


	//----- nvinfo : EIATTR_COOP_GROUP_INSTR_OFFSETS
	.align		4
.L_1437:
        /*005c*/ 	.byte	0x04, 0x28
        /*005e*/ 	.short	(.L_1439 - .L_1438)


	//   ....[0]....
.L_1438:
        /*0060*/ 	.word	0x00003600


	//   ....[1]....
        /*0064*/ 	.word	0x00003610


	//   ....[2]....
        /*0068*/ 	.word	0x00003660


	//   ....[3]....
        /*006c*/ 	.word	0x00003670


	//   ....[4]....
        /*0070*/ 	.word	0x000036c0


	//   ....[5]....
        /*0074*/ 	.word	0x000036d0


	//   ....[6]....
        /*0078*/ 	.word	0x00003730


	//   ....[7]....
        /*007c*/ 	.word	0x00003740


	//   ....[8]....
        /*0080*/ 	.word	0x000037a0


	//   ....[9]....
        /*0084*/ 	.word	0x000037b0


	//----- nvinfo : EIATTR_EXIT_INSTR_OFFSETS
	.align		4
.L_1439:
        /*0088*/ 	.byte	0x04, 0x1c
        /*008a*/ 	.short	(.L_1441 - .L_1440)


	//   ....[0]....
.L_1440:
        /*008c*/ 	.word	0x00000080


	//   ....[1]....
        /*0090*/ 	.word	0x00009890


	//----- nvinfo : EIATTR_MAX_THREADS
	.align		4
.L_1441:
        /*0094*/ 	.byte	0x04, 0x05
        /*0096*/ 	.short	(.L_1443 - .L_1442)
.L_1442:
        /*0098*/ 	.word	0x00000230
        /*009c*/ 	.word	0x00000001
        /*00a0*/ 	.word	0x00000001


	//----- nvinfo : EIATTR_CRS_STACK_SIZE
	.align		4
.L_1443:
        /*00a4*/ 	.byte	0x04, 0x1e
        /*00a6*/ 	.short	(.L_1445 - .L_1444)
.L_1444:
        /*00a8*/ 	.word	0x00000000


	//----- nvinfo : EIATTR_CBANK_PARAM_SIZE
	.align		4
.L_1445:
        /*00ac*/ 	.byte	0x03, 0x19
        /*00ae*/ 	.short	0x00a0


	//----- nvinfo : EIATTR_PARAM_CBANK
	.align		4
        /*00b0*/ 	.byte	0x04, 0x0a
        /*00b2*/ 	.short	(.L_1447 - .L_1446)
	.align		4
.L_1446:
        /*00b4*/ 	.word	index@(.nv.constant0._Z35group_norm_nhwc_fwd_one_pass_kernelI11Bf16IOFp16WLi512ELi70ELi560EEv26Group_norm_nhwc_fwd_params)
        /*00b8*/ 	.short	0x0210
        /*00ba*/ 	.short	0x00a0


	//----- nvinfo : EIATTR_SW_WAR
	.align		4
.L_1447:
        /*00bc*/ 	.byte	0x04, 0x36
        /*00be*/ 	.short	(.L_1449 - .L_1448)
.L_1448:
        /*00c0*/ 	.word	0x00000008
.L_1449:


//--------------------- .nv.info._Z35group_norm_nhwc_fwd_one_pass_kernelI11Fp16IOFp32WLi64ELi70ELi560EEv26Group_norm_nhwc_fwd_params --------------------------
	.section	.nv.info._Z35group_norm_nhwc_fwd_one_pass_kernelI11Fp16IOFp32WLi64ELi70ELi560EEv26Group_norm_nhwc_fwd_params,"",@"SHT_CUDA_INFO"
	.sectionflags	@""
	.align	4


	//----- nvinfo : EIATTR_CUDA_API_VERSION
	.align		4
        /*0000*/ 	.byte	0x04, 0x37
        /*0002*/ 	.short	(.L_1451 - .L_1450)
.L_1450:
        /*0004*/ 	.word	0x00000082


	//----- nvinfo : EIATTR_KPARAM_INFO
	.align		4
.L_1451:
        /*0008*/ 	.byte	0x04, 0x17
        /*000a*/ 	.short	(.L_1453 - .L_1452)
.L_1452:
        /*000c*/ 	.word	0x00000000
        /*0010*/ 	.short	0x0000
        /*0012*/ 	.short	0x0000
        /*0014*/ 	.byte	0x00, 0xf0, 0x81, 0x02


	//----- nvinfo : EIATTR_SPARSE_MMA_MASK
	.align		4
.L_1453:
        /*0018*/ 	.byte	0x03, 0x50
        /*001a*/ 	.short	0x0000


	//----- nvinfo : EIATTR_MAXREG_COUNT
	.align		4
        /*001c*/ 	.byte	0x03, 0x1b
        /*001e*/ 	.short	0x0060


	//----- nvinfo : EIATTR_NUM_BARRIERS
	.align		4
        /*0020*/ 	.byte	0x02, 0x4c
        /*0022*/ 	.byte	0x01
	.zero		1


	//----- nvinfo : EIATTR_MERCURY_ISA_VERSION
	.align		4
        /*0024*/ 	.byte	0x03, 0x5f
        /*0026*/ 	.short	0x0101


	//----- nvinfo : EIATTR_COOP_GROUP_MASK_REGIDS
	.align		4
        /*0028*/ 	.byte	0x04, 0x29
        /*002a*/ 	.short	(.L_1455 - .L_1454)


	//   ....[0]....
.L_1454:
        /*002c*/ 	.word	0xffffffff


	//   ....[1]....
        /*0030*/ 	.word	0xffffffff


	//   ....[2]....
        /*0034*/ 	.word	0xffffffff


	//   ....[3]....
        /*0038*/ 	.word	0xffffffff


	//   ....[4]....
        /*003c*/ 	.word	0xffffffff


	//   ....[5]....
        /*0040*/ 	.word	0xffffffff


	//   ....[6]....
        /*0044*/ 	.word	0xffffffff


	//   ....[7]....
        /*0048*/ 	.word	0xffffffff


	//   ....[8]....
        /*004c*/ 	.word	0xffffffff


	//   ....[9]....
        /*0050*/ 	.word	0xffffffff


	//----- nvinfo : EIATTR_COOP_GROUP_INSTR_OFFSETS
	.align		4
.L_1455:
        /*0054*/ 	.byte	0x04, 0x28
        /*0056*/ 	.short	(.L_1457 - .L_1456)


	//   ....[0]....
.L_1456:
        /*0058*/ 	.word	0x00000a20


	//   ....[1]....
        /*005c*/ 	.word	0x00000a30


	//   ....[2]....
        /*0060*/ 	.word	0x00000a80


	//   ....[3]....
        /*0064*/ 	.word	0x00000a90


	//   ....[4]....
        /*0068*/ 	.word	0x00000ae0


	//   ....[5]....
        /*006c*/ 	.word	0x00000af0


	//   ....[6]....
        /*0070*/ 	.word	0x00000b40


	//   ....[7]....
        /*0074*/ 	.word	0x00000b50


	//   ....[8]....
        /*0078*/ 	.word	0x00000bb0


	//   ....[9]....
        /*007c*/ 	.word	0x00000bc0


	//----- nvinfo : EIATTR_EXIT_INSTR_OFFSETS
	.align		4
.L_1457:
        /*0080*/ 	.byte	0x04, 0x1c
        /*0082*/ 	.short	(.L_1459 - .L_1458)


	//   ....[0]....
.L_1458:
        /*0084*/ 	.word	0x00000070


	//   ....[1]....
        /*0088*/ 	.word	0x000024c0


	//----- nvinfo : EIATTR_MAX_THREADS
	.align		4
.L_1459:
        /*008c*/ 	.byte	0x04, 0x05
        /*008e*/ 	.short	(.L_1461 - .L_1460)
.L_1460:
        /*0090*/ 	.word	0x00000230
        /*0094*/ 	.word	0x00000001
        /*0098*/ 	.word	0x00000001


	//----- nvinfo : EIATTR_CRS_STACK_SIZE
	.align		4
.L_1461:
        /*009c*/ 	.byte	0x04, 0x1e
        /*009e*/ 	.short	(.L_1463 - .L_1462)
.L_1462:
        /*00a0*/ 	.word	0x00000000


	//----- nvinfo : EIATTR_CBANK_PARAM_SIZE
	.align		4
.L_1463:
        /*00a4*/ 	.byte	0x03, 0x19
        /*00a6*/ 	.short	0x00a0


	//----- nvinfo : EIATTR_PARAM_CBANK
	.align		4
        /*00a8*/ 	.byte	0x04, 0x0a
        /*00aa*/ 	.short	(.L_1465 - .L_1464)
	.align		4
.L_1464:
        /*00ac*/ 	.word	index@(.nv.constant0._Z35group_norm_nhwc_fwd_one_pass_kernelI11Fp16IOFp32WLi64ELi70ELi560EEv26Group_norm_nhwc_fwd_params)
        /*00b0*/ 	.short	0x0210
        /*00b2*/ 	.short	0x00a0


	//----- nvinfo : EIATTR_SW_WAR
	.align		4
.L_1465:
        /*00b4*/ 	.byte	0x04, 0x36
        /*00b6*/ 	.short	(.L_1467 - .L_1466)
.L_1466:
        /*00b8*/ 	.word	0x00000008
.L_1467:


//--------------------- .nv.info._Z35group_norm_nhwc_fwd_one_pass_kernelI11Fp16IOFp32WLi128ELi70ELi560EEv26Group_norm_nhwc_fwd_params --------------------------
	.section	.nv.info._Z35group_norm_nhwc_fwd_one_pass_kernelI11Fp16IOFp32WLi128ELi70ELi560EEv26Group_norm_nhwc_fwd_params,"",@"SHT_CUDA_INFO"
	.sectionflags	@""
	.align	4


	//----- nvinfo : EIATTR_CUDA_API_VERSION
	.align		4
        /*0000*/ 	.byte	0x04, 0x37
        /*0002*/ 	.short	(.L_1469 - .L_1468)
.L_1468:
        /*0004*/ 	.word	0x00000082


	//----- nvinfo : EIATTR_KPARAM_INFO
	.align		4
.L_1469:
        /*0008*/ 	.byte	0x04, 0x17
        /*000a*/ 	.short	(.L_1471 - .L_1470)
.L_1470:
        /*000c*/ 	.word	0x00000000
        /*0010*/ 	.short	0x0000
        /*0012*/ 	.short	0x0000
        /*0014*/ 	.byte	0x00, 0xf0, 0x81, 0x02


	//----- nvinfo : EIATTR_SPARSE_MMA_MASK
	.align		4
.L_1471:
        /*0018*/ 	.byte	0x03, 0x50
        /*001a*/ 	.short	0x0000


	//----- nvinfo : EIATTR_MAXREG_COUNT
	.align		4
        /*001c*/ 	.byte	0x03, 0x1b
        /*001e*/ 	.short	0x0060


	//----- nvinfo : EIATTR_NUM_BARRIERS
	.align		4
        /*0020*/ 	.byte	0x02, 0x4c
        /*0022*/ 	.byte	0x01
	.zero		1


	//----- nvinfo : EIATTR_MERCURY_ISA_VERSION
	.align		4
        /*0024*/ 	.byte	0x03, 0x5f
        /*0026*/ 	.short	0x0101


	//----- nvinfo : EIATTR_COOP_GROUP_MASK_REGIDS
	.align		4
        /*0028*/ 	.byte	0x04, 0x29
        /*002a*/ 	.short	(.L_1473 - .L_1472)


	//   ....[0]....
.L_1472:
        /*002c*/ 	.word	0xffffffff


	//   ....[1]....
        /*0030*/ 	.word	0xffffffff


	//   ....[2]....
        /*0034*/ 	.word	0xffffffff


	//   ....[3]....
        /*0038*/ 	.word	0xffffffff


	//   ....[4]....
        /*003c*/ 	.word	0xffffffff


	//   ....[5]....
        /*0040*/ 	.word	0xffffffff


	//   ....[6]....
        /*0044*/ 	.word	0xffffffff


	//   ....[7]....
        /*0048*/ 	.word	0xffffffff


	//   ....[8]....
        /*004c*/ 	.word	0xffffffff


	//   ....[9]....
        /*0050*/ 	.word	0xffffffff


	//----- nvinfo : EIATTR_COOP_GROUP_INSTR_OFFSETS
	.align		4
.L_1473:
        /*0054*/ 	.byte	0x04, 0x28
        /*0056*/ 	.short	(.L_1475 - .L_1474)


	//   ....[0]....
.L_1474:
        /*0058*/ 	.word	0x00001000


	//   ....[1]....
        /*005c*/ 	.word	0x00001010


	//   ....[2]....
        /*0060*/ 	.word	0x00001060


	//   ....[3]....
        /*0064*/ 	.word	0x00001070


	//   ....[4]....
        /*0068*/ 	.word	0x000010c0


	//   ....[5]....
        /*006c*/ 	.word	0x000010d0


	//   ....[6]....
        /*0070*/ 	.word	0x00001120


	//   ....[7]....
        /*0074*/ 	.word	0x00001130


	//   ....[8]....
        /*0078*/ 	.word	0x00001190


	//   ....[9]....
        /*007c*/ 	.word	0x000011a0


	//----- nvinfo : EIATTR_EXIT_INSTR_OFFSETS
	.align		4
.L_1475:
        /*0080*/ 	.byte	0x04, 0x1c
        /*0082*/ 	.short	(.L_1477 - .L_1476)


	//   ....[0]....
.L_1476:
        /*0084*/ 	.word	0x00000070


	//   ....[1]....
        /*0088*/ 	.word	0x00003420


	//----- nvinfo : EIATTR_MAX_THREADS
	.align		4
.L_1477:
        /*008c*/ 	.byte	0x04, 0x05
        /*008e*/ 	.short	(.L_1479 - .L_1478)
.L_1478:
        /*0090*/ 	.word	0x00000230
        /*0094*/ 	.word	0x00000001
        /*0098*/ 	.word	0x00000001


	//----- nvinfo : EIATTR_CRS_STACK_SIZE
	.align		4
.L_1479:
        /*009c*/ 	.byte	0x04, 0x1e
        /*009e*/ 	.short	(.L_1481 - .L_1480)
.L_1480:
        /*00a0*/ 	.word	0x00000000


	//----- nvinfo : EIATTR_CBANK_PARAM_SIZE
	.align		4
.L_1481:
        /*00a4*/ 	.byte	0x03, 0x19
        /*00a6*/ 	.short	0x00a0


	//----- nvinfo : EIATTR_PARAM_CBANK
	.align		4
        /*00a8*/ 	.byte	0x04, 0x0a
        /*00aa*/ 	.short	(.L_1483 - .L_1482)
	.align		4
.L_1482:
        /*00ac*/ 	.word	index@(.nv.constant0._Z35group_norm_nhwc_fwd_one_pass_kernelI11Fp16IOFp32WLi128ELi70ELi560EEv26Group_norm_nhwc_fwd_params)
        /*00b0*/ 	.short	0x0210
        /*00b2*/ 	.short	0x00a0


	//----- nvinfo : EIATTR_SW_WAR
	.align		4
.L_1483:
        /*00b4*/ 	.byte	0x04, 0x36
        /*00b6*/ 	.short	(.L_1485 - .L_1484)
.L_1484:
        /*00b8*/ 	.word	0x00000008
.L_1485:


//--------------------- .nv.info._Z35group_norm_nhwc_fwd_one_pass_kernelI11Fp16IOFp32WLi256ELi70ELi560EEv26Group_norm_nhwc_fwd_params --------------------------
	.section	.nv.info._Z35group_norm_nhwc_fwd_one_pass_kernelI11Fp16IOFp32WLi256ELi70ELi560EEv26Group_norm_nhwc_fwd_params,"",@"SHT_CUDA_INFO"
	.sectionflags	@""
	.align	4


	//----- nvinfo : EIATTR_CUDA_API_VERSION
	.align		4
        /*0000*/ 	.byte	0x04, 0x37
        /*0002*/ 	.short	(.L_1487 - .L_1486)
.L_1486:
        /*0004*/ 	.word	0x00000082


	//----- nvinfo : EIATTR_KPARAM_INFO
	.align		4
.L_1487:
        /*0008*/ 	.byte	0x04, 0x17
        /*000a*/ 	.short	(.L_1489 - .L_1488)
.L_1488:
        /*000c*/ 	.word	0x00000000
        /*0010*/ 	.short	0x0000
        /*0012*/ 	.short	0x0000
        /*0014*/ 	.byte	0x00, 0xf0, 0x81, 0x02


	//----- nvinfo : EIATTR_SPARSE_MMA_MASK
	.align		4
.L_1489:
        /*0018*/ 	.byte	0x03, 0x50
        /*001a*/ 	.short	0x0000


	//----- nvinfo : EIATTR_MAXREG_COUNT
	.align		4
        /*001c*/ 	.byte	0x03, 0x1b
        /*001e*/ 	.short	0x0060


	//----- nvinfo : EIATTR_NUM_BARRIERS
	.align		4
        /*0020*/ 	.byte	0x02, 0x4c
        /*0022*/ 	.byte	0x01
	.zero		1


	//----- nvinfo : EIATTR_MERCURY_ISA_VERSION
	.align		4
        /*0024*/ 	.byte	0x03, 0x5f
        /*0026*/ 	.short	0x0101


	//----- nvinfo : EIATTR_COOP_GROUP_MASK_REGIDS
	.align		4
        /*0028*/ 	.byte	0x04, 0x29
        /*002a*/ 	.short	(.L_1491 - .L_1490)


	//   ....[0]....
.L_1490:
        /*002c*/ 	.word	0xffffffff


	//   ....[1]....
        /*0030*/ 	.word	0xffffffff


	//   ....[2]....
        /*0034*/ 	.word	0xffffffff


	//   ....[3]....
        /*0038*/ 	.word	0xffffffff


	//   ....[4]....
        /*003c*/ 	.word	0xffffffff


	//   ....[5]....
        /*0040*/ 	.word	0xffffffff


	//   ....[6]....
        /*0044*/ 	.word	0xffffffff


	//   ....[7]....
        /*0048*/ 	.word	0xffffffff


	//   ....[8]....
        /*004c*/ 	.word	0xffffffff


	//   ....[9]....
        /*0050*/ 	.word	0xffffffff


	//----- nvinfo : EIATTR_COOP_GROUP_INSTR_OFFSETS
	.align		4
.L_1491:
        /*0054*/ 	.byte	0x04, 0x28
        /*0056*/ 	.short	(.L_1493 - .L_1492)


	//   ....[0]....
.L_1492:
        /*0058*/ 	.word	0x00001c40


	//   ....[1]....
        /*005c*/ 	.word	0x00001c50


	//   ....[2]....
        /*0060*/ 	.word	0x00001ca0


	//   ....[3]....
        /*0064*/ 	.word	0x00001cb0


	//   ....[4]....
        /*0068*/ 	.word	0x00001d00


	//   ....[5]....
        /*006c*/ 	.word	0x00001d10


	//   ....[6]....
        /*0070*/ 	.word	0x00001d60


	//   ....[7]....
        /*0074*/ 	.word	0x00001d70


	//   ....[8]....
        /*0078*/ 	.word	0x00001dd0


	//   ....[9]....
        /*007c*/ 	.word	0x00001de0


	//----- nvinfo : EIATTR_EXIT_INSTR_OFFSETS
	.align		4
.L_1493:
        /*0080*/ 	.byte	0x04, 0x1c
        /*0082*/ 	.short	(.L_1495 - .L_1494)


	//   ....[0]....
.L_1494:
        /*0084*/ 	.word	0x00000070


	//   ....[1]....
        /*0088*/ 	.word	0x000052a0


	//----- nvinfo : EIATTR_MAX_THREADS
	.align		4
.L_1495:
        /*008c*/ 	.byte	0x04, 0x05
        /*008e*/ 	.short	(.L_1497 - .L_1496)
.L_1496:
        /*0090*/ 	.word	0x00000230
        /*0094*/ 	.word	0x00000001
        /*0098*/ 	.word	0x00000001


	//----- nvinfo : EIATTR_CRS_STACK_SIZE
	.align		4
.L_1497:
        /*009c*/ 	.byte	0x04, 0x1e
        /*009e*/ 	.short	(.L_1499 - .L_1498)
.L_1498:
        /*00a0*/ 	.word	0x00000000


	//----- nvinfo : EIATTR_CBANK_PARAM_SIZE
	.align		4
.L_1499:
        /*00a4*/ 	.byte	0x03, 0x19
        /*00a6*/ 	.short	0x00a0


	//----- nvinfo : EIATTR_PARAM_CBANK
	.align		4
        /*00a8*/ 	.byte	0x04, 0x0a
        /*00aa*/ 	.short	(.L_1501 - .L_1500)
	.align		4
.L_1500:
        /*00ac*/ 	.word	index@(.nv.constant0._Z35group_norm_nhwc_fwd_one_pass_kernelI11Fp16IOFp32WLi256ELi70ELi560EEv26Group_norm_nhwc_fwd_params)
        /*00b0*/ 	.short	0x0210
        /*00b2*/ 	.short	0x00a0


	//----- nvinfo : EIATTR_SW_WAR
	.align		4
.L_1501:
        /*00b4*/ 	.byte	0x04, 0x36
        /*00b6*/ 	.short	(.L_1503 - .L_1502)
.L_1502:
        /*00b8*/ 	.word	0x00000008
.L_1503:


//--------------------- .nv.info._Z35group_norm_nhwc_fwd_one_pass_kernelI11Fp16IOFp32WLi512ELi70ELi560EEv26Group_norm_nhwc_fwd_params --------------------------
	.section	.nv.info._Z35group_norm_nhwc_fwd_one_pass_kernelI11Fp16IOFp32WLi512ELi70ELi560EEv26Group_norm_nhwc_fwd_params,"",@"SHT_CUDA_INFO"
	.sectionflags	@""
	.align	4


	//----- nvinfo : EIATTR_CUDA_API_VERSION
	.align		4
        /*0000*/ 	.byte	0x04, 0x37
        /*0002*/ 	.short	(.L_1505 - .L_1504)
.L_1504:
        /*0004*/ 	.word	0x00000082


	//----- nvinfo : EIATTR_KPARAM_INFO
	.align		4
.L_1505:
        /*0008*/ 	.byte	0x04, 0x17
        /*000a*/ 	.short	(.L_1507 - .L_1506)
.L_1506:
        /*000c*/ 	.word	0x00000000
        /*0010*/ 	.short	0x0000
        /*0012*/ 	.short	0x0000
        /*0014*/ 	.byte	0x00, 0xf0, 0x81, 0x02


	//----- nvinfo : EIATTR_SPARSE_MMA_MASK
	.align		4
.L_1507:
        /*0018*/ 	.byte	0x03, 0x50
        /*001a*/ 	.short	0x0000


	//----- nvinfo : EIATTR_MAXREG_COUNT
	.align		4
        /*001c*/ 	.byte	0x03, 0x1b
        /*001e*/ 	.short	0x0060


	//----- nvinfo : EIATTR_NUM_BARRIERS
	.align		4
        /*0020*/ 	.byte	0x02, 0x4c
        /*0022*/ 	.byte	0x01
	.zero		1


	//----- nvinfo : EIATTR_MERCURY_ISA_VERSION
	.align		4
        /*0024*/ 	.byte	0x03, 0x5f
        /*0026*/ 	.short	0x0101


	//----- nvinfo : EIATTR_COOP_GROUP_MASK_REGIDS
	.align		4
        /*0028*/ 	.byte	0x04, 0x29
        /*002a*/ 	.short	(.L_1509 - .L_1508)


	//   ....[0]....
.L_1508:
        /*002c*/ 	.word	0xffffffff


	//   ....[1]....
        /*0030*/ 	.word	0xffffffff


	//   ....[2]....
        /*0034*/ 	.word	0xffffffff


	//   ....[3]....
        /*0038*/ 	.word	0xffffffff


	//   ....[4]....
        /*003c*/ 	.word	0xffffffff


	//   ....[5]....
        /*0040*/ 	.word	0xffffffff


	//   ....[6]....
        /*0044*/ 	.word	0xffffffff


	//   ....[7]....
        /*0048*/ 	.word	0xffffffff


	//   ....[8]....
        /*004c*/ 	.word	0xffffffff


	//   ....[9]....
        /*0050*/ 	.word	0xffffffff


	//----- nvinfo : EIATTR_COOP_GROUP_INSTR_OFFSETS
	.align		4
.L_1509:
        /*0054*/ 	.byte	0x04, 0x28
        /*0056*/ 	.short	(.L_1511 - .L_1510)


	//   ....[0]....
.L_1510:
        /*0058*/ 	.word	0x00003410


	//   ....[1]....
        /*005c*/ 	.word	0x00003420


	//   ....[2]....
        /*0060*/ 	.word	0x00003470


	//   ....[3]....
        /*0064*/ 	.word	0x00003480


	//   ....[4]....
        /*0068*/ 	.word	0x000034d0


	//   ....[5]....
        /*006c*/ 	.word	0x000034e0


	//   ....[6]....
        /*0070*/ 	.word	0x00003540


	//   ....[7]....
        /*0074*/ 	.word	0x00003550


	//   ....[8]....
        /*0078*/ 	.word	0x000035b0


	//   ....[9]....
        /*007c*/ 	.word	0x000035c0


	//----- nvinfo : EIATTR_EXIT_INSTR_OFFSETS
	.align		4
.L_1511:
        /*0080*/ 	.byte	0x04, 0x1c
        /*0082*/ 	.short	(.L_1513 - .L_1512)


	//   ....[0]....
.L_1512:
        /*0084*/ 	.word	0x00000080


	//   ....[1]....
        /*0088*/ 	.word	0x00009260


	//----- nvinfo : EIATTR_MAX_THREADS
	.align		4
.L_1513:
        /*008c*/ 	.byte	0x04, 0x05
        /*008e*/ 	.short	(.L_1515 - .L_1514)
.L_1514:
        /*0090*/ 	.word	0x00000230
        /*0094*/ 	.word	0x00000001
        /*0098*/ 	.word	0x00000001


	//----- nvinfo : EIATTR_CRS_STACK_SIZE
	.align		4
.L_1515:
        /*009c*/ 	.byte	0x04, 0x1e
        /*009e*/ 	.short	(.L_1517 - .L_1516)
.L_1516:
        /*00a0*/ 	.word	0x00000000


	//----- nvinfo : EIATTR_CBANK_PARAM_SIZE
	.align		4
.L_1517:
        /*00a4*/ 	.byte	0x03, 0x19
        /*00a6*/ 	.short	0x00a0


	//----- nvinfo : EIATTR_PARAM_CBANK
	.align		4
        /*00a8*/ 	.byte	0x04, 0x0a
        /*00aa*/ 	.short	(.L_1519 - .L_1518)
	.align		4
.L_1518:
        /*00ac*/ 	.word	index@(.nv.constant0._Z35group_norm_nhwc_fwd_one_pass_kernelI11Fp16IOFp32WLi512ELi70ELi560EEv26Group_norm_nhwc_fwd_params)
        /*00b0*/ 	.short	0x0210
        /*00b2*/ 	.short	0x00a0


	//----- nvinfo : EIATTR_SW_WAR
	.align		4
.L_1519:
        /*00b4*/ 	.byte	0x04, 0x36
        /*00b6*/ 	.short	(.L_1521 - .L_1520)
.L_1520:
        /*00b8*/ 	.word	0x00000008
.L_1521:


//--------------------- .nv.info._Z35group_norm_nhwc_fwd_one_pass_kernelI11Fp16IOBf16WLi64ELi70ELi560EEv26Group_norm_nhwc_fwd_params --------------------------
	.section	.nv.info._Z35group_norm_nhwc_fwd_one_pass_kernelI11Fp16IOBf16WLi64ELi70ELi560EEv26Group_norm_nhwc_fwd_params,"",@"SHT_CUDA_INFO"
	.sectionflags	@""
	.align	4


	//----- nvinfo : EIATTR_CUDA_API_VERSION
	.align		4
        /*0000*/ 	.byte	0x04, 0x37
        /*0002*/ 	.short	(.L_1523 - .L_1522)
.L_1522:
        /*0004*/ 	.word	0x00000082


	//----- nvinfo : EIATTR_KPARAM_INFO
	.align		4
.L_1523:
        /*0008*/ 	.byte	0x04, 0x17
        /*000a*/ 	.short	(.L_1525 - .L_1524)
.L_1524:
        /*000c*/ 	.word	0x00000000
        /*0010*/ 	.short	0x0000
        /*0012*/ 	.short	0x0000
        /*0014*/ 	.byte	0x00, 0xf0, 0x81, 0x02


	//----- nvinfo : EIATTR_SPARSE_MMA_MASK
	.align		4
.L_1525:
        /*0018*/ 	.byte	0x03, 0x50
        /*001a*/ 	.short	0x0000


	//----- nvinfo : EIATTR_MAXREG_COUNT
	.align		4
        /*001c*/ 	.byte	0x03, 0x1b
        /*001e*/ 	.short	0x0060


	//----- nvinfo : EIATTR_NUM_BARRIERS
	.align		4
        /*0020*/ 	.byte	0x02, 0x4c
        /*0022*/ 	.byte	0x01
	.zero		1


	//----- nvinfo : EIATTR_MERCURY_ISA_VERSION
	.align		4
        /*0024*/ 	.byte	0x03, 0x5f
        /*0026*/ 	.short	0x0101


	//----- nvinfo : EIATTR_COOP_GROUP_MASK_REGIDS
	.align		4
        /*0028*/ 	.byte	0x04, 0x29
        /*002a*/ 	.short	(.L_1527 - .L_1526)


	//   ....[0]....
.L_1526:
        /*002c*/ 	.word	0xffffffff


	//   ....[1]....
        /*0030*/ 	.word	0xffffffff


	//   ....[2]....
        /*0034*/ 	.word	0xffffffff


	//   ....[3]....
        /*0038*/ 	.word	0xffffffff


	//   ....[4]....
        /*003c*/ 	.word	0xffffffff


	//   ....[5]....
        /*0040*/ 	.word	0xffffffff


	//   ....[6]....
        /*0044*/ 	.word	0xffffffff


	//   ....[7]....
        /*0048*/ 	.word	0xffffffff


	//   ....[8]....
        /*004c*/ 	.word	0xffffffff


	//   ....[9]....
        /*0050*/ 	.word	0xffffffff


	//----- nvinfo : EIATTR_COOP_GROUP_INSTR_OFFSETS
	.align		4
.L_1527:
        /*0054*/ 	.byte	0x04, 0x28
        /*0056*/ 	.short	(.L_1529 - .L_1528)


	//   ....[0]....
.L_1528:
        /*0058*/ 	.word	0x00000a20


	//   ....[1]....
        /*005c*/ 	.word	0x00000a30


	//   ....[2]....
        /*0060*/ 	.word	0x00000a80


	//   ....[3]....
        /*0064*/ 	.word	0x00000a90


	//   ....[4]....
        /*0068*/ 	.word	0x00000ae0


	//   ....[5]....
        /*006c*/ 	.word	0x00000af0


	//   ....[6]....
        /*0070*/ 	.word	0x00000b40


	//   ....[7]....
        /*0074*/ 	.word	0x00000b50


	//   ....[8]....
        /*0078*/ 	.word	0x00000bb0


	//   ....[9]....
        /*007c*/ 	.word	0x00000bc0


	//----- nvinfo : EIATTR_EXIT_INSTR_OFFSETS
	.align		4
.L_1529:
        /*0080*/ 	.byte	0x04, 0x1c
        /*0082*/ 	.short	(.L_1531 - .L_1530)


	//   ....[0]....
.L_1530:
        /*0084*/ 	.word	0x00000070


	//   ....[1]....
        /*0088*/ 	.word	0x00002520


	//----- nvinfo : EIATTR_MAX_THREADS
	.align		4
.L_1531:
        /*008c*/ 	.byte	0x04, 0x05
        /*008e*/ 	.short	(.L_1533 - .L_1532)
.L_1532:
        /*0090*/ 	.word	0x00000230
        /*0094*/ 	.word	0x00000001
        /*0098*/ 	.word	0x00000001


	//----- nvinfo : EIATTR_CRS_STACK_SIZE
	.align		4
.L_1533:
        /*009c*/ 	.byte	0x04, 0x1e
        /*009e*/ 	.short	(.L_1535 - .L_1534)
.L_1534:
        /*00a0*/ 	.word	0x00000000


	//----- nvinfo : EIATTR_CBANK_PARAM_SIZE
	.align		4
.L_1535:
        /*00a4*/ 	.byte	0x03, 0x19
        /*00a6*/ 	.short	0x00a0


	//----- nvinfo : EIATTR_PARAM_CBANK
	.align		4
        /*00a8*/ 	.byte	0x04, 0x0a
        /*00aa*/ 	.short	(.L_1537 - .L_1536)
	.align		4
.L_1536:
        /*00ac*/ 	.word	index@(.nv.constant0._Z35group_norm_nhwc_fwd_one_pass_kernelI11Fp16IOBf16WLi64ELi70ELi560EEv26Group_norm_nhwc_fwd_params)
        /*00b0*/ 	.short	0x0210
        /*00b2*/ 	.short	0x00a0


	//----- nvinfo : EIATTR_SW_WAR
	.align		4
.L_1537:
        /*00b4*/ 	.byte	0x04, 0x36
        /*00b6*/ 	.short	(.L_1539 - .L_1538)
.L_1538:
        /*00b8*/ 	.word	0x00000008
.L_1539:


//--------------------- .nv.info._Z35group_norm_nhwc_fwd_one_pass_kernelI11Fp16IOBf16WLi128ELi70ELi560EEv26Group_norm_nhwc_fwd_params --------------------------
	.section	.nv.info._Z35group_norm_nhwc_fwd_one_pass_kernelI11Fp16IOBf16WLi128ELi70ELi560EEv26Group_norm_nhwc_fwd_params,"",@"SHT_CUDA_INFO"
	.sectionflags	@""
	.align	4


	//----- nvinfo : EIATTR_CUDA_API_VERSION
	.align		4
        /*0000*/ 	.byte	0x04, 0x37
        /*0002*/ 	.short	(.L_1541 - .L_1540)
.L_1540:
        /*0004*/ 	.word	0x00000082


	//----- nvinfo : EIATTR_KPARAM_INFO
	.align		4
.L_1541:
        /*0008*/ 	.byte	0x04, 0x17
        /*000a*/ 	.short	(.L_1543 - .L_1542)
.L_1542:
        /*000c*/ 	.word	0x00000000
        /*0010*/ 	.short	0x0000
        /*0012*/ 	.short	0x0000
        /*0014*/ 	.byte	0x00, 0xf0, 0x81, 0x02


	//----- nvinfo : EIATTR_SPARSE_MMA_MASK
	.align		4
.L_1543:
        /*0018*/ 	.byte	0x03, 0x50
        /*001a*/ 	.short	0x0000


	//----- nvinfo : EIATTR_MAXREG_COUNT
	.align		4
        /*001c*/ 	.byte	0x03, 0x1b
        /*001e*/ 	.short	0x0060


	//----- nvinfo : EIATTR_NUM_BARRIERS
	.align		4
        /*0020*/ 	.byte	0x02, 0x4c
        /*0022*/ 	.byte	0x01
	.zero		1


	//----- nvinfo : EIATTR_MERCURY_ISA_VERSION
	.align		4
        /*0024*/ 	.byte	0x03, 0x5f
        /*0026*/ 	.short	0x0101


	//----- nvinfo : EIATTR_COOP_GROUP_MASK_REGIDS
	.align		4
        /*0028*/ 	.byte	0x04, 0x29
        /*002a*/ 	.short	(.L_1545 - .L_1544)


	//   ....[0]....
.L_1544:
        /*002c*/ 	.word	0xffffffff


	//   ....[1]....
        /*0030*/ 	.word	0xffffffff


	//   ....[2]....
        /*0034*/ 	.word	0xffffffff


	//   ....[3]....
        /*0038*/ 	.word	0xffffffff


	//   ....[4]....
        /*003c*/ 	.word	0xffffffff


	//   ....[5]....
        /*0040*/ 	.word	0xffffffff


	//   ....[6]....
        /*0044*/ 	.word	0xffffffff


	//   ....[7]....
        /*0048*/ 	.word	0xffffffff


	//   ....[8]....
        /*004c*/ 	.word	0xffffffff


	//   ....[9]....
        /*0050*/ 	.word	0xffffffff


	//----- nvinfo : EIATTR_COOP_GROUP_INSTR_OFFSETS
	.align		4
.L_1545:
        /*0054*/ 	.byte	0x04, 0x28
        /*0056*/ 	.short	(.L_1547 - .L_1546)


	//   ....[0]....
.L_1546:
        /*0058*/ 	.word	0x00000ff0


	//   ....[1]....
        /*005c*/ 	.word	0x00001000


	//   ....[2]....
        /*0060*/ 	.word	0x00001050


	//   ....[3]....
        /*0064*/ 	.word	0x00001060


	//   ....[4]....
        /*0068*/ 	.word	0x000010b0


	//   ....[5]....
        /*006c*/ 	.word	0x000010c0


	//   ....[6]....
        /*0070*/ 	.word	0x00001110


	//   ....[7]....
        /*0074*/ 	.word	0x00001120


	//   ....[8]....
        /*0078*/ 	.word	0x00001180


	//   ....[9]....
        /*007c*/ 	.word	0x00001190


	//----- nvinfo : EIATTR_EXIT_INSTR_OFFSETS
	.align		4
.L_1547:
        /*0080*/ 	.byte	0x04, 0x1c
        /*0082*/ 	.short	(.L_1549 - .L_1548)


	//   ....[0]....
.L_1548:
        /*0084*/ 	.word	0x00000070


	//   ....[1]....
        /*0088*/ 	.word	0x00003450


	//----- nvinfo : EIATTR_MAX_THREADS
	.align		4
.L_1549:
        /*008c*/ 	.byte	0x04, 0x05
        /*008e*/ 	.short	(.L_1551 - .L_1550)
.L_1550:
        /*0090*/ 	.word	0x00000230
        /*0094*/ 	.word	0x00000001
        /*0098*/ 	.word	0x00000001


	//----- nvinfo : EIATTR_CRS_STACK_SIZE
	.align		4
.L_1551:
        /*009c*/ 	.byte	0x04, 0x1e
        /*009e*/ 	.short	(.L_1553 - .L_1552)
.L_1552:
        /*00a0*/ 	.word	0x00000000


	//----- nvinfo : EIATTR_CBANK_PARAM_SIZE
	.align		4
.L_1553:
        /*00a4*/ 	.byte	0x03, 0x19
        /*00a6*/ 	.short	0x00a0


	//----- nvinfo : EIATTR_PARAM_CBANK
	.align		4
        /*00a8*/ 	.byte	0x04, 0x0a
        /*00aa*/ 	.short	(.L_1555 - .L_1554)
	.align		4
.L_1554:
        /*00ac*/ 	.word	index@(.nv.constant0._Z35group_norm_nhwc_fwd_one_pass_kernelI11Fp16IOBf16WLi128ELi70ELi560EEv26Group_norm_nhwc_fwd_params)
        /*00b0*/ 	.short	0x0210
        /*00b2*/ 	.short	0x00a0


	//----- nvinfo : EIATTR_SW_WAR
	.align		4
.L_1555:
        /*00b4*/ 	.byte	0x04, 0x36
        /*00b6*/ 	.short	(.L_1557 - .L_1556)
.L_1556:
        /*00b8*/ 	.word	0x00000008
.L_1557:


//--------------------- .nv.info._Z35group_norm_nhwc_fwd_one_pass_kernelI11Fp16IOBf16WLi256ELi70ELi560EEv26Group_norm_nhwc_fwd_params --------------------------
	.section	.nv.info._Z35group_norm_nhwc_fwd_one_pass_kernelI11Fp16IOBf16WLi256ELi70ELi560EEv26Group_norm_nhwc_fwd_params,"",@"SHT_CUDA_INFO"
	.sectionflags	@""
	.align	4


	//----- nvinfo : EIATTR_CUDA_API_VERSION
	.align		4
        /*0000*/ 	.byte	0x04, 0x37
        /*0002*/ 	.short	(.L_1559 - .L_1558)
.L_1558:
        /*0004*/ 	.word	0x00000082


	//----- nvinfo : EIATTR_KPARAM_INFO
	.align		4
.L_1559:
        /*0008*/ 	.byte	0x04, 0x17
        /*000a*/ 	.short	(.L_1561 - .L_1560)
.L_1560:
        /*000c*/ 	.word	0x00000000
        /*0010*/ 	.short	0x0000
        /*0012*/ 	.short	0x0000
        /*0014*/ 	.byte	0x00, 0xf0, 0x81, 0x02


	//----- nvinfo : EIATTR_SPARSE_MMA_MASK
	.align		4
.L_1561:
        /*0018*/ 	.byte	0x03, 0x50
        /*001a*/ 	.short	0x0000


	//----- nvinfo : EIATTR_MAXREG_COUNT
	.align		4
        /*001c*/ 	.byte	0x03, 0x1b
        /*001e*/ 	.short	0x0060


	//----- nvinfo : EIATTR_NUM_BARRIERS
	.align		4
        /*0020*/ 	.byte	0x02, 0x4c
        /*0022*/ 	.byte	0x01
	.zero		1


	//----- nvinfo : EIATTR_MERCURY_ISA_VERSION
	.align		4
        /*0024*/ 	.byte	0x03, 0x5f
        /*0026*/ 	.short	0x0101


	//----- nvinfo : EIATTR_COOP_GROUP_MASK_REGIDS
	.align		4
        /*0028*/ 	.byte	0x04, 0x29
        /*002a*/ 	.short	(.L_1563 - .L_1562)


	//   ....[0]....
.L_1562:
        /*002c*/ 	.word	0xffffffff


	//   ....[1]....
        /*0030*/ 	.word	0xffffffff


	//   ....[2]....
        /*0034*/ 	.word	0xffffffff


	//   ....[3]....
        /*0038*/ 	.word	0xffffffff


	//   ....[4]....
        /*003c*/ 	.word	0xffffffff


	//   ....[5]....
        /*0040*/ 	.word	0xffffffff


	//   ....[6]....
        /*0044*/ 	.word	0xffffffff


	//   ....[7]....
        /*0048*/ 	.word	0xffffffff


	//   ....[8]....
        /*004c*/ 	.word	0xffffffff


	//   ....[9]....
        /*0050*/ 	.word	0xffffffff


	//----- nvinfo : EIATTR_COOP_GROUP_INSTR_OFFSETS
	.align		4
.L_1563:
        /*0054*/ 	.byte	0x04, 0x28
        /*0056*/ 	.short	(.L_1565 - .L_1564)


	//   ....[0]....
.L_1564:
        /*0058*/ 	.word	0x00001c40


	//   ....[1]....
        /*005c*/ 	.word	0x00001c50


	//   ....[2]....
        /*0060*/ 	.word	0x00001ca0


	//   ....[3]....
        /*0064*/ 	.word	0x00001cb0


	//   ....[4]....
        /*0068*/ 	.word	0x00001d00


	//   ....[5]....
        /*006c*/ 	.word	0x00001d10


	//   ....[6]....
        /*0070*/ 	.word	0x00001d60


	//   ....[7]....
        /*0074*/ 	.word	0x00001d70


	//   ....[8]....
        /*0078*/ 	.word	0x00001dd0


	//   ....[9]....
        /*007c*/ 	.word	0x00001de0


	//----- nvinfo : EIATTR_EXIT_INSTR_OFFSETS
	.align		4
.L_1565:
        /*0080*/ 	.byte	0x04, 0x1c
        /*0082*/ 	.short	(.L_1567 - .L_1566)


	//   ....[0]....
.L_1566:
        /*0084*/ 	.word	0x00000070


	//   ....[1]....
        /*0088*/ 	.word	0x00005300


	//----- nvinfo : EIATTR_MAX_THREADS
	.align		4
.L_1567:
        /*008c*/ 	.byte	0x04, 0x05
        /*008e*/ 	.short	(.L_1569 - .L_1568)
.L_1568:
        /*0090*/ 	.word	0x00000230
        /*0094*/ 	.word	0x00000001
        /*0098*/ 	.word	0x00000001


	//----- nvinfo : EIATTR_CRS_STACK_SIZE
	.align		4
.L_1569:
        /*009c*/ 	.byte	0x04, 0x1e
        /*009e*/ 	.short	(.L_1571 - .L_1570)
.L_1570:
        /*00a0*/ 	.word	0x00000000


	//----- nvinfo : EIATTR_CBANK_PARAM_SIZE
	.align		4
.L_1571:
        /*00a4*/ 	.byte	0x03, 0x19
        /*00a6*/ 	.short	0x00a0


	//----- nvinfo : EIATTR_PARAM_CBANK
	.align		4
        /*00a8*/ 	.byte	0x04, 0x0a
        /*00aa*/ 	.short	(.L_1573 - .L_1572)
	.align		4
.L_1572:
        /*00ac*/ 	.word	index@(.nv.constant0._Z35group_norm_nhwc_fwd_one_pass_kernelI11Fp16IOBf16WLi256ELi70ELi560EEv26Group_norm_nhwc_fwd_params)
        /*00b0*/ 	.short	0x0210
        /*00b2*/ 	.short	0x00a0


	//----- nvinfo : EIATTR_SW_WAR
	.align		4
.L_1573:
        /*00b4*/ 	.byte	0x04, 0x36
        /*00b6*/ 	.short	(.L_1575 - .L_1574)
.L_1574:
        /*00b8*/ 	.word	0x00000008
.L_1575:


//--------------------- .nv.info._Z35group_norm_nhwc_fwd_one_pass_kernelI11Fp16IOBf16WLi512ELi70ELi560EEv26Group_norm_nhwc_fwd_params --------------------------
	.section	.nv.info._Z35group_norm_nhwc_fwd_one_pass_kernelI11Fp16IOBf16WLi512ELi70ELi560EEv26Group_norm_nhwc_fwd_params,"",@"SHT_CUDA_INFO"
	.sectionflags	@""
	.align	4


	//----- nvinfo : EIATTR_CUDA_API_VERSION
	.align		4
        /*0000*/ 	.byte	0x04, 0x37
        /*0002*/ 	.short	(.L_1577 - .L_1576)
.L_1576:
        /*0004*/ 	.word	0x00000082


	//----- nvinfo : EIATTR_KPARAM_INFO
	.align		4
.L_1577:
        /*0008*/ 	.byte	0x04, 0x17
        /*000a*/ 	.short	(.L_1579 - .L_1578)
.L_1578:
        /*000c*/ 	.word	0x00000000
        /*0010*/ 	.short	0x0000
        /*0012*/ 	.short	0x0000
        /*0014*/ 	.byte	0x00, 0xf0, 0x81, 0x02


	//----- nvinfo : EIATTR_SPARSE_MMA_MASK
	.align		4
.L_1579:
        /*0018*/ 	.byte	0x03, 0x50
        /*001a*/ 	.short	0x0000


	//----- nvinfo : EIATTR_MAXREG_COUNT
	.align		4
        /*001c*/ 	.byte	0x03, 0x1b
        /*001e*/ 	.short	0x0060


	//----- nvinfo : EIATTR_NUM_BARRIERS
	.align		4
        /*0020*/ 	.byte	0x02, 0x4c
        /*0022*/ 	.byte	0x01
	.zero		1


	//----- nvinfo : EIATTR_MERCURY_ISA_VERSION
	.align		4
        /*0024*/ 	.byte	0x03, 0x5f
        /*0026*/ 	.short	0x0101


	//----- nvinfo : EIATTR_COOP_GROUP_MASK_REGIDS
	.align		4
        /*0028*/ 	.byte	0x04, 0x29
        /*002a*/ 	.short	(.L_1581 - .L_1580)


	//   ....[0]....
.L_1580:
        /*002c*/ 	.word	0xffffffff


	//   ....[1]....
        /*0030*/ 	.word	0xffffffff


	//   ....[2]....
        /*0034*/ 	.word	0xffffffff


	//   ....[3]....
        /*0038*/ 	.word	0xffffffff


	//   ....[4]....
        /*003c*/ 	.word	0xffffffff


	//   ....[5]....
        /*0040*/ 	.word	0xffffffff


	//   ....[6]....
        /*0044*/ 	.word	0xffffffff


	//   ....[7]....
        /*0048*/ 	.word	0xffffffff


	//   ....[8]....
        /*004c*/ 	.word	0xffffffff


	//   ....[9]....
        /*0050*/ 	.word	0xffffffff


	//----- nvinfo : EIATTR_COOP_GROUP_INSTR_OFFSETS
	.align		4
.L_1581:
        /*0054*/ 	.byte	0x04, 0x28
        /*0056*/ 	.short	(.L_1583 - .L_1582)


	//   ....[0]....
.L_1582:
        /*0058*/ 	.word	0x00003410


	//   ....[1]....
        /*005c*/ 	.word	0x00003420


	//   ....[2]....
        /*0060*/ 	.word	0x00003470


	//   ....[3]....
        /*0064*/ 	.word	0x00003480


	//   ....[4]....
        /*0068*/ 	.word	0x000034d0


	//   ....[5]....
        /*006c*/ 	.word	0x000034e0


	//   ....[6]....
        /*0070*/ 	.word	0x00003540


	//   ....[7]....
        /*0074*/ 	.word	0x00003550


	//   ....[8]....
        /*0078*/ 	.word	0x000035b0


	//   ....[9]....
        /*007c*/ 	.word	0x000035c0


	//----- nvinfo : EIATTR_EXIT_INSTR_OFFSETS
	.align		4
.L_1583:
        /*0080*/ 	.byte	0x04, 0x1c
        /*0082*/ 	.short	(.L_1585 - .L_1584)


	//   ....[0]....
.L_1584:
        /*0084*/ 	.word	0x00000080


	//   ....[1]....
        /*0088*/ 	.word	0x000092c0


	//----- nvinfo : EIATTR_MAX_THREADS
	.align		4
.L_1585:
        /*008c*/ 	.byte	0x04, 0x05
        /*008e*/ 	.short	(.L_1587 - .L_1586)
.L_1586:
        /*0090*/ 	.word	0x00000230
        /*0094*/ 	.word	0x00000001
        /*0098*/ 	.word	0x00000001


	//----- nvinfo : EIATTR_CRS_STACK_SIZE
	.align		4
.L_1587:
        /*009c*/ 	.byte	0x04, 0x1e
        /*009e*/ 	.short	(.L_1589 - .L_1588)
.L_1588:
        /*00a0*/ 	.word	0x00000000


	//----- nvinfo : EIATTR_CBANK_PARAM_SIZE
	.align		4
.L_1589:
        /*00a4*/ 	.byte	0x03, 0x19
        /*00a6*/ 	.short	0x00a0


	//----- nvinfo : EIATTR_PARAM_CBANK
	.align		4
        /*00a8*/ 	.byte	0x04, 0x0a
        /*00aa*/ 	.short	(.L_1591 - .L_1590)
	.align		4
.L_1590:
        /*00ac*/ 	.word	index@(.nv.constant0._Z35group_norm_nhwc_fwd_one_pass_kernelI11Fp16IOBf16WLi512ELi70ELi560EEv26Group_norm_nhwc_fwd_params)
        /*00b0*/ 	.short	0x0210
        /*00b2*/ 	.short	0x00a0


	//----- nvinfo : EIATTR_SW_WAR
	.align		4
.L_1591:
        /*00b4*/ 	.byte	0x04, 0x36
        /*00b6*/ 	.short	(.L_1593 - .L_1592)
.L_1592:
        /*00b8*/ 	.word	0x00000008
.L_1593:


//--------------------- .nv.info._Z35group_norm_nhwc_fwd_one_pass_kernelI11Fp16IOFp16WLi64ELi70ELi560EEv26Group_norm_nhwc_fwd_params --------------------------
	.section	.nv.info._Z35group_norm_nhwc_fwd_one_pass_kernelI11Fp16IOFp16WLi64ELi70ELi560EEv26Group_norm_nhwc_fwd_params,"",@"SHT_CUDA_INFO"
	.sectionflags	@""
	.align	4


	//----- nvinfo : EIATTR_CUDA_API_VERSION
	.align		4
        /*0000*/ 	.byte	0x04, 0x37
        /*0002*/ 	.short	(.L_1595 - .L_1594)
.L_1594:
        /*0004*/ 	.word	0x00000082


	//----- nvinfo : EIATTR_KPARAM_INFO
	.align		4
.L_1595:
        /*0008*/ 	.byte	0x04, 0x17
        /*000a*/ 	.short	(.L_1597 - .L_1596)
.L_1596:
        /*000c*/ 	.word	0x00000000
        /*0010*/ 	.short	0x0000
        /*0012*/ 	.short	0x0000
        /*0014*/ 	.byte	0x00, 0xf0, 0x81, 0x02


	//----- nvinfo : EIATTR_SPARSE_MMA_MASK
	.align		4
.L_1597:
        /*0018*/ 	.byte	0x03, 0x50
        /*001a*/ 	.short	0x0000


	//----- nvinfo : EIATTR_MAXREG_COUNT
	.align		4
        /*001c*/ 	.byte	0x03, 0x1b
        /*001e*/ 	.short	0x0060


	//----- nvinfo : EIATTR_NUM_BARRIERS
	.align		4
        /*0020*/ 	.byte	0x02, 0x4c
        /*0022*/ 	.byte	0x01
	.zero		1


	//----- nvinfo : EIATTR_MERCURY_ISA_VERSION
	.align		4
        /*0024*/ 	.byte	0x03, 0x5f
        /*0026*/ 	.short	0x0101


	//----- nvinfo : EIATTR_COOP_GROUP_MASK_REGIDS
	.align		4
        /*0028*/ 	.byte	0x04, 0x29
        /*002a*/ 	.short	(.L_1599 - .L_1598)


	//   ....[0]....
.L_1598:
        /*002c*/ 	.word	0xffffffff


	//   ....[1]....
        /*0030*/ 	.word	0xffffffff


	//   ....[2]....
        /*0034*/ 	.word	0xffffffff


	//   ....[3]....
        /*0038*/ 	.word	0xffffffff


	//   ....[4]....
        /*003c*/ 	.word	0xffffffff


	//   ....[5]....
        /*0040*/ 	.word	0xffffffff


	//   ....[6]....
        /*0044*/ 	.word	0xffffffff


	//   ....[7]....
        /*0048*/ 	.word	0xffffffff


	//   ....[8]....
        /*004c*/ 	.word	0xffffffff


	//   ....[9]....
        /*0050*/ 	.word	0xffffffff


	//----- nvinfo : EIATTR_COOP_GROUP_INSTR_OFFSETS
	.align		4
.L_1599:
        /*0054*/ 	.byte	0x04, 0x28
        /*0056*/ 	.short	(.L_1601 - .L_1600)


	//   ....[0]....
.L_1600:
        /*0058*/ 	.word	0x00000a20


	//   ....[1]....
        /*005c*/ 	.word	0x00000a30


	//   ....[2]....
        /*0060*/ 	.word	0x00000a80


	//   ....[3]....
        /*0064*/ 	.word	0x00000a90


	//   ....[4]....
        /*0068*/ 	.word	0x00000ae0


	//   ....[5]....
        /*006c*/ 	.word	0x00000af0


	//   ....[6]....
        /*0070*/ 	.word	0x00000b40


	//   ....[7]....
        /*0074*/ 	.word	0x00000b50


	//   ....[8]....
        /*0078*/ 	.word	0x00000bb0


	//   ....[9]....
        /*007c*/ 	.word	0x00000bc0


	//----- nvinfo : EIATTR_EXIT_INSTR_OFFSETS
	.align		4
.L_1601:
        /*0080*/ 	.byte	0x04, 0x1c
        /*0082*/ 	.short	(.L_1603 - .L_1602)


	//   ....[0]....
.L_1602:
        /*0084*/ 	.word	0x00000070


	//   ....[1]....
        /*0088*/ 	.word	0x00002520


	//----- nvinfo : EIATTR_MAX_THREADS
	.align		4
.L_1603:
        /*008c*/ 	.byte	0x04, 0x05
        /*008e*/ 	.short	(.L_1605 - .L_1604)
.L_1604:
        /*0090*/ 	.word	0x00000230
        /*0094*/ 	.word	0x00000001
        /*0098*/ 	.word	0x00000001


	//----- nvinfo : EIATTR_CRS_STACK_SIZE
	.align		4
.L_1605:
        /*009c*/ 	.byte	0x04, 0x1e
        /*009e*/ 	.short	(.L_1607 - .L_1606)
.L_1606:
        /*00a0*/ 	.word	0x00000000


	//----- nvinfo : EIATTR_CBANK_PARAM_SIZE
	.align		4
.L_1607:
        /*00a4*/ 	.byte	0x03, 0x19
        /*00a6*/ 	.short	0x00a0


	//----- nvinfo : EIATTR_PARAM_CBANK
	.align		4
        /*00a8*/ 	.byte	0x04, 0x0a
        /*00aa*/ 	.short	(.L_1609 - .L_1608)
	.align		4
.L_1608:
        /*00ac*/ 	.word	index@(.nv.constant0._Z35group_norm_nhwc_fwd_one_pass_kernelI11Fp16IOFp16WLi64ELi70ELi560EEv26Group_norm_nhwc_fwd_params)
        /*00b0*/ 	.short	0x0210
        /*00b2*/ 	.short	0x00a0


	//----- nvinfo : EIATTR_SW_WAR
	.align		4
.L_1609:
        /*00b4*/ 	.byte	0x04, 0x36
        /*00b6*/ 	.short	(.L_1611 - .L_1610)
.L_1610:
        /*00b8*/ 	.word	0x00000008
.L_1611:


//--------------------- .nv.info._Z35group_norm_nhwc_fwd_one_pass_kernelI11Fp16IOFp16WLi128ELi70ELi560EEv26Group_norm_nhwc_fwd_params --------------------------
	.section	.nv.info._Z35group_norm_nhwc_fwd_one_pass_kernelI11Fp16IOFp16WLi128ELi70ELi560EEv26Group_norm_nhwc_fwd_params,"",@"SHT_CUDA_INFO"
	.sectionflags	@""
	.align	4


	//----- nvinfo : EIATTR_CUDA_API_VERSION
	.align		4
        /*0000*/ 	.byte	0x04, 0x37
        /*0002*/ 	.short	(.L_1613 - .L_1612)
.L_1612:
        /*0004*/ 	.word	0x00000082


	//----- nvinfo : EIATTR_KPARAM_INFO
	.align		4
.L_1613:
        /*0008*/ 	.byte	0x04, 0x17
        /*000a*/ 	.short	(.L_1615 - .L_1614)
.L_1614:
        /*000c*/ 	.word	0x00000000
        /*0010*/ 	.short	0x0000
        /*0012*/ 	.short	0x0000
        /*0014*/ 	.byte	0x00, 0xf0, 0x81, 0x02


	//----- nvinfo : EIATTR_SPARSE_MMA_MASK
	.align		4
.L_1615:
        /*0018*/ 	.byte	0x03, 0x50
        /*001a*/ 	.short	0x0000


	//----- nvinfo : EIATTR_MAXREG_COUNT
	.align		4
        /*001c*/ 	.byte	0x03, 0x1b
        /*001e*/ 	.short	0x0060


	//----- nvinfo : EIATTR_NUM_BARRIERS
	.align		4
        /*0020*/ 	.byte	0x02, 0x4c
        /*0022*/ 	.byte	0x01
	.zero		1


	//----- nvinfo : EIATTR_MERCURY_ISA_VERSION
	.align		4
        /*0024*/ 	.byte	0x03, 0x5f
        /*0026*/ 	.short	0x0101


	//----- nvinfo : EIATTR_COOP_GROUP_MASK_REGIDS
	.align		4
        /*0028*/ 	.byte	0x04, 0x29
        /*002a*/ 	.short	(.L_1617 - .L_1616)


	//   ....[0]....
.L_1616:
        /*002c*/ 	.word	0xffffffff


	//   ....[1]....
        /*0030*/ 	.word	0xffffffff


	//   ....[2]....
        /*0034*/ 	.word	0xffffffff


	//   ....[3]....
        /*0038*/ 	.word	0xffffffff


	//   ....[4]....
        /*003c*/ 	.word	0xffffffff


	//   ....[5]....
        /*0040*/ 	.word	0xffffffff


	//   ....[6]....
        /*0044*/ 	.word	0xffffffff


	//   ....[7]....
        /*0048*/ 	.word	0xffffffff


	//   ....[8]....
        /*004c*/ 	.word	0xffffffff


	//   ....[9]....
        /*0050*/ 	.word	0xffffffff


	//----- nvinfo : EIATTR_COOP_GROUP_INSTR_OFFSETS
	.align		4
.L_1617:
        /*0054*/ 	.byte	0x04, 0x28
        /*0056*/ 	.short	(.L_1619 - .L_1618)


	//   ....[0]....
.L_1618:
        /*0058*/ 	.word	0x00000ff0


	//   ....[1]....
        /*005c*/ 	.word	0x00001000


	//   ....[2]....
        /*0060*/ 	.word	0x00001050


	//   ....[3]....
        /*0064*/ 	.word	0x00001060


	//   ....[4]....
        /*0068*/ 	.word	0x000010b0


	//   ....[5]....
        /*006c*/ 	.word	0x000010c0


	//   ....[6]....
        /*0070*/ 	.word	0x00001110


	//   ....[7]....
        /*0074*/ 	.word	0x00001120


	//   ....[8]....
        /*0078*/ 	.word	0x00001180


	//   ....[9]....
        /*007c*/ 	.word	0x00001190


	//----- nvinfo : EIATTR_EXIT_INSTR_OFFSETS
	.align		4
.L_1619:
        /*0080*/ 	.byte	0x04, 0x1c
        /*0082*/ 	.short	(.L_1621 - .L_1620)


	//   ....[0]....
.L_1620:
        /*0084*/ 	.word	0x00000070


	//   ....[1]....
        /*0088*/ 	.word	0x00003450


	//----- nvinfo : EIATTR_MAX_THREADS
	.align		4
.L_1621:
        /*008c*/ 	.byte	0x04, 0x05
        /*008e*/ 	.short	(.L_1623 - .L_1622)
.L_1622:
        /*0090*/ 	.word	0x00000230
        /*0094*/ 	.word	0x00000001
        /*0098*/ 	.word	0x00000001


	//----- nvinfo : EIATTR_CRS_STACK_SIZE
	.align		4
.L_1623:
        /*009c*/ 	.byte	0x04, 0x1e
        /*009e*/ 	.short	(.L_1625 - .L_1624)
.L_1624:
        /*00a0*/ 	.word	0x00000000


	//----- nvinfo : EIATTR_CBANK_PARAM_SIZE
	.align		4
.L_1625:
        /*00a4*/ 	.byte	0x03, 0x19
        /*00a6*/ 	.short	0x00a0


	//----- nvinfo : EIATTR_PARAM_CBANK
	.align		4
        /*00a8*/ 	.byte	0x04, 0x0a
        /*00aa*/ 	.short	(.L_1627 - .L_1626)
	.align		4
.L_1626:
        /*00ac*/ 	.word	index@(.nv.constant0._Z35group_norm_nhwc_fwd_one_pass_kernelI11Fp16IOFp16WLi128ELi70ELi560EEv26Group_norm_nhwc_fwd_params)
        /*00b0*/ 	.short	0x0210
        /*00b2*/ 	.short	0x00a0


	//----- nvinfo : EIATTR_SW_WAR
	.align		4
.L_1627:
        /*00b4*/ 	.byte	0x04, 0x36
        /*00b6*/ 	.short	(.L_1629 - .L_1628)
.L_1628:
        /*00b8*/ 	.word	0x00000008
.L_1629:


//--------------------- .nv.info._Z35group_norm_nhwc_fwd_one_pass_kernelI11Fp16IOFp16WLi256ELi70ELi560EEv26Group_norm_nhwc_fwd_params --------------------------
	.section	.nv.info._Z35group_norm_nhwc_fwd_one_pass_kernelI11Fp16IOFp16WLi256ELi70ELi560EEv26Group_norm_nhwc_fwd_params,"",@"SHT_CUDA_INFO"
	.sectionflags	@""
	.align	4


	//----- nvinfo : EIATTR_CUDA_API_VERSION
	.align		4
        /*0000*/ 	.byte	0x04, 0x37
        /*0002*/ 	.short	(.L_1631 - .L_1630)
.L_1630:
        /*0004*/ 	.word	0x00000082


	//----- nvinfo : EIATTR_KPARAM_INFO
	.align		4
.L_1631:
        /*0008*/ 	.byte	0x04, 0x17
        /*000a*/ 	.short	(.L_1633 - .L_1632)
.L_1632:
        /*000c*/ 	.word	0x00000000
        /*0010*/ 	.short	0x0000
        /*0012*/ 	.short	0x0000
        /*0014*/ 	.byte	0x00, 0xf0, 0x81, 0x02


	//----- nvinfo : EIATTR_SPARSE_MMA_MASK
	.align		4
.L_1633:
        /*0018*/ 	.byte	0x03, 0x50
        /*001a*/ 	.short	0x0000


	//----- nvinfo : EIATTR_MAXREG_COUNT
	.align		4
        /*001c*/ 	.byte	0x03, 0x1b
        /*001e*/ 	.short	0x0060


	//----- nvinfo : EIATTR_NUM_BARRIERS
	.align		4
        /*0020*/ 	.byte	0x02, 0x4c
        /*0022*/ 	.byte	0x01
	.zero		1


	//----- nvinfo : EIATTR_MERCURY_ISA_VERSION
	.align		4
        /*0024*/ 	.byte	0x03, 0x5f
        /*0026*/ 	.short	0x0101


	//----- nvinfo : EIATTR_COOP_GROUP_MASK_REGIDS
	.align		4
        /*0028*/ 	.byte	0x04, 0x29
        /*002a*/ 	.short	(.L_1635 - .L_1634)


	//   ....[0]....
.L_1634:
        /*002c*/ 	.word	0xffffffff


	//   ....[1]....
        /*0030*/ 	.word	0xffffffff


	//   ....[2]....
        /*0034*/ 	.word	0xffffffff


	//   ....[3]....
        /*0038*/ 	.word	0xffffffff


	//   ....[4]....
        /*003c*/ 	.word	0xffffffff


	//   ....[5]....
        /*0040*/ 	.word	0xffffffff


	//   ....[6]....
        /*0044*/ 	.word	0xffffffff


	//   ....[7]....
        /*0048*/ 	.word	0xffffffff


	//   ....[8]....
        /*004c*/ 	.word	0xffffffff


	//   ....[9]....
        /*0050*/ 	.word	0xffffffff


	//----- nvinfo : EIATTR_COOP_GROUP_INSTR_OFFSETS
	.align		4
.L_1635:
        /*0054*/ 	.byte	0x04, 0x28
        /*0056*/ 	.short	(.L_1637 - .L_1636)


	//   ....[0]....
.L_1636:
        /*0058*/ 	.word	0x00001c40


	//   ....[1]....
        /*005c*/ 	.word	0x00001c50


	//   ....[2]....
        /*0060*/ 	.word	0x00001ca0


	//   ....[3]....
        /*0064*/ 	.word	0x00001cb0


	//   ....[4]....
        /*0068*/ 	.word	0x00001d00


	//   ....[5]....
        /*006c*/ 	.word	0x00001d10


	//   ....[6]....
        /*0070*/ 	.word	0x00001d60


	//   ....[7]....
        /*0074*/ 	.word	0x00001d70


	//   ....[8]....
        /*0078*/ 	.word	0x00001dd0


	//   ....[9]....
        /*007c*/ 	.word	0x00001de0


	//----- nvinfo : EIATTR_EXIT_INSTR_OFFSETS
	.align		4
.L_1637:
        /*0080*/ 	.byte	0x04, 0x1c
        /*0082*/ 	.short	(.L_1639 - .L_1638)


	//   ....[0]....
.L_1638:
        /*0084*/ 	.word	0x00000070


	//   ....[1]....
        /*0088*/ 	.word	0x00005300


	//----- nvinfo : EIATTR_MAX_THREADS
	.align		4
.L_1639:
        /*008c*/ 	.byte	0x04, 0x05
        /*008e*/ 	.short	(.L_1641 - .L_1640)
.L_1640:
        /*0090*/ 	.word	0x00000230
        /*0094*/ 	.word	0x00000001
        /*0098*/ 	.word	0x00000001


	//----- nvinfo : EIATTR_CRS_STACK_SIZE
	.align		4
.L_1641:
        /*009c*/ 	.byte	0x04, 0x1e
        /*009e*/ 	.short	(.L_1643 - .L_1642)
.L_1642:
        /*00a0*/ 	.word	0x00000000


	//----- nvinfo : EIATTR_CBANK_PARAM_SIZE
	.align		4
.L_1643:
        /*00a4*/ 	.byte	0x03, 0x19
        /*00a6*/ 	.short	0x00a0


	//----- nvinfo : EIATTR_PARAM_CBANK
	.align		4
        /*00a8*/ 	.byte	0x04, 0x0a
        /*00aa*/ 	.short	(.L_1645 - .L_1644)
	.align		4
.L_1644:
        /*00ac*/ 	.word	index@(.nv.constant0._Z35group_norm_nhwc_fwd_one_pass_kernelI11Fp16IOFp16WLi256ELi70ELi560EEv26Group_norm_nhwc_fwd_params)
        /*00b0*/ 	.short	0x0210
        /*00b2*/ 	.short	0x00a0


	//----- nvinfo : EIATTR_SW_WAR
	.align		4
.L_1645:
        /*00b4*/ 	.byte	0x04, 0x36
        /*00b6*/ 	.short	(.L_1647 - .L_1646)
.L_1646:
        /*00b8*/ 	.word	0x00000008
.L_1647:


//--------------------- .nv.info._Z35group_norm_nhwc_fwd_one_pass_kernelI11Fp16IOFp16WLi512ELi70ELi560EEv26Group_norm_nhwc_fwd_params --------------------------
	.section	.nv.info._Z35group_norm_nhwc_fwd_one_pass_kernelI11Fp16IOFp16WLi512ELi70ELi560EEv26Group_norm_nhwc_fwd_params,"",@"SHT_CUDA_INFO"
	.sectionflags	@""
	.align	4


	//----- nvinfo : EIATTR_CUDA_API_VERSION
	.align		4
        /*0000*/ 	.byte	0x04, 0x37
        /*0002*/ 	.short	(.L_1649 - .L_1648)
.L_1648:
        /*0004*/ 	.word	0x00000082


	//----- nvinfo : EIATTR_KPARAM_INFO
	.align		4
.L_1649:
        /*0008*/ 	.byte	0x04, 0x17
        /*000a*/ 	.short	(.L_1651 - .L_1650)
.L_1650:
        /*000c*/ 	.word	0x00000000
        /*0010*/ 	.short	0x0000
        /*0012*/ 	.short	0x0000
        /*0014*/ 	.byte	0x00, 0xf0, 0x81, 0x02


	//----- nvinfo : EIATTR_SPARSE_MMA_MASK
	.align		4
.L_1651:
        /*0018*/ 	.byte	0x03, 0x50
        /*001a*/ 	.short	0x0000


	//----- nvinfo : EIATTR_MAXREG_COUNT
	.align		4
        /*001c*/ 	.byte	0x03, 0x1b
        /*001e*/ 	.short	0x0060


	//----- nvinfo : EIATTR_NUM_BARRIERS
	.align		4
        /*0020*/ 	.byte	0x02, 0x4c
        /*0022*/ 	.byte	0x01
	.zero		1


	//----- nvinfo : EIATTR_MERCURY_ISA_VERSION
	.align		4
        /*0024*/ 	.byte	0x03, 0x5f
        /*0026*/ 	.short	0x0101


	//----- nvinfo : EIATTR_COOP_GROUP_MASK_REGIDS
	.align		4
        /*0028*/ 	.byte	0x04, 0x29
        /*002a*/ 	.short	(.L_1653 - .L_1652)


	//   ....[0]....
.L_1652:
        /*002c*/ 	.word	0xffffffff


	//   ....[1]....
        /*0030*/ 	.word	0xffffffff


	//   ....[2]....
        /*0034*/ 	.word	0xffffffff


	//   ....[3]....
        /*0038*/ 	.word	0xffffffff


	//   ....[4]....
        /*003c*/ 	.word	0xffffffff


	//   ....[5]....
        /*0040*/ 	.word	0xffffffff


	//   ....[6]....
        /*0044*/ 	.word	0xffffffff


	//   ....[7]....
        /*0048*/ 	.word	0xffffffff


	//   ....[8]....
        /*004c*/ 	.word	0xffffffff


	//   ....[9]....
        /*0050*/ 	.word	0xffffffff


	//----- nvinfo : EIATTR_COOP_GROUP_INSTR_OFFSETS
	.align		4
.L_1653:
        /*0054*/ 	.byte	0x04, 0x28
        /*0056*/ 	.short	(.L_1655 - .L_1654)


	//   ....[0]....
.L_1654:
        /*0058*/ 	.word	0x00003410


	//   ....[1]....
        /*005c*/ 	.word	0x00003420


	//   ....[2]....
        /*0060*/ 	.word	0x00003470


	//   ....[3]....
        /*0064*/ 	.word	0x00003480


	//   ....[4]....
        /*0068*/ 	.word	0x000034d0


	//   ....[5]....
        /*006c*/ 	.word	0x000034e0


	//   ....[6]....
        /*0070*/ 	.word	0x00003540


	//   ....[7]....
        /*0074*/ 	.word	0x00003550


	//   ....[8]....
        /*0078*/ 	.word	0x000035b0


	//   ....[9]....
        /*007c*/ 	.word	0x000035c0


	//----- nvinfo : EIATTR_EXIT_INSTR_OFFSETS
	.align		4
.L_1655:
        /*0080*/ 	.byte	0x04, 0x1c
        /*0082*/ 	.short	(.L_1657 - .L_1656)


	//   ....[0]....
.L_1656:
        /*0084*/ 	.word	0x00000080


	//   ....[1]....
        /*0088*/ 	.word	0x000092c0


	//----- nvinfo : EIATTR_MAX_THREADS
	.align		4
.L_1657:
        /*008c*/ 	.byte	0x04, 0x05
        /*008e*/ 	.short	(.L_1659 - .L_1658)
.L_1658:
        /*0090*/ 	.word	0x00000230
        /*0094*/ 	.word	0x00000001
        /*0098*/ 	.word	0x00000001


	//----- nvinfo : EIATTR_CRS_STACK_SIZE
	.align		4
.L_1659:
        /*009c*/ 	.byte	0x04, 0x1e
        /*009e*/ 	.short	(.L_1661 - .L_1660)
.L_1660:
        /*00a0*/ 	.word	0x00000000


	//----- nvinfo : EIATTR_CBANK_PARAM_SIZE
	.align		4
.L_1661:
        /*00a4*/ 	.byte	0x03, 0x19
        /*00a6*/ 	.short	0x00a0


	//----- nvinfo : EIATTR_PARAM_CBANK
	.align		4
        /*00a8*/ 	.byte	0x04, 0x0a
        /*00aa*/ 	.short	(.L_1663 - .L_1662)
	.align		4
.L_1662:
        /*00ac*/ 	.word	index@(.nv.constant0._Z35group_norm_nhwc_fwd_one_pass_kernelI11Fp16IOFp16WLi512ELi70ELi560EEv26Group_norm_nhwc_fwd_params)
        /*00b0*/ 	.short	0x0210
        /*00b2*/ 	.short	0x00a0


	//----- nvinfo : EIATTR_SW_WAR
	.align		4
.L_1663:
        /*00b4*/ 	.byte	0x04, 0x36
        /*00b6*/ 	.short	(.L_1665 - .L_1664)
.L_1664:
        /*00b8*/ 	.word	0x00000008
.L_1665:


//--------------------- .nv.info._Z35group_norm_nhwc_fwd_one_pass_kernelI11Fp32IOFp32WLi64ELi70ELi560EEv26Group_norm_nhwc_fwd_params --------------------------
	.section	.nv.info._Z35group_norm_nhwc_fwd_one_pass_kernelI11Fp32IOFp32WLi64ELi70ELi560EEv26Group_norm_nhwc_fwd_params,"",@"SHT_CUDA_INFO"
	.sectionflags	@""
	.align	4


	//----- nvinfo : EIATTR_CUDA_API_VERSION
	.align		4
        /*0000*/ 	.byte	0x04, 0x37
        /*0002*/ 	.short	(.L_1667 - .L_1666)
.L_1666:
        /*0004*/ 	.word	0x00000082


	//----- nvinfo : EIATTR_KPARAM_INFO
	.align		4
.L_1667:
        /*0008*/ 	.byte	0x04, 0x17
        /*000a*/ 	.short	(.L_1669 - .L_1668)
.L_1668:
        /*000c*/ 	.word	0x00000000
        /*0010*/ 	.short	0x0000
        /*0012*/ 	.short	0x0000
        /*0014*/ 	.byte	0x00, 0xf0, 0x81, 0x02


	//----- nvinfo : EIATTR_SPARSE_MMA_MASK
	.align		4
.L_1669:
        /*0018*/ 	.byte	0x03, 0x50
        /*001a*/ 	.short	0x0000


	//----- nvinfo : EIATTR_MAXREG_COUNT
	.align		4
        /*001c*/ 	.byte	0x03, 0x1b
        /*001e*/ 	.short	0x0060


	//----- nvinfo : EIATTR_NUM_BARRIERS
	.align		4
        /*0020*/ 	.byte	0x02, 0x4c
        /*0022*/ 	.byte	0x01
	.zero		1


	//----- nvinfo : EIATTR_MERCURY_ISA_VERSION
	.align		4
        /*0024*/ 	.byte	0x03, 0x5f
        /*0026*/ 	.short	0x0101


	//----- nvinfo : EIATTR_COOP_GROUP_MASK_REGIDS
	.align		4
        /*0028*/ 	.byte	0x04, 0x29
        /*002a*/ 	.short	(.L_1671 - .L_1670)


	//   ....[0]....
.L_1670:
        /*002c*/ 	.word	0xffffffff


	//   ....[1]....
        /*0030*/ 	.word	0xffffffff


	//   ....[2]....
        /*0034*/ 	.word	0xffffffff


	//   ....[3]....
        /*0038*/ 	.word	0xffffffff


	//   ....[4]....
        /*003c*/ 	.word	0xffffffff


	//   ....[5]....
        /*0040*/ 	.word	0xffffffff


	//   ....[6]....
        /*0044*/ 	.word	0xffffffff


	//   ....[7]....
        /*0048*/ 	.word	0xffffffff


	//   ....[8]....
        /*004c*/ 	.word	0xffffffff


	//   ....[9]....
        /*0050*/ 	.word	0xffffffff


	//----- nvinfo : EIATTR_COOP_GROUP_INSTR_OFFSETS
	.align		4
.L_1671:
        /*0054*/ 	.byte	0x04, 0x28
        /*0056*/ 	.short	(.L_1673 - .L_1672)


	//   ....[0]....
.L_1672:
        /*0058*/ 	.word	0x000009e0


	//   ....[1]....
        /*005c*/ 	.word	0x000009f0


	//   ....[2]....
        /*0060*/ 	.word	0x00000a40


	//   ....[3]....
        /*0064*/ 	.word	0x00000a50


	//   ....[4]....
        /*0068*/ 	.word	0x00000aa0


	//   ....[5]....
        /*006c*/ 	.word	0x00000ab0


	//   ....[6]....
        /*0070*/ 	.word	0x00000b00


	//   ....[7]....
        /*0074*/ 	.word	0x00000b10


	//   ....[8]....
        /*0078*/ 	.word	0x00000b70


	//   ....[9]....
        /*007c*/ 	.word	0x00000b80


	//----- nvinfo : EIATTR_EXIT_INSTR_OFFSETS
	.align		4
.L_1673:
        /*0080*/ 	.byte	0x04, 0x1c
        /*0082*/ 	.short	(.L_1675 - .L_1674)


	//   ....[0]....
.L_1674:
        /*0084*/ 	.word	0x00000070


	//   ....[1]....
        /*0088*/ 	.word	0x000023d0


	//----- nvinfo : EIATTR_MAX_THREADS
	.align		4
.L_1675:
        /*008c*/ 	.byte	0x04, 0x05
        /*008e*/ 	.short	(.L_1677 - .L_1676)
.L_1676:
        /*0090*/ 	.word	0x00000230
        /*0094*/ 	.word	0x00000001
        /*0098*/ 	.word	0x00000001


	//----- nvinfo : EIATTR_CRS_STACK_SIZE
	.align		4
.L_1677:
        /*009c*/ 	.byte	0x04, 0x1e
        /*009e*/ 	.short	(.L_1679 - .L_1678)
.L_1678:
        /*00a0*/ 	.word	0x00000000


	//----- nvinfo : EIATTR_CBANK_PARAM_SIZE
	.align		4
.L_1679:
        /*00a4*/ 	.byte	0x03, 0x19
        /*00a6*/ 	.short	0x00a0


	//----- nvinfo : EIATTR_PARAM_CBANK
	.align		4
        /*00a8*/ 	.byte	0x04, 0x0a
        /*00aa*/ 	.short	(.L_1681 - .L_1680)
	.align		4
.L_1680:
        /*00ac*/ 	.word	index@(.nv.constant0._Z35group_norm_nhwc_fwd_one_pass_kernelI11Fp32IOFp32WLi64ELi70ELi560EEv26Group_norm_nhwc_fwd_params)
        /*00b0*/ 	.short	0x0210
        /*00b2*/ 	.short	0x00a0


	//----- nvinfo : EIATTR_SW_WAR
	.align		4
.L_1681:
        /*00b4*/ 	.byte	0x04, 0x36
        /*00b6*/ 	.short	(.L_1683 - .L_1682)
.L_1682:
        /*00b8*/ 	.word	0x00000008
.L_1683:


//--------------------- .nv.info._Z35group_norm_nhwc_fwd_one_pass_kernelI11Fp32IOFp32WLi128ELi70ELi560EEv26Group_norm_nhwc_fwd_params --------------------------
	.section	.nv.info._Z35group_norm_nhwc_fwd_one_pass_kernelI11Fp32IOFp32WLi128ELi70ELi560EEv26Group_norm_nhwc_fwd_params,"",@"SHT_CUDA_INFO"
	.sectionflags	@""
	.align	4


	//----- nvinfo : EIATTR_CUDA_API_VERSION
	.align		4
        /*0000*/ 	.byte	0x04, 0x37
        /*0002*/ 	.short	(.L_1685 - .L_1684)
.L_1684:
        /*0004*/ 	.word	0x00000082


	//----- nvinfo : EIATTR_KPARAM_INFO
	.align		4
.L_1685:
        /*0008*/ 	.byte	0x04, 0x17
        /*000a*/ 	.short	(.L_1687 - .L_1686)
.L_1686:
        /*000c*/ 	.word	0x00000000
        /*0010*/ 	.short	0x0000
        /*0012*/ 	.short	0x0000
        /*0014*/ 	.byte	0x00, 0xf0, 0x81, 0x02


	//----- nvinfo : EIATTR_SPARSE_MMA_MASK
	.align		4
.L_1687:
        /*0018*/ 	.byte	0x03, 0x50
        /*001a*/ 	.short	0x0000


	//----- nvinfo : EIATTR_MAXREG_COUNT
	.align		4
        /*001c*/ 	.byte	0x03, 0x1b
        /*001e*/ 	.short	0x0060


	//----- nvinfo : EIATTR_NUM_BARRIERS
	.align		4
        /*0020*/ 	.byte	0x02, 0x4c
        /*0022*/ 	.byte	0x01
	.zero		1


	//----- nvinfo : EIATTR_MERCURY_ISA_VERSION
	.align		4
        /*0024*/ 	.byte	0x03, 0x5f
        /*0026*/ 	.short	0x0101


	//----- nvinfo : EIATTR_COOP_GROUP_MASK_REGIDS
	.align		4
        /*0028*/ 	.byte	0x04, 0x29
        /*002a*/ 	.short	(.L_1689 - .L_1688)


	//   ....[0]....
.L_1688:
        /*002c*/ 	.word	0xffffffff


	//   ....[1]....
        /*0030*/ 	.word	0xffffffff


	//   ....[2]....
        /*0034*/ 	.word	0xffffffff


	//   ....[3]....
        /*0038*/ 	.word	0xffffffff


	//   ....[4]....
        /*003c*/ 	.word	0xffffffff


	//   ....[5]....
        /*0040*/ 	.word	0xffffffff


	//   ....[6]....
        /*0044*/ 	.word	0xffffffff


	//   ....[7]....
        /*0048*/ 	.word	0xffffffff


	//   ....[8]....
        /*004c*/ 	.word	0xffffffff


	//   ....[9]....
        /*0050*/ 	.word	0xffffffff


	//----- nvinfo : EIATTR_COOP_GROUP_INSTR_OFFSETS
	.align		4
.L_1689:
        /*0054*/ 	.byte	0x04, 0x28
        /*0056*/ 	.short	(.L_1691 - .L_1690)


	//   ....[0]....
.L_1690:
        /*0058*/ 	.word	0x00000f40


	//   ....[1]....
        /*005c*/ 	.word	0x00000f50


	//   ....[2]....
        /*0060*/ 	.word	0x00000fa0


	//   ....[3]....
        /*0064*/ 	.word	0x00000fb0


	//   ....[4]....
        /*0068*/ 	.word	0x00001000


	//   ....[5]....
        /*006c*/ 	.word	0x00001010


	//   ....[6]....
        /*0070*/ 	.word	0x00001060


	//   ....[7]....
        /*0074*/ 	.word	0x00001070


	//   ....[8]....
        /*0078*/ 	.word	0x000010d0


	//   ....[9]....
        /*007c*/ 	.word	0x000010e0


	//----- nvinfo : EIATTR_EXIT_INSTR_OFFSETS
	.align		4
.L_1691:
        /*0080*/ 	.byte	0x04, 0x1c
        /*0082*/ 	.short	(.L_1693 - .L_1692)


	//   ....[0]....
.L_1692:
        /*0084*/ 	.word	0x00000070


	//   ....[1]....
        /*0088*/ 	.word	0x00003220


	//----- nvinfo : EIATTR_MAX_THREADS
	.align		4
.L_1693:
        /*008c*/ 	.byte	0x04, 0x05
        /*008e*/ 	.short	(.L_1695 - .L_1694)
.L_1694:
        /*0090*/ 	.word	0x00000230
        /*0094*/ 	.word	0x00000001
        /*0098*/ 	.word	0x00000001


	//----- nvinfo : EIATTR_CRS_STACK_SIZE
	.align		4
.L_1695:
        /*009c*/ 	.byte	0x04, 0x1e
        /*009e*/ 	.short	(.L_1697 - .L_1696)
.L_1696:
        /*00a0*/ 	.word	0x00000000


	//----- nvinfo : EIATTR_CBANK_PARAM_SIZE
	.align		4
.L_1697:
        /*00a4*/ 	.byte	0x03, 0x19
        /*00a6*/ 	.short	0x00a0


	//----- nvinfo : EIATTR_PARAM_CBANK
	.align		4
        /*00a8*/ 	.byte	0x04, 0x0a
        /*00aa*/ 	.short	(.L_1699 - .L_1698)
	.align		4
.L_1698:
        /*00ac*/ 	.word	index@(.nv.constant0._Z35group_norm_nhwc_fwd_one_pass_kernelI11Fp32IOFp32WLi128ELi70ELi560EEv26Group_norm_nhwc_fwd_params)
        /*00b0*/ 	.short	0x0210
        /*00b2*/ 	.short	0x00a0


	//----- nvinfo : EIATTR_SW_WAR
	.align		4
.L_1699:
        /*00b4*/ 	.byte	0x04, 0x36
        /*00b6*/ 	.short	(.L_1701 - .L_1700)
.L_1700:
        /*00b8*/ 	.word	0x00000008
.L_1701:


//--------------------- .nv.info._Z35group_norm_nhwc_fwd_one_pass_kernelI11Fp32IOFp32WLi256ELi70ELi560EEv26Group_norm_nhwc_fwd_params --------------------------
	.section	.nv.info._Z35group_norm_nhwc_fwd_one_pass_kernelI11Fp32IOFp32WLi256ELi70ELi560EEv26Group_norm_nhwc_fwd_params,"",@"SHT_CUDA_INFO"
	.sectionflags	@""
	.align	4


	//----- nvinfo : EIATTR_CUDA_API_VERSION
	.align		4
        /*0000*/ 	.byte	0x04, 0x37
        /*0002*/ 	.short	(.L_1703 - .L_1702)
.L_1702:
        /*0004*/ 	.word	0x00000082


	//----- nvinfo : EIATTR_KPARAM_INFO
	.align		4
.L_1703:
        /*0008*/ 	.byte	0x04, 0x17
        /*000a*/ 	.short	(.L_1705 - .L_1704)
.L_1704:
        /*000c*/ 	.word	0x00000000
        /*0010*/ 	.short	0x0000
        /*0012*/ 	.short	0x0000
        /*0014*/ 	.byte	0x00, 0xf0, 0x81, 0x02


	//----- nvinfo : EIATTR_SPARSE_MMA_MASK
	.align		4
.L_1705:
        /*0018*/ 	.byte	0x03, 0x50
        /*001a*/ 	.short	0x0000


	//----- nvinfo : EIATTR_MAXREG_COUNT
	.align		4
        /*001c*/ 	.byte	0x03, 0x1b
        /*001e*/ 	.short	0x0060


	//----- nvinfo : EIATTR_NUM_BARRIERS
	.align		4
        /*0020*/ 	.byte	0x02, 0x4c
        /*0022*/ 	.byte	0x01
	.zero		1


	//----- nvinfo : EIATTR_MERCURY_ISA_VERSION
	.align		4
        /*0024*/ 	.byte	0x03, 0x5f
        /*0026*/ 	.short	0x0101


	//----- nvinfo : EIATTR_COOP_GROUP_MASK_REGIDS
	.align		4
        /*0028*/ 	.byte	0x04, 0x29
        /*002a*/ 	.short	(.L_1707 - .L_1706)


	//   ....[0]....
.L_1706:
        /*002c*/ 	.word	0xffffffff


	//   ....[1]....
        /*0030*/ 	.word	0xffffffff


	//   ....[2]....
        /*0034*/ 	.word	0xffffffff


	//   ....[3]....
        /*0038*/ 	.word	0xffffffff


	//   ....[4]....
        /*003c*/ 	.word	0xffffffff


	//   ....[5]....
        /*0040*/ 	.word	0xffffffff


	//   ....[6]....
        /*0044*/ 	.word	0xffffffff


	//   ....[7]....
        /*0048*/ 	.word	0xffffffff


	//   ....[8]....
        /*004c*/ 	.word	0xffffffff


	//   ....[9]....
        /*0050*/ 	.word	0xffffffff


	//----- nvinfo : EIATTR_COOP_GROUP_INSTR_OFFSETS
	.align		4
.L_1707:
        /*0054*/ 	.byte	0x04, 0x28
        /*0056*/ 	.short	(.L_1709 - .L_1708)


	//   ....[0]....
.L_1708:
        /*0058*/ 	.word	0x00001a10


	//   ....[1]....
        /*005c*/ 	.word	0x00001a20


	//   ....[2]....
        /*0060*/ 	.word	0x00001a70


	//   ....[3]....
        /*0064*/ 	.word	0x00001a80


	//   ....[4]....
        /*0068*/ 	.word	0x00001ad0


	//   ....[5]....
        /*006c*/ 	.word	0x00001ae0


	//   ....[6]....
        /*0070*/ 	.word	0x00001b40


	//   ....[7]....
        /*0074*/ 	.word	0x00001b50


	//   ....[8]....
        /*0078*/ 	.word	0x00001bb0


	//   ....[9]....
        /*007c*/ 	.word	0x00001bc0


	//----- nvinfo : EIATTR_EXIT_INSTR_OFFSETS
	.align		4
.L_1709:
        /*0080*/ 	.byte	0x04, 0x1c
        /*0082*/ 	.short	(.L_1711 - .L_1710)


	//   ....[0]....
.L_1710:
        /*0084*/ 	.word	0x00000070


	//   ....[1]....
        /*0088*/ 	.word	0x00004da0


	//----- nvinfo : EIATTR_MAX_THREADS
	.align		4
.L_1711:
        /*008c*/ 	.byte	0x04, 0x05
        /*008e*/ 	.short	(.L_1713 - .L_1712)
.L_1712:
        /*0090*/ 	.word	0x00000230
        /*0094*/ 	.word	0x00000001
        /*0098*/ 	.word	0x00000001


	//----- nvinfo : EIATTR_CRS_STACK_SIZE
	.align		4
.L_1713:
        /*009c*/ 	.byte	0x04, 0x1e
        /*009e*/ 	.short	(.L_1715 - .L_1714)
.L_1714:
        /*00a0*/ 	.word	0x00000000


	//----- nvinfo : EIATTR_CBANK_PARAM_SIZE
	.align		4
.L_1715:
        /*00a4*/ 	.byte	0x03, 0x19
        /*00a6*/ 	.short	0x00a0


	//----- nvinfo : EIATTR_PARAM_CBANK
	.align		4
        /*00a8*/ 	.byte	0x04, 0x0a
        /*00aa*/ 	.short	(.L_1717 - .L_1716)
	.align		4
.L_1716:
        /*00ac*/ 	.word	index@(.nv.constant0._Z35group_norm_nhwc_fwd_one_pass_kernelI11Fp32IOFp32WLi256ELi70ELi560EEv26Group_norm_nhwc_fwd_params)
        /*00b0*/ 	.short	0x0210
        /*00b2*/ 	.short	0x00a0


	//----- nvinfo : EIATTR_SW_WAR
	.align		4
.L_1717:
        /*00b4*/ 	.byte	0x04, 0x36
        /*00b6*/ 	.short	(.L_1719 - .L_1718)
.L_1718:
        /*00b8*/ 	.word	0x00000008
.L_1719:


//--------------------- .nv.info._Z35group_norm_nhwc_fwd_one_pass_kernelI11Fp32IOFp32WLi512ELi70ELi560EEv26Group_norm_nhwc_fwd_params --------------------------
	.section	.nv.info._Z35group_norm_nhwc_fwd_one_pass_kernelI11Fp32IOFp32WLi512ELi70ELi560EEv26Group_norm_nhwc_fwd_params,"",@"SHT_CUDA_INFO"
	.sectionflags	@""
	.align	4


	//----- nvinfo : EIATTR_CUDA_API_VERSION
	.align		4
        /*0000*/ 	.byte	0x04, 0x37
        /*0002*/ 	.short	(.L_1721 - .L_1720)
.L_1720:
        /*0004*/ 	.word	0x00000082


	//----- nvinfo : EIATTR_KPARAM_INFO
	.align		4
.L_1721:
        /*0008*/ 	.byte	0x04, 0x17
        /*000a*/ 	.short	(.L_1723 - .L_1722)
.L_1722:
        /*000c*/ 	.word	0x00000000
        /*0010*/ 	.short	0x0000
        /*0012*/ 	.short	0x0000
        /*0014*/ 	.byte	0x00, 0xf0, 0x81, 0x02


	//----- nvinfo : EIATTR_SPARSE_MMA_MASK
	.align		4
.L_1723:
        /*0018*/ 	.byte	0x03, 0x50
        /*001a*/ 	.short	0x0000


	//----- nvinfo : EIATTR_MAXREG_COUNT
	.align		4
        /*001c*/ 	.byte	0x03, 0x1b
        /*001e*/ 	.short	0x0060


	//----- nvinfo : EIATTR_NUM_BARRIERS
	.align		4
        /*0020*/ 	.byte	0x02, 0x4c
        /*0022*/ 	.byte	0x01
	.zero		1


	//----- nvinfo : EIATTR_MERCURY_ISA_VERSION
	.align		4
        /*0024*/ 	.byte	0x03, 0x5f
        /*0026*/ 	.short	0x0101


	//----- nvinfo : EIATTR_INT_WARP_WIDE_INSTR_OFFSETS
	.align		4
        /*0028*/ 	.byte	0x04, 0x31
        /*002a*/ 	.short	(.L_1725 - .L_1724)


	//   ....[0]....
.L_1724:
        /*002c*/ 	.word	0x000046f0


	//----- nvinfo : EIATTR_COOP_GROUP_MASK_REGIDS
	.align		4
.L_1725:
        /*0030*/ 	.byte	0x04, 0x29
        /*0032*/ 	.short	(.L_1727 - .L_1726)


	//   ....[0]....
.L_1726:
        /*0034*/ 	.word	0xffffffff


	//   ....[1]....
        /*0038*/ 	.word	0xffffffff


	//   ....[2]....
        /*003c*/ 	.word	0xffffffff


	//   ....[3]....
        /*0040*/ 	.word	0xffffffff


	//   ....[4]....
        /*0044*/ 	.word	0xffffffff


	//   ....[5]....
        /*0048*/ 	.word	0xffffffff


	//   ....[6]....
        /*004c*/ 	.word	0xffffffff


	//   ....[7]....
        /*0050*/ 	.word	0xffffffff


	//   ....[8]....
        /*0054*/ 	.word	0xffffffff


	//   ....[9]....
        /*0058*/ 	.word	0xffffffff


	//----- nvinfo : EIATTR_COOP_GROUP_INSTR_OFFSETS
	.align		4
.L_1727:
        /*005c*/ 	.byte	0x04, 0x28
        /*005e*/ 	.short	(.L_1729 - .L_1728)


	//   ....[0]....
.L_1728:
        /*0060*/ 	.word	0x00003790


	//   ....[1]....
        /*0064*/ 	.word	0x000037a0


	//   ....[2]....
        /*0068*/ 	.word	0x000037f0


	//   ....[3]....
        /*006c*/ 	.word	0x00003800


	//   ....[4]....
        /*0070*/ 	.word	0x00003850


	//   ....[5]....
        /*0074*/ 	.word	0x00003860


	//   ....[6]....
        /*0078*/ 	.word	0x000038b0


	//   ....[7]....
        /*007c*/ 	.word	0x000038c0


	//   ....[8]....
        /*0080*/ 	.word	0x00003930


	//   ....[9]....
        /*0084*/ 	.word	0x00003940


	//----- nvinfo : EIATTR_EXIT_INSTR_OFFSETS
	.align		4
.L_1729:
        /*0088*/ 	.byte	0x04, 0x1c
        /*008a*/ 	.short	(.L_1731 - .L_1730)


	//   ....[0]....
.L_1730:
        /*008c*/ 	.word	0x00000080


	//   ....[1]....
        /*0090*/ 	.word	0x00009280


	//----- nvinfo : EIATTR_MAX_THREADS
	.align		4
.L_1731:
        /*0094*/ 	.byte	0x04, 0x05
        /*0096*/ 	.short	(.L_1733 - .L_1732)
.L_1732:
        /*0098*/ 	.word	0x00000230
        /*009c*/ 	.word	0x00000001
        /*00a0*/ 	.word	0x00000001


	//----- nvinfo : EIATTR_CRS_STACK_SIZE
	.align		4
.L_1733:
        /*00a4*/ 	.byte	0x04, 0x1e
        /*00a6*/ 	.short	(.L_1735 - .L_1734)
.L_1734:
        /*00a8*/ 	.word	0x00000000


	//----- nvinfo : EIATTR_CBANK_PARAM_SIZE
	.align		4
.L_1735:
        /*00ac*/ 	.byte	0x03, 0x19
        /*00ae*/ 	.short	0x00a0


	//----- nvinfo : EIATTR_PARAM_CBANK
	.align		4
        /*00b0*/ 	.byte	0x04, 0x0a
        /*00b2*/ 	.short	(.L_1737 - .L_1736)
	.align		4
.L_1736:
        /*00b4*/ 	.word	index@(.nv.constant0._Z35group_norm_nhwc_fwd_one_pass_kernelI11Fp32IOFp32WLi512ELi70ELi560EEv26Group_norm_nhwc_fwd_params)
        /*00b8*/ 	.short	0x0210
        /*00ba*/ 	.short	0x00a0


	//----- nvinfo : EIATTR_SW_WAR
	.align		4
.L_1737:
        /*00bc*/ 	.byte	0x04, 0x36
        /*00be*/ 	.short	(.L_1739 - .L_1738)
.L_1738:
        /*00c0*/ 	.word	0x00000008
.L_1739:


//--------------------- .nv.info._Z35group_norm_nhwc_fwd_one_pass_kernelI11Fp32IOBf16WLi64ELi70ELi560EEv26Group_norm_nhwc_fwd_params --------------------------
	.section	.nv.info._Z35group_norm_nhwc_fwd_one_pass_kernelI11Fp32IOBf16WLi64ELi70ELi560EEv26Group_norm_nhwc_fwd_params,"",@"SHT_CUDA_INFO"
	.sectionflags	@""
	.align	4


	//----- nvinfo : EIATTR_CUDA_API_VERSION
	.align		4
        /*0000*/ 	.byte	0x04, 0x37
        /*0002*/ 	.short	(.L_1741 - .L_1740)
.L_1740:
        /*0004*/ 	.word	0x00000082


	//----- nvinfo : EIATTR_KPARAM_INFO
	.align		4
.L_1741:
        /*0008*/ 	.byte	0x04, 0x17
        /*000a*/ 	.short	(.L_1743 - .L_1742)
.L_1742:
        /*000c*/ 	.word	0x00000000
        /*0010*/ 	.short	0x0000
        /*0012*/ 	.short	0x0000
        /*0014*/ 	.byte	0x00, 0xf0, 0x81, 0x02


	//----- nvinfo : EIATTR_SPARSE_MMA_MASK
	.align		4
.L_1743:
        /*0018*/ 	.byte	0x03, 0x50
        /*001a*/ 	.short	0x0000


	//----- nvinfo : EIATTR_MAXREG_COUNT
	.align		4
        /*001c*/ 	.byte	0x03, 0x1b
        /*001e*/ 	.short	0x0060


	//----- nvinfo : EIATTR_NUM_BARRIERS
	.align		4
        /*0020*/ 	.byte	0x02, 0x4c
        /*0022*/ 	.byte	0x01
	.zero		1


	//----- nvinfo : EIATTR_MERCURY_ISA_VERSION
	.align		4
        /*0024*/ 	.byte	0x03, 0x5f
        /*0026*/ 	.short	0x0101


	//----- nvinfo : EIATTR_COOP_GROUP_MASK_REGIDS
	.align		4
        /*0028*/ 	.byte	0x04, 0x29
        /*002a*/ 	.short	(.L_1745 - .L_1744)


	//   ....[0]....
.L_1744:
        /*002c*/ 	.word	0xffffffff


	//   ....[1]....
        /*0030*/ 	.word	0xffffffff


	//   ....[2]....
        /*0034*/ 	.word	0xffffffff


	//   ....[3]....
        /*0038*/ 	.word	0xffffffff


	//   ....[4]....
        /*003c*/ 	.word	0xffffffff


	//   ....[5]....
        /*0040*/ 	.word	0xffffffff


	//   ....[6]....
        /*0044*/ 	.word	0xffffffff


	//   ....[7]....
        /*0048*/ 	.word	0xffffffff


	//   ....[8]....
        /*004c*/ 	.word	0xffffffff


	//   ....[9]....
        /*0050*/ 	.word	0xffffffff


	//----- nvinfo : EIATTR_COOP_GROUP_INSTR_OFFSETS
	.align		4
.L_1745:
        /*0054*/ 	.byte	0x04, 0x28
        /*0056*/ 	.short	(.L_1747 - .L_1746)


	//   ....[0]....
.L_1746:
        /*0058*/ 	.word	0x000009e0


	//   ....[1]....
        /*005c*/ 	.word	0x000009f0


	//   ....[2]....
        /*0060*/ 	.word	0x00000a40


	//   ....[3]....
        /*0064*/ 	.word	0x00000a50


	//   ....[4]....
        /*0068*/ 	.word	0x00000aa0


	//   ....[5]....
        /*006c*/ 	.word	0x00000ab0


	//   ....[6]....
        /*0070*/ 	.word	0x00000b00


	//   ....[7]....
        /*0074*/ 	.word	0x00000b10


	//   ....[8]....
        /*0078*/ 	.word	0x00000b70


	//   ....[9]....
        /*007c*/ 	.word	0x00000b80


	//----- nvinfo : EIATTR_EXIT_INSTR_OFFSETS
	.align		4
.L_1747:
        /*0080*/ 	.byte	0x04, 0x1c
        /*0082*/ 	.short	(.L_1749 - .L_1748)


	//   ....[0]....
.L_1748:
        /*0084*/ 	.word	0x00000070


	//   ....[1]....
        /*0088*/ 	.word	0x00002410


	//----- nvinfo : EIATTR_MAX_THREADS
	.align		4
.L_1749:
        /*008c*/ 	.byte	0x04, 0x05
        /*008e*/ 	.short	(.L_1751 - .L_1750)
.L_1750:
        /*0090*/ 	.word	0x00000230
        /*0094*/ 	.word	0x00000001
        /*0098*/ 	.word	0x00000001


	//----- nvinfo : EIATTR_CRS_STACK_SIZE
	.align		4
.L_1751:
        /*009c*/ 	.byte	0x04, 0x1e
        /*009e*/ 	.short	(.L_1753 - .L_1752)
.L_1752:
        /*00a0*/ 	.word	0x00000000


	//----- nvinfo : EIATTR_CBANK_PARAM_SIZE
	.align		4
.L_1753:
        /*00a4*/ 	.byte	0x03, 0x19
        /*00a6*/ 	.short	0x00a0


	//----- nvinfo : EIATTR_PARAM_CBANK
	.align		4
        /*00a8*/ 	.byte	0x04, 0x0a
        /*00aa*/ 	.short	(.L_1755 - .L_1754)
	.align		4
.L_1754:
        /*00ac*/ 	.word	index@(.nv.constant0._Z35group_norm_nhwc_fwd_one_pass_kernelI11Fp32IOBf16WLi64ELi70ELi560EEv26Group_norm_nhwc_fwd_params)
        /*00b0*/ 	.short	0x0210
        /*00b2*/ 	.short	0x00a0


	//----- nvinfo : EIATTR_SW_WAR
	.align		4
.L_1755:
        /*00b4*/ 	.byte	0x04, 0x36
        /*00b6*/ 	.short	(.L_1757 - .L_1756)
.L_1756:
        /*00b8*/ 	.word	0x00000008
.L_1757:


//--------------------- .nv.info._Z35group_norm_nhwc_fwd_one_pass_kernelI11Fp32IOBf16WLi128ELi70ELi560EEv26Group_norm_nhwc_fwd_params --------------------------
	.section	.nv.info._Z35group_norm_nhwc_fwd_one_pass_kernelI11Fp32IOBf16WLi128ELi70ELi560EEv26Group_norm_nhwc_fwd_params,"",@"SHT_CUDA_INFO"
	.sectionflags	@""
	.align	4


	//----- nvinfo : EIATTR_CUDA_API_VERSION
	.align		4
        /*0000*/ 	.byte	0x04, 0x37
        /*0002*/ 	.short	(.L_1759 - .L_1758)
.L_1758:
        /*0004*/ 	.word	0x00000082


	//----- nvinfo : EIATTR_KPARAM_INFO
	.align		4
.L_1759:
        /*0008*/ 	.byte	0x04, 0x17
        /*000a*/ 	.short	(.L_1761 - .L_1760)
.L_1760:
        /*000c*/ 	.word	0x00000000
        /*0010*/ 	.short	0x0000
        /*0012*/ 	.short	0x0000
        /*0014*/ 	.byte	0x00, 0xf0, 0x81, 0x02


	//----- nvinfo : EIATTR_SPARSE_MMA_MASK
	.align		4
.L_1761:
        /*0018*/ 	.byte	0x03, 0x50
        /*001a*/ 	.short	0x0000


	//----- nvinfo : EIATTR_MAXREG_COUNT
	.align		4
        /*001c*/ 	.byte	0x03, 0x1b
        /*001e*/ 	.short	0x0060


	//----- nvinfo : EIATTR_NUM_BARRIERS
	.align		4
        /*0020*/ 	.byte	0x02, 0x4c
        /*0022*/ 	.byte	0x01
	.zero		1


	//----- nvinfo : EIATTR_MERCURY_ISA_VERSION
	.align		4
        /*0024*/ 	.byte	0x03, 0x5f
        /*0026*/ 	.short	0x0101


	//----- nvinfo : EIATTR_COOP_GROUP_MASK_REGIDS
	.align		4
        /*0028*/ 	.byte	0x04, 0x29
        /*002a*/ 	.short	(.L_1763 - .L_1762)


	//   ....[0]....
.L_1762:
        /*002c*/ 	.word	0xffffffff


	//   ....[1]....
        /*0030*/ 	.word	0xffffffff


	//   ....[2]....
        /*0034*/ 	.word	0xffffffff


	//   ....[3]....
        /*0038*/ 	.word	0xffffffff


	//   ....[4]....
        /*003c*/ 	.word	0xffffffff


	//   ....[5]....
        /*0040*/ 	.word	0xffffffff


	//   ....[6]....
        /*0044*/ 	.word	0xffffffff


	//   ....[7]....
        /*0048*/ 	.word	0xffffffff


	//   ....[8]....
        /*004c*/ 	.word	0xffffffff


	//   ....[9]....
        /*0050*/ 	.word	0xffffffff


	//----- nvinfo : EIATTR_COOP_GROUP_INSTR_OFFSETS
	.align		4
.L_1763:
        /*0054*/ 	.byte	0x04, 0x28
        /*0056*/ 	.short	(.L_1765 - .L_1764)


	//   ....[0]....
.L_1764:
        /*0058*/ 	.word	0x00000f50


	//   ....[1]....
        /*005c*/ 	.word	0x00000f60


	//   ....[2]....
        /*0060*/ 	.word	0x00000fb0


	//   ....[3]....
        /*0064*/ 	.word	0x00000fc0


	//   ....[4]....
        /*0068*/ 	.word	0x00001010


	//   ....[5]....
        /*006c*/ 	.word	0x00001020


	//   ....[6]....
        /*0070*/ 	.word	0x00001070


	//   ....[7]....
        /*0074*/ 	.word	0x00001080


	//   ....[8]....
        /*0078*/ 	.word	0x000010e0


	//   ....[9]....
        /*007c*/ 	.word	0x000010f0


	//----- nvinfo : EIATTR_EXIT_INSTR_OFFSETS
	.align		4
.L_1765:
        /*0080*/ 	.byte	0x04, 0x1c
        /*0082*/ 	.short	(.L_1767 - .L_1766)


	//   ....[0]....
.L_1766:
        /*0084*/ 	.word	0x00000070


	//   ....[1]....
        /*0088*/ 	.word	0x00003260


	//----- nvinfo : EIATTR_MAX_THREADS
	.align		4
.L_1767:
        /*008c*/ 	.byte	0x04, 0x05
        /*008e*/ 	.short	(.L_1769 - .L_1768)
.L_1768:
        /*0090*/ 	.word	0x00000230
        /*0094*/ 	.word	0x00000001
        /*0098*/ 	.word	0x00000001


	//----- nvinfo : EIATTR_CRS_STACK_SIZE
	.align		4
.L_1769:
        /*009c*/ 	.byte	0x04, 0x1e
        /*009e*/ 	.short	(.L_1771 - .L_1770)
.L_1770:
        /*00a0*/ 	.word	0x00000000


	//----- nvinfo : EIATTR_CBANK_PARAM_SIZE
	.align		4
.L_1771:
        /*00a4*/ 	.byte	0x03, 0x19
        /*00a6*/ 	.short	0x00a0


	//----- nvinfo : EIATTR_PARAM_CBANK
	.align		4
        /*00a8*/ 	.byte	0x04, 0x0a
        /*00aa*/ 	.short	(.L_1773 - .L_1772)
	.align		4
.L_1772:
        /*00ac*/ 	.word	index@(.nv.constant0._Z35group_norm_nhwc_fwd_one_pass_kernelI11Fp32IOBf16WLi128ELi70ELi560EEv26Group_norm_nhwc_fwd_params)
        /*00b0*/ 	.short	0x0210
        /*00b2*/ 	.short	0x00a0


	//----- nvinfo : EIATTR_SW_WAR
	.align		4
.L_1773:
        /*00b4*/ 	.byte	0x04, 0x36
        /*00b6*/ 	.short	(.L_1775 - .L_1774)
.L_1774:
        /*00b8*/ 	.word	0x00000008
.L_1775:


//--------------------- .nv.info._Z35group_norm_nhwc_fwd_one_pass_kernelI11Fp32IOBf16WLi256ELi70ELi560EEv26Group_norm_nhwc_fwd_params --------------------------
	.section	.nv.info._Z35group_norm_nhwc_fwd_one_pass_kernelI11Fp32IOBf16WLi256ELi70ELi560EEv26Group_norm_nhwc_fwd_params,"",@"SHT_CUDA_INFO"
	.sectionflags	@""
	.align	4


	//----- nvinfo : EIATTR_CUDA_API_VERSION
	.align		4
        /*0000*/ 	.byte	0x04, 0x37
        /*0002*/ 	.short	(.L_1777 - .L_1776)
.L_1776:
        /*0004*/ 	.word	0x00000082


	//----- nvinfo : EIATTR_KPARAM_INFO
	.align		4
.L_1777:
        /*0008*/ 	.byte	0x04, 0x17
        /*000a*/ 	.short	(.L_1779 - .L_1778)
.L_1778:
        /*000c*/ 	.word	0x00000000
        /*0010*/ 	.short	0x0000
        /*0012*/ 	.short	0x0000
        /*0014*/ 	.byte	0x00, 0xf0, 0x81, 0x02


	//----- nvinfo : EIATTR_SPARSE_MMA_MASK
	.align		4
.L_1779:
        /*0018*/ 	.byte	0x03, 0x50
        /*001a*/ 	.short	0x0000


	//----- nvinfo : EIATTR_MAXREG_COUNT
	.align		4
        /*001c*/ 	.byte	0x03, 0x1b
        /*001e*/ 	.short	0x0060


	//----- nvinfo : EIATTR_NUM_BARRIERS
	.align		4
        /*0020*/ 	.byte	0x02, 0x4c
        /*0022*/ 	.byte	0x01
	.zero		1


	//----- nvinfo : EIATTR_MERCURY_ISA_VERSION
	.align		4
        /*0024*/ 	.byte	0x03, 0x5f
        /*0026*/ 	.short	0x0101


	//----- nvinfo : EIATTR_COOP_GROUP_MASK_REGIDS
	.align		4
        /*0028*/ 	.byte	0x04, 0x29
        /*002a*/ 	.short	(.L_1781 - .L_1780)


	//   ....[0]....
.L_1780:
        /*002c*/ 	.word	0xffffffff


	//   ....[1]....
        /*0030*/ 	.word	0xffffffff


	//   ....[2]....
        /*0034*/ 	.word	0xffffffff


	//   ....[3]....
        /*0038*/ 	.word	0xffffffff


	//   ....[4]....
        /*003c*/ 	.word	0xffffffff


	//   ....[5]....
        /*0040*/ 	.word	0xffffffff


	//   ....[6]....
        /*0044*/ 	.word	0xffffffff


	//   ....[7]....
        /*0048*/ 	.word	0xffffffff


	//   ....[8]....
        /*004c*/ 	.word	0xffffffff


	//   ....[9]....
        /*0050*/ 	.word	0xffffffff


	//----- nvinfo : EIATTR_COOP_GROUP_INSTR_OFFSETS
	.align		4
.L_1781:
        /*0054*/ 	.byte	0x04, 0x28
        /*0056*/ 	.short	(.L_1783 - .L_1782)


	//   ....[0]....
.L_1782:
        /*0058*/ 	.word	0x00001a20


	//   ....[1]....
        /*005c*/ 	.word	0x00001a30


	//   ....[2]....
        /*0060*/ 	.word	0x00001a80


	//   ....[3]....
        /*0064*/ 	.word	0x00001a90


	//   ....[4]....
        /*0068*/ 	.word	0x00001ae0


	//   ....[5]....
        /*006c*/ 	.word	0x00001af0


	//   ....[6]....
        /*0070*/ 	.word	0x00001b50


	//   ....[7]....
        /*0074*/ 	.word	0x00001b60


	//   ....[8]....
        /*0078*/ 	.word	0x00001bc0


	//   ....[9]....
        /*007c*/ 	.word	0x00001bd0


	//----- nvinfo : EIATTR_EXIT_INSTR_OFFSETS
	.align		4
.L_1783:
        /*0080*/ 	.byte	0x04, 0x1c
        /*0082*/ 	.short	(.L_1785 - .L_1784)


	//   ....[0]....
.L_1784:
        /*0084*/ 	.word	0x00000070


	//   ....[1]....
        /*0088*/ 	.word	0x00004e10


	//----- nvinfo : EIATTR_MAX_THREADS
	.align		4
.L_1785:
        /*008c*/ 	.byte	0x04, 0x05
        /*008e*/ 	.short	(.L_1787 - .L_1786)
.L_1786:
        /*0090*/ 	.word	0x00000230
        /*0094*/ 	.word	0x00000001
        /*0098*/ 	.word	0x00000001


	//----- nvinfo : EIATTR_CRS_STACK_SIZE
	.align		4
.L_1787:
        /*009c*/ 	.byte	0x04, 0x1e
        /*009e*/ 	.short	(.L_1789 - .L_1788)
.L_1788:
        /*00a0*/ 	.word	0x00000000


	//----- nvinfo : EIATTR_CBANK_PARAM_SIZE
	.align		4
.L_1789:
        /*00a4*/ 	.byte	0x03, 0x19
        /*00a6*/ 	.short	0x00a0


	//----- nvinfo : EIATTR_PARAM_CBANK
	.align		4
        /*00a8*/ 	.byte	0x04, 0x0a
        /*00aa*/ 	.short	(.L_1791 - .L_1790)
	.align		4
.L_1790:
        /*00ac*/ 	.word	index@(.nv.constant0._Z35group_norm_nhwc_fwd_one_pass_kernelI11Fp32IOBf16WLi256ELi70ELi560EEv26Group_norm_nhwc_fwd_params)
        /*00b0*/ 	.short	0x0210
        /*00b2*/ 	.short	0x00a0


	//----- nvinfo : EIATTR_SW_WAR
	.align		4
.L_1791:
        /*00b4*/ 	.byte	0x04, 0x36
        /*00b6*/ 	.short	(.L_1793 - .L_1792)
.L_1792:
        /*00b8*/ 	.word	0x00000008
.L_1793:


//--------------------- .nv.info._Z35group_norm_nhwc_fwd_one_pass_kernelI11Fp32IOBf16WLi512ELi70ELi560EEv26Group_norm_nhwc_fwd_params --------------------------
	.section	.nv.info._Z35group_norm_nhwc_fwd_one_pass_kernelI11Fp32IOBf16WLi512ELi70ELi560EEv26Group_norm_nhwc_fwd_params,"",@"SHT_CUDA_INFO"
	.sectionflags	@""
	.align	4


	//----- nvinfo : EIATTR_CUDA_API_VERSION
	.align		4
        /*0000*/ 	.byte	0x04, 0x37
        /*0002*/ 	.short	(.L_1795 - .L_1794)
.L_1794:
        /*0004*/ 	.word	0x00000082


	//----- nvinfo : EIATTR_KPARAM_INFO
	.align		4
.L_1795:
        /*0008*/ 	.byte	0x04, 0x17
        /*000a*/ 	.short	(.L_1797 - .L_1796)
.L_1796:
        /*000c*/ 	.word	0x00000000
        /*0010*/ 	.short	0x0000
        /*0012*/ 	.short	0x0000
        /*0014*/ 	.byte	0x00, 0xf0, 0x81, 0x02


	//----- nvinfo : EIATTR_SPARSE_MMA_MASK
	.align		4
.L_1797:
        /*0018*/ 	.byte	0x03, 0x50
        /*001a*/ 	.short	0x0000


	//----- nvinfo : EIATTR_MAXREG_COUNT
	.align		4
        /*001c*/ 	.byte	0x03, 0x1b
        /*001e*/ 	.short	0x0060


	//----- nvinfo : EIATTR_NUM_BARRIERS
	.align		4
        /*0020*/ 	.byte	0x02, 0x4c
        /*0022*/ 	.byte	0x01
	.zero		1


	//----- nvinfo : EIATTR_ANNOTATIONS
	.align		4
        /*0024*/ 	.byte	0x04, 0x55
        /*0026*/ 	.short	(.L_1799 - .L_1798)


	//   ....[0]....
.L_1798:
        /* <DEDUP_REMOVED lines=55> */


	//----- nvinfo : EIATTR_MERCURY_ISA_VERSION
	.align		4
.L_1799:
        /*0388*/ 	.byte	0x03, 0x5f
        /*038a*/ 	.short	0x0101


	//----- nvinfo : EIATTR_INT_WARP_WIDE_INSTR_OFFSETS
	.align		4
        /*038c*/ 	.byte	0x04, 0x31
        /*038e*/ 	.short	(.L_1801 - .L_1800)


	//   ....[0]....
.L_1800:
        /*0390*/ 	.word	0x00004ff0


	//----- nvinfo : EIATTR_COOP_GROUP_MASK_REGIDS
	.align		4
.L_1801:
        /*0394*/ 	.byte	0x04, 0x29
        /*0396*/ 	.short	(.L_1803 - .L_1802)


	//   ....[0]....
.L_1802:
        /*0398*/ 	.word	0xffffffff


	//   ....[1]....
        /*039c*/ 	.word	0xffffffff


	//   ....[2]....
        /*03a0*/ 	.word	0xffffffff


	//   ....[3]....
        /*03a4*/ 	.word	0xffffffff


	//   ....[4]....
        /*03a8*/ 	.word	0xffffffff


	//   ....[5]....
        /*03ac*/ 	.word	0xffffffff


	//   ....[6]....
        /*03b0*/ 	.word	0xffffffff


	//   ....[7]....
        /*03b4*/ 	.word	0xffffffff


	//   ....[8]....
        /*03b8*/ 	.word	0xffffffff


	//   ....[9]....
        /*03bc*/ 	.word	0xffffffff


	//----- nvinfo : EIATTR_COOP_GROUP_INSTR_OFFSETS
	.align		4
.L_1803:
        /*03c0*/ 	.byte	0x04, 0x28
        /*03c2*/ 	.short	(.L_1805 - .L_1804)


	//   ....[0]....
.L_1804:
        /*03c4*/ 	.word	0x00004080


	//   ....[1]....
        /*03c8*/ 	.word	0x00004090


	//   ....[2]....
        /*03cc*/ 	.word	0x000040e0


	//   ....[3]....
        /*03d0*/ 	.word	0x000040f0


	//   ....[4]....
        /*03d4*/ 	.word	0x00004140


	//   ....[5]....
        /*03d8*/ 	.word	0x00004150


	//   ....[6]....
        /*03dc*/ 	.word	0x000041a0


	//   ....[7]....
        /*03e0*/ 	.word	0x000041b0


	//   ....[8]....
        /*03e4*/ 	.word	0x00004240


	//   ....[9]....
        /*03e8*/ 	.word	0x00004250


	//----- nvinfo : EIATTR_EXIT_INSTR_OFFSETS
	.align		4
.L_1805:
        /*03ec*/ 	.byte	0x04, 0x1c
        /*03ee*/ 	.short	(.L_1807 - .L_1806)


	//   ....[0]....
.L_1806:
        /*03f0*/ 	.word	0x00000090


	//   ....[1]....
        /*03f4*/ 	.word	0x00009fa0


	//----- nvinfo : EIATTR_MAX_THREADS
	.align		4
.L_1807:
        /*03f8*/ 	.byte	0x04, 0x05
        /*03fa*/ 	.short	(.L_1809 - .L_1808)
.L_1808:
        /*03fc*/ 	.word	0x00000230
        /*0400*/ 	.word	0x00000001
        /*0404*/ 	.word	0x00000001


	//----- nvinfo : EIATTR_CRS_STACK_SIZE
	.align		4
.L_1809:
        /*0408*/ 	.byte	0x04, 0x1e
        /*040a*/ 	.short	(.L_1811 - .L_1810)
.L_1810:
        /*040c*/ 	.word	0x00000000


	//----- nvinfo : EIATTR_CBANK_PARAM_SIZE
	.align		4
.L_1811:
        /*0410*/ 	.byte	0x03, 0x19
        /*0412*/ 	.short	0x00a0


	//----- nvinfo : EIATTR_PARAM_CBANK
	.align		4
        /*0414*/ 	.byte	0x04, 0x0a
        /*0416*/ 	.short	(.L_1813 - .L_1812)
	.align		4
.L_1812:
        /*0418*/ 	.word	index@(.nv.constant0._Z35group_norm_nhwc_fwd_one_pass_kernelI11Fp32IOBf16WLi512ELi70ELi560EEv26Group_norm_nhwc_fwd_params)
        /*041c*/ 	.short	0x0210
        /*041e*/ 	.short	0x00a0


	//----- nvinfo : EIATTR_SW_WAR
	.align		4
.L_1813:
        /*0420*/ 	.byte	0x04, 0x36
        /*0422*/ 	.short	(.L_1815 - .L_1814)
.L_1814:
        /*0424*/ 	.word	0x00000008
.L_1815:


//--------------------- .nv.info._Z35group_norm_nhwc_fwd_one_pass_kernelI11Fp32IOFp16WLi64ELi70ELi560EEv26Group_norm_nhwc_fwd_params --------------------------
	.section	.nv.info._Z35group_norm_nhwc_fwd_one_pass_kernelI11Fp32IOFp16WLi64ELi70ELi560EEv26Group_norm_nhwc_fwd_params,"",@"SHT_CUDA_INFO"
	.sectionflags	@""
	.align	4


	//----- nvinfo : EIATTR_CUDA_API_VERSION
	.align		4
        /*0000*/ 	.byte	0x04, 0x37
        /*0002*/ 	.short	(.L_1817 - .L_1816)
.L_1816:
        /*0004*/ 	.word	0x00000082


	//----- nvinfo : EIATTR_KPARAM_INFO
	.align		4
.L_1817:
        /*0008*/ 	.byte	0x04, 0x17
        /*000a*/ 	.short	(.L_1819 - .L_1818)
.L_1818:
        /*000c*/ 	.word	0x00000000
        /*0010*/ 	.short	0x0000
        /*0012*/ 	.short	0x0000
        /*0014*/ 	.byte	0x00, 0xf0, 0x81, 0x02


	//----- nvinfo : EIATTR_SPARSE_MMA_MASK
	.align		4
.L_1819:
        /*0018*/ 	.byte	0x03, 0x50
        /*001a*/ 	.short	0x0000


	//----- nvinfo : EIATTR_MAXREG_COUNT
	.align		4
        /*001c*/ 	.byte	0x03, 0x1b
        /*001e*/ 	.short	0x0060


	//----- nvinfo : EIATTR_NUM_BARRIERS
	.align		4
        /*0020*/ 	.byte	0x02, 0x4c
        /*0022*/ 	.byte	0x01
	.zero		1


	//----- nvinfo : EIATTR_MERCURY_ISA_VERSION
	.align		4
        /*0024*/ 	.byte	0x03, 0x5f
        /*0026*/ 	.short	0x0101


	//----- nvinfo : EIATTR_COOP_GROUP_MASK_REGIDS
	.align		4
        /*0028*/ 	.byte	0x04, 0x29
        /*002a*/ 	.short	(.L_1821 - .L_1820)


	//   ....[0]....
.L_1820:
        /*002c*/ 	.word	0xffffffff


	//   ....[1]....
        /*0030*/ 	.word	0xffffffff


	//   ....[2]....
        /*0034*/ 	.word	0xffffffff


	//   ....[3]....
        /*0038*/ 	.word	0xffffffff


	//   ....[4]....
        /*003c*/ 	.word	0xffffffff


	//   ....[5]....
        /*0040*/ 	.word	0xffffffff


	//   ....[6]....
        /*0044*/ 	.word	0xffffffff


	//   ....[7]....
        /*0048*/ 	.word	0xffffffff


	//   ....[8]....
        /*004c*/ 	.word	0xffffffff


	//   ....[9]....
        /*0050*/ 	.word	0xffffffff


	//----- nvinfo : EIATTR_COOP_GROUP_INSTR_OFFSETS
	.align		4
.L_1821:
        /*0054*/ 	.byte	0x04, 0x28
        /*0056*/ 	.short	(.L_1823 - .L_1822)


	//   ....[0]....
.L_1822:
        /*0058*/ 	.word	0x000009e0


	//   ....[1]....
        /*005c*/ 	.word	0x000009f0


	//   ....[2]....
        /*0060*/ 	.word	0x00000a40


	//   ....[3]....
        /*0064*/ 	.word	0x00000a50


	//   ....[4]....
        /*0068*/ 	.word	0x00000aa0


	//   ....[5]....
        /*006c*/ 	.word	0x00000ab0


	//   ....[6]....
        /*0070*/ 	.word	0x00000b00


	//   ....[7]....
        /*0074*/ 	.word	0x00000b10


	//   ....[8]....
        /*0078*/ 	.word	0x00000b70


	//   ....[9]....
        /*007c*/ 	.word	0x00000b80


	//----- nvinfo : EIATTR_EXIT_INSTR_OFFSETS
	.align		4
.L_1823:
        /*0080*/ 	.byte	0x04, 0x1c
        /*0082*/ 	.short	(.L_1825 - .L_1824)


	//   ....[0]....
.L_1824:
        /*0084*/ 	.word	0x00000070


	//   ....[1]....
        /*0088*/ 	.word	0x00002410


	//----- nvinfo : EIATTR_MAX_THREADS
	.align		4
.L_1825:
        /*008c*/ 	.byte	0x04, 0x05
        /*008e*/ 	.short	(.L_1827 - .L_1826)
.L_1826:
        /*0090*/ 	.word	0x00000230
        /*0094*/ 	.word	0x00000001
        /*0098*/ 	.word	0x00000001


	//----- nvinfo : EIATTR_CRS_STACK_SIZE
	.align		4
.L_1827:
        /*009c*/ 	.byte	0x04, 0x1e
        /*009e*/ 	.short	(.L_1829 - .L_1828)
.L_1828:
        /*00a0*/ 	.word	0x00000000


	//----- nvinfo : EIATTR_CBANK_PARAM_SIZE
	.align		4
.L_1829:
        /*00a4*/ 	.byte	0x03, 0x19
        /*00a6*/ 	.short	0x00a0


	//----- nvinfo : EIATTR_PARAM_CBANK
	.align		4
        /*00a8*/ 	.byte	0x04, 0x0a
        /*00aa*/ 	.short	(.L_1831 - .L_1830)
	.align		4
.L_1830:
        /*00ac*/ 	.word	index@(.nv.constant0._Z35group_norm_nhwc_fwd_one_pass_kernelI11Fp32IOFp16WLi64ELi70ELi560EEv26Group_norm_nhwc_fwd_params)
        /*00b0*/ 	.short	0x0210
        /*00b2*/ 	.short	0x00a0


	//----- nvinfo : EIATTR_SW_WAR
	.align		4
.L_1831:
        /*00b4*/ 	.byte	0x04, 0x36
        /*00b6*/ 	.short	(.L_1833 - .L_1832)
.L_1832:
        /*00b8*/ 	.word	0x00000008
.L_1833:


//--------------------- .nv.info._Z35group_norm_nhwc_fwd_one_pass_kernelI11Fp32IOFp16WLi128ELi70ELi560EEv26Group_norm_nhwc_fwd_params --------------------------
	.section	.nv.info._Z35group_norm_nhwc_fwd_one_pass_kernelI11Fp32IOFp16WLi128ELi70ELi560EEv26Group_norm_nhwc_fwd_params,"",@"SHT_CUDA_INFO"
	.sectionflags	@""
	.align	4


	//----- nvinfo : EIATTR_CUDA_API_VERSION
	.align		4
        /*0000*/ 	.byte	0x04, 0x37
        /*0002*/ 	.short	(.L_1835 - .L_1834)
.L_1834:
        /*0004*/ 	.word	0x00000082


	//----- nvinfo : EIATTR_KPARAM_INFO
	.align		4
.L_1835:
        /*0008*/ 	.byte	0x04, 0x17
        /*000a*/ 	.short	(.L_1837 - .L_1836)
.L_1836:
        /*000c*/ 	.word	0x00000000
        /*0010*/ 	.short	0x0000
        /*0012*/ 	.short	0x0000
        /*0014*/ 	.byte	0x00, 0xf0, 0x81, 0x02


	//----- nvinfo : EIATTR_SPARSE_MMA_MASK
	.align		4
.L_1837:
        /*0018*/ 	.byte	0x03, 0x50
        /*001a*/ 	.short	0x0000


	//----- nvinfo : EIATTR_MAXREG_COUNT
	.align		4
        /*001c*/ 	.byte	0x03, 0x1b
        /*001e*/ 	.short	0x0060


	//----- nvinfo : EIATTR_NUM_BARRIERS
	.align		4
        /*0020*/ 	.byte	0x02, 0x4c
        /*0022*/ 	.byte	0x01
	.zero		1


	//----- nvinfo : EIATTR_MERCURY_ISA_VERSION
	.align		4
        /*0024*/ 	.byte	0x03, 0x5f
        /*0026*/ 	.short	0x0101


	//----- nvinfo : EIATTR_COOP_GROUP_MASK_REGIDS
	.align		4
        /*0028*/ 	.byte	0x04, 0x29
        /*002a*/ 	.short	(.L_1839 - .L_1838)


	//   ....[0]....
.L_1838:
        /*002c*/ 	.word	0xffffffff


	//   ....[1]....
        /*0030*/ 	.word	0xffffffff


	//   ....[2]....
        /*0034*/ 	.word	0xffffffff


	//   ....[3]....
        /*0038*/ 	.word	0xffffffff


	//   ....[4]....
        /*003c*/ 	.word	0xffffffff


	//   ....[5]....
        /*0040*/ 	.word	0xffffffff


	//   ....[6]....
        /*0044*/ 	.word	0xffffffff


	//   ....[7]....
        /*0048*/ 	.word	0xffffffff


	//   ....[8]....
        /*004c*/ 	.word	0xffffffff


	//   ....[9]....
        /*0050*/ 	.word	0xffffffff


	//----- nvinfo : EIATTR_COOP_GROUP_INSTR_OFFSETS
	.align		4
.L_1839:
        /*0054*/ 	.byte	0x04, 0x28
        /*0056*/ 	.short	(.L_1841 - .L_1840)


	//   ....[0]....
.L_1840:
        /*0058*/ 	.word	0x00000f50


	//   ....[1]....
        /*005c*/ 	.word	0x00000f60


	//   ....[2]....
        /*0060*/ 	.word	0x00000fb0


	//   ....[3]....
        /*0064*/ 	.word	0x00000fc0


	//   ....[4]....
        /*0068*/ 	.word	0x00001010


	//   ....[5]....
        /*006c*/ 	.word	0x00001020


	//   ....[6]....
        /*0070*/ 	.word	0x00001070


	//   ....[7]....
        /*0074*/ 	.word	0x00001080


	//   ....[8]....
        /*0078*/ 	.word	0x000010e0


	//   ....[9]....
        /*007c*/ 	.word	0x000010f0


	//----- nvinfo : EIATTR_EXIT_INSTR_OFFSETS
	.align		4
.L_1841:
        /*0080*/ 	.byte	0x04, 0x1c
        /*0082*/ 	.short	(.L_1843 - .L_1842)


	//   ....[0]....
.L_1842:
        /*0084*/ 	.word	0x00000070


	//   ....[1]....
        /*0088*/ 	.word	0x00003260


	//----- nvinfo : EIATTR_MAX_THREADS
	.align		4
.L_1843:
        /*008c*/ 	.byte	0x04, 0x05
        /*008e*/ 	.short	(.L_1845 - .L_1844)
.L_1844:
        /*0090*/ 	.word	0x00000230
        /*0094*/ 	.word	0x00000001
        /*0098*/ 	.word	0x00000001


	//----- nvinfo : EIATTR_CRS_STACK_SIZE
	.align		4
.L_1845:
        /*009c*/ 	.byte	0x04, 0x1e
        /*009e*/ 	.short	(.L_1847 - .L_1846)
.L_1846:
        /*00a0*/ 	.word	0x00000000


	//----- nvinfo : EIATTR_CBANK_PARAM_SIZE
	.align		4
.L_1847:
        /*00a4*/ 	.byte	0x03, 0x19
        /*00a6*/ 	.short	0x00a0


	//----- nvinfo : EIATTR_PARAM_CBANK
	.align		4
        /*00a8*/ 	.byte	0x04, 0x0a
        /*00aa*/ 	.short	(.L_1849 - .L_1848)
	.align		4
.L_1848:
        /*00ac*/ 	.word	index@(.nv.constant0._Z35group_norm_nhwc_fwd_one_pass_kernelI11Fp32IOFp16WLi128ELi70ELi560EEv26Group_norm_nhwc_fwd_params)
        /*00b0*/ 	.short	0x0210
        /*00b2*/ 	.short	0x00a0


	//----- nvinfo : EIATTR_SW_WAR
	.align		4
.L_1849:
        /*00b4*/ 	.byte	0x04, 0x36
        /*00b6*/ 	.short	(.L_1851 - .L_1850)
.L_1850:
        /*00b8*/ 	.word	0x00000008
.L_1851:


//--------------------- .nv.info._Z35group_norm_nhwc_fwd_one_pass_kernelI11Fp32IOFp16WLi256ELi70ELi560EEv26Group_norm_nhwc_fwd_params --------------------------
	.section	.nv.info._Z35group_norm_nhwc_fwd_one_pass_kernelI11Fp32IOFp16WLi256ELi70ELi560EEv26Group_norm_nhwc_fwd_params,"",@"SHT_CUDA_INFO"
	.sectionflags	@""
	.align	4


	//----- nvinfo : EIATTR_CUDA_API_VERSION
	.align		4
        /*0000*/ 	.byte	0x04, 0x37
        /*0002*/ 	.short	(.L_1853 - .L_1852)
.L_1852:
        /*0004*/ 	.word	0x00000082


	//----- nvinfo : EIATTR_KPARAM_INFO
	.align		4
.L_1853:
        /*0008*/ 	.byte	0x04, 0x17
        /*000a*/ 	.short	(.L_1855 - .L_1854)
.L_1854:
        /*000c*/ 	.word	0x00000000
        /*0010*/ 	.short	0x0000
        /*0012*/ 	.short	0x0000
        /*0014*/ 	.byte	0x00, 0xf0, 0x81, 0x02


	//----- nvinfo : EIATTR_SPARSE_MMA_MASK
	.align		4
.L_1855:
        /*0018*/ 	.byte	0x03, 0x50
        /*001a*/ 	.short	0x0000


	//----- nvinfo : EIATTR_MAXREG_COUNT
	.align		4
        /*001c*/ 	.byte	0x03, 0x1b
        /*001e*/ 	.short	0x0060


	//----- nvinfo : EIATTR_NUM_BARRIERS
	.align		4
        /*0020*/ 	.byte	0x02, 0x4c
        /*0022*/ 	.byte	0x01
	.zero		1


	//----- nvinfo : EIATTR_MERCURY_ISA_VERSION
	.align		4
        /*0024*/ 	.byte	0x03, 0x5f
        /*0026*/ 	.short	0x0101


	//----- nvinfo : EIATTR_COOP_GROUP_MASK_REGIDS
	.align		4
        /*0028*/ 	.byte	0x04, 0x29
        /*002a*/ 	.short	(.L_1857 - .L_1856)


	//   ....[0]....
.L_1856:
        /*002c*/ 	.word	0xffffffff


	//   ....[1]....
        /*0030*/ 	.word	0xffffffff


	//   ....[2]....
        /*0034*/ 	.word	0xffffffff


	//   ....[3]....
        /*0038*/ 	.word	0xffffffff


	//   ....[4]....
        /*003c*/ 	.word	0xffffffff


	//   ....[5]....
        /*0040*/ 	.word	0xffffffff


	//   ....[6]....
        /*0044*/ 	.word	0xffffffff


	//   ....[7]....
        /*0048*/ 	.word	0xffffffff


	//   ....[8]....
        /*004c*/ 	.word	0xffffffff


	//   ....[9]....
        /*0050*/ 	.word	0xffffffff


	//----- nvinfo : EIATTR_COOP_GROUP_INSTR_OFFSETS
	.align		4
.L_1857:
        /*0054*/ 	.byte	0x04, 0x28
        /*0056*/ 	.short	(.L_1859 - .L_1858)


	//   ....[0]....
.L_1858:
        /*0058*/ 	.word	0x00001a20


	//   ....[1]....
        /*005c*/ 	.word	0x00001a30


	//   ....[2]....
        /*0060*/ 	.word	0x00001a80


	//   ....[3]....
        /*0064*/ 	.word	0x00001a90


	//   ....[4]....
        /*0068*/ 	.word	0x00001ae0


	//   ....[5]....
        /*006c*/ 	.word	0x00001af0


	//   ....[6]....
        /*0070*/ 	.word	0x00001b50


	//   ....[7]....
        /*0074*/ 	.word	0x00001b60


	//   ....[8]....
        /*0078*/ 	.word	0x00001bc0


	//   ....[9]....
        /*007c*/ 	.word	0x00001bd0


	//----- nvinfo : EIATTR_EXIT_INSTR_OFFSETS
	.align		4
.L_1859:
        /*0080*/ 	.byte	0x04, 0x1c
        /*0082*/ 	.short	(.L_1861 - .L_1860)


	//   ....[0]....
.L_1860:
        /*0084*/ 	.word	0x00000070


	//   ....[1]....
        /*0088*/ 	.word	0x00004e10


	//----- nvinfo : EIATTR_MAX_THREADS
	.align		4
.L_1861:
        /*008c*/ 	.byte	0x04, 0x05
        /*008e*/ 	.short	(.L_1863 - .L_1862)
.L_1862:
        /*0090*/ 	.word	0x00000230
        /*0094*/ 	.word	0x00000001
        /*0098*/ 	.word	0x00000001


	//----- nvinfo : EIATTR_CRS_STACK_SIZE
	.align		4
.L_1863:
        /*009c*/ 	.byte	0x04, 0x1e
        /*009e*/ 	.short	(.L_1865 - .L_1864)
.L_1864:
        /*00a0*/ 	.word	0x00000000


	//----- nvinfo : EIATTR_CBANK_PARAM_SIZE
	.align		4
.L_1865:
        /*00a4*/ 	.byte	0x03, 0x19
        /*00a6*/ 	.short	0x00a0


	//----- nvinfo : EIATTR_PARAM_CBANK
	.align		4
        /*00a8*/ 	.byte	0x04, 0x0a
        /*00aa*/ 	.short	(.L_1867 - .L_1866)
	.align		4
.L_1866:
        /*00ac*/ 	.word	index@(.nv.constant0._Z35group_norm_nhwc_fwd_one_pass_kernelI11Fp32IOFp16WLi256ELi70ELi560EEv26Group_norm_nhwc_fwd_params)
        /*00b0*/ 	.short	0x0210
        /*00b2*/ 	.short	0x00a0


	//----- nvinfo : EIATTR_SW_WAR
	.align		4
.L_1867:
        /*00b4*/ 	.byte	0x04, 0x36
        /*00b6*/ 	.short	(.L_1869 - .L_1868)
.L_1868:
        /*00b8*/ 	.word	0x00000008
.L_1869:


//--------------------- .nv.info._Z35group_norm_nhwc_fwd_one_pass_kernelI11Fp32IOFp16WLi512ELi70ELi560EEv26Group_norm_nhwc_fwd_params --------------------------
	.section	.nv.info._Z35group_norm_nhwc_fwd_one_pass_kernelI11Fp32IOFp16WLi512ELi70ELi560EEv26Group_norm_nhwc_fwd_params,"",@"SHT_CUDA_INFO"
	.sectionflags	@""
	.align	4


	//----- nvinfo : EIATTR_CUDA_API_VERSION
	.align		4
        /*0000*/ 	.byte	0x04, 0x37
        /*0002*/ 	.short	(.L_1871 - .L_1870)
.L_1870:
        /*0004*/ 	.word	0x00000082


	//----- nvinfo : EIATTR_KPARAM_INFO
	.align		4
.L_1871:
        /*0008*/ 	.byte	0x04, 0x17
        /*000a*/ 	.short	(.L_1873 - .L_1872)
.L_1872:
        /*000c*/ 	.word	0x00000000
        /*0010*/ 	.short	0x0000
        /*0012*/ 	.short	0x0000
        /*0014*/ 	.byte	0x00, 0xf0, 0x81, 0x02


	//----- nvinfo : EIATTR_SPARSE_MMA_MASK
	.align		4
.L_1873:
        /*0018*/ 	.byte	0x03, 0x50
        /*001a*/ 	.short	0x0000


	//----- nvinfo : EIATTR_MAXREG_COUNT
	.align		4
        /*001c*/ 	.byte	0x03, 0x1b
        /*001e*/ 	.short	0x0060


	//----- nvinfo : EIATTR_NUM_BARRIERS
	.align		4
        /*0020*/ 	.byte	0x02, 0x4c
        /*0022*/ 	.byte	0x01
	.zero		1


	//----- nvinfo : EIATTR_ANNOTATIONS
	.align		4
        /*0024*/ 	.byte	0x04, 0x55
        /*0026*/ 	.short	(.L_1875 - .L_1874)


	//   ....[0]....
.L_1874:
        /* <DEDUP_REMOVED lines=55> */


	//----- nvinfo : EIATTR_MERCURY_ISA_VERSION
	.align		4
.L_1875:
        /*0388*/ 	.byte	0x03, 0x5f
        /*038a*/ 	.short	0x0101


	//----- nvinfo : EIATTR_INT_WARP_WIDE_INSTR_OFFSETS
	.align		4
        /*038c*/ 	.byte	0x04, 0x31
        /*038e*/ 	.short	(.L_1877 - .L_1876)


	//   ....[0]....
.L_1876:
        /*0390*/ 	.word	0x00004ff0


	//----- nvinfo : EIATTR_COOP_GROUP_MASK_REGIDS
	.align		4
.L_1877:
        /*0394*/ 	.byte	0x04, 0x29
        /*0396*/ 	.short	(.L_1879 - .L_1878)


	//   ....[0]....
.L_1878:
        /*0398*/ 	.word	0xffffffff


	//   ....[1]....
        /*039c*/ 	.word	0xffffffff


	//   ....[2]....
        /*03a0*/ 	.word	0xffffffff


	//   ....[3]....
        /*03a4*/ 	.word	0xffffffff


	//   ....[4]....
        /*03a8*/ 	.word	0xffffffff


	//   ....[5]....
        /*03ac*/ 	.word	0xffffffff


	//   ....[6]....
        /*03b0*/ 	.word	0xffffffff


	//   ....[7]....
        /*03b4*/ 	.word	0xffffffff


	//   ....[8]....
        /*03b8*/ 	.word	0xffffffff


	//   ....[9]....
        /*03bc*/ 	.word	0xffffffff


	//----- nvinfo : EIATTR_COOP_GROUP_INSTR_OFFSETS
	.align		4
.L_1879:
        /*03c0*/ 	.byte	0x04, 0x28
        /*03c2*/ 	.short	(.L_1881 - .L_1880)


	//   ....[0]....
.L_1880:
        /*03c4*/ 	.word	0x00004080


	//   ....[1]....
        /*03c8*/ 	.word	0x00004090


	//   ....[2]....
        /*03cc*/ 	.word	0x000040e0


	//   ....[3]....
        /*03d0*/ 	.word	0x000040f0


	//   ....[4]....
        /*03d4*/ 	.word	0x00004140


	//   ....[5]....
        /*03d8*/ 	.word	0x00004150


	//   ....[6]....
        /*03dc*/ 	.word	0x000041a0


	//   ....[7]....
        /*03e0*/ 	.word	0x000041b0


	//   ....[8]....
        /*03e4*/ 	.word	0x00004240


	//   ....[9]....
        /*03e8*/ 	.word	0x00004250


	//----- nvinfo : EIATTR_EXIT_INSTR_OFFSETS
	.align		4
.L_1881:
        /*03ec*/ 	.byte	0x04, 0x1c
        /*03ee*/ 	.short	(.L_1883 - .L_1882)


	//   ....[0]....
.L_1882:
        /*03f0*/ 	.word	0x00000090


	//   ....[1]....
        /*03f4*/ 	.word	0x00009fa0


	//----- nvinfo : EIATTR_MAX_THREADS
	.align		4
.L_1883:
        /*03f8*/ 	.byte	0x04, 0x05
        /*03fa*/ 	.short	(.L_1885 - .L_1884)
.L_1884:
        /*03fc*/ 	.word	0x00000230
        /*0400*/ 	.word	0x00000001
        /*0404*/ 	.word	0x00000001


	//----- nvinfo : EIATTR_CRS_STACK_SIZE
	.align		4
.L_1885:
        /*0408*/ 	.byte	0x04, 0x1e
        /*040a*/ 	.short	(.L_1887 - .L_1886)
.L_1886:
        /*040c*/ 	.word	0x00000000


	//----- nvinfo : EIATTR_CBANK_PARAM_SIZE
	.align		4
.L_1887:
        /*0410*/ 	.byte	0x03, 0x19
        /*0412*/ 	.short	0x00a0


	//----- nvinfo : EIATTR_PARAM_CBANK
	.align		4
        /*0414*/ 	.byte	0x04, 0x0a
        /*0416*/ 	.short	(.L_1889 - .L_1888)
	.align		4
.L_1888:
        /*0418*/ 	.word	index@(.nv.constant0._Z35group_norm_nhwc_fwd_one_pass_kernelI11Fp32IOFp16WLi512ELi70ELi560EEv26Group_norm_nhwc_fwd_params)
        /*041c*/ 	.short	0x0210
        /*041e*/ 	.short	0x00a0


	//----- nvinfo : EIATTR_SW_WAR
	.align		4
.L_1889:
        /*0420*/ 	.byte	0x04, 0x36
        /*0422*/ 	.short	(.L_1891 - .L_1890)
.L_1890:
        /*0424*/ 	.word	0x00000008
.L_1891:


//--------------------- .nv.callgraph             --------------------------
	.section	.nv.callgraph,"",@"SHT_CUDA_CALLGRAPH"
	.align	4
	.sectionentsize	8
	.align		4
        /*0000*/ 	.word	0x00000000
	.align		4
        /*0004*/ 	.word	0xffffffff
	.align		4
        /*0008*/ 	.word	0x00000000
	.align		4
        /*000c*/ 	.word	0xfffffffe
	.align		4
        /*0010*/ 	.word	0x00000000
	.align		4
        /*0014*/ 	.word	0xfffffffd
	.align		4
        /*0018*/ 	.word	0x00000000
	.align		4
        /*001c*/ 	.word	0xfffffffc


//--------------------- .nv.constant4             --------------------------
	.section	.nv.constant4,"a",@progbits
	.align	8
	.align		8
.nv.constant4:
        /*0000*/ 	.dword	_ZN61_INTERNAL_4e72ded4_30_group_norm_nhwc_one_pass_70_cu_00885b1f4cuda3std3__45__cpo5beginE
	.align		8
        /*0008*/ 	.dword	_ZN61_INTERNAL_4e72ded4_30_group_norm_nhwc_one_pass_70_cu_00885b1f4cuda3std3__45__cpo3endE
	.align		8
        /*0010*/ 	.dword	_ZN61_INTERNAL_4e72ded4_30_group_norm_nhwc_one_pass_70_cu_00885b1f4cuda3std3__45__cpo6cbeginE
	.align		8
        /*0018*/ 	.dword	_ZN61_INTERNAL_4e72ded4_30_group_norm_nhwc_one_pass_70_cu_00885b1f4cuda3std3__45__cpo4cendE
	.align		8
        /*0020*/ 	.dword	_ZN61_INTERNAL_4e72ded4_30_group_norm_nhwc_one_pass_70_cu_00885b1f4cuda3std3__45__cpo6rbeginE
	.align		8
        /*0028*/ 	.dword	_ZN61_INTERNAL_4e72ded4_30_group_norm_nhwc_one_pass_70_cu_00885b1f4cuda3std3__45__cpo4rendE
	.align		8
        /*0030*/ 	.dword	_ZN61_INTERNAL_4e72ded4_30_group_norm_nhwc_one_pass_70_cu_00885b1f4cuda3std3__45__cpo7crbeginE
	.align		8
        /*0038*/ 	.dword	_ZN61_INTERNAL_4e72ded4_30_group_norm_nhwc_one_pass_70_cu_00885b1f4cuda3std3__45__cpo5crendE
	.align		8
        /*0040*/ 	.dword	_ZN61_INTERNAL_4e72ded4_30_group_norm_nhwc_one_pass_70_cu_00885b1f4cuda3std3__463_GLOBAL__N__4e72ded4_30_group_norm_nhwc_one_pass_70_cu_00885b1f6ignoreE
	.align		8
        /*0048*/ 	.dword	_ZN61_INTERNAL_4e72ded4_30_group_norm_nhwc_one_pass_70_cu_00885b1f4cuda3std3__419piecewise_constructE
	.align		8
        /*0050*/ 	.dword	_ZN61_INTERNAL_4e72ded4_30_group_norm_nhwc_one_pass_70_cu_00885b1f4cuda3std3__48in_placeE
	.align		8
        /*0058*/ 	.dword	_ZN61_INTERNAL_4e72ded4_30_group_norm_nhwc_one_pass_70_cu_00885b1f4cuda3std3__420unreachable_sentinelE
	.align		8
        /*0060*/ 	.dword	_ZN61_INTERNAL_4e72ded4_30_group_norm_nhwc_one_pass_70_cu_00885b1f4cuda3std3__47nulloptE
	.align		8
        /*0068*/ 	.dword	_ZN61_INTERNAL_4e72ded4_30_group_norm_nhwc_one_pass_70_cu_00885b1f4cuda3std3__48unexpectE
	.align		8
        /*0070*/ 	.dword	_ZN61_INTERNAL_4e72ded4_30_group_norm_nhwc_one_pass_70_cu_00885b1f4cuda3std6ranges3__45__cpo4swapE
	.align		8
        /*0078*/ 	.dword	_ZN61_INTERNAL_4e72ded4_30_group_norm_nhwc_one_pass_70_cu_00885b1f4cuda3std6ranges3__45__cpo9iter_moveE
	.align		8
        /*0080*/ 	.dword	_ZN61_INTERNAL_4e72ded4_30_group_norm_nhwc_one_pass_70_cu_00885b1f4cuda3std6ranges3__45__cpo5beginE
	.align		8
        /*0088*/ 	.dword	_ZN61_INTERNAL_4e72ded4_30_group_norm_nhwc_one_pass_70_cu_00885b1f4cuda3std6ranges3__45__cpo3endE
	.align		8
        /*0090*/ 	.dword	_ZN61_INTERNAL_4e72ded4_30_group_norm_nhwc_one_pass_70_cu_00885b1f4cuda3std6ranges3__45__cpo6cbeginE
	.align		8
        /*0098*/ 	.dword	_ZN61_INTERNAL_4e72ded4_30_group_norm_nhwc_one_pass_70_cu_00885b1f4cuda3std6ranges3__45__cpo4cendE
	.align		8
        /*00a0*/ 	.dword	_ZN61_INTERNAL_4e72ded4_30_group_norm_nhwc_one_pass_70_cu_00885b1f4cuda3std6ranges3__45__cpo7advanceE
	.align		8
        /*00a8*/ 	.dword	_ZN61_INTERNAL_4e72ded4_30_group_norm_nhwc_one_pass_70_cu_00885b1f4cuda3std6ranges3__45__cpo9iter_swapE
	.align		8
        /*00b0*/ 	.dword	_ZN61_INTERNAL_4e72ded4_30_group_norm_nhwc_one_pass_70_cu_00885b1f4cuda3std6ranges3__45__cpo4nextE
	.align		8
        /*00b8*/ 	.dword	_ZN61_INTERNAL_4e72ded4_30_group_norm_nhwc_one_pass_70_cu_00885b1f4cuda3std6ranges3__45__cpo4prevE
	.align		8
        /*00c0*/ 	.dword	_ZN61_INTERNAL_4e72ded4_30_group_norm_nhwc_one_pass_70_cu_00885b1f4cuda3std6ranges3__45__cpo4dataE
	.align		8
        /*00c8*/ 	.dword	_ZN61_INTERNAL_4e72ded4_30_group_norm_nhwc_one_pass_70_cu_00885b1f4cuda3std6ranges3__45__cpo5cdataE
	.align		8
        /*00d0*/ 	.dword	_ZN61_INTERNAL_4e72ded4_30_group_norm_nhwc_one_pass_70_cu_00885b1f4cuda3std6ranges3__45__cpo4sizeE
	.align		8
        /*00d8*/ 	.dword	_ZN61_INTERNAL_4e72ded4_30_group_norm_nhwc_one_pass_70_cu_00885b1f4cuda3std6ranges3__45__cpo5ssizeE
	.align		8
        /*00e0*/ 	.dword	_ZN61_INTERNAL_4e72ded4_30_group_norm_nhwc_one_pass_70_cu_00885b1f4cuda3std6ranges3__45__cpo8distanceE
	.align		8
        /*00e8*/ 	.dword	_ZN61_INTERNAL_4e72ded4_30_group_norm_nhwc_one_pass_70_cu_00885b1f6thrust23THRUST_300001_SM_900_NS6system6detail10sequential3seqE
	.align		8
        /*00f0*/ 	.dword	_ZN61_INTERNAL_4e72ded4_30_group_norm_nhwc_one_pass_70_cu_00885b1f6thrust23THRUST_300001_SM_900_NS12placeholders2_1E
	.align		8
        /*00f8*/ 	.dword	_ZN61_INTERNAL_4e72ded4_30_group_norm_nhwc_one_pass_70_cu_00885b1f6thrust23THRUST_300001_SM_900_NS12placeholders2_2E
	.align		8
        /*0100*/ 	.dword	_ZN61_INTERNAL_4e72ded4_30_group_norm_nhwc_one_pass_70_cu_00885b1f6thrust23THRUST_300001_SM_900_NS12placeholders2_3E
	.align		8
        /*0108*/ 	.dword	_ZN61_INTERNAL_4e72ded4_30_group_norm_nhwc_one_pass_70_cu_00885b1f6thrust23THRUST_300001_SM_900_NS12placeholders2_4E
	.align		8
        /*0110*/ 	.dword	_ZN61_INTERNAL_4e72ded4_30_group_norm_nhwc_one_pass_70_cu_00885b1f6thrust23THRUST_300001_SM_900_NS12placeholders2_5E
	.align		8
        /*0118*/ 	.dword	_ZN61_INTERNAL_4e72ded4_30_group_norm_nhwc_one_pass_70_cu_00885b1f6thrust23THRUST_300001_SM_900_NS12placeholders2_6E
	.align		8
        /*0120*/ 	.dword	_ZN61_INTERNAL_4e72ded4_30_group_norm_nhwc_one_pass_70_cu_00885b1f6thrust23THRUST_300001_SM_900_NS12placeholders2_7E
	.align		8
        /*0128*/ 	.dword	_ZN61_INTERNAL_4e72ded4_30_group_norm_nhwc_one_pass_70_cu_00885b1f6thrust23THRUST_300001_SM_900_NS12placeholders2_8E
	.align		8
        /*0130*/ 	.dword	_ZN61_INTERNAL_4e72ded4_30_group_norm_nhwc_one_pass_70_cu_00885b1f6thrust23THRUST_300001_SM_900_NS12placeholders2_9E
	.align		8
        /*0138*/ 	.dword	_ZN61_INTERNAL_4e72ded4_30_group_norm_nhwc_one_pass_70_cu_00885b1f6thrust23THRUST_300001_SM_900_NS12placeholders3_10E


//--------------------- .text._ZN3cub17CUB_300001_SM_9006detail11EmptyKernelIvEEvv --------------------------
	.section	.text._ZN3cub17CUB_300001_SM_9006detail11EmptyKernelIvEEvv,"ax",@progbits
	.align	128
        .global         _ZN3cub17CUB_300001_SM_9006detail11EmptyKernelIvEEvv
        .type           _ZN3cub17CUB_300001_SM_9006detail11EmptyKernelIvEEvv,@function
        .size           _ZN3cub17CUB_300001_SM_9006detail11EmptyKernelIvEEvv,(.L_x_5113 - _ZN3cub17CUB_300001_SM_9006detail11EmptyKernelIvEEvv)
        .other          _ZN3cub17CUB_300001_SM_9006detail11EmptyKernelIvEEvv,@"STO_CUDA_ENTRY STV_DEFAULT"
_ZN3cub17CUB_300001_SM_9006detail11EmptyKernelIvEEvv:
.text._ZN3cub17CUB_300001_SM_9006detail11EmptyKernelIvEEvv:
[----:B------:R-:W-:Y:S01]  /*0000*/  LDC R1, c[0x0][0x28] ;  /* 0x00000a00ff017b82 */ /* 0x000fe20000000800 */
[----:B------:R-:W-:Y:S05]  /*0010*/  EXIT ;  /* 0x000000000000794d */ /* 0x000fea0003800000 */
.L_x_0:
[----:B------:R-:W-:-:S00]  /*0020*/  BRA `(.L_x_0) ;  /* 0xfffffffc00fc7947 */ /* 0x000fc0000383ffff */
[----:B------:R-:W-:-:S00]  /*0030*/  NOP ;  /* 0x0000000000007918 */ /* 0x000fc00000000000 */
        /* <DEDUP_REMOVED lines=12> */
.L_x_5113:


//--------------------- .text._Z35group_norm_nhwc_bwd_one_pass_kernelI11Bf16IOFp32WLi64ELi70ELi560EEv26Group_norm_nhwc_bwd_params --------------------------
	.section	.text._Z35group_norm_nhwc_bwd_one_pass_kernelI11Bf16IOFp32WLi64ELi70ELi560EEv26Group_norm_nhwc_bwd_params,"ax",@progbits
	.align	128
        .global         _Z35group_norm_nhwc_bwd_one_pass_kernelI11Bf16IOFp32WLi64ELi70ELi560EEv26Group_norm_nhwc_bwd_params
        .type           _Z35group_norm_nhwc_bwd_one_pass_kernelI11Bf16IOFp32WLi64ELi70ELi560EEv26Group_norm_nhwc_bwd_params,@function
        .size           _Z35group_norm_nhwc_bwd_one_pass_kernelI11Bf16IOFp32WLi64ELi70ELi560EEv26Group_norm_nhwc_bwd_params,(.L_x_5114 - _Z35group_norm_nhwc_bwd_one_pass_kernelI11Bf16IOFp32WLi64ELi70ELi560EEv26Group_norm_nhwc_bwd_params)
        .other          _Z35group_norm_nhwc_bwd_one_pass_kernelI11Bf16IOFp32WLi64ELi70ELi560EEv26Group_norm_nhwc_bwd_params,@"STO_CUDA_ENTRY STV_DEFAULT"
_Z35group_norm_nhwc_bwd_one_pass_kernelI11Bf16IOFp32WLi64ELi70ELi560EEv26Group_norm_nhwc_bwd_params:
.text._Z35group_norm_nhwc_bwd_one_pass_kernelI11Bf16IOFp32WLi64ELi70ELi560EEv26Group_norm_nhwc_bwd_params:
[----:B------:R-:W-:Y:S01]  /*0000*/  LDC R1, c[0x0][0x28] ;  /* 0x00000a00ff017b82 */ /* 0x000fe20000000800 */
[----:B------:R-:W0:Y:S01]  /*0010*/  S2R R45, SR_CTAID.Y ;  /* 0x00000000002d7919 */ /* 0x000e220000002600 */
[----:B------:R-:W-:Y:S01]  /*0020*/  ULDC UR4, c[0x0][0x2a0] ;  /* 0x0000a80000047ab9 */ /* 0x000fe20000000800 */
[----:B------:R-:W-:Y:S01]  /*0030*/  ULDC UR5, c[0x0][0x270] ;  /* 0x00009c0000057ab9 */ /* 0x000fe20000000800 */
[----:B------:R-:W-:Y:S01]  /*0040*/  ULDC.64 UR8, c[0x0][0x208] ;  /* 0x0000820000087ab9 */ /* 0x000fe20000000a00 */
[----:B------:R-:W1:Y:S01]  /*0050*/  S2R R46, SR_TID.X ;  /* 0x00000000002e7919 */ /* 0x000e620000002100 */
[----:B------:R-:W-:-:S06]  /*0060*/  UIMAD UR4, UR4, UR5, URZ ;  /* 0x00000005040472a4 */ /* 0x000fcc000f8e023f */
[----:B0-----:R-:W-:Y:S01]  /*0070*/  ISETP.GE.AND P0, PT, R45, UR4, PT ;  /* 0x000000042d007c0c */ /* 0x001fe2000bf06270 */
[----:B-1----:R-:W-:-:S05]  /*0080*/  IMAD.WIDE.U32 R2, R46, -0x2be2be2b, RZ ;  /* 0xd41d41d52e027825 */ /* 0x002fca00078e00ff */
[----:B------:R-:W-:-:S04]  /*0090*/  IADD3 R2, -R3, R46, RZ ;  /* 0x0000002e03027210 */ /* 0x000fc80007ffe1ff */
[----:B------:R-:W-:-:S03]  /*00a0*/  LEA.HI R2, R2, R3, RZ, 0x1f ;  /* 0x0000000302027211 */ /* 0x000fc600078ff8ff */
[----:B------:R-:W-:Y:S05]  /*00b0*/  @P0 BRA `(.L_x_1) ;  /* 0x00000040007c0947 */ /* 0x000fea0003800000 */
[----:B------:R-:W0:Y:S01]  /*00c0*/  LDC.64 R6, c[0x0][0x288] ;  /* 0x0000a200ff067b82 */ /* 0x000e220000000a00 */
[----:B------:R-:W-:Y:S01]  /*00d0*/  SHF.R.U32.HI R0, RZ, 0x5, R2 ;  /* 0x00000005ff007819 */ /* 0x000fe20000011602 */
[----:B------:R-:W1:Y:S01]  /*00e0*/  S2R R32, SR_LANEID ;  /* 0x0000000000207919 */ /* 0x000e620000000000 */
[----:B------:R-:W-:Y:S01]  /*00f0*/  ULDC.64 UR10, c[0x0][0x290] ;  /* 0x0000a400000a7ab9 */ /* 0x000fe20000000a00 */
[----:B------:R-:W-:Y:S02]  /*0100*/  HFMA2.MMA R41, -RZ, RZ, 0, 0 ;  /* 0x00000000ff297435 */ /* 0x000fe400000001ff */
[----:B------:R-:W-:Y:S02]  /*0110*/  IMAD R47, R0, -0x23, R46 ;  /* 0xffffffdd002f7824 */ /* 0x000fe400078e022e */
[----:B------:R-:W2:Y:S03]  /*0120*/  S2UR UR7, SR_CTAID.X ;  /* 0x00000000000779c3 */ /* 0x000ea60000002500 */
[----:B------:R-:W-:-:S05]  /*0130*/  SHF.L.U32 R47, R47, 0x1, RZ ;  /* 0x000000012f2f7819 */ /* 0x000fca00000006ff */
[----:B------:R-:W2:Y:S01]  /*0140*/  LDC R9, c[0x0][0x2ac] ;  /* 0x0000ab00ff097b82 */ /* 0x000ea20000000800 */
[----:B0-----:R-:W-:Y:S01]  /*0150*/  IMAD.WIDE.U32 R2, R6, 0x3, RZ ;  /* 0x0000000306027825 */ /* 0x001fe200078e00ff */
[C---:B------:R-:W-:Y:S02]  /*0160*/  LEA R5, R7.reuse, R7, 0x1 ;  /* 0x0000000707057211 */ /* 0x040fe400078e08ff */
[----:B------:R-:W-:Y:S02]  /*0170*/  LEA.HI R6, P0, R7, R6, RZ, 0x1 ;  /* 0x0000000607067211 */ /* 0x000fe400078108ff */
[----:B------:R-:W-:Y:S02]  /*0180*/  IADD3 R5, R3, R5, RZ ;  /* 0x0000000503057210 */ /* 0x000fe40007ffe0ff */
[----:B------:R-:W-:Y:S02]  /*0190*/  SHF.R.S32.HI R3, RZ, 0x1f, R46 ;  /* 0x0000001fff037819 */ /* 0x000fe4000001142e */
[----:B------:R-:W-:-:S02]  /*01a0*/  LEA.HI R4, P2, R5, R2, RZ, 0x1 ;  /* 0x0000000205047211 */ /* 0x000fc400078508ff */
[----:B------:R-:W-:Y:S02]  /*01b0*/  IADD3.X R7, RZ, R7, RZ, P0, !PT ;  /* 0x00000007ff077210 */ /* 0x000fe400007fe4ff */
[----:B------:R-:W-:Y:S02]  /*01c0*/  IADD3.X R5, RZ, R5, RZ, P2, !PT ;  /* 0x00000005ff057210 */ /* 0x000fe400017fe4ff */
[--C-:B------:R-:W-:Y:S01]  /*01d0*/  SHF.R.S64 R2, R6, 0x1, R7.reuse ;  /* 0x0000000106027819 */ /* 0x100fe20000001007 */
[----:B--2---:R-:W-:Y:S01]  /*01e0*/  IMAD R44, R9, UR7, R0 ;  /* 0x00000007092c7c24 */ /* 0x004fe2000f8e0200 */
[----:B------:R-:W-:Y:S02]  /*01f0*/  SHF.R.S32.HI R7, RZ, 0x1, R7 ;  /* 0x00000001ff077819 */ /* 0x000fe40000011407 */
[----:B------:R-:W-:Y:S02]  /*0200*/  SHF.R.S32.HI R6, RZ, 0x1, R5 ;  /* 0x00000001ff067819 */ /* 0x000fe40000011405 */
[----:B------:R-:W-:Y:S01]  /*0210*/  ISETP.GE.U32.AND P1, PT, R44, UR10, PT ;  /* 0x0000000a2c007c0c */ /* 0x000fe2000bf26070 */
[----:B------:R-:W-:Y:S01]  /*0220*/  ULDC.U8 UR10, c[0x0][0x2a4] ;  /* 0x0000a900000a7ab9 */ /* 0x000fe20000000000 */
[----:B------:R-:W-:-:S02]  /*0230*/  SHF.R.S32.HI R0, RZ, 0x1f, R44 ;  /* 0x0000001fff007819 */ /* 0x000fc4000001142c */
[----:B------:R-:W-:Y:S02]  /*0240*/  IADD3 R43, R44, 0x20, RZ ;  /* 0x000000202c2b7810 */ /* 0x000fe40007ffe0ff */
[----:B------:R-:W-:Y:S02]  /*0250*/  ISETP.GE.AND.EX P1, PT, R0, UR11, PT, P1 ;  /* 0x0000000b00007c0c */ /* 0x000fe4000bf26310 */
[----:B------:R-:W-:Y:S02]  /*0260*/  LEA.HI R0, R3, R46, RZ, 0x5 ;  /* 0x0000002e03007211 */ /* 0x000fe400078f28ff */
[----:B------:R-:W-:Y:S02]  /*0270*/  SHF.R.S64 R3, R4, 0x1, R5 ;  /* 0x0000000104037819 */ /* 0x000fe40000001005 */
[----:B------:R-:W-:Y:S02]  /*0280*/  SHF.R.S32.HI R0, RZ, 0x5, R0 ;  /* 0x00000005ff007819 */ /* 0x000fe40000011400 */
[----:B------:R-:W-:-:S02]  /*0290*/  ISETP.LT.U32.AND P1, PT, R46, 0x230, !P1 ;  /* 0x000002302e00780c */ /* 0x000fc40004f21070 */
[----:B------:R-:W-:Y:S02]  /*02a0*/  IADD3 R42, R44, 0x30, RZ ;  /* 0x000000302c2a7810 */ /* 0x000fe40007ffe0ff */
[----:B------:R-:W-:Y:S02]  /*02b0*/  SHF.L.U64.HI R4, R2, 0x2, R7 ;  /* 0x0000000202047819 */ /* 0x000fe40000010207 */
[----:B-1----:R-:W-:-:S07]  /*02c0*/  SHF.L.U64.HI R5, R3, 0x2, R6 ;  /* 0x0000000203057819 */ /* 0x002fce0000010206 */
.L_x_36:
[----:B0-----:R-:W0:Y:S01]  /*02d0*/  LDC R12, c[0x0][0x2a0] ;  /* 0x0000a800ff0c7b82 */ /* 0x001e220000000800 */
[----:B------:R-:W-:Y:S01]  /*02e0*/  ISETP.GE.AND P3, PT, R45, RZ, PT ;  /* 0x000000ff2d00720c */ /* 0x000fe20003f66270 */
[----:B------:R-:W-:Y:S01]  /*02f0*/  ULDC.64 UR14, c[0x0][0x290] ;  /* 0x0000a400000e7ab9 */ /* 0x000fe20000000a00 */
[----:B-12---:R-:W-:Y:S01]  /*0300*/  SHF.R.S32.HI R15, RZ, 0x1f, R43 ;  /* 0x0000001fff0f7819 */ /* 0x006fe2000001142b */
[----:B------:R-:W-:Y:S01]  /*0310*/  ULDC.64 UR12, c[0x0][0x298] ;  /* 0x0000a600000c7ab9 */ /* 0x000fe20000000a00 */
[----:B------:R-:W-:Y:S02]  /*0320*/  IADD3 R23, R44, 0x10, RZ ;  /* 0x000000102c177810 */ /* 0x000fe40007ffe0ff */
[----:B------:R-:W-:Y:S02]  /*0330*/  CS2R R38, SRZ ;  /* 0x0000000000267805 */ /* 0x000fe4000001ff00 */
[----:B------:R-:W-:Y:S01]  /*0340*/  SHF.R.S32.HI R17, RZ, 0x1f, R44 ;  /* 0x0000001fff117819 */ /* 0x000fe2000001142c */
[----:B------:R-:W1:Y:S01]  /*0350*/  @P1 LDC.64 R26, c[0x0][0x228] ;  /* 0x00008a00ff1a1b82 */ /* 0x000e620000000a00 */
[----:B------:R-:W-:-:S02]  /*0360*/  SHF.R.S32.HI R29, RZ, 0x1f, R23 ;  /* 0x0000001fff1d7819 */ /* 0x000fc40000011417 */
[----:B------:R-:W-:Y:S02]  /*0370*/  SHF.R.S32.HI R19, RZ, 0x1f, R42 ;  /* 0x0000001fff137819 */ /* 0x000fe4000001142a */
[----:B0-----:R-:W-:-:S04]  /*0380*/  IABS R9, R12 ;  /* 0x0000000c00097213 */ /* 0x001fc80000000000 */
[----:B------:R-:W0:Y:S08]  /*0390*/  I2F.RP R8, R9 ;  /* 0x0000000900087306 */ /* 0x000e300000209400 */
[----:B0-----:R-:W0:Y:S02]  /*03a0*/  MUFU.RCP R8, R8 ;  /* 0x0000000800087308 */ /* 0x001e240000001000 */
[----:B0-----:R-:W-:-:S06]  /*03b0*/  IADD3 R6, R8, 0xffffffe, RZ ;  /* 0x0ffffffe08067810 */ /* 0x001fcc0007ffe0ff */
[----:B------:R0:W2:Y:S02]  /*03c0*/  F2I.FTZ.U32.TRUNC.NTZ R7, R6 ;  /* 0x0000000600077305 */ /* 0x0000a4000021f000 */
[----:B0-----:R-:W-:Y:S02]  /*03d0*/  MOV R6, RZ ;  /* 0x000000ff00067202 */ /* 0x001fe40000000f00 */
[----:B--2---:R-:W-:-:S05]  /*03e0*/  IADD3 R10, RZ, -R7, RZ ;  /* 0x80000007ff0a7210 */ /* 0x004fca0007ffe0ff */
[----:B------:R-:W-:Y:S01]  /*03f0*/  IMAD R11, R10, R9, RZ ;  /* 0x000000090a0b7224 */ /* 0x000fe200078e02ff */
[----:B------:R-:W-:-:S03]  /*0400*/  IABS R10, R45 ;  /* 0x0000002d000a7213 */ /* 0x000fc60000000000 */
[----:B------:R-:W-:Y:S01]  /*0410*/  IMAD.HI.U32 R7, R7, R11, R6 ;  /* 0x0000000b07077227 */ /* 0x000fe200078e0006 */
[----:B------:R-:W-:-:S04]  /*0420*/  LOP3.LUT R6, R45, R12, RZ, 0x3c, !PT ;  /* 0x0000000c2d067212 */ /* 0x000fc800078e3cff */
[----:B------:R-:W-:Y:S01]  /*0430*/  ISETP.GE.AND P4, PT, R6, RZ, PT ;  /* 0x000000ff0600720c */ /* 0x000fe20003f86270 */
[----:B------:R-:W-:-:S05]  /*0440*/  IMAD.HI.U32 R7, R7, R10, RZ ;  /* 0x0000000a07077227 */ /* 0x000fca00078e00ff */
[----:B------:R-:W-:-:S05]  /*0450*/  IADD3 R8, -R7, RZ, RZ ;  /* 0x000000ff07087210 */ /* 0x000fca0007ffe1ff */
[C---:B------:R-:W-:Y:S02]  /*0460*/  IMAD R8, R9.reuse, R8, R10 ;  /* 0x0000000809087224 */ /* 0x040fe400078e020a */
[----:B------:R-:W0:Y:S03]  /*0470*/  @P1 LDC.64 R10, c[0x0][0x230] ;  /* 0x00008c00ff0a1b82 */ /* 0x000e260000000a00 */
[----:B------:R-:W-:-:S13]  /*0480*/  ISETP.GT.U32.AND P2, PT, R9, R8, PT ;  /* 0x000000080900720c */ /* 0x000fda0003f44070 */
[-C--:B------:R-:W-:Y:S02]  /*0490*/  @!P2 IADD3 R8, R8, -R9.reuse, RZ ;  /* 0x800000090808a210 */ /* 0x080fe40007ffe0ff */
[----:B------:R-:W-:Y:S02]  /*04a0*/  @!P2 IADD3 R7, R7, 0x1, RZ ;  /* 0x000000010707a810 */ /* 0x000fe40007ffe0ff */
[CC--:B------:R-:W-:Y:S02]  /*04b0*/  ISETP.GE.U32.AND P0, PT, R8.reuse, R9.reuse, PT ;  /* 0x000000090800720c */ /* 0x0c0fe40003f06070 */
[----:B------:R-:W-:Y:S02]  /*04c0*/  ISETP.GT.U32.AND P2, PT, R9, R8, PT ;  /* 0x000000080900720c */ /* 0x000fe40003f44070 */
[----:B------:R-:W-:-:S04]  /*04d0*/  IADD3 R9, R8, -R9, RZ ;  /* 0x8000000908097210 */ /* 0x000fc80007ffe0ff */
[----:B------:R-:W-:Y:S02]  /*04e0*/  SEL R8, R9, R8, !P2 ;  /* 0x0000000809087207 */ /* 0x000fe40005000000 */
[----:B------:R-:W-:Y:S02]  /*04f0*/  SHF.R.S32.HI R9, RZ, 0x1f, R47 ;  /* 0x0000001fff097819 */ /* 0x000fe4000001142f */
[----:B------:R-:W-:Y:S02]  /*0500*/  @!P3 IADD3 R8, -R8, RZ, RZ ;  /* 0x000000ff0808b210 */ /* 0x000fe40007ffe1ff */
[----:B------:R-:W-:Y:S02]  /*0510*/  @P0 IADD3 R7, R7, 0x1, RZ ;  /* 0x0000000107070810 */ /* 0x000fe40007ffe0ff */
[----:B------:R-:W-:Y:S02]  /*0520*/  ISETP.NE.AND P0, PT, R12, RZ, PT ;  /* 0x000000ff0c00720c */ /* 0x000fe40003f05270 */
[----:B------:R-:W-:-:S02]  /*0530*/  MOV R6, R7 ;  /* 0x0000000700067202 */ /* 0x000fc40000000f00 */
[----:B------:R-:W-:Y:S02]  /*0540*/  LOP3.LUT R7, RZ, R12, RZ, 0x33, !PT ;  /* 0x0000000cff077212 */ /* 0x000fe400078e33ff */
[----:B------:R-:W2:Y:S01]  /*0550*/  @P1 LDC.64 R12, c[0x0][0x288] ;  /* 0x0000a200ff0c1b82 */ /* 0x000ea20000000a00 */
[----:B------:R-:W-:Y:S02]  /*0560*/  @!P4 IADD3 R6, -R6, RZ, RZ ;  /* 0x000000ff0606c210 */ /* 0x000fe40007ffe1ff */
[C---:B------:R-:W-:Y:S02]  /*0570*/  SEL R49, R7.reuse, R8, !P0 ;  /* 0x0000000807317207 */ /* 0x040fe40004000000 */
[----:B------:R-:W-:Y:S02]  /*0580*/  SEL R7, R7, R6, !P0 ;  /* 0x0000000607077207 */ /* 0x000fe40004000000 */
[----:B------:R-:W-:Y:S01]  /*0590*/  ISETP.GE.U32.AND P0, PT, R43, UR14, PT ;  /* 0x0000000e2b007c0c */ /* 0x000fe2000bf06070 */
[----:B------:R-:W-:Y:S01]  /*05a0*/  IMAD R18, R49, 0x46, RZ ;  /* 0x0000004631127824 */ /* 0x000fe200078e02ff */
[----:B------:R-:W-:-:S02]  /*05b0*/  SHF.R.S32.HI R6, RZ, 0x1f, R7 ;  /* 0x0000001fff067819 */ /* 0x000fc40000011407 */
[----:B------:R-:W-:Y:S02]  /*05c0*/  ISETP.GE.AND.EX P0, PT, R15, UR15, PT, P0 ;  /* 0x0000000f0f007c0c */ /* 0x000fe4000bf06300 */
[----:B------:R-:W-:Y:S01]  /*05d0*/  IADD3 R50, P2, R47, R18, RZ ;  /* 0x000000122f327210 */ /* 0x000fe20007f5e0ff */
[----:B------:R-:W-:Y:S01]  /*05e0*/  IMAD R6, R6, UR12, RZ ;  /* 0x0000000c06067c24 */ /* 0x000fe2000f8e02ff */
[----:B------:R-:W-:Y:S02]  /*05f0*/  ISETP.GT.U32.OR P0, PT, R46, 0x22f, P0 ;  /* 0x0000022f2e00780c */ /* 0x000fe40000704470 */
[----:B------:R-:W-:Y:S01]  /*0600*/  LEA.HI.X.SX32 R51, R18, R9, 0x1, P2 ;  /* 0x0000000912337211 */ /* 0x000fe200010f0eff */
[----:B------:R-:W-:Y:S01]  /*0610*/  IMAD R53, R7, UR13, R6 ;  /* 0x0000000d07357c24 */ /* 0x000fe2000f8e0206 */
[----:B------:R-:W-:Y:S02]  /*0620*/  ISETP.GE.U32.AND P2, PT, R23, UR14, PT ;  /* 0x0000000e17007c0c */ /* 0x000fe4000bf46070 */
[----:B------:R-:W-:Y:S01]  /*0630*/  ISETP.GE.U32.AND P3, PT, R42, UR14, PT ;  /* 0x0000000e2a007c0c */ /* 0x000fe2000bf66070 */
[----:B------:R-:W-:Y:S01]  /*0640*/  IMAD.WIDE.U32 R50, R7, UR12, R50 ;  /* 0x0000000c07327c25 */ /* 0x000fe2000f8e0032 */
[----:B------:R-:W-:-:S02]  /*0650*/  ISETP.GE.AND.EX P2, PT, R29, UR15, PT, P2 ;  /* 0x0000000f1d007c0c */ /* 0x000fc4000bf46320 */
[----:B------:R-:W-:Y:S01]  /*0660*/  ISETP.GE.AND.EX P3, PT, R19, UR15, PT, P3 ;  /* 0x0000000f13007c0c */ /* 0x000fe2000bf66330 */
[----:B--2---:R-:W-:Y:S01]  /*0670*/  @P1 IMAD R6, R17, R12, RZ ;  /* 0x0000000c11061224 */ /* 0x004fe200078e02ff */
[----:B------:R-:W-:Y:S01]  /*0680*/  IADD3 R53, R51, R53, RZ ;  /* 0x0000003533357210 */ /* 0x000fe20007ffe0ff */
[----:B------:R-:W2:Y:S01]  /*0690*/  @!P0 LDC.64 R8, c[0x0][0x288] ;  /* 0x0000a200ff088b82 */ /* 0x000ea20000000a00 */
[----:B------:R-:W-:Y:S01]  /*06a0*/  @P1 MOV R52, R50 ;  /* 0x0000003200341202 */ /* 0x000fe20000000f00 */
[----:B------:R-:W-:Y:S01]  /*06b0*/  @P1 IMAD R17, R44, R13, R6 ;  /* 0x0000000d2c111224 */ /* 0x000fe200078e0206 */
[C---:B------:R-:W-:Y:S02]  /*06c0*/  ISETP.GT.U32.OR P2, PT, R46.reuse, 0x22f, P2 ;  /* 0x0000022f2e00780c */ /* 0x040fe40001744470 */
[----:B------:R-:W-:Y:S01]  /*06d0*/  ISETP.GT.U32.OR P3, PT, R46, 0x22f, P3 ;  /* 0x0000022f2e00780c */ /* 0x000fe20001f64470 */
[----:B------:R-:W-:Y:S02]  /*06e0*/  @P1 IMAD.WIDE.U32 R12, R44, R12, R52 ;  /* 0x0000000c2c0c1225 */ /* 0x000fe400078e0034 */
[----:B------:R-:W3:Y:S03]  /*06f0*/  LDC.64 R6, c[0x0][0x248] ;  /* 0x00009200ff067b82 */ /* 0x000ee60000000a00 */
[----:B------:R-:W-:-:S02]  /*0700*/  @P1 IADD3 R13, R13, R17, RZ ;  /* 0x000000110d0d1210 */ /* 0x000fc40007ffe0ff */
[C---:B------:R-:W-:Y:S02]  /*0710*/  @P1 SHF.L.U32 R17, R12.reuse, 0x1, RZ ;  /* 0x000000010c111819 */ /* 0x040fe400000006ff */
[----:B------:R-:W-:Y:S01]  /*0720*/  @P1 SHF.L.U64.HI R14, R12, 0x1, R13 ;  /* 0x000000010c0e1819 */ /* 0x000fe2000001020d */
[----:B------:R-:W4:Y:S01]  /*0730*/  @!P2 LDC.64 R24, c[0x0][0x288] ;  /* 0x0000a200ff18ab82 */ /* 0x000f220000000a00 */
[----:B0-----:R-:W-:-:S04]  /*0740*/  @P1 IADD3 R10, P4, R17, R10, RZ ;  /* 0x0000000a110a1210 */ /* 0x001fc80007f9e0ff */
[----:B------:R-:W-:Y:S02]  /*0750*/  @P1 IADD3.X R11, R14, R11, RZ, P4, !PT ;  /* 0x0000000b0e0b1210 */ /* 0x000fe400027fe4ff */
[----:B-1----:R-:W-:Y:S01]  /*0760*/  @P1 IADD3 R26, P4, R17, R26, RZ ;  /* 0x0000001a111a1210 */ /* 0x002fe20007f9e0ff */
[----:B------:R-:W0:Y:S01]  /*0770*/  @!P0 LDC.64 R12, c[0x0][0x230] ;  /* 0x00008c00ff0c8b82 */ /* 0x000e220000000a00 */
[----:B--2---:R-:W-:Y:S01]  /*0780*/  @!P0 IMAD R22, R15, R8, RZ ;  /* 0x000000080f168224 */ /* 0x004fe200078e02ff */
[----:B------:R1:W5:Y:S06]  /*0790*/  @P1 LDG.E R39, desc[UR8][R10.64] ;  /* 0x000000080a271981 */ /* 0x00036c000c1e1900 */
[----:B------:R-:W2:Y:S01]  /*07a0*/  @!P0 LDC.64 R20, c[0x0][0x228] ;  /* 0x00008a00ff148b82 */ /* 0x000ea20000000a00 */
[----:B---3--:R-:W-:Y:S01]  /*07b0*/  IMAD.WIDE R6, R45, 0x8, R6 ;  /* 0x000000082d067825 */ /* 0x008fe200078e0206 */
[----:B-1----:R-:W-:-:S02]  /*07c0*/  @!P0 MOV R10, R50 ;  /* 0x00000032000a8202 */ /* 0x002fc40000000f00 */
[----:B------:R-:W-:Y:S01]  /*07d0*/  @!P0 MOV R11, R53 ;  /* 0x00000035000b8202 */ /* 0x000fe20000000f00 */
[----:B------:R-:W-:-:S03]  /*07e0*/  @!P0 IMAD R31, R43, R9, R22 ;  /* 0x000000092b1f8224 */ /* 0x000fc600078e0216 */
[----:B------:R-:W1:Y:S01]  /*07f0*/  @!P3 LDC.64 R16, c[0x0][0x288] ;  /* 0x0000a200ff10bb82 */ /* 0x000e620000000a00 */
[----:B------:R-:W3:Y:S01]  /*0800*/  LDG.E.64 R6, desc[UR8][R6.64] ;  /* 0x0000000806067981 */ /* 0x000ee2000c1e1b00 */
[----:B------:R-:W-:Y:S01]  /*0810*/  @!P0 IMAD.WIDE.U32 R8, R43, R8, R10 ;  /* 0x000000082b088225 */ /* 0x000fe200078e000a */
[----:B------:R-:W-:-:S04]  /*0820*/  @P1 IADD3.X R27, R14, R27, RZ, P4, !PT ;  /* 0x0000001b0e1b1210 */ /* 0x000fc800027fe4ff */
[----:B------:R-:W-:Y:S01]  /*0830*/  @!P0 IADD3 R9, R9, R31, RZ ;  /* 0x0000001f09098210 */ /* 0x000fe20007ffe0ff */
[----:B------:R-:W1:Y:S01]  /*0840*/  @!P2 LDC.64 R14, c[0x0][0x230] ;  /* 0x00008c00ff0eab82 */ /* 0x000e620000000a00 */
[C---:B------:R-:W-:Y:S01]  /*0850*/  @!P0 SHF.L.U32 R11, R8.reuse, 0x1, RZ ;  /* 0x00000001080b8819 */ /* 0x040fe200000006ff */
[----:B----4-:R-:W-:Y:S01]  /*0860*/  @!P2 IMAD R10, R29, R24, RZ ;  /* 0x000000181d0aa224 */ /* 0x010fe200078e02ff */
[----:B------:R-:W-:Y:S01]  /*0870*/  @!P0 SHF.L.U64.HI R28, R8, 0x1, R9 ;  /* 0x00000001081c8819 */ /* 0x000fe20000010209 */
[----:B------:R1:W5:Y:S01]  /*0880*/  @P1 LDG.E R38, desc[UR8][R26.64] ;  /* 0x000000081a261981 */ /* 0x000362000c1e1900 */
[----:B------:R-:W-:Y:S02]  /*0890*/  @!P2 MOV R8, R50 ;  /* 0x000000320008a202 */ /* 0x000fe40000000f00 */
[----:B------:R-:W-:Y:S02]  /*08a0*/  @!P2 MOV R9, R53 ;  /* 0x000000350009a202 */ /* 0x000fe40000000f00 */
[----:B0-----:R-:W-:Y:S01]  /*08b0*/  @!P0 IADD3 R22, P4, R11, R12, RZ ;  /* 0x0000000c0b168210 */ /* 0x001fe20007f9e0ff */
[----:B------:R-:W-:Y:S01]  /*08c0*/  @!P2 IMAD R29, R23, R25, R10 ;  /* 0x00000019171da224 */ /* 0x000fe200078e020a */
[----:B--2---:R-:W-:Y:S01]  /*08d0*/  @!P0 IADD3 R20, P5, R11, R20, RZ ;  /* 0x000000140b148210 */ /* 0x004fe20007fbe0ff */
[----:B------:R-:W-:Y:S01]  /*08e0*/  @!P2 IMAD.WIDE.U32 R24, R23, R24, R8 ;  /* 0x000000181718a225 */ /* 0x000fe200078e0008 */
[----:B------:R-:W-:Y:S01]  /*08f0*/  @!P0 IADD3.X R23, R28, R13, RZ, P4, !PT ;  /* 0x0000000d1c178210 */ /* 0x000fe200027fe4ff */
[----:B------:R-:W0:Y:S02]  /*0900*/  @!P3 LDC.64 R10, c[0x0][0x230] ;  /* 0x00008c00ff0abb82 */ /* 0x000e240000000a00 */
[----:B-1----:R-:W-:-:S06]  /*0910*/  @!P3 IMAD R26, R19, R16, RZ ;  /* 0x00000010131ab224 */ /* 0x002fcc00078e02ff */
[----:B------:R-:W1:Y:S01]  /*0920*/  @!P3 LDC.64 R12, c[0x0][0x228] ;  /* 0x00008a00ff0cbb82 */ /* 0x000e620000000a00 */
[----:B------:R-:W-:Y:S01]  /*0930*/  @!P3 IMAD R17, R42, R17, R26 ;  /* 0x000000112a11b224 */ /* 0x000fe200078e021a */
[----:B------:R-:W-:Y:S02]  /*0940*/  @!P2 IADD3 R25, R25, R29, RZ ;  /* 0x0000001d1919a210 */ /* 0x000fe40007ffe0ff */
[----:B------:R-:W-:Y:S02]  /*0950*/  @!P3 MOV R26, R50 ;  /* 0x00000032001ab202 */ /* 0x000fe40000000f00 */
[----:B------:R-:W-:Y:S02]  /*0960*/  @!P3 MOV R27, R53 ;  /* 0x00000035001bb202 */ /* 0x000fe40000000f00 */
[----:B------:R-:W-:Y:S02]  /*0970*/  @!P2 SHF.L.U32 R19, R24, 0x1, RZ ;  /* 0x000000011813a819 */ /* 0x000fe400000006ff */
[----:B------:R-:W-:-:S02]  /*0980*/  CS2R R36, SRZ ;  /* 0x0000000000247805 */ /* 0x000fc4000001ff00 */
[----:B------:R-:W-:Y:S01]  /*0990*/  @!P0 IADD3.X R21, R28, R21, RZ, P5, !PT ;  /* 0x000000151c158210 */ /* 0x000fe20002ffe4ff */
[----:B------:R-:W-:Y:S01]  /*09a0*/  @!P3 IMAD.WIDE.U32 R26, R42, R16, R26 ;  /* 0x000000102a1ab225 */ /* 0x000fe200078e001a */
[----:B------:R-:W-:Y:S01]  /*09b0*/  @!P2 SHF.L.U64.HI R28, R24, 0x1, R25 ;  /* 0x00000001181ca819 */ /* 0x000fe20000010219 */
[----:B------:R-:W2:Y:S01]  /*09c0*/  @!P2 LDC.64 R8, c[0x0][0x228] ;  /* 0x00008a00ff08ab82 */ /* 0x000ea20000000a00 */
[----:B------:R-:W-:Y:S02]  /*09d0*/  @!P2 IADD3 R24, P4, R19, R14, RZ ;  /* 0x0000000e1318a210 */ /* 0x000fe40007f9e0ff */
[----:B------:R-:W-:Y:S02]  /*09e0*/  @!P3 IADD3 R17, R27, R17, RZ ;  /* 0x000000111b11b210 */ /* 0x000fe40007ffe0ff */
[----:B------:R-:W-:Y:S02]  /*09f0*/  @!P2 IADD3.X R25, R28, R15, RZ, P4, !PT ;  /* 0x0000000f1c19a210 */ /* 0x000fe400027fe4ff */
[----:B------:R-:W-:-:S02]  /*0a00*/  @!P3 SHF.L.U32 R15, R26, 0x1, RZ ;  /* 0x000000011a0fb819 */ /* 0x000fc400000006ff */
[----:B------:R-:W-:Y:S02]  /*0a10*/  @!P3 SHF.L.U64.HI R26, R26, 0x1, R17 ;  /* 0x000000011a1ab819 */ /* 0x000fe40000010211 */
[C---:B0-----:R-:W-:Y:S02]  /*0a20*/  @!P3 IADD3 R14, P4, R15.reuse, R10, RZ ;  /* 0x0000000a0f0eb210 */ /* 0x041fe40007f9e0ff */
[----:B-1----:R-:W-:Y:S02]  /*0a30*/  @!P3 IADD3 R12, P5, R15, R12, RZ ;  /* 0x0000000c0f0cb210 */ /* 0x002fe40007fbe0ff */
[----:B------:R-:W-:Y:S02]  /*0a40*/  MOV R33, RZ ;  /* 0x000000ff00217202 */ /* 0x000fe40000000f00 */
[C---:B------:R-:W-:Y:S02]  /*0a50*/  @!P3 IADD3.X R15, R26.reuse, R11, RZ, P4, !PT ;  /* 0x0000000b1a0fb210 */ /* 0x040fe400027fe4ff */
[----:B------:R-:W-:-:S03]  /*0a60*/  @!P3 IADD3.X R13, R26, R13, RZ, P5, !PT ;  /* 0x0000000d1a0db210 */ /* 0x000fc60002ffe4ff */
[----:B------:R0:W5:Y:S04]  /*0a70*/  @!P3 LDG.E R36, desc[UR8][R14.64] ;  /* 0x000000080e24b981 */ /* 0x000168000c1e1900 */
[----:B------:R0:W5:Y:S01]  /*0a80*/  @!P3 LDG.E R33, desc[UR8][R12.64] ;  /* 0x000000080c21b981 */ /* 0x000162000c1e1900 */
[----:B------:R-:W-:-:S06]  /*0a90*/  CS2R R34, SRZ ;  /* 0x0000000000227805 */ /* 0x000fcc000001ff00 */
[----:B------:R0:W5:Y:S04]  /*0aa0*/  @!P0 LDG.E R35, desc[UR8][R22.64] ;  /* 0x0000000816238981 */ /* 0x000168000c1e1900 */
[----:B------:R0:W5:Y:S01]  /*0ab0*/  @!P0 LDG.E R34, desc[UR8][R20.64] ;  /* 0x0000000814228981 */ /* 0x000162000c1e1900 */
[----:B--2---:R-:W-:-:S04]  /*0ac0*/  @!P2 IADD3 R16, P0, R19, R8, RZ ;  /* 0x000000081310a210 */ /* 0x004fc80007f1e0ff */
[----:B------:R-:W-:Y:S02]  /*0ad0*/  @!P2 IADD3.X R17, R28, R9, RZ, P0, !PT ;  /* 0x000000091c11a210 */ /* 0x000fe400007fe4ff */
[----:B------:R-:W-:-:S03]  /*0ae0*/  MOV R40, RZ ;  /* 0x000000ff00287202 */ /* 0x000fc60000000f00 */
[----:B------:R0:W5:Y:S04]  /*0af0*/  @!P2 LDG.E R37, desc[UR8][R16.64] ;  /* 0x000000081025a981 */ /* 0x000168000c1e1900 */
[----:B------:R0:W5:Y:S01]  /*0b00*/  @!P2 LDG.E R40, desc[UR8][R24.64] ;  /* 0x000000081828a981 */ /* 0x000162000c1e1900 */
[----:B------:R-:W-:Y:S01]  /*0b10*/  ISETP.GT.U32.AND P2, PT, R46, 0x22f, PT ;  /* 0x0000022f2e00780c */ /* 0x000fe20003f44070 */
[----:B------:R-:W-:Y:S01]  /*0b20*/  BSSY B0, `(.L_x_2) ;  /* 0x0000013000007945 */ /* 0x000fe20003800000 */
[----:B------:R-:W-:Y:S01]  /*0b30*/  CS2R R10, SRZ ;  /* 0x00000000000a7805 */ /* 0x000fe2000001ff00 */
[----:B---3--:R-:W-:-:S05]  /*0b40*/  FFMA.FTZ R8, -R6, R6, R7 ;  /* 0x0000000606087223 */ /* 0x008fca0000010107 */
[----:B------:R-:W-:-:S13]  /*0b50*/  FSETP.GTU.FTZ.AND P0, PT, R8, RZ, PT ;  /* 0x000000ff0800720b */ /* 0x000fda0003f1c000 */
[----:B------:R-:W1:Y:S01]  /*0b60*/  @P0 LDC R19, c[0x0][0x250] ;  /* 0x00009400ff130b82 */ /* 0x000e620000000800 */
[----:B------:R-:W-:Y:S01]  /*0b70*/  MOV R7, 0x3f800000 ;  /* 0x3f80000000077802 */ /* 0x000fe20000000f00 */
[----:B-1----:R-:W-:Y:S01]  /*0b80*/  @P0 FADD.FTZ R19, R8, R19 ;  /* 0x0000001308130221 */ /* 0x002fe20000010000 */
[----:B------:R-:W-:Y:S01]  /*0b90*/  CS2R R8, SRZ ;  /* 0x0000000000087805 */ /* 0x000fe2000001ff00 */
[----:B0-----:R-:W-:Y:S06]  /*0ba0*/  @P2 BRA `(.L_x_3) ;  /* 0x0000000000282947 */ /* 0x001fec0003800000 */
[----:B------:R-:W-:Y:S01]  /*0bb0*/  ISETP.NE.AND P2, PT, RZ, UR10, PT ;  /* 0x0000000aff007c0c */ /* 0x000fe2000bf45270 */
[----:B------:R-:W0:Y:S01]  /*0bc0*/  LDC.64 R12, c[0x0][0x238] ;  /* 0x00008e00ff0c7b82 */ /* 0x000e220000000a00 */
[----:B------:R-:W-:-:S04]  /*0bd0*/  IADD3 R15, R47, R18, RZ ;  /* 0x000000122f0f7210 */ /* 0x000fc80007ffe0ff */
[----:B------:R-:W-:-:S07]  /*0be0*/  SHF.R.S32.HI R16, RZ, 0x1f, R15 ;  /* 0x0000001fff107819 */ /* 0x000fce000001140f */
[----:B------:R-:W1:Y:S01]  /*0bf0*/  @P2 LDC.64 R8, c[0x0][0x240] ;  /* 0x00009000ff082b82 */ /* 0x000e620000000a00 */
[C---:B0-----:R-:W-:Y:S01]  /*0c00*/  IMAD.WIDE R12, R15.reuse, 0x4, R12 ;  /* 0x000000040f0c7825 */ /* 0x041fe200078e020c */
[----:B-1----:R-:W-:-:S04]  /*0c10*/  @P2 LEA R14, P3, R15, R8, 0x2 ;  /* 0x000000080f0e2211 */ /* 0x002fc800078610ff */
[----:B------:R-:W-:Y:S02]  /*0c20*/  @P2 LEA.HI.X R15, R15, R9, R16, 0x2, P3 ;  /* 0x000000090f0f2211 */ /* 0x000fe400018f1410 */
[----:B------:R0:W5:Y:S04]  /*0c30*/  LDG.E.64 R8, desc[UR8][R12.64] ;  /* 0x000000080c087981 */ /* 0x000168000c1e1b00 */
[----:B------:R0:W5:Y:S03]  /*0c40*/  @P2 LDG.E.64 R10, desc[UR8][R14.64] ;  /* 0x000000080e0a2981 */ /* 0x000166000c1e1b00 */
.L_x_3:
[----:B------:R-:W-:Y:S05]  /*0c50*/  BSYNC B0 ;  /* 0x0000000000007941 */ /* 0x000fea0003800000 */
.L_x_2:
[----:B------:R1:W2:Y:S01]  /*0c60*/  @P0 MUFU.RSQ R7, R19 ;  /* 0x0000001300070308 */ /* 0x0002a20000001400 */
[----:B------:R-:W-:Y:S02]  /*0c70*/  ISETP.NE.AND P4, PT, RZ, UR10, PT ;  /* 0x0000000aff007c0c */ /* 0x000fe4000bf85270 */
[C---:B0----5:R-:W-:Y:S02]  /*0c80*/  PRMT R12, R39.reuse, 0x7632, R12 ;  /* 0x00007632270c7816 */ /* 0x061fe4000000000c */
[----:B------:R-:W-:Y:S02]  /*0c90*/  SHF.L.U32 R13, R39, 0x10, RZ ;  /* 0x00000010270d7819 */ /* 0x000fe400000006ff */
[----:B------:R-:W-:Y:S02]  /*0ca0*/  SHF.L.U32 R21, R12, 0x10, RZ ;  /* 0x000000100c157819 */ /* 0x000fe400000006ff */
[----:B------:R-:W-:Y:S01]  /*0cb0*/  SHF.L.U32 R23, R40, 0x10, RZ ;  /* 0x0000001028177819 */ /* 0x000fe200000006ff */
[----:B------:R-:W-:Y:S01]  /*0cc0*/  FADD.FTZ R12, -R6, R13 ;  /* 0x0000000d060c7221 */ /* 0x000fe20000010100 */
[----:B------:R-:W-:Y:S01]  /*0cd0*/  PRMT R14, R40, 0x7632, R14 ;  /* 0x00007632280e7816 */ /* 0x000fe2000000000e */
[----:B------:R-:W-:Y:S01]  /*0ce0*/  FADD.FTZ R20, -R6, R21 ;  /* 0x0000001506147221 */ /* 0x000fe20000010100 */
[----:B------:R-:W-:-:S02]  /*0cf0*/  PRMT R15, R38, 0x7632, R15 ;  /* 0x00007632260f7816 */ /* 0x000fc4000000000f */
[C---:B------:R-:W-:Y:S02]  /*0d00*/  PRMT R16, R37.reuse, 0x7632, R16 ;  /* 0x0000763225107816 */ /* 0x040fe40000000010 */
[----:B-1----:R-:W-:Y:S01]  /*0d10*/  SHF.L.U32 R19, R14, 0x10, RZ ;  /* 0x000000100e137819 */ /* 0x002fe200000006ff */
[-C--:B--2---:R-:W-:Y:S01]  /*0d20*/  FMUL.FTZ R13, R12, R7.reuse ;  /* 0x000000070c0d7220 */ /* 0x084fe20000410000 */
[----:B------:R-:W-:Y:S01]  /*0d30*/  SHF.L.U32 R18, R38, 0x10, RZ ;  /* 0x0000001026127819 */ /* 0x000fe200000006ff */
[----:B------:R-:W-:Y:S01]  /*0d40*/  FADD.FTZ R14, -R6, R23 ;  /* 0x00000017060e7221 */ /* 0x000fe20000010100 */
[----:B------:R-:W-:Y:S01]  /*0d50*/  SHF.L.U32 R17, R37, 0x10, RZ ;  /* 0x0000001025117819 */ /* 0x000fe200000006ff */
[----:B------:R-:W-:Y:S01]  /*0d60*/  FMUL.FTZ R12, R20, R7 ;  /* 0x00000007140c7220 */ /* 0x000fe20000410000 */
[----:B------:R-:W-:Y:S02]  /*0d70*/  SHF.L.U32 R15, R15, 0x10, RZ ;  /* 0x000000100f0f7819 */ /* 0x000fe400000006ff */
[----:B------:R-:W-:Y:S01]  /*0d80*/  SHF.L.U32 R16, R16, 0x10, RZ ;  /* 0x0000001010107819 */ /* 0x000fe200000006ff */
[----:B------:R-:W-:Y:S06]  /*0d90*/  @!P4 BRA `(.L_x_4) ;  /* 0x000000000048c947 */ /* 0x000fec0003800000 */
[----:B------:R-:W-:Y:S01]  /*0da0*/  FFMA.FTZ R21, R13, R8, R10 ;  /* 0x000000080d157223 */ /* 0x000fe2000001000a */
[----:B------:R-:W-:-:S03]  /*0db0*/  FFMA.FTZ R20, R12, R9, R11 ;  /* 0x000000090c147223 */ /* 0x000fc6000001000b */
[----:B------:R-:W-:Y:S01]  /*0dc0*/  FMUL.FTZ R22, R21, -1.4426950216293334961 ;  /* 0xbfb8aa3b15167820 */ /* 0x000fe20000410000 */
[----:B------:R-:W-:-:S05]  /*0dd0*/  FMUL.FTZ R24, R20, -1.4426950216293334961 ;  /* 0xbfb8aa3b14187820 */ /* 0x000fca0000410000 */
[----:B------:R-:W0:Y:S08]  /*0de0*/  MUFU.EX2 R22, R22 ;  /* 0x0000001600167308 */ /* 0x000e300000000800 */
[----:B------:R-:W1:Y:S01]  /*0df0*/  MUFU.EX2 R24, R24 ;  /* 0x0000001800187308 */ /* 0x000e620000000800 */
[----:B0-----:R-:W-:-:S07]  /*0e00*/  FADD.FTZ R23, R22, 1 ;  /* 0x3f80000016177421 */ /* 0x001fce0000010000 */
[----:B------:R-:W0:Y:S01]  /*0e10*/  MUFU.RCP R23, R23 ;  /* 0x0000001700177308 */ /* 0x000e220000001000 */
[----:B-1----:R-:W-:-:S07]  /*0e20*/  FADD.FTZ R25, R24, 1 ;  /* 0x3f80000018197421 */ /* 0x002fce0000010000 */
[----:B------:R-:W1:Y:S01]  /*0e30*/  MUFU.RCP R26, R25 ;  /* 0x00000019001a7308 */ /* 0x000e620000001000 */
[----:B0-----:R-:W-:Y:S01]  /*0e40*/  FADD.FTZ R28, -R23, 1 ;  /* 0x3f800000171c7421 */ /* 0x001fe20000010100 */
[----:B------:R-:W-:-:S03]  /*0e50*/  FMUL.FTZ R18, R18, R23 ;  /* 0x0000001712127220 */ /* 0x000fc60000410000 */
[----:B------:R-:W-:Y:S01]  /*0e60*/  FFMA.FTZ R21, R21, R28, 1 ;  /* 0x3f80000015157423 */ /* 0x000fe2000001001c */
[----:B-1----:R-:W-:Y:S01]  /*0e70*/  FADD.FTZ R27, -R26, 1 ;  /* 0x3f8000001a1b7421 */ /* 0x002fe20000010100 */
[----:B------:R-:W-:Y:S02]  /*0e80*/  FMUL.FTZ R15, R15, R26 ;  /* 0x0000001a0f0f7220 */ /* 0x000fe40000410000 */
[----:B------:R-:W-:Y:S01]  /*0e90*/  FMUL.FTZ R18, R18, R21 ;  /* 0x0000001512127220 */ /* 0x000fe20000410000 */
[----:B------:R-:W-:-:S04]  /*0ea0*/  FFMA.FTZ R20, R20, R27, 1 ;  /* 0x3f80000014147423 */ /* 0x000fc8000001001b */
[----:B------:R-:W-:-:S07]  /*0eb0*/  FMUL.FTZ R15, R15, R20 ;  /* 0x000000140f0f7220 */ /* 0x000fce0000410000 */
.L_x_4:
[----:B------:R-:W-:Y:S01]  /*0ec0*/  FMUL.FTZ R20, R18, R8 ;  /* 0x0000000812147220 */ /* 0x000fe20000410000 */
[----:B------:R-:W-:Y:S01]  /*0ed0*/  FADD.FTZ R22, -R6, R19 ;  /* 0x0000001306167221 */ /* 0x000fe20000010100 */
[----:B------:R-:W-:Y:S01]  /*0ee0*/  FMUL.FTZ R23, R14, R7 ;  /* 0x000000070e177220 */ /* 0x000fe20000410000 */
[----:B------:R-:W-:Y:S01]  /*0ef0*/  FMUL.FTZ R19, R15, R9 ;  /* 0x000000090f137220 */ /* 0x000fe20000410000 */
[----:B------:R-:W-:Y:S01]  /*0f00*/  FFMA.FTZ R21, R13, R20, RZ ;  /* 0x000000140d157223 */ /* 0x000fe200000100ff */
[----:B------:R-:W-:Y:S01]  /*0f10*/  FADD.FTZ R14, RZ, R20 ;  /* 0x00000014ff0e7221 */ /* 0x000fe20000010000 */
[----:B------:R-:W-:Y:S01]  /*0f20*/  FMUL.FTZ R20, R22, R7 ;  /* 0x0000000716147220 */ /* 0x000fe20000410000 */
        /* <DEDUP_REMOVED lines=19> */
.L_x_5:
[----:B------:R-:W-:Y:S01]  /*1060*/  FFMA.FTZ R26, R12, R19, R21 ;  /* 0x000000130c1a7223 */ /* 0x000fe20000010015 */
[--C-:B------:R-:W-:Y:S01]  /*1070*/  FADD.FTZ R21, R19, R14.reuse ;  /* 0x0000000e13157221 */ /* 0x100fe20000010000 */
[----:B------:R-:W-:Y:S01]  /*1080*/  PRMT R14, R35, 0x7632, R14 ;  /* 0x00007632230e7816 */ /* 0x000fe2000000000e */
[----:B------:R-:W-:Y:S01]  /*1090*/  FMUL.FTZ R22, R17, R8 ;  /* 0x0000000811167220 */ /* 0x000fe20000410000 */
[----:B------:R-:W-:Y:S01]  /*10a0*/  SHF.L.U32 R25, R35, 0x10, RZ ;  /* 0x0000001023197819 */ /* 0x000fe200000006ff */
[----:B------:R-:W-:Y:S01]  /*10b0*/  FMUL.FTZ R24, R16, R9 ;  /* 0x0000000910187220 */ /* 0x000fe20000410000 */
[----:B------:R-:W-:Y:S01]  /*10c0*/  SHF.L.U32 R27, R14, 0x10, RZ ;  /* 0x000000100e1b7819 */ /* 0x000fe200000006ff */
[----:B------:R-:W-:Y:S01]  /*10d0*/  FFMA.FTZ R19, R23, R22, R26 ;  /* 0x0000001617137223 */ /* 0x000fe2000001001a */
[--C-:B------:R-:W-:Y:S01]  /*10e0*/  FADD.FTZ R21, R21, R22.reuse ;  /* 0x0000001615157221 */ /* 0x100fe20000010000 */
[----:B------:R-:W-:Y:S01]  /*10f0*/  FADD.FTZ R26, -R6, R25 ;  /* 0x00000019061a7221 */ /* 0x000fe20000010100 */
[----:B------:R-:W-:Y:S01]  /*1100*/  PRMT R22, R34, 0x7632, R22 ;  /* 0x0000763222167816 */ /* 0x000fe20000000016 */
[----:B------:R-:W-:Y:S01]  /*1110*/  FADD.FTZ R28, -R6, R27 ;  /* 0x0000001b061c7221 */ /* 0x000fe20000010100 */
[----:B------:R-:W-:Y:S01]  /*1120*/  FFMA.FTZ R14, R20, R24, R19 ;  /* 0x00000018140e7223 */ /* 0x000fe20000010013 */
[----:B------:R-:W-:Y:S01]  /*1130*/  FADD.FTZ R24, R24, R21 ;  /* 0x0000001518187221 */ /* 0x000fe20000010000 */
[-C--:B------:R-:W-:Y:S01]  /*1140*/  FMUL.FTZ R21, R26, R7.reuse ;  /* 0x000000071a157220 */ /* 0x080fe20000410000 */
[----:B------:R-:W-:Y:S01]  /*1150*/  SHF.L.U32 R19, R34, 0x10, RZ ;  /* 0x0000001022137819 */ /* 0x000fe200000006ff */
[----:B------:R-:W-:Y:S01]  /*1160*/  FFMA.FTZ R30, R13, R18, RZ ;  /* 0x000000120d1e7223 */ /* 0x000fe200000100ff */
[----:B------:R-:W-:Y:S01]  /*1170*/  SHF.L.U32 R22, R22, 0x10, RZ ;  /* 0x0000001016167819 */ /* 0x000fe200000006ff */
        /* <DEDUP_REMOVED lines=20> */
.L_x_6:
[----:B------:R-:W-:Y:S01]  /*12c0*/  FMUL.FTZ R13, R19, R8 ;  /* 0x00000008130d7220 */ /* 0x000fe20000410000 */
[----:B------:R-:W-:Y:S01]  /*12d0*/  FFMA.FTZ R30, R23, R17, R30 ;  /* 0x00000011171e7223 */ /* 0x000fe2000001001e */
[C---:B------:R-:W-:Y:S02]  /*12e0*/  SHF.L.U32 R25, R36.reuse, 0x10, RZ ;  /* 0x0000001024197819 */ /* 0x040fe400000006ff */
[--C-:B------:R-:W-:Y:S01]  /*12f0*/  FFMA.FTZ R23, R21, R13, R14.reuse ;  /* 0x0000000d15177223 */ /* 0x100fe2000001000e */
[----:B------:R-:W-:Y:S01]  /*1300*/  PRMT R14, R36, 0x7632, R14 ;  /* 0x00007632240e7816 */ /* 0x000fe2000000000e */
[----:B------:R-:W-:Y:S01]  /*1310*/  FADD.FTZ R24, R24, R13 ;  /* 0x0000000d18187221 */ /* 0x000fe20000010000 */
[----:B------:R-:W-:Y:S01]  /*1320*/  FMUL.FTZ R13, R22, R9 ;  /* 0x00000009160d7220 */ /* 0x000fe20000410000 */
[----:B------:R-:W-:Y:S01]  /*1330*/  FADD.FTZ R28, -R6, R25 ;  /* 0x00000019061c7221 */ /* 0x000fe20000010100 */
[----:B------:R-:W-:Y:S02]  /*1340*/  SHF.L.U32 R27, R14, 0x10, RZ ;  /* 0x000000100e1b7819 */ /* 0x000fe400000006ff */
[----:B------:R-:W-:Y:S01]  /*1350*/  FFMA.FTZ R14, R26, R13, R23 ;  /* 0x0000000d1a0e7223 */ /* 0x000fe20000010017 */
[--C-:B------:R-:W-:Y:S01]  /*1360*/  FADD.FTZ R13, R13, R24.reuse ;  /* 0x000000180d0d7221 */ /* 0x100fe20000010000 */
[C---:B------:R-:W-:Y:S01]  /*1370*/  PRMT R24, R33.reuse, 0x7632, R24 ;  /* 0x0000763221187816 */ /* 0x040fe20000000018 */
[----:B------:R-:W-:Y:S01]  /*1380*/  FADD.FTZ R48, -R6, R27 ;  /* 0x0000001b06307221 */ /* 0x000fe20000010100 */
[----:B------:R-:W-:Y:S01]  /*1390*/  FMUL.FTZ R25, R28, R7 ;  /* 0x000000071c197220 */ /* 0x000fe20000410000 */
[----:B------:R-:W-:-:S02]  /*13a0*/  SHF.L.U32 R23, R33, 0x10, RZ ;  /* 0x0000001021177819 */ /* 0x000fc400000006ff */
[----:B------:R-:W-:Y:S01]  /*13b0*/  SHF.L.U32 R24, R24, 0x10, RZ ;  /* 0x0000001018187819 */ /* 0x000fe200000006ff */
[----:B------:R-:W-:Y:S01]  /*13c0*/  FMUL.FTZ R48, R48, R7 ;  /* 0x0000000730307220 */ /* 0x000fe20000410000 */
[----:B------:R-:W-:Y:S06]  /*13d0*/  @!P4 BRA `(.L_x_7) ;  /* 0x000000000048c947 */ /* 0x000fec0003800000 */
[----:B------:R-:W-:-:S04]  /*13e0*/  FFMA.FTZ R27, R25, R8, R10 ;  /* 0x00000008191b7223 */ /* 0x000fc8000001000a */
[----:B------:R-:W-:-:S06]  /*13f0*/  FMUL.FTZ R28, R27, -1.4426950216293334961 ;  /* 0xbfb8aa3b1b1c7820 */ /* 0x000fcc0000410000 */
[----:B------:R-:W0:Y:S02]  /*1400*/  MUFU.EX2 R28, R28 ;  /* 0x0000001c001c7308 */ /* 0x000e240000000800 */
[----:B0-----:R-:W-:-:S06]  /*1410*/  FADD.FTZ R29, R28, 1 ;  /* 0x3f8000001c1d7421 */ /* 0x001fcc0000010000 */
[----:B------:R-:W0:Y:S02]  /*1420*/  MUFU.RCP R29, R29 ;  /* 0x0000001d001d7308 */ /* 0x000e240000001000 */
[----:B0-----:R-:W-:Y:S01]  /*1430*/  FADD.FTZ R31, -R29, 1 ;  /* 0x3f8000001d1f7421 */ /* 0x001fe20000010100 */
[----:B------:R-:W-:-:S03]  /*1440*/  FMUL.FTZ R23, R23, R29 ;  /* 0x0000001d17177220 */ /* 0x000fc60000410000 */
[----:B------:R-:W-:Y:S01]  /*1450*/  FFMA.FTZ R31, R27, R31, 1 ;  /* 0x3f8000001b1f7423 */ /* 0x000fe2000001001f */
[----:B------:R-:W-:-:S03]  /*1460*/  FFMA.FTZ R27, R48, R9, R11 ;  /* 0x00000009301b7223 */ /* 0x000fc6000001000b */
[----:B------:R-:W-:Y:S01]  /*1470*/  FMUL.FTZ R23, R23, R31 ;  /* 0x0000001f17177220 */ /* 0x000fe20000410000 */
[----:B------:R-:W-:-:S06]  /*1480*/  FMUL.FTZ R31, R27, -1.4426950216293334961 ;  /* 0xbfb8aa3b1b1f7820 */ /* 0x000fcc0000410000 */
[----:B------:R-:W0:Y:S02]  /*1490*/  MUFU.EX2 R31, R31 ;  /* 0x0000001f001f7308 */ /* 0x000e240000000800 */
[----:B0-----:R-:W-:-:S06]  /*14a0*/  FADD.FTZ R31, R31, 1 ;  /* 0x3f8000001f1f7421 */ /* 0x001fcc0000010000 */
[----:B------:R-:W0:Y:S02]  /*14b0*/  MUFU.RCP R28, R31 ;  /* 0x0000001f001c7308 */ /* 0x000e240000001000 */
[----:B0-----:R-:W-:Y:S01]  /*14c0*/  FMUL.FTZ R24, R24, R28 ;  /* 0x0000001c18187220 */ /* 0x001fe20000410000 */
[----:B------:R-:W-:-:S04]  /*14d0*/  FADD.FTZ R28, -R28, 1 ;  /* 0x3f8000001c1c7421 */ /* 0x000fc80000010100 */
[----:B------:R-:W-:-:S04]  /*14e0*/  FFMA.FTZ R27, R27, R28, 1 ;  /* 0x3f8000001b1b7423 */ /* 0x000fc8000001001c */
[----:B------:R-:W-:-:S07]  /*14f0*/  FMUL.FTZ R24, R24, R27 ;  /* 0x0000001b18187220 */ /* 0x000fce0000410000 */
.L_x_7:
[----:B------:R-:W-:Y:S01]  /*1500*/  MOV R31, 0xffffffe0 ;  /* 0xffffffe0001f7802 */ /* 0x000fe20000000f00 */
[----:B------:R-:W-:Y:S01]  /*1510*/  FMUL.FTZ R28, R23, R8 ;  /* 0x00000008171c7220 */ /* 0x000fe20000410000 */
[----:B------:R-:W-:Y:S01]  /*1520*/  ISETP.GT.AND P0, PT, R46, 0x21f, PT ;  /* 0x0000021f2e00780c */ /* 0x000fe20003f04270 */
[----:B------:R-:W-:Y:S01]  /*1530*/  FADD.FTZ R18, RZ, R18 ;  /* 0x00000012ff127221 */ /* 0x000fe20000010000 */
[----:B------:R-:W-:Y:S01]  /*1540*/  ISETP.NE.AND P3, PT, R32, RZ, PT ;  /* 0x000000ff2000720c */ /* 0x000fe20003f65270 */
[----:B------:R-:W-:Y:S01]  /*1550*/  FFMA.FTZ R27, R25, R28, R14 ;  /* 0x0000001c191b7223 */ /* 0x000fe2000001000e */
[----:B------:R-:W-:Y:S02]  /*1560*/  IMAD R31, R0, R31, 0x22f ;  /* 0x0000022f001f7424 */ /* 0x000fe400078e021f */
[----:B------:R-:W-:Y:S01]  /*1570*/  FADD.FTZ R13, R13, R28 ;  /* 0x0000001c0d0d7221 */ /* 0x000fe20000010000 */
[----:B------:R-:W-:Y:S01]  /*1580*/  FMUL.FTZ R14, R24, R9 ;  /* 0x00000009180e7220 */ /* 0x000fe20000410000 */
[----:B------:R-:W0:Y:S01]  /*1590*/  S2R R28, SR_CgaCtaId ;  /* 0x00000000001c7919 */ /* 0x000e220000008800 */
[----:B------:R-:W-:Y:S01]  /*15a0*/  FADD.FTZ R18, R18, R17 ;  /* 0x0000001112127221 */ /* 0x000fe20000010000 */
[----:B------:R-:W-:Y:S01]  /*15b0*/  SEL R31, R31, 0x1f, P0 ;  /* 0x0000001f1f1f7807 */ /* 0x000fe20000000000 */
[----:B------:R-:W-:Y:S01]  /*15c0*/  FADD.FTZ R13, R14, R13 ;  /* 0x0000000d0e0d7221 */ /* 0x000fe20000010000 */
[----:B------:R-:W-:Y:S01]  /*15d0*/  FFMA.FTZ R14, R48, R14, R27 ;  /* 0x0000000e300e7223 */ /* 0x000fe2000001001b */
[----:B------:R-:W-:Y:S01]  /*15e0*/  FFMA.FTZ R27, R12, R15, RZ ;  /* 0x0000000f0c1b7223 */ /* 0x000fe200000100ff */
[----:B------:R-:W-:Y:S01]  /*15f0*/  ISETP.GE.AND P0, PT, R32, R31, PT ;  /* 0x0000001f2000720c */ /* 0x000fe20003f06270 */
[----:B------:R-:W-:Y:S01]  /*1600*/  FADD.FTZ R15, RZ, R15 ;  /* 0x0000000fff0f7221 */ /* 0x000fe20000010000 */
[----:B------:R-:W1:Y:S01]  /*1610*/  SHFL.DOWN PT, R12, R13, 0x1, R31 ;  /* 0x082000000d0c7989 */ /* 0x000e6200000e001f */
[----:B------:R-:W-:Y:S01]  /*1620*/  FFMA.FTZ R30, R21, R19, R30 ;  /* 0x00000013151e7223 */ /* 0x000fe2000001001e */
[----:B------:R-:W-:Y:S01]  /*1630*/  FADD.FTZ R18, R18, R19 ;  /* 0x0000001312127221 */ /* 0x000fe20000010000 */
[----:B------:R-:W-:Y:S01]  /*1640*/  FADD.FTZ R15, R15, R16 ;  /* 0x000000100f0f7221 */ /* 0x000fe20000010000 */
[----:B------:R-:W2:Y:S01]  /*1650*/  SHFL.DOWN PT, R29, R14, 0x1, R31 ;  /* 0x082000000e1d7989 */ /* 0x000ea200000e001f */
[----:B------:R-:W-:Y:S01]  /*1660*/  FFMA.FTZ R27, R20, R16, R27 ;  /* 0x00000010141b7223 */ /* 0x000fe2000001001b */
[----:B------:R-:W-:Y:S01]  /*1670*/  FFMA.FTZ R20, R25, R23, R30 ;  /* 0x0000001719147223 */ /* 0x000fe2000001001e */
[----:B------:R-:W-:Y:S01]  /*1680*/  FADD.FTZ R19, R15, R22 ;  /* 0x000000160f137221 */ /* 0x000fe20000010000 */
[----:B------:R-:W-:Y:S01]  /*1690*/  MOV R15, 0x400 ;  /* 0x00000400000f7802 */ /* 0x000fe20000000f00 */
[----:B------:R-:W-:Y:S01]  /*16a0*/  FFMA.FTZ R27, R26, R22, R27 ;  /* 0x000000161a1b7223 */ /* 0x000fe2000001001b */
[----:B------:R-:W-:Y:S01]  /*16b0*/  FADD.FTZ R22, R18, R23 ;  /* 0x0000001712167221 */ /* 0x000fe20000010000 */
[----:B------:R-:W-:Y:S01]  /*16c0*/  ISETP.NE.AND P2, PT, R46, RZ, PT ;  /* 0x000000ff2e00720c */ /* 0x000fe20003f45270 */
[----:B------:R-:W-:Y:S01]  /*16d0*/  FADD.FTZ R23, R19, R24 ;  /* 0x0000001813177221 */ /* 0x000fe20000010000 */
[----:B------:R-:W-:Y:S01]  /*16e0*/  IADD3 R17, R15, 0xc0, RZ ;  /* 0x000000c00f117810 */ /* 0x000fe20007ffe0ff */
[----:B------:R-:W-:Y:S01]  /*16f0*/  FFMA.FTZ R21, R48, R24, R27 ;  /* 0x0000001830157223 */ /* 0x000fe2000001001b */
[----:B------:R-:W-:Y:S01]  /*1700*/  BSSY B0, `(.L_x_8) ;  /* 0x0000051000007945 */ /* 0x000fe20003800000 */
[----:B------:R-:W-:Y:S01]  /*1710*/  ISETP.GT.U32.AND P5, PT, R46, 0x22, PT ;  /* 0x000000222e00780c */ /* 0x000fe20003fa4070 */
[----:B-1----:R-:W-:Y:S01]  /*1720*/  @!P0 FADD.FTZ R13, R13, R12 ;  /* 0x0000000c0d0d8221 */ /* 0x002fe20000010000 */
[----:B------:R-:W-:-:S02]  /*1730*/  IADD3 R12, R32, 0x2, RZ ;  /* 0x00000002200c7810 */ /* 0x000fc40007ffe0ff */
[----:B0-----:R-:W-:Y:S01]  /*1740*/  LEA R17, R28, R17, 0x18 ;  /* 0x000000111c117211 */ /* 0x001fe200078ec0ff */
[----:B--2---:R-:W-:Y:S01]  /*1750*/  @!P0 FADD.FTZ R14, R14, R29 ;  /* 0x0000001d0e0e8221 */ /* 0x004fe20000010000 */
[----:B------:R-:W-:Y:S02]  /*1760*/  ISETP.GT.AND P0, PT, R12, R31, PT ;  /* 0x0000001f0c00720c */ /* 0x000fe40003f04270 */
[----:B------:R-:W0:Y:S01]  /*1770*/  SHFL.DOWN PT, R12, R13, 0x2, R31 ;  /* 0x084000000d0c7989 */ /* 0x000e2200000e001f */
[----:B------:R-:W-:Y:S02]  /*1780*/  @!P3 LEA R19, R28, R15, 0x18 ;  /* 0x0000000f1c13b211 */ /* 0x000fe400078ec0ff */
[----:B------:R-:W-:Y:S01]  /*1790*/  LEA R48, R46, R17, 0x4 ;  /* 0x000000112e307211 */ /* 0x000fe200078e20ff */
[----:B------:R-:W1:Y:S01]  /*17a0*/  SHFL.DOWN PT, R29, R14, 0x2, R31 ;  /* 0x084000000e1d7989 */ /* 0x000e6200000e001f */
[----:B------:R-:W-:-:S03]  /*17b0*/  @!P3 LEA R19, R0, R19, 0x3 ;  /* 0x000000130013b211 */ /* 0x000fc600078e18ff */
[----:B------:R-:W-:Y:S03]  /*17c0*/  STS.128 [R48], R20 ;  /* 0x0000001430007388 */ /* 0x000fe60000000c00 */
[----:B0-----:R-:W-:Y:S01]  /*17d0*/  @!P0 FADD.FTZ R13, R13, R12 ;  /* 0x0000000c0d0d8221 */ /* 0x001fe20000010000 */
[----:B------:R-:W-:Y:S01]  /*17e0*/  IADD3 R12, R32, 0x4, RZ ;  /* 0x00000004200c7810 */ /* 0x000fe20007ffe0ff */
[----:B-1----:R-:W-:-:S03]  /*17f0*/  @!P0 FADD.FTZ R14, R14, R29 ;  /* 0x0000001d0e0e8221 */ /* 0x002fc60000010000 */
[----:B------:R-:W-:Y:S02]  /*1800*/  ISETP.GT.AND P0, PT, R12, R31, PT ;  /* 0x0000001f0c00720c */ /* 0x000fe40003f04270 */
[----:B------:R-:W0:Y:S04]  /*1810*/  SHFL.DOWN PT, R12, R13, 0x4, R31 ;  /* 0x088000000d0c7989 */ /* 0x000e2800000e001f */
[----:B------:R-:W1:Y:S07]  /*1820*/  SHFL.DOWN PT, R29, R14, 0x4, R31 ;  /* 0x088000000e1d7989 */ /* 0x000e6e00000e001f */
        /* <DEDUP_REMOVED lines=13> */
[----:B-1----:R-:W-:-:S05]  /*1900*/  @!P0 FADD.FTZ R14, R14, R29 ;  /* 0x0000001d0e0e8221 */ /* 0x002fca0000010000 */
[----:B------:R-:W-:-:S05]  /*1910*/  MOV R12, R14 ;  /* 0x0000000e000c7202 */ /* 0x000fca0000000f00 */
[----:B------:R0:W-:Y:S01]  /*1920*/  @!P3 STS.64 [R19+0x18], R12 ;  /* 0x0000180c1300b388 */ /* 0x0001e20000000a00 */
[----:B------:R-:W-:Y:S06]  /*1930*/  BAR.SYNC.DEFER_BLOCKING 0x0 ;  /* 0x0000000000007b1d */ /* 0x000fec0000010000 */
[----:B------:R-:W-:Y:S05]  /*1940*/  @P2 BRA `(.L_x_9) ;  /* 0x0000000000b02947 */ /* 0x000fea0003800000 */
[----:B------:R-:W-:-:S05]  /*1950*/  LEA R28, R28, R15, 0x18 ;  /* 0x0000000f1c1c7211 */ /* 0x000fca00078ec0ff */
[----:B0-----:R-:W0:Y:S04]  /*1960*/  LDS.128 R16, [R28+0x20] ;  /* 0x000020001c107984 */ /* 0x001e280000000c00 */
[----:B------:R-:W1:Y:S01]  /*1970*/  LDS.128 R24, [R28+0x30] ;  /* 0x000030001c187984 */ /* 0x000e620000000c00 */
[----:B0-----:R-:W-:Y:S01]  /*1980*/  FADD.FTZ R29, R12, R16 ;  /* 0x000000100c1d7221 */ /* 0x001fe20000010000 */
[----:B------:R-:W-:Y:S02]  /*1990*/  FADD.FTZ R16, R13, R17 ;  /* 0x000000110d107221 */ /* 0x000fe40000010000 */
[----:B------:R-:W0:Y:S01]  /*19a0*/  LDS.128 R12, [R28+0x40] ;  /* 0x000040001c0c7984 */ /* 0x000e220000000c00 */
[----:B------:R-:W-:Y:S01]  /*19b0*/  FADD.FTZ R29, R29, R18 ;  /* 0x000000121d1d7221 */ /* 0x000fe20000010000 */
[----:B------:R-:W-:-:S02]  /*19c0*/  FADD.FTZ R30, R16, R19 ;  /* 0x00000013101e7221 */ /* 0x000fc40000010000 */
[----:B------:R-:W2:Y:S01]  /*19d0*/  LDS.128 R16, [R28+0x50] ;  /* 0x000050001c107984 */ /* 0x000ea20000000c00 */
[----:B-1----:R-:W-:Y:S01]  /*19e0*/  FADD.FTZ R29, R29, R24 ;  /* 0x000000181d1d7221 */ /* 0x002fe20000010000 */
[----:B------:R-:W-:-:S03]  /*19f0*/  FADD.FTZ R30, R30, R25 ;  /* 0x000000191e1e7221 */ /* 0x000fc60000010000 */
[----:B------:R-:W-:Y:S01]  /*1a00*/  FADD.FTZ R29, R29, R26 ;  /* 0x0000001a1d1d7221 */ /* 0x000fe20000010000 */
[----:B------:R-:W-:Y:S02]  /*1a10*/  FADD.FTZ R30, R30, R27 ;  /* 0x0000001b1e1e7221 */ /* 0x000fe40000010000 */
[----:B------:R-:W1:Y:S01]  /*1a20*/  LDS.128 R24, [R28+0x60] ;  /* 0x000060001c187984 */ /* 0x000e620000000c00 */
[----:B0-----:R-:W-:Y:S01]  /*1a30*/  FADD.FTZ R29, R29, R12 ;  /* 0x0000000c1d1d7221 */ /* 0x001fe20000010000 */
[----:B------:R-:W-:-:S03]  /*1a40*/  FADD.FTZ R30, R30, R13 ;  /* 0x0000000d1e1e7221 */ /* 0x000fc60000010000 */
[----:B------:R-:W-:Y:S01]  /*1a50*/  FADD.FTZ R29, R29, R14 ;  /* 0x0000000e1d1d7221 */ /* 0x000fe20000010000 */
[----:B------:R-:W-:Y:S02]  /*1a60*/  FADD.FTZ R30, R30, R15 ;  /* 0x0000000f1e1e7221 */ /* 0x000fe40000010000 */
[----:B------:R-:W0:Y:S01]  /*1a70*/  LDS.128 R12, [R28+0x70] ;  /* 0x000070001c0c7984 */ /* 0x000e220000000c00 */
[----:B--2---:R-:W-:Y:S01]  /*1a80*/  FADD.FTZ R29, R29, R16 ;  /* 0x000000101d1d7221 */ /* 0x004fe20000010000 */
[----:B------:R-:W-:-:S03]  /*1a90*/  FADD.FTZ R30, R30, R17 ;  /* 0x000000111e1e7221 */ /* 0x000fc60000010000 */
[----:B------:R-:W-:Y:S01]  /*1aa0*/  FADD.FTZ R29, R29, R18 ;  /* 0x000000121d1d7221 */ /* 0x000fe20000010000 */
[----:B------:R-:W-:Y:S02]  /*1ab0*/  FADD.FTZ R30, R30, R19 ;  /* 0x000000131e1e7221 */ /* 0x000fe40000010000 */
[----:B------:R-:W2:Y:S01]  /*1ac0*/  LDS.128 R16, [R28+0x80] ;  /* 0x000080001c107984 */ /* 0x000ea20000000c00 */
[----:B-1----:R-:W-:Y:S01]  /*1ad0*/  FADD.FTZ R29, R29, R24 ;  /* 0x000000181d1d7221 */ /* 0x002fe20000010000 */
[----:B------:R-:W-:-:S03]  /*1ae0*/  FADD.FTZ R30, R30, R25 ;  /* 0x000000191e1e7221 */ /* 0x000fc60000010000 */
[----:B------:R-:W-:Y:S01]  /*1af0*/  FADD.FTZ R29, R29, R26 ;  /* 0x0000001a1d1d7221 */ /* 0x000fe20000010000 */
[----:B------:R-:W-:Y:S02]  /*1b00*/  FADD.FTZ R30, R30, R27 ;  /* 0x0000001b1e1e7221 */ /* 0x000fe40000010000 */
[----:B------:R-:W1:Y:S01]  /*1b10*/  LDS.128 R24, [R28+0x90] ;  /* 0x000090001c187984 */ /* 0x000e620000000c00 */
[----:B0-----:R-:W-:Y:S01]  /*1b20*/  FADD.FTZ R29, R29, R12 ;  /* 0x0000000c1d1d7221 */ /* 0x001fe20000010000 */
[----:B------:R-:W-:Y:S02]  /*1b30*/  FADD.FTZ R30, R30, R13 ;  /* 0x0000000d1e1e7221 */ /* 0x000fe40000010000 */
[----:B------:R-:W0:Y:S01]  /*1b40*/  LDS.64 R12, [R28+0xa0] ;  /* 0x0000a0001c0c7984 */ /* 0x000e220000000a00 */
[----:B------:R-:W-:Y:S01]  /*1b50*/  FADD.FTZ R29, R29, R14 ;  /* 0x0000000e1d1d7221 */ /* 0x000fe20000010000 */
[----:B------:R-:W-:-:S03]  /*1b60*/  FADD.FTZ R30, R30, R15 ;  /* 0x0000000f1e1e7221 */ /* 0x000fc60000010000 */
[----:B--2---:R-:W-:Y:S01]  /*1b70*/  FADD.FTZ R29, R29, R16 ;  /* 0x000000101d1d7221 */ /* 0x004fe20000010000 */
[----:B------:R-:W-:-:S03]  /*1b80*/  FADD.FTZ R30, R30, R17 ;  /* 0x000000111e1e7221 */ /* 0x000fc60000010000 */
[----:B------:R-:W-:Y:S01]  /*1b90*/  FADD.FTZ R29, R29, R18 ;  /* 0x000000121d1d7221 */ /* 0x000fe20000010000 */
[----:B------:R-:W-:-:S03]  /*1ba0*/  FADD.FTZ R30, R30, R19 ;  /* 0x000000131e1e7221 */ /* 0x000fc60000010000 */
[----:B-1----:R-:W-:Y:S01]  /*1bb0*/  FADD.FTZ R29, R29, R24 ;  /* 0x000000181d1d7221 */ /* 0x002fe20000010000 */
[----:B------:R-:W-:-:S03]  /*1bc0*/  FADD.FTZ R30, R30, R25 ;  /* 0x000000191e1e7221 */ /* 0x000fc60000010000 */
[----:B------:R-:W-:Y:S01]  /*1bd0*/  FADD.FTZ R29, R29, R26 ;  /* 0x0000001a1d1d7221 */ /* 0x000fe20000010000 */
[----:B------:R-:W-:-:S03]  /*1be0*/  FADD.FTZ R30, R30, R27 ;  /* 0x0000001b1e1e7221 */ /* 0x000fc60000010000 */
[----:B0-----:R-:W-:Y:S01]  /*1bf0*/  FADD.FTZ R12, R29, R12 ;  /* 0x0000000c1d0c7221 */ /* 0x001fe20000010000 */
[----:B------:R-:W-:-:S07]  /*1c00*/  FADD.FTZ R13, R30, R13 ;  /* 0x0000000d1e0d7221 */ /* 0x000fce0000010000 */
.L_x_9:
[----:B------:R-:W-:Y:S05]  /*1c10*/  BSYNC B0 ;  /* 0x0000000000007941 */ /* 0x000fea0003800000 */
.L_x_8:
[----:B------:R-:W-:Y:S06]  /*1c20*/  BAR.SYNC.DEFER_BLOCKING 0x0 ;  /* 0x0000000000007b1d */ /* 0x000fec0000010000 */
[----:B------:R-:W-:Y:S04]  /*1c30*/  BSSY B0, `(.L_x_10) ;  /* 0x000004d000007945 */ /* 0x000fe80003800000 */
[----:B------:R-:W-:Y:S05]  /*1c40*/  @P5 BRA `(.L_x_11) ;  /* 0x00000004002c5947 */ /* 0x000fea0003800000 */
[----:B------:R-:W1:Y:S04]  /*1c50*/  LDS.128 R24, [R48+0x230] ;  /* 0x0002300030187984 */ /* 0x000e680000000c00 */
[----:B------:R-:W2:Y:S04]  /*1c60*/  LDS.128 R28, [R48+0x460] ;  /* 0x00046000301c7984 */ /* 0x000ea80000000c00 */
[----:B0-----:R-:W0:Y:S01]  /*1c70*/  LDS.128 R16, [R48+0x690] ;  /* 0x0006900030107984 */ /* 0x001e220000000c00 */
[----:B-1----:R-:W-:Y:S01]  /*1c80*/  FADD.FTZ R15, R20, R24 ;  /* 0x00000018140f7221 */ /* 0x002fe20000010000 */
[----:B------:R-:W-:Y:S01]  /*1c90*/  FADD.FTZ R14, R21, R25 ;  /* 0x00000019150e7221 */ /* 0x000fe20000010000 */
[----:B------:R-:W-:Y:S01]  /*1ca0*/  FADD.FTZ R21, R22, R26 ;  /* 0x0000001a16157221 */ /* 0x000fe20000010000 */
[----:B------:R-:W-:Y:S01]  /*1cb0*/  FADD.FTZ R20, R23, R27 ;  /* 0x0000001b17147221 */ /* 0x000fe20000010000 */
[----:B--2---:R-:W-:Y:S01]  /*1cc0*/  FADD.FTZ R15, R15, R28 ;  /* 0x0000001c0f0f7221 */ /* 0x004fe20000010000 */
[----:B------:R-:W-:Y:S01]  /*1cd0*/  FADD.FTZ R14, R14, R29 ;  /* 0x0000001d0e0e7221 */ /* 0x000fe20000010000 */
[----:B------:R-:W-:Y:S01]  /*1ce0*/  FADD.FTZ R29, R21, R30 ;  /* 0x0000001e151d7221 */ /* 0x000fe20000010000 */
[----:B------:R-:W-:Y:S01]  /*1cf0*/  FADD.FTZ R28, R20, R31 ;  /* 0x0000001f141c7221 */ /* 0x000fe20000010000 */
[----:B------:R-:W-:Y:S01]  /*1d00*/  LDS.128 R24, [R48+0xaf0] ;  /* 0x000af00030187984 */ /* 0x000fe20000000c00 */
[----:B0-----:R-:W-:Y:S01]  /*1d10*/  FADD.FTZ R15, R15, R16 ;  /* 0x000000100f0f7221 */ /* 0x001fe20000010000 */
[----:B------:R-:W-:Y:S01]  /*1d20*/  FADD.FTZ R14, R14, R17 ;  /* 0x000000110e0e7221 */ /* 0x000fe20000010000 */
[----:B------:R-:W-:Y:S01]  /*1d30*/  FADD.FTZ R29, R29, R18 ;  /* 0x000000121d1d7221 */ /* 0x000fe20000010000 */
[----:B------:R-:W0:Y:S01]  /*1d40*/  LDS.128 R20, [R48+0x8c0] ;  /* 0x0008c00030147984 */ /* 0x000e220000000c00 */
[----:B------:R-:W-:-:S03]  /*1d50*/  FADD.FTZ R28, R28, R19 ;  /* 0x000000131c1c7221 */ /* 0x000fc60000010000 */
[----:B------:R-:W1:Y:S01]  /*1d60*/  LDS.128 R16, [R48+0xd20] ;  /* 0x000d200030107984 */ /* 0x000e620000000c00 */
[----:B0-----:R-:W-:Y:S01]  /*1d70*/  FADD.FTZ R15, R15, R20 ;  /* 0x000000140f0f7221 */ /* 0x001fe20000010000 */
[----:B------:R-:W-:Y:S01]  /*1d80*/  FADD.FTZ R14, R14, R21 ;  /* 0x000000150e0e7221 */ /* 0x000fe20000010000 */
[----:B------:R-:W-:Y:S01]  /*1d90*/  FADD.FTZ R29, R29, R22 ;  /* 0x000000161d1d7221 */ /* 0x000fe20000010000 */
[----:B------:R-:W-:Y:S01]  /*1da0*/  FADD.FTZ R28, R28, R23 ;  /* 0x000000171c1c7221 */ /* 0x000fe20000010000 */
[----:B------:R-:W-:Y:S01]  /*1db0*/  FADD.FTZ R15, R15, R24 ;  /* 0x000000180f0f7221 */ /* 0x000fe20000010000 */
[----:B------:R-:W0:Y:S01]  /*1dc0*/  LDS.128 R20, [R48+0xf50] ;  /* 0x000f500030147984 */ /* 0x000e220000000c00 */
[----:B------:R-:W-:Y:S01]  /*1dd0*/  FADD.FTZ R14, R14, R25 ;  /* 0x000000190e0e7221 */ /* 0x000fe20000010000 */
[----:B------:R-:W-:Y:S01]  /*1de0*/  FADD.FTZ R29, R29, R26 ;  /* 0x0000001a1d1d7221 */ /* 0x000fe20000010000 */
[----:B------:R-:W-:Y:S01]  /*1df0*/  FADD.FTZ R28, R28, R27 ;  /* 0x0000001b1c1c7221 */ /* 0x000fe20000010000 */
[----:B-1----:R-:W-:Y:S01]  /*1e00*/  FADD.FTZ R15, R15, R16 ;  /* 0x000000100f0f7221 */ /* 0x002fe20000010000 */
[----:B------:R-:W1:Y:S01]  /*1e10*/  LDS.128 R24, [R48+0x1180] ;  /* 0x0011800030187984 */ /* 0x000e620000000c00 */
[----:B------:R-:W-:Y:S01]  /*1e20*/  FADD.FTZ R14, R14, R17 ;  /* 0x000000110e0e7221 */ /* 0x000fe20000010000 */
[----:B------:R-:W-:Y:S01]  /*1e30*/  FADD.FTZ R29, R29, R18 ;  /* 0x000000121d1d7221 */ /* 0x000fe20000010000 */
[----:B------:R-:W-:-:S02]  /*1e40*/  FADD.FTZ R28, R28, R19 ;  /* 0x000000131c1c7221 */ /* 0x000fc40000010000 */
[----:B------:R-:W2:Y:S01]  /*1e50*/  LDS.128 R16, [R48+0x13b0] ;  /* 0x0013b00030107984 */ /* 0x000ea20000000c00 */
[----:B0-----:R-:W-:Y:S01]  /*1e60*/  FADD.FTZ R15, R15, R20 ;  /* 0x000000140f0f7221 */ /* 0x001fe20000010000 */
[----:B------:R-:W-:Y:S01]  /*1e70*/  FADD.FTZ R14, R14, R21 ;  /* 0x000000150e0e7221 */ /* 0x000fe20000010000 */
[----:B------:R-:W-:Y:S01]  /*1e80*/  FADD.FTZ R29, R29, R22 ;  /* 0x000000161d1d7221 */ /* 0x000fe20000010000 */
[----:B------:R-:W-:Y:S02]  /*1e90*/  FADD.FTZ R28, R28, R23 ;  /* 0x000000171c1c7221 */ /* 0x000fe40000010000 */
[----:B------:R-:W0:Y:S01]  /*1ea0*/  LDS.128 R20, [R48+0x15e0] ;  /* 0x0015e00030147984 */ /* 0x000e220000000c00 */
[----:B-1----:R-:W-:Y:S01]  /*1eb0*/  FADD.FTZ R15, R15, R24 ;  /* 0x000000180f0f7221 */ /* 0x002fe20000010000 */
[----:B------:R-:W-:Y:S01]  /*1ec0*/  FADD.FTZ R14, R14, R25 ;  /* 0x000000190e0e7221 */ /* 0x000fe20000010000 */
[----:B------:R-:W-:Y:S01]  /*1ed0*/  FADD.FTZ R29, R29, R26 ;  /* 0x0000001a1d1d7221 */ /* 0x000fe20000010000 */
[----:B------:R-:W-:Y:S01]  /*1ee0*/  FADD.FTZ R28, R28, R27 ;  /* 0x0000001b1c1c7221 */ /* 0x000fe20000010000 */
[----:B--2---:R-:W-:Y:S01]  /*1ef0*/  FADD.FTZ R15, R15, R16 ;  /* 0x000000100f0f7221 */ /* 0x004fe20000010000 */
        /* <DEDUP_REMOVED lines=15> */
[----:B------:R-:W-:Y:S01]  /*1ff0*/  FADD.FTZ R16, R24, R17 ;  /* 0x0000001118107221 */ /* 0x000fe20000010000 */
[----:B------:R-:W-:Y:S01]  /*2000*/  FADD.FTZ R17, R29, R18 ;  /* 0x000000121d117221 */ /* 0x000fe20000010000 */
[----:B------:R-:W1:Y:S01]  /*2010*/  LDS.128 R24, [R48+0x1ea0] ;  /* 0x001ea00030187984 */ /* 0x000e620000000c00 */
[----:B------:R-:W-:-:S03]  /*2020*/  FADD.FTZ R14, R14, R19 ;  /* 0x000000130e0e7221 */ /* 0x000fc60000010000 */
[----:B------:R-:W2:Y:S01]  /*2030*/  LDS.128 R28, [R48+0x20d0] ;  /* 0x0020d000301c7984 */ /* 0x000ea20000000c00 */
[----:B0-----:R-:W-:Y:S01]  /*2040*/  FADD.FTZ R15, R15, R20 ;  /* 0x000000140f0f7221 */ /* 0x001fe20000010000 */
[----:B------:R-:W-:Y:S01]  /*2050*/  FADD.FTZ R16, R16, R21 ;  /* 0x0000001510107221 */ /* 0x000fe20000010000 */
[----:B------:R-:W-:Y:S01]  /*2060*/  FADD.FTZ R17, R17, R22 ;  /* 0x0000001611117221 */ /* 0x000fe20000010000 */
[----:B------:R-:W-:Y:S01]  /*2070*/  FADD.FTZ R14, R14, R23 ;  /* 0x000000170e0e7221 */ /* 0x000fe20000010000 */
[----:B-1----:R-:W-:Y:S01]  /*2080*/  FADD.FTZ R15, R15, R24 ;  /* 0x000000180f0f7221 */ /* 0x002fe20000010000 */
[----:B------:R-:W-:Y:S01]  /*2090*/  FADD.FTZ R16, R16, R25 ;  /* 0x0000001910107221 */ /* 0x000fe20000010000 */
[----:B------:R-:W-:Y:S01]  /*20a0*/  FADD.FTZ R17, R17, R26 ;  /* 0x0000001a11117221 */ /* 0x000fe20000010000 */
[----:B------:R-:W-:Y:S01]  /*20b0*/  FADD.FTZ R14, R14, R27 ;  /* 0x0000001b0e0e7221 */ /* 0x000fe20000010000 */
[----:B--2---:R-:W-:Y:S01]  /*20c0*/  FADD.FTZ R20, R15, R28 ;  /* 0x0000001c0f147221 */ /* 0x004fe20000010000 */
[----:B------:R-:W-:Y:S01]  /*20d0*/  FADD.FTZ R21, R16, R29 ;  /* 0x0000001d10157221 */ /* 0x000fe20000010000 */
[----:B------:R-:W-:Y:S01]  /*20e0*/  FADD.FTZ R22, R17, R30 ;  /* 0x0000001e11167221 */ /* 0x000fe20000010000 */
[----:B------:R-:W-:-:S07]  /*20f0*/  FADD.FTZ R23, R14, R31 ;  /* 0x0000001f0e177221 */ /* 0x000fce0000010000 */
.L_x_11:
[----:B------:R-:W-:Y:S05]  /*2100*/  BSYNC B0 ;  /* 0x0000000000007941 */ /* 0x000fea0003800000 */
.L_x_10:
[----:B------:R-:W1:Y:S01]  /*2110*/  LDC R26, c[0x0][0xc] ;  /* 0x00000300ff1a7b82 */ /* 0x000e620000000800 */
[----:B------:R-:W-:Y:S01]  /*2120*/  IMAD R49, R49, 0x23, R46 ;  /* 0x0000002331317824 */ /* 0x000fe200078e022e */
[----:B------:R-:W-:Y:S01]  /*2130*/  BSSY B0, `(.L_x_12) ;  /* 0x0000011000007945 */ /* 0x000fe20003800000 */
[----:B------:R-:W-:-:S05]  /*2140*/  PRMT R24, R35, 0x7632, R24 ;  /* 0x0000763223187816 */ /* 0x000fca0000000018 */
[----:B------:R-:W2:Y:S01]  /*2150*/  LDC.64 R16, c[0x0][0x268] ;  /* 0x00009a00ff107b82 */ /* 0x000ea20000000a00 */
[----:B-1----:R-:W-:Y:S01]  /*2160*/  ISETP.GE.U32.AND P0, PT, R26, 0x2, PT ;  /* 0x000000021a00780c */ /* 0x002fe20003f06070 */
[----:B--2---:R-:W-:Y:S01]  /*2170*/  IMAD.WIDE R16, R49, 0x4, R16 ;  /* 0x0000000431107825 */ /* 0x004fe200078e0210 */
[----:B------:R-:W-:Y:S11]  /*2180*/  @P5 BRA `(.L_x_13) ;  /* 0x00000000002c5947 */ /* 0x000ff60003800000 */
[----:B------:R-:W1:Y:S01]  /*2190*/  LDC.64 R14, c[0x0][0x288] ;  /* 0x0000a200ff0e7b82 */ /* 0x000e620000000a00 */
[-C--:B------:R-:W-:Y:S01]  /*21a0*/  LEA R30, P3, R2, R16.reuse, 0x2 ;  /* 0x00000010021e7211 */ /* 0x080fe200078610ff */
[----:B------:R2:W-:Y:S01]  /*21b0*/  REDG.E.ADD.F32.FTZ.RN.STRONG.GPU desc[UR8][R16.64], R20 ;  /* 0x00000014100079a6 */ /* 0x0005e2000c10f388 */
[----:B------:R-:W-:Y:S02]  /*21c0*/  LEA R18, P6, R3, R16, 0x2 ;  /* 0x0000001003127211 */ /* 0x000fe400078c10ff */
[C---:B------:R-:W-:Y:S02]  /*21d0*/  IADD3.X R31, R17.reuse, R4, RZ, P3, !PT ;  /* 0x00000004111f7210 */ /* 0x040fe40001ffe4ff */
[----:B0-----:R-:W-:-:S03]  /*21e0*/  IADD3.X R19, R17, R5, RZ, P6, !PT ;  /* 0x0000000511137210 */ /* 0x001fc600037fe4ff */
[----:B------:R2:W-:Y:S01]  /*21f0*/  REDG.E.ADD.F32.FTZ.RN.STRONG.GPU desc[UR8][R30.64], R21 ;  /* 0x000000151e0079a6 */ /* 0x0005e2000c10f388 */
[----:B-1----:R-:W-:-:S04]  /*2200*/  LEA R28, P5, R14, R16, 0x2 ;  /* 0x000000100e1c7211 */ /* 0x002fc800078a10ff */
[----:B------:R-:W-:-:S05]  /*2210*/  LEA.HI.X R29, R14, R17, R15, 0x2, P5 ;  /* 0x000000110e1d7211 */ /* 0x000fca00028f140f */
[----:B------:R2:W-:Y:S04]  /*2220*/  REDG.E.ADD.F32.FTZ.RN.STRONG.GPU desc[UR8][R28.64], R22 ;  /* 0x000000161c0079a6 */ /* 0x0005e8000c10f388 */
[----:B------:R2:W-:Y:S02]  /*2230*/  REDG.E.ADD.F32.FTZ.RN.STRONG.GPU desc[UR8][R18.64], R23 ;  /* 0x00000017120079a6 */ /* 0x0005e4000c10f388 */
.L_x_13:
[----:B------:R-:W-:Y:S05]  /*2240*/  BSYNC B0 ;  /* 0x0000000000007941 */ /* 0x000fea0003800000 */
.L_x_12:
[----:B------:R-:W-:Y:S02]  /*2250*/  PRMT R25, R34, 0x7632, R25 ;  /* 0x0000763222197816 */ /* 0x000fe40000000019 */
[----:B--2---:R-:W-:Y:S02]  /*2260*/  PRMT R23, R36, 0x7632, R23 ;  /* 0x0000763224177816 */ /* 0x004fe40000000017 */
[----:B------:R-:W-:Y:S01]  /*2270*/  PRMT R22, R33, 0x7632, R22 ;  /* 0x0000763221167816 */ /* 0x000fe20000000016 */
[----:B------:R-:W-:Y:S06]  /*2280*/  @!P0 BRA `(.L_x_14) ;  /* 0x0000001000888947 */ /* 0x000fec0003800000 */
[----:B------:R-:W1:Y:S01]  /*2290*/  LDC R28, c[0x0][0x10] ;  /* 0x00000400ff1c7b82 */ /* 0x000e620000000800 */
[----:B------:R-:W2:Y:S01]  /*22a0*/  S2R R27, SR_CTAID.Y ;  /* 0x00000000001b7919 */ /* 0x000ea20000002600 */
[----:B------:R-:W-:-:S06]  /*22b0*/  LOP3.LUT R17, R41, 0x1, RZ, 0xc0, !PT ;  /* 0x0000000129117812 */ /* 0x000fcc00078ec0ff */
[----:B------:R-:W3:Y:S08]  /*22c0*/  LDC.64 R14, c[0x0][0x258] ;  /* 0x00009600ff0e7b82 */ /* 0x000ef00000000a00 */
[----:B------:R-:W4:Y:S01]  /*22d0*/  LDC.64 R48, c[0x0][0x260] ;  /* 0x00009800ff307b82 */ /* 0x000f220000000a00 */
[----:B-1----:R-:W-:-:S04]  /*22e0*/  IMAD R17, R17, R28, RZ ;  /* 0x0000001c11117224 */ /* 0x002fc800078e02ff */
[C---:B------:R-:W-:Y:S01]  /*22f0*/  IMAD R16, R17.reuse, R26, RZ ;  /* 0x0000001a11107224 */ /* 0x040fe200078e02ff */
[----:B--2---:R-:W-:-:S04]  /*2300*/  IADD3 R17, R17, R27, RZ ;  /* 0x0000001b11117210 */ /* 0x004fc80007ffe0ff */
[----:B0-----:R-:W-:Y:S01]  /*2310*/  SHF.L.U32 R19, R16, 0x1, RZ ;  /* 0x0000000110137819 */ /* 0x001fe200000006ff */
[----:B---3--:R-:W-:-:S04]  /*2320*/  IMAD.WIDE.U32 R14, R17, 0x4, R14 ;  /* 0x00000004110e7825 */ /* 0x008fc800078e000e */
[----:B----4-:R-:W-:Y:S01]  /*2330*/  IMAD.WIDE R48, R19, 0x4, R48 ;  /* 0x0000000413307825 */ /* 0x010fe200078e0230 */
[----:B------:R-:W-:Y:S06]  /*2340*/  @P2 BRA `(.L_x_15) ;  /* 0x0000000000602947 */ /* 0x000fec0003800000 */
[----:B------:R-:W0:Y:S01]  /*2350*/  S2R R32, SR_LANEID ;  /* 0x0000000000207919 */ /* 0x000e220000000000 */
[----:B------:R-:W-:Y:S01]  /*2360*/  HFMA2.MMA R18, -RZ, RZ, 0, 5.9604644775390625e-08 ;  /* 0x00000001ff127435 */ /* 0x000fe200000001ff */
[----:B------:R-:W-:Y:S01]  /*2370*/  VOTEU.ANY UR5, UPT, PT ;  /* 0x0000000000057886 */ /* 0x000fe200038e0100 */
[----:B------:R-:W-:Y:S01]  /*2380*/  LOP3.LUT P0, RZ, R41, 0x2, RZ, 0xc0, !PT ;  /* 0x0000000229ff7812 */ /* 0x000fe2000780c0ff */
[----:B------:R-:W-:Y:S01]  /*2390*/  UFLO.U32 UR6, UR5 ;  /* 0x00000005000672bd */ /* 0x000fe200080e0000 */
[----:B------:R-:W-:Y:S01]  /*23a0*/  IMAD R17, R28, UR7, R27 ;  /* 0x000000071c117c24 */ /* 0x000fe2000f8e021b */
[----:B------:R-:W-:Y:S01]  /*23b0*/  UPOPC UR5, UR5 ;  /* 0x00000005000572bf */ /* 0x000fe20008000000 */
[----:B------:R-:W-:Y:S02]  /*23c0*/  SEL R21, R26, RZ, !P0 ;  /* 0x000000ff1a157207 */ /* 0x000fe40004000000 */
[----:B------:R-:W-:Y:S02]  /*23d0*/  IMAD.WIDE.U32 R16, R17, 0x8, R48 ;  /* 0x0000000811107825 */ /* 0x000fe400078e0030 */
[----:B------:R-:W-:-:S02]  /*23e0*/  SEL R18, R18, 0xffffffff, !P0 ;  /* 0xffffffff12127807 */ /* 0x000fc40004000000 */
[----:B------:R-:W-:Y:S01]  /*23f0*/  ISETP.NE.AND P0, PT, R21, -0x1, PT ;  /* 0xffffffff1500780c */ /* 0x000fe20003f05270 */
[----:B------:R1:W-:Y:S02]  /*2400*/  STG.E.64 desc[UR8][R16.64], R12 ;  /* 0x0000000c10007986 */ /* 0x0003e4000c101b08 */
[----:B------:R-:W-:Y:S01]  /*2410*/  IMAD R19, R18, UR5, RZ ;  /* 0x0000000512137c24 */ /* 0x000fe2000f8e02ff */
[----:B0-----:R-:W-:-:S13]  /*2420*/  ISETP.EQ.U32.AND P3, PT, R32, UR6, PT ;  /* 0x0000000620007c0c */ /* 0x001fda000bf62070 */
[----:B------:R-:W-:Y:S06]  /*2430*/  @P3 MEMBAR.ALL.GPU ;  /* 0x0000000000003992 */ /* 0x000fec000000a000 */
[----:B------:R-:W-:-:S00]  /*2440*/  @P3 ERRBAR ;  /* 0x00000000000039ab */ /* 0x000fc00000000000 */
[----:B------:R-:W-:Y:S06]  /*2450*/  @P3 CGAERRBAR ;  /* 0x00000000000035ab */ /* 0x000fec0000000000 */
[----:B------:R1:W-:Y:S01]  /*2460*/  @P3 REDG.E.ADD.S32.STRONG.GPU desc[UR8][R14.64], R19 ;  /* 0x000000130e00398e */ /* 0x0003e2000c10e388 */
[----:B------:R-:W-:Y:S05]  /*2470*/  @!P0 BRA `(.L_x_15) ;  /* 0x0000000000148947 */ /* 0x000fea0003800000 */
.L_x_16:
[----:B-1----:R-:W2:Y:S04]  /*2480*/  LDG.E.STRONG.GPU R16, desc[UR8][R14.64] ;  /* 0x000000080e107981 */ /* 0x002ea8000c1ef900 */
[----:B--2---:R-:W-:Y:S01]  /*2490*/  CCTL.IVALL ;  /* 0x00000000ff00798f */ /* 0x004fe20002000000 */
[----:B------:R-:W-:Y:S05]  /*24a0*/  YIELD ;  /* 0x0000000000007946 */ /* 0x000fea0003800000 */
[----:B------:R-:W-:-:S13]  /*24b0*/  ISETP.NE.AND P0, PT, R16, R21, PT ;  /* 0x000000151000720c */ /* 0x000fda0003f05270 */
[----:B------:R-:W-:Y:S05]  /*24c0*/  @P0 BRA `(.L_x_16) ;  /* 0xfffffffc00ec0947 */ /* 0x000fea000383ffff */
.L_x_15:
[----:B------:R-:W-:Y:S01]  /*24d0*/  ISETP.NE.AND P0, PT, R26, RZ, PT ;  /* 0x000000ff1a00720c */ /* 0x000fe20003f05270 */
[----:B------:R-:W-:Y:S05]  /*24e0*/  WARPSYNC.ALL ;  /* 0x0000000000007948 */ /* 0x000fea0003800000 */
[----:B------:R-:W-:Y:S07]  /*24f0*/  BAR.SYNC.DEFER_BLOCKING 0x0 ;  /* 0x0000000000007b1d */ /* 0x000fee0000010000 */
[----:B------:R-:W-:Y:S05]  /*2500*/  @!P0 BRA `(.L_x_14) ;  /* 0x0000000c00e88947 */ /* 0x000fea0003800000 */
[----:B-1----:R-:W-:Y:S02]  /*2510*/  IADD3 R14, R26, -0x1, RZ ;  /* 0xffffffff1a0e7810 */ /* 0x002fe40007ffe0ff */
[----:B------:R-:W-:Y:S02]  /*2520*/  MOV R30, RZ ;  /* 0x000000ff001e7202 */ /* 0x000fe40000000f00 */
[----:B------:R-:W-:-:S13]  /*2530*/  ISETP.GE.U32.AND P0, PT, R14, 0x3, PT ;  /* 0x000000030e00780c */ /* 0x000fda0003f06070 */
[----:B------:R-:W-:Y:S05]  /*2540*/  @!P0 BRA `(.L_x_17) ;  /* 0x0000000c00688947 */ /* 0x000fea0003800000 */
[----:B------:R-:W-:Y:S01]  /*2550*/  LOP3.LUT R29, R26, 0x3, RZ, 0xc0, !PT ;  /* 0x000000031a1d7812 */ /* 0x000fe200078ec0ff */
[----:B------:R-:W-:-:S03]  /*2560*/  HFMA2.MMA R30, -RZ, RZ, 0, 0 ;  /* 0x00000000ff1e7435 */ /* 0x000fc600000001ff */
[----:B------:R-:W-:-:S04]  /*2570*/  IADD3 R29, -R29, R26, RZ ;  /* 0x0000001a1d1d7210 */ /* 0x000fc80007ffe1ff */
[----:B------:R-:W-:-:S13]  /*2580*/  ISETP.GT.AND P0, PT, R29, RZ, PT ;  /* 0x000000ff1d00720c */ /* 0x000fda0003f04270 */
[----:B------:R-:W-:Y:S05]  /*2590*/  @!P0 BRA `(.L_x_18) ;  /* 0x0000000800d88947 */ /* 0x000fea0003800000 */
[----:B------:R-:W-:Y:S02]  /*25a0*/  ISETP.GT.AND P3, PT, R29, 0xc, PT ;  /* 0x0000000c1d00780c */ /* 0x000fe40003f64270 */
[----:B------:R-:W-:-:S11]  /*25b0*/  PLOP3.LUT P0, PT, PT, PT, PT, 0x80, 0x0 ;  /* 0x000000000000781c */ /* 0x000fd60003f0f070 */
[----:B------:R-:W-:Y:S05]  /*25c0*/  @!P3 BRA `(.L_x_19) ;  /* 0x0000000400d0b947 */ /* 0x000fea0003800000 */
[----:B------:R-:W-:-:S13]  /*25d0*/  PLOP3.LUT P0, PT, PT, PT, PT, 0x8, 0x0 ;  /* 0x000000000000781c */ /* 0x000fda0003f0e170 */
.L_x_20:
[----:B------:R-:W-:-:S13]  /*25e0*/  ISETP.EQ.OR P6, PT, R30, UR7, P2 ;  /* 0x000000071e007c0c */ /* 0x000fda00097c2670 */
[----:B------:R-:W-:-:S04]  /*25f0*/  @!P6 IMAD R17, R28, R30, R27 ;  /* 0x0000001e1c11e224 */ /* 0x000fc800078e021b */
[----:B------:R-:W-:-:S05]  /*2600*/  @!P6 IMAD.WIDE.U32 R16, R17, 0x8, R48 ;  /* 0x000000081110e825 */ /* 0x000fca00078e0030 */
[----:B------:R-:W2:Y:S01]  /*2610*/  @!P6 LDG.E.64 R14, desc[UR8][R16.64] ;  /* 0x00000008100ee981 */ /* 0x000ea2000c1e1b00 */
[C---:B------:R-:W-:Y:S02]  /*2620*/  IADD3 R19, R30.reuse, 0x1, RZ ;  /* 0x000000011e137810 */ /* 0x040fe40007ffe0ff */
[----:B------:R-:W-:Y:S02]  /*2630*/  IADD3 R20, R30, 0x2, RZ ;  /* 0x000000021e147810 */ /* 0x000fe40007ffe0ff */
[----:B------:R-:W-:Y:S02]  /*2640*/  ISETP.EQ.OR P3, PT, R19, UR7, P2 ;  /* 0x0000000713007c0c */ /* 0x000fe40009762670 */
[----:B------:R-:W-:Y:S02]  /*2650*/  ISETP.EQ.OR P5, PT, R20, UR7, P2 ;  /* 0x0000000714007c0c */ /* 0x000fe400097a2670 */
[----:B------:R-:W-:-:S09]  /*2660*/  IADD3 R18, R30, 0x3, RZ ;  /* 0x000000031e127810 */ /* 0x000fd20007ffe0ff */
[----:B------:R-:W-:Y:S02]  /*2670*/  @!P3 IMAD R19, R28, R19, R27 ;  /* 0x000000131c13b224 */ /* 0x000fe400078e021b */
[----:B--2---:R-:W-:Y:S01]  /*2680*/  @!P6 FADD.FTZ R12, R12, R14 ;  /* 0x0000000e0c0ce221 */ /* 0x004fe20000010000 */
[----:B------:R-:W-:Y:S01]  /*2690*/  @!P6 FADD.FTZ R13, R13, R15 ;  /* 0x0000000f0d0de221 */ /* 0x000fe20000010000 */
[----:B------:R-:W-:Y:S01]  /*26a0*/  ISETP.EQ.OR P6, PT, R18, UR7, P2 ;  /* 0x0000000712007c0c */ /* 0x000fe200097c2670 */
[----:B------:R-:W-:-:S04]  /*26b0*/  @!P3 IMAD.WIDE.U32 R14, R19, 0x8, R48 ;  /* 0x00000008130eb825 */ /* 0x000fc800078e0030 */
[----:B------:R-:W-:Y:S02]  /*26c0*/  @!P5 IMAD R19, R28, R20, R27 ;  /* 0x000000141c13d224 */ /* 0x000fe400078e021b */
[----:B------:R-:W2:Y:S02]  /*26d0*/  @!P3 LDG.E.64 R14, desc[UR8][R14.64] ;  /* 0x000000080e0eb981 */ /* 0x000ea4000c1e1b00 */
[----:B------:R-:W-:-:S04]  /*26e0*/  @!P5 IMAD.WIDE.U32 R16, R19, 0x8, R48 ;  /* 0x000000081310d825 */ /* 0x000fc800078e0030 */
[----:B------:R-:W-:Y:S02]  /*26f0*/  @!P6 IMAD R19, R28, R18, R27 ;  /* 0x000000121c13e224 */ /* 0x000fe400078e021b */
[----:B------:R-:W3:Y:S02]  /*2700*/  @!P5 LDG.E.64 R16, desc[UR8][R16.64] ;  /* 0x000000081010d981 */ /* 0x000ee4000c1e1b00 */
[----:B------:R-:W-:-:S06]  /*2710*/  @!P6 IMAD.WIDE.U32 R18, R19, 0x8, R48 ;  /* 0x000000081312e825 */ /* 0x000fcc00078e0030 */
[----:B------:R-:W4:Y:S01]  /*2720*/  @!P6 LDG.E.64 R18, desc[UR8][R18.64] ;  /* 0x000000081212e981 */ /* 0x000f22000c1e1b00 */
[C---:B------:R-:W-:Y:S02]  /*2730*/  IADD3 R20, R30.reuse, 0x4, RZ ;  /* 0x000000041e147810 */ /* 0x040fe40007ffe0ff */
[----:B------:R-:W-:Y:S01]  /*2740*/  IADD3 R21, R30, 0x5, RZ ;  /* 0x000000051e157810 */ /* 0x000fe20007ffe0ff */
[----:B--2---:R-:W-:Y:S01]  /*2750*/  @!P3 FADD.FTZ R12, R12, R14 ;  /* 0x0000000e0c0cb221 */ /* 0x004fe20000010000 */
[----:B------:R-:W-:Y:S01]  /*2760*/  @!P3 FADD.FTZ R13, R13, R15 ;  /* 0x0000000f0d0db221 */ /* 0x000fe20000010000 */
[----:B------:R-:W-:Y:S02]  /*2770*/  ISETP.EQ.OR P3, PT, R20, UR7, P2 ;  /* 0x0000000714007c0c */ /* 0x000fe40009762670 */
[----:B---3--:R-:W-:Y:S01]  /*2780*/  @!P5 FADD.FTZ R12, R12, R16 ;  /* 0x000000100c0cd221 */ /* 0x008fe20000010000 */
[----:B------:R-:W-:Y:S01]  /*2790*/  @!P5 FADD.FTZ R13, R13, R17 ;  /* 0x000000110d0dd221 */ /* 0x000fe20000010000 */
[----:B------:R-:W-:-:S09]  /*27a0*/  ISETP.EQ.OR P5, PT, R21, UR7, P2 ;  /* 0x0000000715007c0c */ /* 0x000fd200097a2670 */
[----:B------:R-:W-:Y:S02]  /*27b0*/  @!P3 IMAD R15, R28, R20, R27 ;  /* 0x000000141c0fb224 */ /* 0x000fe400078e021b */
[----:B----4-:R-:W-:Y:S01]  /*27c0*/  @!P6 FADD.FTZ R12, R12, R18 ;  /* 0x000000120c0ce221 */ /* 0x010fe20000010000 */
[----:B------:R-:W-:Y:S01]  /*27d0*/  IADD3 R18, R30, 0x6, RZ ;  /* 0x000000061e127810 */ /* 0x000fe20007ffe0ff */
[----:B------:R-:W-:Y:S01]  /*27e0*/  @!P6 FADD.FTZ R13, R13, R19 ;  /* 0x000000130d0de221 */ /* 0x000fe20000010000 */
[----:B------:R-:W-:Y:S02]  /*27f0*/  @!P3 IMAD.WIDE.U32 R14, R15, 0x8, R48 ;  /* 0x000000080f0eb825 */ /* 0x000fe400078e0030 */
[----:B------:R-:W-:Y:S02]  /*2800*/  ISETP.EQ.OR P6, PT, R18, UR7, P2 ;  /* 0x0000000712007c0c */ /* 0x000fe400097c2670 */
[----:B------:R-:W-:Y:S02]  /*2810*/  @!P5 IMAD R17, R28, R21, R27 ;  /* 0x000000151c11d224 */ /* 0x000fe400078e021b */
[----:B------:R-:W2:Y:S02]  /*2820*/  @!P3 LDG.E.64 R14, desc[UR8][R14.64] ;  /* 0x000000080e0eb981 */ /* 0x000ea4000c1e1b00 */
[----:B------:R-:W-:-:S06]  /*2830*/  @!P5 IMAD.WIDE.U32 R16, R17, 0x8, R48 ;  /* 0x000000081110d825 */ /* 0x000fcc00078e0030 */
[----:B------:R-:W3:Y:S01]  /*2840*/  @!P5 LDG.E.64 R16, desc[UR8][R16.64] ;  /* 0x000000081010d981 */ /* 0x000ee2000c1e1b00 */
[----:B------:R-:W-:-:S04]  /*2850*/  @!P6 IMAD R19, R28, R18, R27 ;  /* 0x000000121c13e224 */ /* 0x000fc800078e021b */
        /* <DEDUP_REMOVED lines=13> */
[----:B------:R-:W-:-:S04]  /*2930*/  @!P3 IMAD.WIDE.U32 R14, R15, 0x8, R48 ;  /* 0x000000080f0eb825 */ /* 0x000fc800078e0030 */
[----:B------:R-:W-:Y:S01]  /*2940*/  @!P6 FADD.FTZ R13, R13, R19 ;  /* 0x000000130d0de221 */ /* 0x000fe20000010000 */
[----:B------:R-:W-:Y:S01]  /*2950*/  ISETP.EQ.OR P6, PT, R18, UR7, P2 ;  /* 0x0000000712007c0c */ /* 0x000fe200097c2670 */
[----:B------:R-:W-:Y:S01]  /*2960*/  @!P5 IMAD R17, R28, R21, R27 ;  /* 0x000000151c11d224 */ /* 0x000fe200078e021b */
[----:B------:R-:W2:Y:S03]  /*2970*/  @!P3 LDG.E.64 R14, desc[UR8][R14.64] ;  /* 0x000000080e0eb981 */ /* 0x000ea6000c1e1b00 */
[----:B------:R-:W-:-:S06]  /*2980*/  @!P5 IMAD.WIDE.U32 R16, R17, 0x8, R48 ;  /* 0x000000081110d825 */ /* 0x000fcc00078e0030 */
[----:B------:R-:W3:Y:S02]  /*2990*/  @!P5 LDG.E.64 R16, desc[UR8][R16.64] ;  /* 0x000000081010d981 */ /* 0x000ee4000c1e1b00 */
[----:B------:R-:W-:-:S04]  /*29a0*/  @!P6 IMAD R19, R28, R18, R27 ;  /* 0x000000121c13e224 */ /* 0x000fc800078e021b */
[----:B------:R-:W-:-:S06]  /*29b0*/  @!P6 IMAD.WIDE.U32 R18, R19, 0x8, R48 ;  /* 0x000000081312e825 */ /* 0x000fcc00078e0030 */
[----:B------:R-:W4:Y:S01]  /*29c0*/  @!P6 LDG.E.64 R18, desc[UR8][R18.64] ;  /* 0x000000081212e981 */ /* 0x000f22000c1e1b00 */
[C---:B------:R-:W-:Y:S02]  /*29d0*/  IADD3 R21, R30.reuse, 0xa, RZ ;  /* 0x0000000a1e157810 */ /* 0x040fe40007ffe0ff */
        /* <DEDUP_REMOVED lines=10> */
[----:B------:R-:W-:Y:S01]  /*2a80*/  @!P6 FADD.FTZ R13, R13, R19 ;  /* 0x000000130d0de221 */ /* 0x000fe20000010000 */
[----:B------:R-:W-:Y:S01]  /*2a90*/  ISETP.EQ.OR P6, PT, R20, UR7, P2 ;  /* 0x0000000714007c0c */ /* 0x000fe200097c2670 */
[----:B------:R-:W-:-:S04]  /*2aa0*/  @!P5 IMAD R15, R28, R21, R27 ;  /* 0x000000151c0fd224 */ /* 0x000fc800078e021b */
[----:B------:R-:W-:-:S06]  /*2ab0*/  @!P5 IMAD.WIDE.U32 R14, R15, 0x8, R48 ;  /* 0x000000080f0ed825 */ /* 0x000fcc00078e0030 */
[----:B------:R-:W2:Y:S01]  /*2ac0*/  @!P5 LDG.E.64 R14, desc[UR8][R14.64] ;  /* 0x000000080e0ed981 */ /* 0x000ea2000c1e1b00 */
[----:B------:R-:W-:-:S04]  /*2ad0*/  @!P3 IMAD.WIDE.U32 R16, R17, 0x8, R48 ;  /* 0x000000081110b825 */ /* 0x000fc800078e0030 */
[----:B------:R-:W-:Y:S02]  /*2ae0*/  @!P6 IMAD R19, R28, R20, R27 ;  /* 0x000000141c13e224 */ /* 0x000fe400078e021b */
[----:B------:R-:W3:Y:S02]  /*2af0*/  @!P3 LDG.E.64 R16, desc[UR8][R16.64] ;  /* 0x000000081010b981 */ /* 0x000ee4000c1e1b00 */
        /* <DEDUP_REMOVED lines=23> */
[----:B------:R-:W-:Y:S02]  /*2c70*/  IADD3 R29, R29, -0x10, RZ ;  /* 0xfffffff01d1d7810 */ /* 0x000fe40007ffe0ff */
[----:B------:R-:W-:Y:S01]  /*2c80*/  IADD3 R30, R30, 0x10, RZ ;  /* 0x000000101e1e7810 */ /* 0x000fe20007ffe0ff */
[----:B--2---:R-:W-:Y:S01]  /*2c90*/  @!P5 FADD.FTZ R12, R12, R14 ;  /* 0x0000000e0c0cd221 */ /* 0x004fe20000010000 */
[----:B------:R-:W-:Y:S01]  /*2ca0*/  @!P5 FADD.FTZ R13, R13, R15 ;  /* 0x0000000f0d0dd221 */ /* 0x000fe20000010000 */
[----:B------:R-:W-:Y:S02]  /*2cb0*/  ISETP.GT.AND P5, PT, R29, 0xc, PT ;  /* 0x0000000c1d00780c */ /* 0x000fe40003fa4270 */
[----:B---3--:R-:W-:Y:S01]  /*2cc0*/  @!P3 FADD.FTZ R12, R12, R16 ;  /* 0x000000100c0cb221 */ /* 0x008fe20000010000 */
[----:B------:R-:W-:-:S03]  /*2cd0*/  @!P3 FADD.FTZ R13, R13, R17 ;  /* 0x000000110d0db221 */ /* 0x000fc60000010000 */
[----:B----4-:R-:W-:Y:S01]  /*2ce0*/  @!P6 FADD.FTZ R12, R12, R18 ;  /* 0x000000120c0ce221 */ /* 0x010fe20000010000 */
[----:B------:R-:W-:-:S06]  /*2cf0*/  @!P6 FADD.FTZ R13, R13, R19 ;  /* 0x000000130d0de221 */ /* 0x000fcc0000010000 */
[----:B------:R-:W-:Y:S05]  /*2d00*/  @P5 BRA `(.L_x_20) ;  /* 0xfffffff800345947 */ /* 0x000fea000383ffff */
.L_x_19:
[----:B------:R-:W-:-:S13]  /*2d10*/  ISETP.GT.AND P3, PT, R29, 0x4, PT ;  /* 0x000000041d00780c */ /* 0x000fda0003f64270 */
[----:B------:R-:W-:Y:S05]  /*2d20*/  @!P3 BRA `(.L_x_21) ;  /* 0x0000000000ecb947 */ /* 0x000fea0003800000 */
[C---:B------:R-:W-:Y:S02]  /*2d30*/  ISETP.EQ.OR P0, PT, R30.reuse, UR7, P2 ;  /* 0x000000071e007c0c */ /* 0x040fe40009702670 */
[C---:B------:R-:W-:Y:S02]  /*2d40*/  IADD3 R17, R30.reuse, 0x1, RZ ;  /* 0x000000011e117810 */ /* 0x040fe40007ffe0ff */
[C---:B------:R-:W-:Y:S02]  /*2d50*/  IADD3 R19, R30.reuse, 0x2, RZ ;  /* 0x000000021e137810 */ /* 0x040fe40007ffe0ff */
[----:B------:R-:W-:Y:S02]  /*2d60*/  ISETP.EQ.OR P3, PT, R17, UR7, P2 ;  /* 0x0000000711007c0c */ /* 0x000fe40009762670 */
[----:B------:R-:W-:Y:S02]  /*2d70*/  ISETP.EQ.OR P5, PT, R19, UR7, P2 ;  /* 0x0000000713007c0c */ /* 0x000fe400097a2670 */
[----:B------:R-:W-:-:S03]  /*2d80*/  IADD3 R20, R30, 0x3, RZ ;  /* 0x000000031e147810 */ /* 0x000fc60007ffe0ff */
[----:B------:R-:W-:Y:S01]  /*2d90*/  @!P0 IMAD R15, R30, R28, R27 ;  /* 0x0000001c1e0f8224 */ /* 0x000fe200078e021b */
[----:B------:R-:W-:-:S03]  /*2da0*/  ISETP.EQ.OR P6, PT, R20, UR7, P2 ;  /* 0x0000000714007c0c */ /* 0x000fc600097c2670 */
[----:B------:R-:W-:-:S04]  /*2db0*/  @!P0 IMAD.WIDE.U32 R14, R15, 0x8, R48 ;  /* 0x000000080f0e8825 */ /* 0x000fc800078e0030 */
[C-C-:B------:R-:W-:Y:S02]  /*2dc0*/  @!P3 IMAD R17, R28.reuse, R17, R27.reuse ;  /* 0x000000111c11b224 */ /* 0x140fe400078e021b */
[----:B------:R-:W-:Y:S01]  /*2dd0*/  @!P5 IMAD R19, R28, R19, R27 ;  /* 0x000000131c13d224 */ /* 0x000fe200078e021b */
[----:B------:R-:W2:Y:S01]  /*2de0*/  @!P0 LDG.E.64 R14, desc[UR8][R14.64] ;  /* 0x000000080e0e8981 */ /* 0x000ea2000c1e1b00 */
[----:B------:R-:W-:-:S04]  /*2df0*/  @!P3 IMAD.WIDE.U32 R16, R17, 0x8, R48 ;  /* 0x000000081110b825 */ /* 0x000fc800078e0030 */
[----:B------:R-:W-:Y:S02]  /*2e00*/  @!P5 IMAD.WIDE.U32 R18, R19, 0x8, R48 ;  /* 0x000000081312d825 */ /* 0x000fe400078e0030 */
[----:B------:R-:W3:Y:S01]  /*2e10*/  @!P3 LDG.E.64 R16, desc[UR8][R16.64] ;  /* 0x000000081010b981 */ /* 0x000ee2000c1e1b00 */
[----:B------:R-:W-:Y:S01]  /*2e20*/  IADD3 R30, R30, 0x4, RZ ;  /* 0x000000041e1e7810 */ /* 0x000fe20007ffe0ff */
[----:B------:R-:W-:Y:S02]  /*2e30*/  @!P6 IMAD R21, R28, R20, R27 ;  /* 0x000000141c15e224 */ /* 0x000fe400078e021b */
[----:B------:R-:W4:Y:S02]  /*2e40*/  @!P5 LDG.E.64 R18, desc[UR8][R18.64] ;  /* 0x000000081212d981 */ /* 0x000f24000c1e1b00 */
[----:B------:R-:W-:-:S06]  /*2e50*/  @!P6 IMAD.WIDE.U32 R20, R21, 0x8, R48 ;  /* 0x000000081514e825 */ /* 0x000fcc00078e0030 */
[----:B------:R-:W5:Y:S01]  /*2e60*/  @!P6 LDG.E.64 R20, desc[UR8][R20.64] ;  /* 0x000000081414e981 */ /* 0x000f62000c1e1b00 */
[----:B--2---:R-:W-:Y:S01]  /*2e70*/  @!P0 FADD.FTZ R12, R12, R14 ;  /* 0x0000000e0c0c8221 */ /* 0x004fe20000010000 */
[----:B------:R-:W-:Y:S01]  /*2e80*/  @!P0 FADD.FTZ R13, R13, R15 ;  /* 0x0000000f0d0d8221 */ /* 0x000fe20000010000 */
[----:B------:R-:W-:Y:S02]  /*2e90*/  ISETP.EQ.OR P0, PT, R30, UR7, P2 ;  /* 0x000000071e007c0c */ /* 0x000fe40009702670 */
[----:B---3--:R-:W-:Y:S01]  /*2ea0*/  @!P3 FADD.FTZ R12, R12, R16 ;  /* 0x000000100c0cb221 */ /* 0x008fe20000010000 */
[----:B------:R-:W-:Y:S01]  /*2eb0*/  @!P3 FADD.FTZ R13, R13, R17 ;  /* 0x000000110d0db221 */ /* 0x000fe20000010000 */
[----:B------:R-:W-:Y:S02]  /*2ec0*/  IADD3 R17, R30, 0x1, RZ ;  /* 0x000000011e117810 */ /* 0x000fe40007ffe0ff */
[----:B----4-:R-:W-:Y:S01]  /*2ed0*/  @!P5 FADD.FTZ R12, R12, R18 ;  /* 0x000000120c0cd221 */ /* 0x010fe20000010000 */
[----:B------:R-:W-:Y:S01]  /*2ee0*/  @!P5 FADD.FTZ R13, R13, R19 ;  /* 0x000000130d0dd221 */ /* 0x000fe20000010000 */
[----:B------:R-:W-:-:S02]  /*2ef0*/  IADD3 R19, R30, 0x2, RZ ;  /* 0x000000021e137810 */ /* 0x000fc40007ffe0ff */
[----:B------:R-:W-:Y:S01]  /*2f00*/  ISETP.EQ.OR P5, PT, R17, UR7, P2 ;  /* 0x0000000711007c0c */ /* 0x000fe200097a2670 */
[----:B-----5:R-:W-:Y:S01]  /*2f10*/  @!P6 FADD.FTZ R12, R12, R20 ;  /* 0x000000140c0ce221 */ /* 0x020fe20000010000 */
[----:B------:R-:W-:Y:S01]  /*2f20*/  @!P6 FADD.FTZ R13, R13, R21 ;  /* 0x000000150d0de221 */ /* 0x000fe20000010000 */
[----:B------:R-:W-:Y:S02]  /*2f30*/  ISETP.EQ.OR P6, PT, R19, UR7, P2 ;  /* 0x0000000713007c0c */ /* 0x000fe400097c2670 */
[----:B------:R-:W-:Y:S01]  /*2f40*/  IADD3 R21, R30, 0x3, RZ ;  /* 0x000000031e157810 */ /* 0x000fe20007ffe0ff */
[----:B------:R-:W-:-:S03]  /*2f50*/  @!P0 IMAD R15, R28, R30, R27 ;  /* 0x0000001e1c0f8224 */ /* 0x000fc600078e021b */
[----:B------:R-:W-:Y:S01]  /*2f60*/  ISETP.EQ.OR P3, PT, R21, UR7, P2 ;  /* 0x0000000715007c0c */ /* 0x000fe20009762670 */
[----:B------:R-:W-:-:S04]  /*2f70*/  @!P0 IMAD.WIDE.U32 R14, R15, 0x8, R48 ;  /* 0x000000080f0e8825 */ /* 0x000fc800078e0030 */
[C-C-:B------:R-:W-:Y:S02]  /*2f80*/  @!P5 IMAD R17, R28.reuse, R17, R27.reuse ;  /* 0x000000111c11d224 */ /* 0x140fe400078e021b */
[----:B------:R-:W-:Y:S01]  /*2f90*/  @!P6 IMAD R19, R28, R19, R27 ;  /* 0x000000131c13e224 */ /* 0x000fe200078e021b */
[----:B------:R-:W2:Y:S01]  /*2fa0*/  @!P0 LDG.E.64 R14, desc[UR8][R14.64] ;  /* 0x000000080e0e8981 */ /* 0x000ea2000c1e1b00 */
[----:B------:R-:W-:-:S04]  /*2fb0*/  @!P5 IMAD.WIDE.U32 R16, R17, 0x8, R48 ;  /* 0x000000081110d825 */ /* 0x000fc800078e0030 */
[----:B------:R-:W-:Y:S02]  /*2fc0*/  @!P3 IMAD R21, R28, R21, R27 ;  /* 0x000000151c15b224 */ /* 0x000fe400078e021b */
[--C-:B------:R-:W-:Y:S01]  /*2fd0*/  @!P6 IMAD.WIDE.U32 R18, R19, 0x8, R48.reuse ;  /* 0x000000081312e825 */ /* 0x100fe200078e0030 */
[----:B------:R-:W3:Y:S03]  /*2fe0*/  @!P5 LDG.E.64 R16, desc[UR8][R16.64] ;  /* 0x000000081010d981 */ /* 0x000ee6000c1e1b00 */
[----:B------:R-:W-:Y:S02]  /*2ff0*/  @!P3 IMAD.WIDE.U32 R20, R21, 0x8, R48 ;  /* 0x000000081514b825 */ /* 0x000fe400078e0030 */
[----:B------:R-:W4:Y:S04]  /*3000*/  @!P6 LDG.E.64 R18, desc[UR8][R18.64] ;  /* 0x000000081212e981 */ /* 0x000f28000c1e1b00 */
[----:B------:R-:W5:Y:S01]  /*3010*/  @!P3 LDG.E.64 R20, desc[UR8][R20.64] ;  /* 0x000000081414b981 */ /* 0x000f62000c1e1b00 */
[----:B------:R-:W-:-:S02]  /*3020*/  IADD3 R29, R29, -0x4, RZ ;  /* 0xfffffffc1d1d7810 */ /* 0x000fc40007ffe0ff */
[----:B------:R-:W-:Y:S02]  /*3030*/  IADD3 R30, R30, 0x4, RZ ;  /* 0x000000041e1e7810 */ /* 0x000fe40007ffe0ff */
[----:B------:R-:W-:Y:S01]  /*3040*/  IADD3 R29, R29, -0x4, RZ ;  /* 0xfffffffc1d1d7810 */ /* 0x000fe20007ffe0ff */
[----:B--2---:R-:W-:Y:S01]  /*3050*/  @!P0 FADD.FTZ R12, R12, R14 ;  /* 0x0000000e0c0c8221 */ /* 0x004fe20000010000 */
[----:B------:R-:W-:-:S03]  /*3060*/  @!P0 FADD.FTZ R13, R13, R15 ;  /* 0x0000000f0d0d8221 */ /* 0x000fc60000010000 */
[----:B---3--:R-:W-:Y:S01]  /*3070*/  @!P5 FADD.FTZ R12, R12, R16 ;  /* 0x000000100c0cd221 */ /* 0x008fe20000010000 */
[----:B------:R-:W-:-:S03]  /*3080*/  @!P5 FADD.FTZ R13, R13, R17 ;  /* 0x000000110d0dd221 */ /* 0x000fc60000010000 */
[----:B----4-:R-:W-:Y:S01]  /*3090*/  @!P6 FADD.FTZ R12, R12, R18 ;  /* 0x000000120c0ce221 */ /* 0x010fe20000010000 */
[----:B------:R-:W-:Y:S01]  /*30a0*/  @!P6 FADD.FTZ R13, R13, R19 ;  /* 0x000000130d0de221 */ /* 0x000fe20000010000 */
[----:B------:R-:W-:Y:S02]  /*30b0*/  PLOP3.LUT P0, PT, PT, PT, PT, 0x8, 0x0 ;  /* 0x000000000000781c */ /* 0x000fe40003f0e170 */
[----:B-----5:R-:W-:Y:S01]  /*30c0*/  @!P3 FADD.FTZ R12, R12, R20 ;  /* 0x000000140c0cb221 */ /* 0x020fe20000010000 */
[----:B------:R-:W-:-:S10]  /*30d0*/  @!P3 FADD.FTZ R13, R13, R21 ;  /* 0x000000150d0db221 */ /* 0x000fd40000010000 */
.L_x_21:
[----:B------:R-:W-:-:S13]  /*30e0*/  ISETP.NE.OR P0, PT, R29, RZ, P0 ;  /* 0x000000ff1d00720c */ /* 0x000fda0000705670 */
[----:B------:R-:W-:Y:S05]  /*30f0*/  @!P0 BRA `(.L_x_17) ;  /* 0x00000000007c8947 */ /* 0x000fea0003800000 */
.L_x_18:
        /* <DEDUP_REMOVED lines=10> */
[----:B------:R-:W2:Y:S01]  /*31a0*/  @!P5 LDG.E.64 R14, desc[UR8][R14.64] ;  /* 0x000000080e0ed981 */ /* 0x000ea2000c1e1b00 */
[----:B------:R-:W-:Y:S02]  /*31b0*/  @!P3 IMAD R19, R28, R19, R27 ;  /* 0x000000131c13b224 */ /* 0x000fe400078e021b */
[----:B------:R-:W-:-:S04]  /*31c0*/  @!P6 IMAD.WIDE.U32 R16, R17, 0x8, R48 ;  /* 0x000000081110e825 */ /* 0x000fc800078e0030 */
[----:B------:R-:W-:Y:S02]  /*31d0*/  @!P3 IMAD.WIDE.U32 R18, R19, 0x8, R48 ;  /* 0x000000081312b825 */ /* 0x000fe400078e0030 */
[----:B------:R-:W3:Y:S02]  /*31e0*/  @!P6 LDG.E.64 R16, desc[UR8][R16.64] ;  /* 0x000000081010e981 */ /* 0x000ee4000c1e1b00 */
[----:B------:R-:W-:Y:S02]  /*31f0*/  @!P0 IMAD R21, R28, R20, R27 ;  /* 0x000000141c158224 */ /* 0x000fe400078e021b */
[----:B------:R-:W4:Y:S02]  /*3200*/  @!P3 LDG.E.64 R18, desc[UR8][R18.64] ;  /* 0x000000081212b981 */ /* 0x000f24000c1e1b00 */
[----:B------:R-:W-:-:S06]  /*3210*/  @!P0 IMAD.WIDE.U32 R20, R21, 0x8, R48 ;  /* 0x0000000815148825 */ /* 0x000fcc00078e0030 */
[----:B------:R-:W5:Y:S01]  /*3220*/  @!P0 LDG.E.64 R20, desc[UR8][R20.64] ;  /* 0x0000000814148981 */ /* 0x000f62000c1e1b00 */
[----:B------:R-:W-:Y:S02]  /*3230*/  IADD3 R29, R29, -0x4, RZ ;  /* 0xfffffffc1d1d7810 */ /* 0x000fe40007ffe0ff */
[----:B------:R-:W-:Y:S01]  /*3240*/  IADD3 R30, R30, 0x4, RZ ;  /* 0x000000041e1e7810 */ /* 0x000fe20007ffe0ff */
[----:B--2---:R-:W-:Y:S01]  /*3250*/  @!P5 FADD.FTZ R12, R12, R14 ;  /* 0x0000000e0c0cd221 */ /* 0x004fe20000010000 */
[----:B------:R-:W-:Y:S01]  /*3260*/  @!P5 FADD.FTZ R13, R13, R15 ;  /* 0x0000000f0d0dd221 */ /* 0x000fe20000010000 */
[----:B------:R-:W-:Y:S02]  /*3270*/  ISETP.NE.AND P5, PT, R29, RZ, PT ;  /* 0x000000ff1d00720c */ /* 0x000fe40003fa5270 */
[----:B---3--:R-:W-:Y:S01]  /*3280*/  @!P6 FADD.FTZ R12, R12, R16 ;  /* 0x000000100c0ce221 */ /* 0x008fe20000010000 */
[----:B------:R-:W-:-:S03]  /*3290*/  @!P6 FADD.FTZ R13, R13, R17 ;  /* 0x000000110d0de221 */ /* 0x000fc60000010000 */
[----:B----4-:R-:W-:Y:S01]  /*32a0*/  @!P3 FADD.FTZ R12, R12, R18 ;  /* 0x000000120c0cb221 */ /* 0x010fe20000010000 */
[----:B------:R-:W-:-:S03]  /*32b0*/  @!P3 FADD.FTZ R13, R13, R19 ;  /* 0x000000130d0db221 */ /* 0x000fc60000010000 */
[----:B-----5:R-:W-:Y:S01]  /*32c0*/  @!P0 FADD.FTZ R12, R12, R20 ;  /* 0x000000140c0c8221 */ /* 0x020fe20000010000 */
[----:B------:R-:W-:Y:S02]  /*32d0*/  @!P0 FADD.FTZ R13, R13, R21 ;  /* 0x000000150d0d8221 */ /* 0x000fe40000010000 */
[----:B------:R-:W-:Y:S05]  /*32e0*/  @P5 BRA `(.L_x_18) ;  /* 0xfffffffc00845947 */ /* 0x000fea000383ffff */
.L_x_17:
[----:B------:R-:W-:-:S13]  /*32f0*/  LOP3.LUT P0, R26, R26, 0x3, RZ, 0xc0, !PT ;  /* 0x000000031a1a7812 */ /* 0x000fda000780c0ff */
[----:B------:R-:W-:Y:S05]  /*3300*/  @!P0 BRA `(.L_x_14) ;  /* 0x0000000000688947 */ /* 0x000fea0003800000 */
[----:B------:R-:W-:Y:S01]  /*3310*/  ISETP.EQ.OR P0, PT, R30, UR7, P2 ;  /* 0x000000071e007c0c */ /* 0x000fe20009702670 */
[----:B------:R-:W-:Y:S01]  /*3320*/  BSSY B0, `(.L_x_22) ;  /* 0x0000008000007945 */ /* 0x000fe20003800000 */
[----:B------:R-:W-:-:S11]  /*3330*/  ISETP.NE.AND P3, PT, R26, 0x1, PT ;  /* 0x000000011a00780c */ /* 0x000fd60003f65270 */
[----:B------:R-:W-:Y:S05]  /*3340*/  @P0 BRA `(.L_x_23) ;  /* 0x0000000000140947 */ /* 0x000fea0003800000 */
[----:B------:R-:W-:-:S04]  /*3350*/  IMAD R15, R28, R30, R27 ;  /* 0x0000001e1c0f7224 */ /* 0x000fc800078e021b */
[----:B------:R-:W-:-:S06]  /*3360*/  IMAD.WIDE.U32 R14, R15, 0x8, R48 ;  /* 0x000000080f0e7825 */ /* 0x000fcc00078e0030 */
[----:B------:R-:W2:Y:S02]  /*3370*/  LDG.E.64 R14, desc[UR8][R14.64] ;  /* 0x000000080e0e7981 */ /* 0x000ea4000c1e1b00 */
[----:B--2---:R-:W-:Y:S01]  /*3380*/  FADD.FTZ R12, R12, R14 ;  /* 0x0000000e0c0c7221 */ /* 0x004fe20000010000 */
[----:B------:R-:W-:-:S07]  /*3390*/  FADD.FTZ R13, R13, R15 ;  /* 0x0000000f0d0d7221 */ /* 0x000fce0000010000 */
.L_x_23:
[----:B------:R-:W-:Y:S05]  /*33a0*/  BSYNC B0 ;  /* 0x0000000000007941 */ /* 0x000fea0003800000 */
.L_x_22:
[----:B------:R-:W-:Y:S05]  /*33b0*/  @!P3 BRA `(.L_x_14) ;  /* 0x00000000003cb947 */ /* 0x000fea0003800000 */
[C---:B------:R-:W-:Y:S02]  /*33c0*/  IADD3 R17, R30.reuse, 0x2, RZ ;  /* 0x000000021e117810 */ /* 0x040fe40007ffe0ff */
[----:B------:R-:W-:Y:S02]  /*33d0*/  IADD3 R15, R30, 0x1, RZ ;  /* 0x000000011e0f7810 */ /* 0x000fe40007ffe0ff */
[----:B------:R-:W-:Y:S02]  /*33e0*/  ISETP.EQ.OR P0, PT, R17, UR7, P2 ;  /* 0x0000000711007c0c */ /* 0x000fe40009702670 */
[----:B------:R-:W-:Y:S02]  /*33f0*/  ISETP.EQ.OR P3, PT, R15, UR7, P2 ;  /* 0x000000070f007c0c */ /* 0x000fe40009762670 */
[----:B------:R-:W-:-:S11]  /*3400*/  ISETP.EQ.OR P0, PT, R26, 0x2, P0 ;  /* 0x000000021a00780c */ /* 0x000fd60000702670 */
[-CC-:B------:R-:W-:Y:S02]  /*3410*/  @!P3 IMAD R15, R15, R28.reuse, R27.reuse ;  /* 0x0000001c0f0fb224 */ /* 0x180fe400078e021b */
[----:B------:R-:W-:Y:S02]  /*3420*/  @!P0 IMAD R17, R17, R28, R27 ;  /* 0x0000001c11118224 */ /* 0x000fe400078e021b */
[----:B------:R-:W-:-:S04]  /*3430*/  @!P3 IMAD.WIDE.U32 R14, R15, 0x8, R48 ;  /* 0x000000080f0eb825 */ /* 0x000fc800078e0030 */
[----:B------:R-:W-:Y:S02]  /*3440*/  @!P0 IMAD.WIDE.U32 R16, R17, 0x8, R48 ;  /* 0x0000000811108825 */ /* 0x000fe400078e0030 */
[----:B------:R-:W2:Y:S04]  /*3450*/  @!P3 LDG.E.64 R14, desc[UR8][R14.64] ;  /* 0x000000080e0eb981 */ /* 0x000ea8000c1e1b00 */
[----:B------:R-:W3:Y:S01]  /*3460*/  @!P0 LDG.E.64 R16, desc[UR8][R16.64] ;  /* 0x0000000810108981 */ /* 0x000ee2000c1e1b00 */
[----:B--2---:R-:W-:Y:S01]  /*3470*/  @!P3 FADD.FTZ R12, R12, R14 ;  /* 0x0000000e0c0cb221 */ /* 0x004fe20000010000 */
[----:B------:R-:W-:-:S03]  /*3480*/  @!P3 FADD.FTZ R13, R13, R15 ;  /* 0x0000000f0d0db221 */ /* 0x000fc60000010000 */
[----:B---3--:R-:W-:Y:S01]  /*3490*/  @!P0 FADD.FTZ R12, R12, R16 ;  /* 0x000000100c0c8221 */ /* 0x008fe20000010000 */
[----:B------:R-:W-:-:S07]  /*34a0*/  @!P0 FADD.FTZ R13, R13, R17 ;  /* 0x000000110d0d8221 */ /* 0x000fce0000010000 */
.L_x_14:
[----:B------:R-:W2:Y:S01]  /*34b0*/  S2UR UR6, SR_CgaCtaId ;  /* 0x00000000000679c3 */ /* 0x000ea20000008800 */
[----:B------:R-:W-:Y:S01]  /*34c0*/  UMOV UR5, 0x400 ;  /* 0x0000040000057882 */ /* 0x000fe20000000000 */
[----:B-1----:R-:W-:Y:S01]  /*34d0*/  PRMT R17, R39, 0x7632, R17 ;  /* 0x0000763227117816 */ /* 0x002fe20000000011 */
[----:B------:R-:W-:Y:S01]  /*34e0*/  ULDC.64 UR12, c[0x0][0x290] ;  /* 0x0000a400000c7ab9 */ /* 0x000fe20000000a00 */
[----:B------:R-:W-:Y:S02]  /*34f0*/  SHF.L.U32 R23, R23, 0x10, RZ ;  /* 0x0000001017177819 */ /* 0x000fe400000006ff */
[----:B------:R-:W-:Y:S02]  /*3500*/  PRMT R18, R40, 0x7632, R18 ;  /* 0x0000763228127816 */ /* 0x000fe40000000012 */
[----:B------:R-:W-:Y:S01]  /*3510*/  IADD3 R21, R44, 0x10, RZ ;  /* 0x000000102c157810 */ /* 0x000fe20007ffe0ff */
[----:B------:R-:W-:Y:S01]  /*3520*/  FADD.FTZ R20, -R6, R23 ;  /* 0x0000001706147221 */ /* 0x000fe20000010100 */
[----:B------:R-:W-:-:S02]  /*3530*/  SHF.L.U32 R39, R39, 0x10, RZ ;  /* 0x0000001027277819 */ /* 0x000fc400000006ff */
[----:B------:R-:W-:Y:S02]  /*3540*/  SHF.L.U32 R29, R40, 0x10, RZ ;  /* 0x00000010281d7819 */ /* 0x000fe400000006ff */
[----:B------:R-:W-:Y:S02]  /*3550*/  SHF.L.U32 R35, R35, 0x10, RZ ;  /* 0x0000001023237819 */ /* 0x000fe400000006ff */
[----:B------:R-:W-:Y:S01]  /*3560*/  SHF.L.U32 R27, R24, 0x10, RZ ;  /* 0x00000010181b7819 */ /* 0x000fe200000006ff */
[----:B------:R-:W-:Y:S01]  /*3570*/  FADD.FTZ R28, -R6, R29 ;  /* 0x0000001d061c7221 */ /* 0x000fe20000010100 */
[----:B------:R-:W-:Y:S01]  /*3580*/  SHF.L.U32 R31, R36, 0x10, RZ ;  /* 0x00000010241f7819 */ /* 0x000fe200000006ff */
[C---:B------:R-:W-:Y:S01]  /*3590*/  FADD.FTZ R36, -R6.reuse, R39 ;  /* 0x0000002706247221 */ /* 0x040fe20000010100 */
[----:B0-----:R-:W-:Y:S01]  /*35a0*/  SHF.R.S32.HI R19, RZ, 0x1f, R43 ;  /* 0x0000001fff137819 */ /* 0x001fe2000001142b */
[C---:B------:R-:W-:Y:S01]  /*35b0*/  FADD.FTZ R24, -R6.reuse, R35 ;  /* 0x0000002306187221 */ /* 0x040fe20000010100 */
[----:B------:R-:W-:Y:S01]  /*35c0*/  SHF.R.S32.HI R16, RZ, 0x1f, R42 ;  /* 0x0000001fff107819 */ /* 0x000fe2000001142a */
[----:B------:R-:W-:Y:S01]  /*35d0*/  FADD.FTZ R26, -R6, R27 ;  /* 0x0000001b061a7221 */ /* 0x000fe20000010100 */
[----:B--2---:R-:W-:Y:S01]  /*35e0*/  ULEA UR5, UR6, UR5, 0x18 ;  /* 0x0000000506057291 */ /* 0x004fe2000f8ec03f */
[----:B------:R-:W-:-:S02]  /*35f0*/  ISETP.GE.U32.AND P0, PT, R21, UR12, PT ;  /* 0x0000000c15007c0c */ /* 0x000fc4000bf06070 */
[----:B------:R-:W-:Y:S02]  /*3600*/  SHF.R.S32.HI R23, RZ, 0x1f, R21 ;  /* 0x0000001fff177819 */ /* 0x000fe40000011415 */
[----:B------:R-:W-:Y:S02]  /*3610*/  ISETP.GE.U32.AND P3, PT, R42, UR12, PT ;  /* 0x0000000c2a007c0c */ /* 0x000fe4000bf66070 */
[----:B------:R-:W-:Y:S02]  /*3620*/  ISETP.GE.AND.EX P0, PT, R23, UR13, PT, P0 ;  /* 0x0000000d17007c0c */ /* 0x000fe4000bf06300 */
[----:B------:R0:W-:Y:S01]  /*3630*/  @!P2 STS.64 [UR5+0xb0], R12 ;  /* 0x0000b00cff00a988 */ /* 0x0001e20008000a05 */
[----:B------:R-:W-:Y:S01]  /*3640*/  BAR.SYNC.DEFER_BLOCKING 0x0 ;  /* 0x0000000000007b1d */ /* 0x000fe20000010000 */
[----:B------:R-:W-:Y:S02]  /*3650*/  ISETP.GE.U32.AND P2, PT, R43, UR12, PT ;  /* 0x0000000c2b007c0c */ /* 0x000fe4000bf46070 */
[----:B------:R-:W-:-:S02]  /*3660*/  ISETP.GE.AND.EX P3, PT, R16, UR13, PT, P3 ;  /* 0x0000000d10007c0c */ /* 0x000fc4000bf66330 */
[----:B------:R-:W-:Y:S02]  /*3670*/  ISETP.GE.AND.EX P2, PT, R19, UR13, PT, P2 ;  /* 0x0000000d13007c0c */ /* 0x000fe4000bf46320 */
[----:B0-----:R-:W-:Y:S02]  /*3680*/  SHF.L.U32 R13, R17, 0x10, RZ ;  /* 0x00000010110d7819 */ /* 0x001fe400000006ff */
[----:B------:R-:W-:Y:S01]  /*3690*/  SHF.L.U32 R17, R18, 0x10, RZ ;  /* 0x0000001012117819 */ /* 0x000fe200000006ff */
[----:B------:R-:W-:Y:S01]  /*36a0*/  FADD.FTZ R18, -R6, R31 ;  /* 0x0000001f06127221 */ /* 0x000fe20000010100 */
[----:B------:R-:W-:Y:S01]  /*36b0*/  PRMT R12, R38, 0x7632, R12 ;  /* 0x00007632260c7816 */ /* 0x000fe2000000000c */
[----:B------:R-:W-:Y:S01]  /*36c0*/  FADD.FTZ R40, -R6, R13 ;  /* 0x0000000d06287221 */ /* 0x000fe20000010100 */
[----:B------:R-:W-:Y:S01]  /*36d0*/  ISETP.GT.U32.OR P0, PT, R46, 0x22f, P0 ;  /* 0x0000022f2e00780c */ /* 0x000fe20000704470 */
[----:B------:R-:W-:Y:S01]  /*36e0*/  FADD.FTZ R30, -R6, R17 ;  /* 0x00000011061e7221 */ /* 0x000fe20000010100 */
[----:B------:R-:W-:-:S02]  /*36f0*/  ISETP.GT.U32.OR P2, PT, R46, 0x22f, P2 ;  /* 0x0000022f2e00780c */ /* 0x000fc40001744470 */
[----:B------:R-:W-:Y:S02]  /*3700*/  ISETP.GT.U32.OR P3, PT, R46, 0x22f, P3 ;  /* 0x0000022f2e00780c */ /* 0x000fe40001f64470 */
[----:B------:R-:W-:Y:S02]  /*3710*/  SHF.L.U32 R13, R38, 0x10, RZ ;  /* 0x00000010260d7819 */ /* 0x000fe400000006ff */
[----:B------:R-:W-:Y:S02]  /*3720*/  PRMT R27, R37, 0x7632, R27 ;  /* 0x00007632251b7816 */ /* 0x000fe4000000001b */
[----:B------:R-:W-:Y:S01]  /*3730*/  SHF.L.U32 R12, R12, 0x10, RZ ;  /* 0x000000100c0c7819 */ /* 0x000fe200000006ff */
[----:B------:R-:W0:Y:S01]  /*3740*/  LDS.64 R14, [UR5+0xb0] ;  /* 0x0000b005ff0e7984 */ /* 0x000e220008000a00 */
[----:B------:R-:W-:Y:S02]  /*3750*/  ULDC UR5, c[0x0][0x2bc] ;  /* 0x0000af0000057ab9 */ /* 0x000fe40000000800 */
[----:B0-----:R-:W-:Y:S01]  /*3760*/  FMUL.FTZ R6, R14, UR5 ;  /* 0x000000050e067c20 */ /* 0x001fe20008410000 */
[----:B------:R-:W-:Y:S01]  /*3770*/  FMUL.FTZ R17, R15, UR5 ;  /* 0x000000050f117c20 */ /* 0x000fe20008410000 */
[-C--:B------:R-:W-:Y:S01]  /*3780*/  FMUL.FTZ R15, R36, R7.reuse ;  /* 0x00000007240f7220 */ /* 0x080fe20000410000 */
        /* <DEDUP_REMOVED lines=20> */
.L_x_24:
[----:B------:R-:W-:Y:S04]  /*38d0*/  BSSY B0, `(.L_x_25) ;  /* 0x0000015000007945 */ /* 0x000fe80003800000 */
[----:B------:R-:W-:Y:S05]  /*38e0*/  @!P1 BRA `(.L_x_26) ;  /* 0x00000000004c9947 */ /* 0x000fea0003800000 */
[C-C-:B------:R-:W-:Y:S01]  /*38f0*/  FFMA.FTZ R36, R6.reuse, R15, R17.reuse ;  /* 0x0000000f06247223 */ /* 0x140fe20000010011 */
[----:B------:R-:W-:Y:S01]  /*3900*/  FFMA.FTZ R15, R6, R14, R17 ;  /* 0x0000000e060f7223 */ /* 0x000fe20000010011 */
[----:B------:R-:W-:Y:S01]  /*3910*/  SHF.R.S32.HI R29, RZ, 0x1f, R44 ;  /* 0x0000001fff1d7819 */ /* 0x000fe2000001142c */
[----:B------:R-:W-:Y:S01]  /*3920*/  ULDC.64 UR12, c[0x0][0x288] ;  /* 0x0000a200000c7ab9 */ /* 0x000fe20000000a00 */
[----:B------:R-:W-:Y:S01]  /*3930*/  FFMA.FTZ R36, R13, R8, -R36 ;  /* 0x000000080d247223 */ /* 0x000fe20000010824 */
[----:B------:R-:W-:Y:S01]  /*3940*/  FFMA.FTZ R14, R12, R9, -R15 ;  /* 0x000000090c0e7223 */ /* 0x000fe2000001080f */
[----:B------:R-:W-:Y:S01]  /*3950*/  MOV R12, R50 ;  /* 0x00000032000c7202 */ /* 0x000fe20000000f00 */
[----:B------:R-:W-:Y:S01]  /*3960*/  IMAD R29, R29, UR12, RZ ;  /* 0x0000000c1d1d7c24 */ /* 0x000fe2000f8e02ff */
[----:B------:R-:W-:Y:S01]  /*3970*/  MOV R13, R53 ;  /* 0x00000035000d7202 */ /* 0x000fe20000000f00 */
[----:B------:R-:W-:Y:S02]  /*3980*/  FMUL.FTZ R36, R36, R7 ;  /* 0x0000000724247220 */ /* 0x000fe40000410000 */
[----:B------:R-:W-:-:S02]  /*3990*/  IMAD R15, R44, UR13, R29 ;  /* 0x0000000d2c0f7c24 */ /* 0x000fc4000f8e021d */
[----:B------:R-:W-:Y:S01]  /*39a0*/  FMUL.FTZ R29, R14, R7 ;  /* 0x000000070e1d7220 */ /* 0x000fe20000410000 */
[----:B------:R-:W-:Y:S01]  /*39b0*/  IMAD.WIDE.U32 R12, R44, UR12, R12 ;  /* 0x0000000c2c0c7c25 */ /* 0x000fe2000f8e000c */
[----:B------:R-:W-:-:S03]  /*39c0*/  ULDC.64 UR12, c[0x0][0x210] ;  /* 0x00008400000c7ab9 */ /* 0x000fc60000000a00 */
[----:B------:R-:W-:Y:S02]  /*39d0*/  F2FP.BF16.F32.PACK_AB R29, R29, R36 ;  /* 0x000000241d1d723e */ /* 0x000fe400000010ff */
[----:B------:R-:W-:Y:S02]  /*39e0*/  LEA R14, P5, R12, UR12, 0x1 ;  /* 0x0000000c0c0e7c11 */ /* 0x000fe4000f8a08ff */
[----:B------:R-:W-:-:S04]  /*39f0*/  IADD3 R15, R13, R15, RZ ;  /* 0x0000000f0d0f7210 */ /* 0x000fc80007ffe0ff */
[----:B------:R-:W-:-:S05]  /*3a00*/  LEA.HI.X R15, R12, UR13, R15, 0x1, P5 ;  /* 0x0000000d0c0f7c11 */ /* 0x000fca000a8f0c0f */
[----:B------:R0:W-:Y:S02]  /*3a10*/  STG.E desc[UR8][R14.64], R29 ;  /* 0x0000001d0e007986 */ /* 0x0001e4000c101908 */
.L_x_26:
[----:B------:R-:W-:Y:S05]  /*3a20*/  BSYNC B0 ;  /* 0x0000000000007941 */ /* 0x000fea0003800000 */
.L_x_25:
[----:B------:R-:W-:Y:S01]  /*3a30*/  SHF.L.U32 R37, R37, 0x10, RZ ;  /* 0x0000001025257819 */ /* 0x000fe200000006ff */
[-C--:B------:R-:W-:Y:S01]  /*3a40*/  FMUL.FTZ R13, R28, R7.reuse ;  /* 0x000000071c0d7220 */ /* 0x080fe20000410000 */
[----:B------:R-:W-:Y:S01]  /*3a50*/  SHF.L.U32 R12, R27, 0x10, RZ ;  /* 0x000000101b0c7819 */ /* 0x000fe200000006ff */
[----:B------:R-:W-:Y:S01]  /*3a60*/  FMUL.FTZ R30, R30, R7 ;  /* 0x000000071e1e7220 */ /* 0x000fe20000410000 */
[----:B------:R-:W-:Y:S06]  /*3a70*/  @!P4 BRA `(.L_x_27) ;  /* 0x000000000048c947 */ /* 0x000fec0003800000 */
[----:B0-----:R-:W-:Y:S01]  /*3a80*/  FFMA.FTZ R15, R13, R8, R10 ;  /* 0x000000080d0f7223 */ /* 0x001fe2000001000a */
        /* <DEDUP_REMOVED lines=17> */
.L_x_27:
[----:B------:R-:W-:Y:S04]  /*3ba0*/  BSSY B0, `(.L_x_28) ;  /* 0x0000014000007945 */ /* 0x000fe80003800000 */
[----:B------:R-:W-:Y:S05]  /*3bb0*/  @P0 BRA `(.L_x_29) ;  /* 0x0000000000480947 */ /* 0x000fea0003800000 */
[C-C-:B0-----:R-:W-:Y:S01]  /*3bc0*/  FFMA.FTZ R14, R6.reuse, R13, R17.reuse ;  /* 0x0000000d060e7223 */ /* 0x141fe20000010011 */
[----:B------:R-:W-:Y:S01]  /*3bd0*/  FFMA.FTZ R13, R6, R30, R17 ;  /* 0x0000001e060d7223 */ /* 0x000fe20000010011 */
[----:B------:R-:W-:Y:S02]  /*3be0*/  ULDC.64 UR12, c[0x0][0x288] ;  /* 0x0000a200000c7ab9 */ /* 0x000fe40000000a00 */
[----:B------:R-:W-:Y:S02]  /*3bf0*/  IMAD R28, R23, UR12, RZ ;  /* 0x0000000c171c7c24 */ /* 0x000fe4000f8e02ff */
[----:B------:R-:W-:Y:S01]  /*3c00*/  FFMA.FTZ R30, R12, R9, -R13 ;  /* 0x000000090c1e7223 */ /* 0x000fe2000001080d */
[----:B------:R-:W-:Y:S01]  /*3c10*/  MOV R12, R50 ;  /* 0x00000032000c7202 */ /* 0x000fe20000000f00 */
[----:B------:R-:W-:Y:S01]  /*3c20*/  FFMA.FTZ R14, R37, R8, -R14 ;  /* 0x00000008250e7223 */ /* 0x000fe2000001080e */
[----:B------:R-:W-:Y:S01]  /*3c30*/  MOV R13, R53 ;  /* 0x00000035000d7202 */ /* 0x000fe20000000f00 */
[----:B------:R-:W-:-:S02]  /*3c40*/  IMAD R15, R21, UR13, R28 ;  /* 0x0000000d150f7c24 */ /* 0x000fc4000f8e021c */
[----:B------:R-:W-:Y:S01]  /*3c50*/  FMUL.FTZ R28, R14, R7 ;  /* 0x000000070e1c7220 */ /* 0x000fe20000410000 */
[----:B------:R-:W-:Y:S01]  /*3c60*/  IMAD.WIDE.U32 R12, R21, UR12, R12 ;  /* 0x0000000c150c7c25 */ /* 0x000fe2000f8e000c */
[----:B------:R-:W-:-:S03]  /*3c70*/  ULDC.64 UR12, c[0x0][0x210] ;  /* 0x00008400000c7ab9 */ /* 0x000fc60000000a00 */
[----:B------:R-:W-:Y:S01]  /*3c80*/  FMUL.FTZ R21, R30, R7 ;  /* 0x000000071e157220 */ /* 0x000fe20000410000 */
[C---:B------:R-:W-:Y:S02]  /*3c90*/  LEA R14, P0, R12.reuse, UR12, 0x1 ;  /* 0x0000000c0c0e7c11 */ /* 0x040fe4000f8008ff */
[----:B------:R-:W-:Y:S02]  /*3ca0*/  IADD3 R15, R13, R15, RZ ;  /* 0x0000000f0d0f7210 */ /* 0x000fe40007ffe0ff */
[----:B------:R-:W-:Y:S02]  /*3cb0*/  F2FP.BF16.F32.PACK_AB R21, R21, R28 ;  /* 0x0000001c1515723e */ /* 0x000fe400000010ff */
[----:B------:R-:W-:-:S05]  /*3cc0*/  LEA.HI.X R15, R12, UR13, R15, 0x1, P0 ;  /* 0x0000000d0c0f7c11 */ /* 0x000fca00080f0c0f */
[----:B------:R1:W-:Y:S02]  /*3cd0*/  STG.E desc[UR8][R14.64], R21 ;  /* 0x000000150e007986 */ /* 0x0003e4000c101908 */
.L_x_29:
[----:B------:R-:W-:Y:S05]  /*3ce0*/  BSYNC B0 ;  /* 0x0000000000007941 */ /* 0x000fea0003800000 */
.L_x_28:
[----:B------:R-:W-:Y:S01]  /*3cf0*/  SHF.L.U32 R13, R34, 0x10, RZ ;  /* 0x00000010220d7819 */ /* 0x000fe200000006ff */
[-C--:B------:R-:W-:Y:S01]  /*3d00*/  FMUL.FTZ R31, R24, R7.reuse ;  /* 0x00000007181f7220 */ /* 0x080fe20000410000 */
[----:B------:R-:W-:Y:S01]  /*3d10*/  SHF.L.U32 R12, R25, 0x10, RZ ;  /* 0x00000010190c7819 */ /* 0x000fe200000006ff */
[----:B------:R-:W-:Y:S01]  /*3d20*/  FMUL.FTZ R30, R26, R7 ;  /* 0x000000071a1e7220 */ /* 0x000fe20000410000 */
[----:B------:R-:W-:Y:S06]  /*3d30*/  @!P4 BRA `(.L_x_30) ;  /* 0x000000000048c947 */ /* 0x000fec0003800000 */
[----:B01----:R-:W-:Y:S01]  /*3d40*/  FFMA.FTZ R14, R31, R8, R10 ;  /* 0x000000081f0e7223 */ /* 0x003fe2000001000a */
        /* <DEDUP_REMOVED lines=17> */
.L_x_30:
[----:B------:R-:W-:Y:S04]  /*3e60*/  BSSY B0, `(.L_x_31) ;  /* 0x0000014000007945 */ /* 0x000fe80003800000 */
[----:B------:R-:W-:Y:S05]  /*3e70*/  @P2 BRA `(.L_x_32) ;  /* 0x0000000000482947 */ /* 0x000fea0003800000 */
[C-C-:B01----:R-:W-:Y:S01]  /*3e80*/  FFMA.FTZ R14, R6.reuse, R31, R17.reuse ;  /* 0x0000001f060e7223 */ /* 0x143fe20000010011 */
[----:B------:R-:W-:Y:S01]  /*3e90*/  FFMA.FTZ R15, R6, R30, R17 ;  /* 0x0000001e060f7223 */ /* 0x000fe20000010011 */
[----:B------:R-:W-:Y:S02]  /*3ea0*/  ULDC.64 UR12, c[0x0][0x288] ;  /* 0x0000a200000c7ab9 */ /* 0x000fe40000000a00 */
        /* <DEDUP_REMOVED lines=15> */
.L_x_32:
[----:B------:R-:W-:Y:S05]  /*3fa0*/  BSYNC B0 ;  /* 0x0000000000007941 */ /* 0x000fea0003800000 */
.L_x_31:
[----:B------:R-:W-:Y:S01]  /*3fb0*/  SHF.L.U32 R33, R33, 0x10, RZ ;  /* 0x0000001021217819 */ /* 0x000fe200000006ff */
[-C--:B------:R-:W-:Y:S01]  /*3fc0*/  FMUL.FTZ R23, R18, R7.reuse ;  /* 0x0000000712177220 */ /* 0x080fe20000410000 */
[----:B------:R-:W-:Y:S01]  /*3fd0*/  SHF.L.U32 R22, R22, 0x10, RZ ;  /* 0x0000001016167819 */ /* 0x000fe200000006ff */
[----:B------:R-:W-:Y:S01]  /*3fe0*/  FMUL.FTZ R24, R20, R7 ;  /* 0x0000000714187220 */ /* 0x000fe20000410000 */
[----:B------:R-:W-:Y:S06]  /*3ff0*/  @!P4 BRA `(.L_x_33) ;  /* 0x000000000048c947 */ /* 0x000fec0003800000 */
[----:B------:R-:W-:Y:S01]  /*4000*/  FFMA.FTZ R10, R23, R8, R10 ;  /* 0x00000008170a7223 */ /* 0x000fe2000001000a */
[----:B------:R-:W-:-:S03]  /*4010*/  FFMA.FTZ R11, R24, R9, R11 ;  /* 0x00000009180b7223 */ /* 0x000fc6000001000b */
[----:B------:R-:W-:Y:S01]  /*4020*/  FMUL.FTZ R12, R10, -1.4426950216293334961 ;  /* 0xbfb8aa3b0a0c7820 */ /* 0x000fe20000410000 */
[----:B012---:R-:W-:-:S05]  /*4030*/  FMUL.FTZ R15, R11, -1.4426950216293334961 ;  /* 0xbfb8aa3b0b0f7820 */ /* 0x007fca0000410000 */
        /* <DEDUP_REMOVED lines=14> */
.L_x_33:
[----:B------:R-:W-:Y:S04]  /*4120*/  BSSY B0, `(.L_x_34) ;  /* 0x0000013000007945 */ /* 0x000fe80003800000 */
[----:B------:R-:W-:Y:S05]  /*4130*/  @P3 BRA `(.L_x_35) ;  /* 0x0000000000443947 */ /* 0x000fea0003800000 */
[----:B------:R-:W-:Y:S01]  /*4140*/  ULDC.64 UR12, c[0x0][0x288] ;  /* 0x0000a200000c7ab9 */ /* 0x000fe20000000a00 */
[C-C-:B------:R-:W-:Y:S01]  /*4150*/  FFMA.FTZ R10, R6.reuse, R23, R17.reuse ;  /* 0x00000017060a7223 */ /* 0x140fe20000010011 */
[----:B------:R-:W-:Y:S01]  /*4160*/  MOV R51, R53 ;  /* 0x0000003500337202 */ /* 0x000fe20000000f00 */
[----:B------:R-:W-:Y:S01]  /*4170*/  FFMA.FTZ R17, R6, R24, R17 ;  /* 0x0000001806117223 */ /* 0x000fe20000010011 */
[----:B------:R-:W-:Y:S02]  /*4180*/  IMAD R11, R16, UR12, RZ ;  /* 0x0000000c100b7c24 */ /* 0x000fe4000f8e02ff */
[----:B------:R-:W-:Y:S01]  /*4190*/  FFMA.FTZ R10, R33, R8, -R10 ;  /* 0x00000008210a7223 */ /* 0x000fe2000001080a */
[----:B------:R-:W-:Y:S01]  /*41a0*/  FFMA.FTZ R22, R22, R9, -R17 ;  /* 0x0000000916167223 */ /* 0x000fe20000010811 */
[----:B------:R-:W-:-:S04]  /*41b0*/  IMAD.WIDE.U32 R50, R42, UR12, R50 ;  /* 0x0000000c2a327c25 */ /* 0x000fc8000f8e0032 */
[-C--:B------:R-:W-:Y:S01]  /*41c0*/  FMUL.FTZ R9, R10, R7.reuse ;  /* 0x000000070a097220 */ /* 0x080fe20000410000 */
[----:B------:R-:W-:Y:S01]  /*41d0*/  FMUL.FTZ R22, R22, R7 ;  /* 0x0000000716167220 */ /* 0x000fe20000410000 */
[----:B------:R-:W-:Y:S01]  /*41e0*/  IMAD R11, R42, UR13, R11 ;  /* 0x0000000d2a0b7c24 */ /* 0x000fe2000f8e020b */
[----:B------:R-:W-:Y:S02]  /*41f0*/  ULDC.64 UR12, c[0x0][0x210] ;  /* 0x00008400000c7ab9 */ /* 0x000fe40000000a00 */
[----:B------:R-:W-:Y:S02]  /*4200*/  LEA R6, P0, R50, UR12, 0x1 ;  /* 0x0000000c32067c11 */ /* 0x000fe4000f8008ff */
[----:B------:R-:W-:Y:S02]  /*4210*/  IADD3 R11, R51, R11, RZ ;  /* 0x0000000b330b7210 */ /* 0x000fe40007ffe0ff */
[----:B------:R-:W-:Y:S02]  /*4220*/  F2FP.BF16.F32.PACK_AB R9, R22, R9 ;  /* 0x000000091609723e */ /* 0x000fe400000010ff */
[----:B------:R-:W-:-:S05]  /*4230*/  LEA.HI.X R7, R50, UR13, R11, 0x1, P0 ;  /* 0x0000000d32077c11 */ /* 0x000fca00080f0c0b */
[----:B------:R3:W-:Y:S02]  /*4240*/  STG.E desc[UR8][R6.64], R9 ;  /* 0x0000000906007986 */ /* 0x0007e4000c101908 */
.L_x_35:
[----:B------:R-:W-:Y:S05]  /*4250*/  BSYNC B0 ;  /* 0x0000000000007941 */ /* 0x000fea0003800000 */
.L_x_34:
[----:B---3--:R-:W3:Y:S01]  /*4260*/  LDC R6, c[0x0][0x10] ;  /* 0x00000400ff067b82 */ /* 0x008ee20000000800 */
[----:B------:R-:W-:Y:S02]  /*4270*/  IADD3 R41, R41, 0x1, RZ ;  /* 0x0000000129297810 */ /* 0x000fe40007ffe0ff */
[----:B---3--:R-:W-:-:S04]  /*4280*/  IADD3 R45, R6, R45, RZ ;  /* 0x0000002d062d7210 */ /* 0x008fc80007ffe0ff */
[----:B------:R-:W-:-:S13]  /*4290*/  ISETP.GE.AND P0, PT, R45, UR4, PT ;  /* 0x000000042d007c0c */ /* 0x000fda000bf06270 */
[----:B------:R-:W-:Y:S05]  /*42a0*/  @!P0 BRA `(.L_x_36) ;  /* 0xffffffc000088947 */ /* 0x000fea000383ffff */
.L_x_1:
[----:B------:R-:W3:Y:S01]  /*42b0*/  LDC R4, c[0x0][0xc] ;  /* 0x00000300ff047b82 */ /* 0x000ee20000000800 */
[----:B------:R-:W-:Y:S01]  /*42c0*/  ISETP.NE.AND P1, PT, R46, RZ, PT ;  /* 0x000000ff2e00720c */ /* 0x000fe20003f25270 */
[----:B------:R-:W-:Y:S06]  /*42d0*/  BSSY B0, `(.L_x_37) ;  /* 0x0000011000007945 */ /* 0x000fec0003800000 */
[----:B------:R-:W4:Y:S08]  /*42e0*/  LDC R7, c[0x0][0x10] ;  /* 0x00000400ff077b82 */ /* 0x000f300000000800 */
[----:B------:R-:W5:Y:S01]  /*42f0*/  LDC.64 R2, c[0x0][0x258] ;  /* 0x00009600ff027b82 */ /* 0x000f620000000a00 */
[----:B---3--:R-:W-:-:S02]  /*4300*/  ISETP.NE.AND P0, PT, R4, 0x1, PT ;  /* 0x000000010400780c */ /* 0x008fc40003f05270 */
[----:B----4-:R-:W-:-:S04]  /*4310*/  SHF.L.U32 R0, R7, 0x1, RZ ;  /* 0x0000000107007819 */ /* 0x010fc800000006ff */
[----:B------:R-:W-:-:S05]  /*4320*/  SEL R5, R0, RZ, P0 ;  /* 0x000000ff00057207 */ /* 0x000fca0000000000 */
[----:B-----5:R-:W-:Y:S01]  /*4330*/  IMAD.WIDE.U32 R2, R5, 0x4, R2 ;  /* 0x0000000405027825 */ /* 0x020fe200078e0002 */
[----:B------:R-:W-:Y:S06]  /*4340*/  @P1 BRA `(.L_x_38) ;  /* 0x0000000000241947 */ /* 0x000fec0003800000 */
[----:B------:R-:W3:Y:S01]  /*4350*/  S2R R0, SR_LANEID ;  /* 0x0000000000007919 */ /* 0x000ee20000000000 */
[----:B------:R-:W-:Y:S02]  /*4360*/  VOTEU.ANY UR4, UPT, PT ;  /* 0x0000000000047886 */ /* 0x000fe400038e0100 */
[----:B------:R-:W-:Y:S02]  /*4370*/  UFLO.U32 UR5, UR4 ;  /* 0x00000004000572bd */ /* 0x000fe400080e0000 */
[----:B------:R-:W4:Y:S04]  /*4380*/  POPC R5, UR4 ;  /* 0x0000000400057d09 */ /* 0x000f280008000000 */
[----:B---3--:R-:W-:-:S13]  /*4390*/  ISETP.EQ.U32.AND P0, PT, R0, UR5, PT ;  /* 0x0000000500007c0c */ /* 0x008fda000bf02070 */
[----:B------:R-:W-:Y:S06]  /*43a0*/  @P0 MEMBAR.ALL.GPU ;  /* 0x0000000000000992 */ /* 0x000fec000000a000 */
[----:B------:R-:W-:-:S00]  /*43b0*/  @P0 ERRBAR ;  /* 0x00000000000009ab */ /* 0x000fc00000000000 */
[----:B------:R-:W-:Y:S06]  /*43c0*/  @P0 CGAERRBAR ;  /* 0x00000000000005ab */ /* 0x000fec0000000000 */
[----:B----4-:R3:W-:Y:S02]  /*43d0*/  @P0 REDG.E.ADD.S32.STRONG.GPU desc[UR8][R2.64], R5 ;  /* 0x000000050200098e */ /* 0x0107e4000c10e388 */
.L_x_38:
[----:B------:R-:W-:Y:S05]  /*43e0*/  BSYNC B0 ;  /* 0x0000000000007941 */ /* 0x000fea0003800000 */
.L_x_37:
[----:B------:R-:W4:Y:S01]  /*43f0*/  S2UR UR4, SR_CTAID.X ;  /* 0x00000000000479c3 */ /* 0x000f220000002500 */
[----:B------:R-:W-:Y:S02]  /*4400*/  IADD3 R0, R4, -0x1, RZ ;  /* 0xffffffff04007810 */ /* 0x000fe40007ffe0ff */
[----:B---3--:R-:W-:-:S05]  /*4410*/  IADD3 R5, R7, -0x1, RZ ;  /* 0xffffffff07057810 */ /* 0x008fca0007ffe0ff */
[----:B------:R-:W3:Y:S01]  /*4420*/  S2UR UR5, SR_CTAID.Y ;  /* 0x00000000000579c3 */ /* 0x000ee20000002600 */
[----:B----4-:R-:W-:-:S04]  /*4430*/  ISETP.NE.AND P0, PT, R0, UR4, PT ;  /* 0x0000000400007c0c */ /* 0x010fc8000bf05270 */
[----:B---3--:R-:W-:-:S13]  /*4440*/  ISETP.NE.OR P0, PT, R5, UR5, P0 ;  /* 0x0000000505007c0c */ /* 0x008fda0008705670 */
[----:B------:R-:W-:Y:S05]  /*4450*/  @P0 EXIT ;  /* 0x000000000000094d */ /* 0x000fea0003800000 */
[----:B------:R-:W-:Y:S05]  /*4460*/  @P1 BRA `(.L_x_39) ;  /* 0x0000000000201947 */ /* 0x000fea0003800000 */
[----:B------:R-:W-:-:S05]  /*4470*/  IMAD R0, R4, R7, RZ ;  /* 0x0000000704007224 */ /* 0x000fca00078e02ff */
[----:B------:R-:W-:-:S13]  /*4480*/  ISETP.NE.AND P0, PT, R0, -0x1, PT ;  /* 0xffffffff0000780c */ /* 0x000fda0003f05270 */
[----:B------:R-:W-:Y:S05]  /*4490*/  @!P0 BRA `(.L_x_39) ;  /* 0x0000000000148947 */ /* 0x000fea0003800000 */
.L_x_40:
[----:B------:R-:W3:Y:S04]  /*44a0*/  LDG.E.STRONG.GPU R5, desc[UR8][R2.64] ;  /* 0x0000000802057981 */ /* 0x000ee8000c1ef900 */
[----:B---3--:R-:W-:Y:S01]  /*44b0*/  CCTL.IVALL ;  /* 0x00000000ff00798f */ /* 0x008fe20002000000 */
[----:B------:R-:W-:Y:S05]  /*44c0*/  YIELD ;  /* 0x0000000000007946 */ /* 0x000fea0003800000 */
[----:B------:R-:W-:-:S13]  /*44d0*/  ISETP.NE.AND P0, PT, R5, R0, PT ;  /* 0x000000000500720c */ /* 0x000fda0003f05270 */
[----:B------:R-:W-:Y:S05]  /*44e0*/  @P0 BRA `(.L_x_40) ;  /* 0xfffffffc00ec0947 */ /* 0x000fea000383ffff */
.L_x_39:
[----:B------:R-:W-:Y:S05]  /*44f0*/  WARPSYNC.ALL ;  /* 0x0000000000007948 */ /* 0x000fea0003800000 */
[----:B------:R-:W3:Y:S08]  /*4500*/  LDC.64 R2, c[0x0][0x288] ;  /* 0x0000a200ff027b82 */ /* 0x000ef00000000a00 */
[----:B------:R-:W-:Y:S01]  /*4510*/  BAR.SYNC.DEFER_BLOCKING 0x0 ;  /* 0x0000000000007b1d */ /* 0x000fe20000010000 */
[----:B---3--:R-:W-:-:S04]  /*4520*/  LEA.HI R0, P0, R3, R2, RZ, 0x1 ;  /* 0x0000000203007211 */ /* 0x008fc800078108ff */
[----:B------:R-:W-:-:S04]  /*4530*/  IADD3.X R5, RZ, R3, RZ, P0, !PT ;  /* 0x00000003ff057210 */ /* 0x000fc800007fe4ff */
[--C-:B------:R-:W-:Y:S02]  /*4540*/  SHF.R.S64 R25, R0, 0x1, R5.reuse ;  /* 0x0000000100197819 */ /* 0x100fe40000001005 */
[----:B------:R-:W-:Y:S02]  /*4550*/  SHF.R.S32.HI R0, RZ, 0x1f, R46 ;  /* 0x0000001fff007819 */ /* 0x000fe4000001142e */
[----:B------:R-:W-:Y:S02]  /*4560*/  SHF.R.S32.HI R27, RZ, 0x1, R5 ;  /* 0x00000001ff1b7819 */ /* 0x000fe40000011405 */
[----:B------:R-:W-:-:S04]  /*4570*/  ISETP.GT.U32.AND P0, PT, R25, R46, PT ;  /* 0x0000002e1900720c */ /* 0x000fc80003f04070 */
[----:B------:R-:W-:-:S13]  /*4580*/  ISETP.GT.AND.EX P0, PT, R27, R0, PT, P0 ;  /* 0x000000001b00720c */ /* 0x000fda0003f04300 */
[----:B------:R-:W-:Y:S05]  /*4590*/  @!P0 EXIT ;  /* 0x000000000000894d */ /* 0x000fea0003800000 */
[C---:B------:R-:W-:Y:S01]  /*45a0*/  IMAD.WIDE.U32 R8, R2.reuse, 0x3, RZ ;  /* 0x0000000302087825 */ /* 0x040fe200078e00ff */
[----:B------:R-:W-:Y:S01]  /*45b0*/  LEA R11, R3, R3, 0x1 ;  /* 0x00000003030b7211 */ /* 0x000fe200078e08ff */
[----:B------:R-:W3:Y:S01]  /*45c0*/  LDC.64 R6, c[0x0][0x218] ;  /* 0x00008600ff067b82 */ /* 0x000ee20000000a00 */
[----:B------:R-:W-:Y:S01]  /*45d0*/  SHF.L.U64.HI R3, R2, 0x2, R3 ;  /* 0x0000000202037819 */ /* 0x000fe20000010203 */
[----:B------:R-:W-:Y:S01]  /*45e0*/  ULDC.64 UR4, c[0x0][0x268] ;  /* 0x00009a0000047ab9 */ /* 0x000fe20000000a00 */
[----:B------:R-:W-:Y:S02]  /*45f0*/  IADD3 R11, R9, R11, RZ ;  /* 0x0000000b090b7210 */ /* 0x000fe40007ffe0ff */
[----:B------:R-:W-:Y:S02]  /*4600*/  SHF.L.U64.HI R33, R25, 0x2, R27 ;  /* 0x0000000219217819 */ /* 0x000fe4000001021b */
[----:B------:R-:W-:Y:S01]  /*4610*/  LEA.HI R8, P0, R11, R8, RZ, 0x1 ;  /* 0x000000080b087211 */ /* 0x000fe200078108ff */
[----:B------:R-:W4:Y:S03]  /*4620*/  LDC.64 R4, c[0x0][0x220] ;  /* 0x00008800ff047b82 */ /* 0x000f260000000a00 */
[----:B------:R-:W-:-:S04]  /*4630*/  IADD3.X R11, RZ, R11, RZ, P0, !PT ;  /* 0x0000000bff0b7210 */ /* 0x000fc800007fe4ff */
[--C-:B0-----:R-:W-:Y:S02]  /*4640*/  SHF.R.S64 R29, R8, 0x1, R11.reuse ;  /* 0x00000001081d7819 */ /* 0x101fe4000000100b */
[----:B------:R-:W-:-:S04]  /*4650*/  SHF.R.S32.HI R8, RZ, 0x1, R11 ;  /* 0x00000001ff087819 */ /* 0x000fc8000001140b */
[----:B------:R-:W-:-:S07]  /*4660*/  SHF.L.U64.HI R31, R29, 0x2, R8 ;  /* 0x000000021d1f7819 */ /* 0x000fce0000010208 */
.L_x_41:
[----:B------:R-:W-:-:S04]  /*4670*/  LEA R12, P0, R46, UR4, 0x2 ;  /* 0x000000042e0c7c11 */ /* 0x000fc8000f8010ff */
[----:B------:R-:W-:Y:S02]  /*4680*/  LEA.HI.X R13, R46, UR5, R0, 0x2, P0 ;  /* 0x000000052e0d7c11 */ /* 0x000fe400080f1400 */
[-C--:B-12---:R-:W-:Y:S02]  /*4690*/  LEA R14, P0, R25, R12.reuse, 0x2 ;  /* 0x0000000c190e7211 */ /* 0x086fe400078010ff */
[-C--:B------:R-:W-:Y:S01]  /*46a0*/  LEA R18, P1, R2, R12.reuse, 0x2 ;  /* 0x0000000c02127211 */ /* 0x080fe200078210ff */
[----:B0-----:R-:W2:Y:S01]  /*46b0*/  LDG.E R20, desc[UR8][R12.64] ;  /* 0x000000080c147981 */ /* 0x001ea2000c1e1900 */
[----:B------:R-:W-:Y:S02]  /*46c0*/  LEA R16, P2, R29, R12, 0x2 ;  /* 0x0000000c1d107211 */ /* 0x000fe400078410ff */
[----:B------:R-:W-:Y:S02]  /*46d0*/  IADD3.X R15, R13, R33, RZ, P0, !PT ;  /* 0x000000210d0f7210 */ /* 0x000fe400007fe4ff */
[----:B------:R-:W-:-:S02]  /*46e0*/  IADD3.X R19, R3, R13, RZ, P1, !PT ;  /* 0x0000000d03137210 */ /* 0x000fc40000ffe4ff */
[----:B------:R-:W-:Y:S01]  /*46f0*/  IADD3.X R17, R13, R31, RZ, P2, !PT ;  /* 0x0000001f0d117210 */ /* 0x000fe200017fe4ff */
[----:B------:R-:W2:Y:S04]  /*4700*/  LDG.E R21, desc[UR8][R14.64] ;  /* 0x000000080e157981 */ /* 0x000ea8000c1e1900 */
[----:B------:R-:W5:Y:S04]  /*4710*/  LDG.E R22, desc[UR8][R18.64] ;  /* 0x0000000812167981 */ /* 0x000f68000c1e1900 */
[----:B------:R-:W5:Y:S01]  /*4720*/  LDG.E R23, desc[UR8][R16.64] ;  /* 0x0000000810177981 */ /* 0x000f62000c1e1900 */
[----:B------:R-:W-:-:S02]  /*4730*/  SHF.L.U32 R11, R46, 0x1, RZ ;  /* 0x000000012e0b7819 */ /* 0x000fc400000006ff */
[----:B------:R-:W-:-:S03]  /*4740*/  IADD3 R46, R46, 0x230, RZ ;  /* 0x000002302e2e7810 */ /* 0x000fc60007ffe0ff */
[----:B---3--:R-:W-:-:S04]  /*4750*/  IMAD.WIDE R8, R11, 0x4, R6 ;  /* 0x000000040b087825 */ /* 0x008fc800078e0206 */
[----:B----4-:R-:W-:Y:S01]  /*4760*/  IMAD.WIDE R10, R11, 0x4, R4 ;  /* 0x000000040b0a7825 */ /* 0x010fe200078e0204 */
[----:B------:R-:W-:Y:S02]  /*4770*/  ISETP.GT.U32.AND P0, PT, R25, R46, PT ;  /* 0x0000002e1900720c */ /* 0x000fe40003f04070 */
[----:B------:R-:W-:-:S04]  /*4780*/  SHF.R.S32.HI R0, RZ, 0x1f, R46 ;  /* 0x0000001fff007819 */ /* 0x000fc8000001142e */
[----:B------:R-:W-:Y:S01]  /*4790*/  ISETP.GT.AND.EX P0, PT, R27, R0, PT, P0 ;  /* 0x000000001b00720c */ /* 0x000fe20003f04300 */
[----:B--2---:R0:W-:Y:S04]  /*47a0*/  STG.E.64 desc[UR8][R8.64], R20 ;  /* 0x0000001408007986 */ /* 0x0041e8000c101b08 */
[----:B-----5:R0:W-:Y:S08]  /*47b0*/  STG.E.64 desc[UR8][R10.64], R22 ;  /* 0x000000160a007986 */ /* 0x0201f0000c101b08 */
[----:B------:R-:W-:Y:S05]  /*47c0*/  @P0 BRA `(.L_x_41) ;  /* 0xfffffffc00a80947 */ /* 0x000fea000383ffff */
[----:B------:R-:W-:Y:S05]  /*47d0*/  EXIT ;  /* 0x000000000000794d */ /* 0x000fea0003800000 */
.L_x_42:
        /* <DEDUP_REMOVED lines=10> */
.L_x_5114:


//--------------------- .text._Z35group_norm_nhwc_bwd_one_pass_kernelI11Bf16IOFp32WLi128ELi70ELi560EEv26Group_norm_nhwc_bwd_params --------------------------
	.section	.text._Z35group_norm_nhwc_bwd_one_pass_kernelI11Bf16IOFp32WLi128ELi70ELi560EEv26Group_norm_nhwc_bwd_params,"ax",@progbits
	.align	128
        .global         _Z35group_norm_nhwc_bwd_one_pass_kernelI11Bf16IOFp32WLi128ELi70ELi560EEv26Group_norm_nhwc_bwd_params
        .type           _Z35group_norm_nhwc_bwd_one_pass_kernelI11Bf16IOFp32WLi128ELi70ELi560EEv26Group_norm_nhwc_bwd_params,@function
        .size           _Z35group_norm_nhwc_bwd_one_pass_kernelI11Bf16IOFp32WLi128ELi70ELi560EEv26Group_norm_nhwc_bwd_params,(.L_x_5115 - _Z35group_norm_nhwc_bwd_one_pass_kernelI11Bf16IOFp32WLi128ELi70ELi560EEv26Group_norm_nhwc_bwd_params)
        .other          _Z35group_norm_nhwc_bwd_one_pass_kernelI11Bf16IOFp32WLi128ELi70ELi560EEv26Group_norm_nhwc_bwd_params,@"STO_CUDA_ENTRY STV_DEFAULT"
_Z35group_norm_nhwc_bwd_one_pass_kernelI11Bf16IOFp32WLi128ELi70ELi560EEv26Group_norm_nhwc_bwd_params:
.text._Z35group_norm_nhwc_bwd_one_pass_kernelI11Bf16IOFp32WLi128ELi70ELi560EEv26Group_norm_nhwc_bwd_params:
        /* <DEDUP_REMOVED lines=25> */
[----:B------:R-:W-:Y:S02]  /*0190*/  IADD3.X R7, RZ, R9, RZ, P0, !PT ;  /* 0x00000009ff077210 */ /* 0x000fe400007fe4ff */
[----:B------:R-:W-:-:S02]  /*01a0*/  LEA.HI R3, P2, R5, R2, RZ, 0x1 ;  /* 0x0000000205037211 */ /* 0x000fc400078508ff */
[--C-:B------:R-:W-:Y:S02]  /*01b0*/  SHF.R.S64 R2, R4, 0x1, R7.reuse ;  /* 0x0000000104027819 */ /* 0x100fe40000001007 */
[----:B------:R-:W-:Y:S02]  /*01c0*/  IADD3.X R8, RZ, R5, RZ, P2, !PT ;  /* 0x00000005ff087210 */ /* 0x000fe400017fe4ff */
[----:B------:R-:W-:Y:S01]  /*01d0*/  SHF.R.S32.HI R5, RZ, 0x1, R7 ;  /* 0x00000001ff057819 */ /* 0x000fe20000011407 */
[----:B--2---:R-:W-:Y:S01]  /*01e0*/  IMAD R79, R0, UR7, R79 ;  /* 0x00000007004f7c24 */ /* 0x004fe2000f8e024f */
[----:B------:R-:W-:Y:S02]  /*01f0*/  SHF.R.S32.HI R0, RZ, 0x1f, R81 ;  /* 0x0000001fff007819 */ /* 0x000fe40000011451 */
[----:B------:R-:W-:Y:S02]  /*0200*/  SHF.R.S64 R3, R3, 0x1, R8 ;  /* 0x0000000103037819 */ /* 0x000fe40000001008 */
[----:B------:R-:W-:Y:S01]  /*0210*/  ISETP.GE.U32.AND P1, PT, R79, UR10, PT ;  /* 0x0000000a4f007c0c */ /* 0x000fe2000bf26070 */
[----:B------:R-:W-:Y:S01]  /*0220*/  ULDC.U8 UR10, c[0x0][0x2a4] ;  /* 0x0000a900000a7ab9 */ /* 0x000fe20000000000 */
[----:B------:R-:W-:-:S02]  /*0230*/  SHF.R.S32.HI R61, RZ, 0x1f, R79 ;  /* 0x0000001fff3d7819 */ /* 0x000fc4000001144f */
[----:B------:R-:W-:Y:S02]  /*0240*/  LEA.HI R0, R0, R81, RZ, 0x5 ;  /* 0x0000005100007211 */ /* 0x000fe400078f28ff */
[----:B------:R-:W-:Y:S02]  /*0250*/  ISETP.GE.AND.EX P1, PT, R61, UR11, PT, P1 ;  /* 0x0000000b3d007c0c */ /* 0x000fe4000bf26310 */
[----:B------:R-:W-:Y:S02]  /*0260*/  SHF.R.S32.HI R8, RZ, 0x1, R8 ;  /* 0x00000001ff087819 */ /* 0x000fe40000011408 */
[----:B------:R-:W-:Y:S02]  /*0270*/  SHF.L.U64.HI R4, R2, 0x2, R5 ;  /* 0x0000000202047819 */ /* 0x000fe40000010205 */
[----:B------:R-:W-:Y:S02]  /*0280*/  SHF.R.S32.HI R0, RZ, 0x5, R0 ;  /* 0x00000005ff007819 */ /* 0x000fe40000011400 */
[----:B------:R-:W-:-:S02]  /*0290*/  IADD3 R78, R79, 0x10, RZ ;  /* 0x000000104f4e7810 */ /* 0x000fc40007ffe0ff */
[C---:B------:R-:W-:Y:S02]  /*02a0*/  IADD3 R77, R79.reuse, 0x20, RZ ;  /* 0x000000204f4d7810 */ /* 0x040fe40007ffe0ff */
[C---:B------:R-:W-:Y:S02]  /*02b0*/  IADD3 R76, R79.reuse, 0x30, RZ ;  /* 0x000000304f4c7810 */ /* 0x040fe40007ffe0ff */
[C---:B------:R-:W-:Y:S02]  /*02c0*/  IADD3 R75, R79.reuse, 0x40, RZ ;  /* 0x000000404f4b7810 */ /* 0x040fe40007ffe0ff */
[----:B------:R-:W-:Y:S02]  /*02d0*/  IADD3 R74, R79, 0x50, RZ ;  /* 0x000000504f4a7810 */ /* 0x000fe40007ffe0ff */
[----:B------:R-:W-:Y:S02]  /*02e0*/  ISETP.LT.U32.AND P1, PT, R81, 0x230, !P1 ;  /* 0x000002305100780c */ /* 0x000fe40004f21070 */
[----:B------:R-:W-:-:S02]  /*02f0*/  IADD3 R73, R79, 0x60, RZ ;  /* 0x000000604f497810 */ /* 0x000fc40007ffe0ff */
[----:B------:R-:W-:Y:S02]  /*0300*/  IADD3 R72, R79, 0x70, RZ ;  /* 0x000000704f487810 */ /* 0x000fe40007ffe0ff */
[----:B-1----:R-:W-:-:S07]  /*0310*/  SHF.L.U64.HI R5, R3, 0x2, R8 ;  /* 0x0000000203057819 */ /* 0x002fce0000010208 */
.L_x_94:
[----:B------:R-:W0:Y:S01]  /*0320*/  LDC R13, c[0x0][0x2a0] ;  /* 0x0000a800ff0d7b82 */ /* 0x000e220000000800 */
[----:B------:R-:W-:Y:S01]  /*0330*/  IABS R12, R80 ;  /* 0x00000050000c7213 */ /* 0x000fe20000000000 */
[----:B------:R-:W-:Y:S01]  /*0340*/  ULDC.64 UR14, c[0x0][0x290] ;  /* 0x0000a400000e7ab9 */ /* 0x000fe20000000a00 */
[----:B------:R-:W-:Y:S01]  /*0350*/  ISETP.GE.AND P5, PT, R80, RZ, PT ;  /* 0x000000ff5000720c */ /* 0x000fe20003fa6270 */
[----:B------:R-:W-:Y:S01]  /*0360*/  ULDC.64 UR12, c[0x0][0x298] ;  /* 0x0000a600000c7ab9 */ /* 0x000fe20000000a00 */
[----:B------:R-:W-:-:S03]  /*0370*/  CS2R R68, SRZ ;  /* 0x0000000000447805 */ /* 0x000fc6000001ff00 */
[----:B------:R-:W1:Y:S08]  /*0380*/  @P1 LDC.64 R16, c[0x0][0x288] ;  /* 0x0000a200ff101b82 */ /* 0x000e700000000a00 */
[----:B------:R-:W2:Y:S01]  /*0390*/  @P1 LDC.64 R20, c[0x0][0x230] ;  /* 0x00008c00ff141b82 */ /* 0x000ea20000000a00 */
[----:B0-----:R-:W-:-:S07]  /*03a0*/  IABS R10, R13 ;  /* 0x0000000d000a7213 */ /* 0x001fce0000000000 */
[----:B------:R-:W0:Y:S01]  /*03b0*/  @P1 LDC.64 R24, c[0x0][0x228] ;  /* 0x00008a00ff181b82 */ /* 0x000e220000000a00 */
[----:B------:R-:W3:Y:S08]  /*03c0*/  I2F.RP R7, R10 ;  /* 0x0000000a00077306 */ /* 0x000ef00000209400 */
[----:B---3--:R-:W3:Y:S02]  /*03d0*/  MUFU.RCP R7, R7 ;  /* 0x0000000700077308 */ /* 0x008ee40000001000 */
[----:B---3--:R-:W-:-:S06]  /*03e0*/  IADD3 R8, R7, 0xffffffe, RZ ;  /* 0x0ffffffe07087810 */ /* 0x008fcc0007ffe0ff */
[----:B------:R3:W4:Y:S02]  /*03f0*/  F2I.FTZ.U32.TRUNC.NTZ R9, R8 ;  /* 0x0000000800097305 */ /* 0x000724000021f000 */
[----:B---3--:R-:W-:Y:S02]  /*0400*/  MOV R8, RZ ;  /* 0x000000ff00087202 */ /* 0x008fe40000000f00 */
[----:B----4-:R-:W-:-:S05]  /*0410*/  IADD3 R11, RZ, -R9, RZ ;  /* 0x80000009ff0b7210 */ /* 0x010fca0007ffe0ff */
[----:B------:R-:W-:-:S04]  /*0420*/  IMAD R11, R11, R10, RZ ;  /* 0x0000000a0b0b7224 */ /* 0x000fc800078e02ff */
[----:B------:R-:W-:Y:S01]  /*0430*/  IMAD.HI.U32 R9, R9, R11, R8 ;  /* 0x0000000b09097227 */ /* 0x000fe200078e0008 */
[----:B------:R-:W-:-:S05]  /*0440*/  MOV R11, R12 ;  /* 0x0000000c000b7202 */ /* 0x000fca0000000f00 */
[----:B------:R-:W-:-:S05]  /*0450*/  IMAD.HI.U32 R9, R9, R11, RZ ;  /* 0x0000000b09097227 */ /* 0x000fca00078e00ff */
[----:B------:R-:W-:-:S05]  /*0460*/  IADD3 R7, -R9, RZ, RZ ;  /* 0x000000ff09077210 */ /* 0x000fca0007ffe1ff */
[----:B------:R-:W-:Y:S01]  /*0470*/  IMAD R7, R10, R7, R11 ;  /* 0x000000070a077224 */ /* 0x000fe200078e020b */
[----:B------:R-:W-:-:S04]  /*0480*/  LOP3.LUT R11, R80, R13, RZ, 0x3c, !PT ;  /* 0x0000000d500b7212 */ /* 0x000fc800078e3cff */
[----:B------:R-:W-:Y:S02]  /*0490*/  ISETP.GT.U32.AND P0, PT, R10, R7, PT ;  /* 0x000000070a00720c */ /* 0x000fe40003f04070 */
[----:B------:R-:W-:Y:S02]  /*04a0*/  ISETP.GE.AND P2, PT, R11, RZ, PT ;  /* 0x000000ff0b00720c */ /* 0x000fe40003f46270 */
[----:B------:R-:W-:-:S09]  /*04b0*/  LOP3.LUT R11, RZ, R13, RZ, 0x33, !PT ;  /* 0x0000000dff0b7212 */ /* 0x000fd200078e33ff */
[-C--:B------:R-:W-:Y:S02]  /*04c0*/  @!P0 IADD3 R7, R7, -R10.reuse, RZ ;  /* 0x8000000a07078210 */ /* 0x080fe40007ffe0ff */
[----:B------:R-:W-:Y:S02]  /*04d0*/  @!P0 IADD3 R9, R9, 0x1, RZ ;  /* 0x0000000109098810 */ /* 0x000fe40007ffe0ff */
[CC--:B------:R-:W-:Y:S02]  /*04e0*/  ISETP.GE.U32.AND P4, PT, R7.reuse, R10.reuse, PT ;  /* 0x0000000a0700720c */ /* 0x0c0fe40003f86070 */
[----:B------:R-:W-:Y:S02]  /*04f0*/  ISETP.GT.U32.AND P3, PT, R10, R7, PT ;  /* 0x000000070a00720c */ /* 0x000fe40003f64070 */
[----:B------:R-:W-:Y:S02]  /*0500*/  IADD3 R8, R7, -R10, RZ ;  /* 0x8000000a07087210 */ /* 0x000fe40007ffe0ff */
[----:B------:R-:W-:-:S02]  /*0510*/  ISETP.NE.AND P0, PT, R13, RZ, PT ;  /* 0x000000ff0d00720c */ /* 0x000fc40003f05270 */
[----:B------:R-:W-:Y:S02]  /*0520*/  SEL R8, R8, R7, !P3 ;  /* 0x0000000708087207 */ /* 0x000fe40005800000 */
[----:B------:R-:W-:Y:S02]  /*0530*/  SHF.R.S32.HI R7, RZ, 0x1f, R78 ;  /* 0x0000001fff077819 */ /* 0x000fe4000001144e */
[----:B------:R-:W-:Y:S02]  /*0540*/  ISETP.GE.U32.AND P3, PT, R78, UR14, PT ;  /* 0x0000000e4e007c0c */ /* 0x000fe4000bf66070 */
[----:B------:R-:W-:Y:S02]  /*0550*/  @!P5 IADD3 R8, -R8, RZ, RZ ;  /* 0x000000ff0808d210 */ /* 0x000fe40007ffe1ff */
[----:B------:R-:W-:Y:S02]  /*0560*/  ISETP.GE.AND.EX P3, PT, R7, UR15, PT, P3 ;  /* 0x0000000f07007c0c */ /* 0x000fe4000bf66330 */
[----:B------:R-:W-:-:S02]  /*0570*/  SEL R48, R11, R8, !P0 ;  /* 0x000000080b307207 */ /* 0x000fc40004000000 */
[----:B------:R-:W-:Y:S02]  /*0580*/  @P4 IADD3 R9, R9, 0x1, RZ ;  /* 0x0000000109094810 */ /* 0x000fe40007ffe0ff */
[----:B------:R-:W-:Y:S01]  /*0590*/  ISETP.GT.U32.OR P3, PT, R81, 0x22f, P3 ;  /* 0x0000022f5100780c */ /* 0x000fe20001f64470 */
[----:B------:R-:W-:Y:S01]  /*05a0*/  IMAD R39, R48, 0x46, RZ ;  /* 0x0000004630277824 */ /* 0x000fe200078e02ff */
[----:B------:R-:W-:Y:S02]  /*05b0*/  @!P2 IADD3 R9, -R9, RZ, RZ ;  /* 0x000000ff0909a210 */ /* 0x000fe40007ffe1ff */
[----:B------:R-:W-:Y:S02]  /*05c0*/  SHF.R.S32.HI R10, RZ, 0x1f, R82 ;  /* 0x0000001fff0a7819 */ /* 0x000fe40000011452 */
[----:B------:R-:W-:Y:S02]  /*05d0*/  SEL R13, R11, R9, !P0 ;  /* 0x000000090b0d7207 */ /* 0x000fe40004000000 */
[----:B------:R-:W-:-:S02]  /*05e0*/  IADD3 R86, P0, R82, R39, RZ ;  /* 0x0000002752567210 */ /* 0x000fc40007f1e0ff */
[----:B------:R-:W-:Y:S02]  /*05f0*/  SHF.R.S32.HI R9, RZ, 0x1f, R77 ;  /* 0x0000001fff097819 */ /* 0x000fe4000001144d */
[----:B------:R-:W-:Y:S01]  /*0600*/  ISETP.GE.U32.AND P4, PT, R77, UR14, PT ;  /* 0x0000000e4d007c0c */ /* 0x000fe2000bf86070 */
[----:B------:R-:W3:Y:S01]  /*0610*/  @!P3 LDC.64 R22, c[0x0][0x230] ;  /* 0x00008c00ff16bb82 */ /* 0x000ee20000000a00 */
[----:B------:R-:W-:Y:S02]  /*0620*/  LEA.HI.X.SX32 R87, R39, R10, 0x1, P0 ;  /* 0x0000000a27577211 */ /* 0x000fe400000f0eff */
[----:B------:R-:W-:Y:S02]  /*0630*/  SHF.R.S32.HI R8, RZ, 0x1f, R13 ;  /* 0x0000001fff087819 */ /* 0x000fe4000001140d */
[----:B------:R-:W-:Y:S01]  /*0640*/  ISETP.GE.AND.EX P4, PT, R9, UR15, PT, P4 ;  /* 0x0000000f09007c0c */ /* 0x000fe2000bf86340 */
[----:B------:R-:W-:Y:S01]  /*0650*/  IMAD.WIDE.U32 R86, R13, UR12, R86 ;  /* 0x0000000c0d567c25 */ /* 0x000fe2000f8e0056 */
[----:B------:R-:W-:Y:S01]  /*0660*/  ISETP.GE.U32.AND P2, PT, R76, UR14, PT ;  /* 0x0000000e4c007c0c */ /* 0x000fe2000bf46070 */
[----:B------:R-:W4:Y:S01]  /*0670*/  @!P3 LDC.64 R10, c[0x0][0x288] ;  /* 0x0000a200ff0abb82 */ /* 0x000f220000000a00 */
[----:B------:R-:W-:Y:S01]  /*0680*/  ISETP.GT.U32.OR P4, PT, R81, 0x22f, P4 ;  /* 0x0000022f5100780c */ /* 0x000fe20002784470 */
[----:B------:R-:W-:Y:S01]  /*0690*/  IMAD R8, R8, UR12, RZ ;  /* 0x0000000c08087c24 */ /* 0x000fe2000f8e02ff */
[----:B------:R-:W-:-:S03]  /*06a0*/  @P1 MOV R88, R86 ;  /* 0x0000005600581202 */ /* 0x000fc60000000f00 */
[----:B------:R-:W-:Y:S02]  /*06b0*/  IMAD R89, R13, UR13, R8 ;  /* 0x0000000d0d597c24 */ /* 0x000fe4000f8e0208 */
[----:B-1----:R-:W-:-:S03]  /*06c0*/  @P1 IMAD R8, R61, R16, RZ ;  /* 0x000000103d081224 */ /* 0x002fc600078e02ff */
[----:B------:R-:W-:Y:S01]  /*06d0*/  IADD3 R89, R87, R89, RZ ;  /* 0x0000005957597210 */ /* 0x000fe20007ffe0ff */
[C---:B------:R-:W-:Y:S02]  /*06e0*/  @P1 IMAD R17, R79.reuse, R17, R8 ;  /* 0x000000114f111224 */ /* 0x040fe400078e0208 */
[----:B------:R-:W1:Y:S01]  /*06f0*/  @!P4 LDC.64 R12, c[0x0][0x288] ;  /* 0x0000a200ff0ccb82 */ /* 0x000e620000000a00 */
[----:B------:R-:W-:-:S05]  /*0700*/  @P1 IMAD.WIDE.U32 R14, R79, R16, R88 ;  /* 0x000000104f0e1225 */ /* 0x000fca00078e0058 */
[----:B------:R-:W-:Y:S02]  /*0710*/  @P1 IADD3 R17, R15, R17, RZ ;  /* 0x000000110f111210 */ /* 0x000fe40007ffe0ff */
[C---:B------:R-:W-:Y:S01]  /*0720*/  @P1 SHF.L.U32 R15, R14.reuse, 0x1, RZ ;  /* 0x000000010e0f1819 */ /* 0x040fe200000006ff */
[----:B----4-:R-:W-:Y:S01]  /*0730*/  @!P3 IMAD R16, R7, R10, RZ ;  /* 0x0000000a0710b224 */ /* 0x010fe200078e02ff */
[----:B------:R-:W-:Y:S02]  /*0740*/  @P1 SHF.L.U64.HI R8, R14, 0x1, R17 ;  /* 0x000000010e081819 */ /* 0x000fe40000010211 */
[----:B------:R-:W-:Y:S01]  /*0750*/  @!P3 MOV R17, R89 ;  /* 0x000000590011b202 */ /* 0x000fe20000000f00 */
[----:B------:R-:W-:Y:S01]  /*0760*/  @!P3 IMAD R19, R78, R11, R16 ;  /* 0x0000000b4e13b224 */ /* 0x000fe200078e0210 */
[----:B------:R-:W-:Y:S02]  /*0770*/  @!P3 MOV R16, R86 ;  /* 0x000000560010b202 */ /* 0x000fe40000000f00 */
[----:B--2---:R-:W-:-:S02]  /*0780*/  @P1 IADD3 R14, P0, R15, R20, RZ ;  /* 0x000000140f0e1210 */ /* 0x004fc40007f1e0ff */
[----:B------:R-:W-:Y:S01]  /*0790*/  SHF.R.S32.HI R11, RZ, 0x1f, R76 ;  /* 0x0000001fff0b7819 */ /* 0x000fe2000001144c */
[----:B------:R-:W-:Y:S01]  /*07a0*/  @!P3 IMAD.WIDE.U32 R16, R78, R10, R16 ;  /* 0x0000000a4e10b225 */ /* 0x000fe200078e0010 */
[----:B0-----:R-:W-:Y:S02]  /*07b0*/  @P1 IADD3 R24, P5, R15, R24, RZ ;  /* 0x000000180f181210 */ /* 0x001fe40007fbe0ff */
[----:B------:R-:W-:Y:S02]  /*07c0*/  @P1 IADD3.X R15, R8, R21, RZ, P0, !PT ;  /* 0x00000015080f1210 */ /* 0x000fe400007fe4ff */
[----:B------:R-:W0:Y:S01]  /*07d0*/  @!P3 LDC.64 R20, c[0x0][0x228] ;  /* 0x00008a00ff14bb82 */ /* 0x000e220000000a00 */
[----:B------:R-:W-:Y:S02]  /*07e0*/  ISETP.GE.AND.EX P2, PT, R11, UR15, PT, P2 ;  /* 0x0000000f0b007c0c */ /* 0x000fe4000bf46320 */
[----:B------:R-:W-:Y:S01]  /*07f0*/  @!P3 IADD3 R17, R17, R19, RZ ;  /* 0x000000131111b210 */ /* 0x000fe20007ffe0ff */
[----:B-1----:R-:W-:Y:S01]  /*0800*/  @!P4 IMAD R10, R9, R12, RZ ;  /* 0x0000000c090ac224 */ /* 0x002fe200078e02ff */
[----:B------:R-:W-:Y:S01]  /*0810*/  ISETP.GT.U32.OR P2, PT, R81, 0x22f, P2 ;  /* 0x0000022f5100780c */ /* 0x000fe20001744470 */
[----:B------:R1:W5:Y:S01]  /*0820*/  @P1 LDG.E R69, desc[UR8][R14.64] ;  /* 0x000000080e451981 */ /* 0x000362000c1e1900 */
[----:B------:R-:W-:Y:S01]  /*0830*/  ISETP.GE.U32.AND P0, PT, R75, UR14, PT ;  /* 0x0000000e4b007c0c */ /* 0x000fe2000bf06070 */
[----:B------:R-:W2:Y:S01]  /*0840*/  @!P4 LDC.64 R18, c[0x0][0x230] ;  /* 0x00008c00ff12cb82 */ /* 0x000ea20000000a00 */
[----:B------:R-:W-:Y:S01]  /*0850*/  @!P4 IMAD R31, R77, R13, R10 ;  /* 0x0000000d4d1fc224 */ /* 0x000fe200078e020a */
[----:B------:R-:W-:-:S02]  /*0860*/  SHF.R.S32.HI R13, RZ, 0x1f, R75 ;  /* 0x0000001fff0d7819 */ /* 0x000fc4000001144b */
[----:B------:R-:W-:Y:S02]  /*0870*/  @!P4 MOV R26, R86 ;  /* 0x00000056001ac202 */ /* 0x000fe40000000f00 */
[----:B------:R-:W-:Y:S02]  /*0880*/  @!P4 MOV R27, R89 ;  /* 0x00000059001bc202 */ /* 0x000fe40000000f00 */
[----:B-1----:R-:W1:Y:S01]  /*0890*/  @!P4 LDC.64 R14, c[0x0][0x228] ;  /* 0x00008a00ff0ecb82 */ /* 0x002e620000000a00 */
[----:B------:R-:W-:Y:S02]  /*08a0*/  @P1 IADD3.X R25, R8, R25, RZ, P5, !PT ;  /* 0x0000001908191210 */ /* 0x000fe40002ffe4ff */
[C---:B------:R-:W-:Y:S01]  /*08b0*/  @!P3 SHF.L.U32 R29, R16.reuse, 0x1, RZ ;  /* 0x00000001101db819 */ /* 0x040fe200000006ff */
[----:B------:R-:W-:Y:S01]  /*08c0*/  @!P4 IMAD.WIDE.U32 R26, R77, R12, R26 ;  /* 0x0000000c4d1ac225 */ /* 0x000fe200078e001a */
[----:B------:R-:W-:Y:S02]  /*08d0*/  @!P3 SHF.L.U64.HI R8, R16, 0x1, R17 ;  /* 0x000000011008b819 */ /* 0x000fe40000010211 */
[----:B------:R-:W-:-:S02]  /*08e0*/  CS2R R66, SRZ ;  /* 0x0000000000427805 */ /* 0x000fc4000001ff00 */
[----:B------:R-:W-:Y:S01]  /*08f0*/  ISETP.GE.AND.EX P0, PT, R13, UR15, PT, P0 ;  /* 0x0000000f0d007c0c */ /* 0x000fe2000bf06300 */
[----:B------:R-:W4:Y:S01]  /*0900*/  @!P2 LDC.64 R16, c[0x0][0x288] ;  /* 0x0000a200ff10ab82 */ /* 0x000f220000000a00 */
[----:B---3--:R-:W-:Y:S01]  /*0910*/  @!P3 IADD3 R22, P6, R29, R22, RZ ;  /* 0x000000161d16b210 */ /* 0x008fe20007fde0ff */
[----:B------:R-:W5:Y:S01]  /*0920*/  @P1 LDG.E R68, desc[UR8][R24.64] ;  /* 0x0000000818441981 */ /* 0x000f62000c1e1900 */
[----:B------:R-:W-:Y:S02]  /*0930*/  ISETP.GT.U32.OR P0, PT, R81, 0x22f, P0 ;  /* 0x0000022f5100780c */ /* 0x000fe40000704470 */
[----:B0-----:R-:W-:Y:S02]  /*0940*/  @!P3 IADD3 R20, P5, R29, R20, RZ ;  /* 0x000000141d14b210 */ /* 0x001fe40007fbe0ff */
[----:B------:R-:W-:Y:S01]  /*0950*/  @!P4 IADD3 R27, R27, R31, RZ ;  /* 0x0000001f1b1bc210 */ /* 0x000fe20007ffe0ff */
[----:B------:R-:W0:Y:S01]  /*0960*/  @!P2 LDC.64 R32, c[0x0][0x230] ;  /* 0x00008c00ff20ab82 */ /* 0x000e220000000a00 */
[----:B------:R-:W-:-:S02]  /*0970*/  @!P4 SHF.L.U32 R31, R26, 0x1, RZ ;  /* 0x000000011a1fc819 */ /* 0x000fc400000006ff */
[C---:B------:R-:W-:Y:S02]  /*0980*/  @!P3 IADD3.X R23, R8.reuse, R23, RZ, P6, !PT ;  /* 0x000000170817b210 */ /* 0x040fe400037fe4ff */
[----:B------:R-:W-:Y:S02]  /*0990*/  @!P3 IADD3.X R21, R8, R21, RZ, P5, !PT ;  /* 0x000000150815b210 */ /* 0x000fe40002ffe4ff */
[----:B------:R-:W-:Y:S02]  /*09a0*/  MOV R70, RZ ;  /* 0x000000ff00467202 */ /* 0x000fe40000000f00 */
[----:B------:R-:W-:Y:S02]  /*09b0*/  CS2R R64, SRZ ;  /* 0x0000000000407805 */ /* 0x000fe4000001ff00 */
[----:B------:R-:W-:Y:S01]  /*09c0*/  @!P4 SHF.L.U64.HI R8, R26, 0x1, R27 ;  /* 0x000000011a08c819 */ /* 0x000fe2000001021b */
[----:B------:R3:W5:Y:S01]  /*09d0*/  @!P3 LDG.E R67, desc[UR8][R20.64] ;  /* 0x000000081443b981 */ /* 0x000762000c1e1900 */
[----:B--2---:R-:W-:Y:S01]  /*09e0*/  @!P4 IADD3 R28, P5, R31, R18, RZ ;  /* 0x000000121f1cc210 */ /* 0x004fe20007fbe0ff */
[----:B------:R-:W2:Y:S02]  /*09f0*/  @!P2 LDC.64 R26, c[0x0][0x228] ;  /* 0x00008a00ff1aab82 */ /* 0x000ea40000000a00 */
[----:B------:R2:W5:Y:S01]  /*0a00*/  @!P3 LDG.E R70, desc[UR8][R22.64] ;  /* 0x000000081646b981 */ /* 0x000562000c1e1900 */
[----:B------:R-:W-:-:S02]  /*0a10*/  @!P4 IADD3.X R29, R8, R19, RZ, P5, !PT ;  /* 0x00000013081dc210 */ /* 0x000fc40002ffe4ff */
[----:B-1----:R-:W-:-:S03]  /*0a20*/  @!P4 IADD3 R30, P3, R31, R14, RZ ;  /* 0x0000000e1f1ec210 */ /* 0x002fc60007f7e0ff */
[----:B------:R-:W1:Y:S01]  /*0a30*/  @!P0 LDC.64 R18, c[0x0][0x288] ;  /* 0x0000a200ff128b82 */ /* 0x000e620000000a00 */
[----:B------:R-:W-:Y:S01]  /*0a40*/  @!P4 IADD3.X R31, R8, R15, RZ, P3, !PT ;  /* 0x0000000f081fc210 */ /* 0x000fe20001ffe4ff */
[----:B----4-:R-:W-:Y:S01]  /*0a50*/  @!P2 IMAD R10, R11, R16, RZ ;  /* 0x000000100b0aa224 */ /* 0x010fe200078e02ff */
[----:B---3--:R-:W-:Y:S01]  /*0a60*/  @!P2 MOV R20, R86 ;  /* 0x000000560014a202 */ /* 0x008fe20000000f00 */
[----:B------:R3:W5:Y:S01]  /*0a70*/  @!P4 LDG.E R65, desc[UR8][R28.64] ;  /* 0x000000081c41c981 */ /* 0x000762000c1e1900 */
[----:B------:R-:W-:Y:S02]  /*0a80*/  @!P2 MOV R21, R89 ;  /* 0x000000590015a202 */ /* 0x000fe40000000f00 */
[----:B------:R-:W-:Y:S01]  /*0a90*/  SHF.R.S32.HI R15, RZ, 0x1f, R74 ;  /* 0x0000001fff0f7819 */ /* 0x000fe2000001144a */
[----:B------:R-:W4:Y:S01]  /*0aa0*/  @!P0 LDC.64 R40, c[0x0][0x228] ;  /* 0x00008a00ff288b82 */ /* 0x000f220000000a00 */
[----:B------:R-:W-:Y:S01]  /*0ab0*/  ISETP.GE.U32.AND P3, PT, R74, UR14, PT ;  /* 0x0000000e4a007c0c */ /* 0x000fe2000bf66070 */
[C---:B------:R-:W-:Y:S01]  /*0ac0*/  @!P2 IMAD R25, R76.reuse, R17, R10 ;  /* 0x000000114c19a224 */ /* 0x040fe200078e020a */
[----:B------:R3:W5:Y:S01]  /*0ad0*/  @!P4 LDG.E R64, desc[UR8][R30.64] ;  /* 0x000000081e40c981 */ /* 0x000762000c1e1900 */
[----:B------:R-:W-:Y:S01]  /*0ae0*/  @!P2 IMAD.WIDE.U32 R16, R76, R16, R20 ;  /* 0x000000104c10a225 */ /* 0x000fe200078e0014 */
[----:B------:R-:W-:-:S04]  /*0af0*/  ISETP.GE.AND.EX P3, PT, R15, UR15, PT, P3 ;  /* 0x0000000f0f007c0c */ /* 0x000fc8000bf66330 */
[----:B------:R-:W-:Y:S02]  /*0b00*/  ISETP.GT.U32.OR P3, PT, R81, 0x22f, P3 ;  /* 0x0000022f5100780c */ /* 0x000fe40001f64470 */
[----:B------:R-:W-:Y:S02]  /*0b10*/  @!P2 IADD3 R17, R17, R25, RZ ;  /* 0x000000191111a210 */ /* 0x000fe40007ffe0ff */
[C---:B------:R-:W-:Y:S01]  /*0b20*/  @!P2 SHF.L.U32 R21, R16.reuse, 0x1, RZ ;  /* 0x000000011015a819 */ /* 0x040fe200000006ff */
[----:B------:R-:W4:Y:S01]  /*0b30*/  @!P0 LDC.64 R24, c[0x0][0x230] ;  /* 0x00008c00ff188b82 */ /* 0x000f220000000a00 */
[----:B------:R-:W-:Y:S02]  /*0b40*/  @!P2 SHF.L.U64.HI R16, R16, 0x1, R17 ;  /* 0x000000011010a819 */ /* 0x000fe40000010211 */
[----:B------:R-:W-:Y:S02]  /*0b50*/  SHF.R.S32.HI R17, RZ, 0x1f, R73 ;  /* 0x0000001fff117819 */ /* 0x000fe40000011449 */
[----:B------:R-:W-:-:S02]  /*0b60*/  ISETP.GE.U32.AND P4, PT, R73, UR14, PT ;  /* 0x0000000e49007c0c */ /* 0x000fc4000bf86070 */
[----:B0-----:R-:W-:Y:S01]  /*0b70*/  @!P2 IADD3 R32, P5, R21, R32, RZ ;  /* 0x000000201520a210 */ /* 0x001fe20007fbe0ff */
[----:B-1----:R-:W-:Y:S01]  /*0b80*/  @!P0 IMAD R8, R13, R18, RZ ;  /* 0x000000120d088224 */ /* 0x002fe200078e02ff */
[----:B--2---:R-:W-:Y:S01]  /*0b90*/  @!P2 IADD3 R26, P6, R21, R26, RZ ;  /* 0x0000001a151aa210 */ /* 0x004fe20007fde0ff */
[----:B------:R-:W0:Y:S01]  /*0ba0*/  @!P3 LDC.64 R22, c[0x0][0x288] ;  /* 0x0000a200ff16bb82 */ /* 0x000e220000000a00 */
[----:B------:R-:W-:Y:S02]  /*0bb0*/  @!P0 MOV R20, R86 ;  /* 0x0000005600148202 */ /* 0x000fe40000000f00 */
[----:B------:R-:W-:Y:S02]  /*0bc0*/  @!P0 MOV R21, R89 ;  /* 0x0000005900158202 */ /* 0x000fe40000000f00 */
[----:B------:R-:W-:Y:S01]  /*0bd0*/  ISETP.GE.AND.EX P4, PT, R17, UR15, PT, P4 ;  /* 0x0000000f11007c0c */ /* 0x000fe2000bf86340 */
[C---:B---3--:R-:W-:Y:S02]  /*0be0*/  @!P0 IMAD R29, R75.reuse, R19, R8 ;  /* 0x000000134b1d8224 */ /* 0x048fe400078e0208 */
[----:B------:R-:W-:Y:S01]  /*0bf0*/  @!P0 IMAD.WIDE.U32 R20, R75, R18, R20 ;  /* 0x000000124b148225 */ /* 0x000fe200078e0014 */
[----:B------:R-:W-:Y:S01]  /*0c00*/  ISETP.GT.U32.OR P4, PT, R81, 0x22f, P4 ;  /* 0x0000022f5100780c */ /* 0x000fe20002784470 */
[----:B------:R-:W1:Y:S01]  /*0c10*/  LDC.64 R18, c[0x0][0x248] ;  /* 0x00009200ff127b82 */ /* 0x000e620000000a00 */
[----:B------:R-:W-:-:S02]  /*0c20*/  @!P2 IADD3.X R33, R16, R33, RZ, P5, !PT ;  /* 0x000000211021a210 */ /* 0x000fc40002ffe4ff */
[----:B------:R-:W-:Y:S02]  /*0c30*/  @!P0 IADD3 R21, R21, R29, RZ ;  /* 0x0000001d15158210 */ /* 0x000fe40007ffe0ff */
[----:B------:R-:W-:Y:S02]  /*0c40*/  @!P0 SHF.L.U32 R29, R20, 0x1, RZ ;  /* 0x00000001141d8819 */ /* 0x000fe400000006ff */
[----:B------:R-:W-:Y:S02]  /*0c50*/  SHF.R.S32.HI R59, RZ, 0x1f, R72 ;  /* 0x0000001fff3b7819 */ /* 0x000fe40000011448 */
[----:B------:R-:W-:Y:S02]  /*0c60*/  CS2R R62, SRZ ;  /* 0x00000000003e7805 */ /* 0x000fe4000001ff00 */
[----:B------:R-:W-:Y:S01]  /*0c70*/  ISETP.GE.U32.AND P5, PT, R72, UR14, PT ;  /* 0x0000000e48007c0c */ /* 0x000fe2000bfa6070 */
[----:B------:R-:W2:Y:S01]  /*0c80*/  @!P3 LDC.64 R30, c[0x0][0x228] ;  /* 0x00008a00ff1ebb82 */ /* 0x000ea20000000a00 */
[----:B------:R-:W-:Y:S01]  /*0c90*/  @!P2 IADD3.X R27, R16, R27, RZ, P6, !PT ;  /* 0x0000001b101ba210 */ /* 0x000fe200037fe4ff */
[----:B------:R3:W5:Y:S01]  /*0ca0*/  @!P2 LDG.E R66, desc[UR8][R32.64] ;  /* 0x000000082042a981 */ /* 0x000762000c1e1900 */
[----:B------:R-:W-:-:S02]  /*0cb0*/  @!P0 SHF.L.U64.HI R8, R20, 0x1, R21 ;  /* 0x0000000114088819 */ /* 0x000fc40000010215 */
[----:B----4-:R-:W-:Y:S02]  /*0cc0*/  @!P0 IADD3 R24, P6, R29, R24, RZ ;  /* 0x000000181d188210 */ /* 0x010fe40007fde0ff */
[----:B------:R-:W-:Y:S01]  /*0cd0*/  MOV R60, RZ ;  /* 0x000000ff003c7202 */ /* 0x000fe20000000f00 */
[----:B------:R-:W4:Y:S01]  /*0ce0*/  @!P4 LDC.64 R36, c[0x0][0x288] ;  /* 0x0000a200ff24cb82 */ /* 0x000f220000000a00 */
[----:B------:R-:W-:Y:S01]  /*0cf0*/  ISETP.GE.AND.EX P5, PT, R59, UR15, PT, P5 ;  /* 0x0000000f3b007c0c */ /* 0x000fe2000bfa6350 */
[----:B0-----:R-:W-:Y:S01]  /*0d00*/  @!P3 IMAD R10, R15, R22, RZ ;  /* 0x000000160f0ab224 */ /* 0x001fe200078e02ff */
[----:B------:R-:W-:Y:S01]  /*0d10*/  @!P0 IADD3.X R25, R8, R25, RZ, P6, !PT ;  /* 0x0000001908198210 */ /* 0x000fe200037fe4ff */
[----:B------:R-:W5:Y:S01]  /*0d20*/  @!P2 LDG.E R63, desc[UR8][R26.64] ;  /* 0x000000081a3fa981 */ /* 0x000f62000c1e1900 */
[----:B------:R-:W-:-:S03]  /*0d30*/  ISETP.GT.U32.OR P5, PT, R81, 0x22f, P5 ;  /* 0x0000022f5100780c */ /* 0x000fc60002fa4470 */
[----:B------:R-:W0:Y:S01]  /*0d40*/  @!P3 LDC.64 R20, c[0x0][0x230] ;  /* 0x00008c00ff14bb82 */ /* 0x000e220000000a00 */
[----:B------:R2:W5:Y:S01]  /*0d50*/  @!P0 LDG.E R60, desc[UR8][R24.64] ;  /* 0x00000008183c8981 */ /* 0x000562000c1e1900 */
[----:B-1----:R-:W-:Y:S01]  /*0d60*/  IMAD.WIDE R18, R80, 0x8, R18 ;  /* 0x0000000850127825 */ /* 0x002fe200078e0212 */
[----:B------:R-:W-:-:S03]  /*0d70*/  @!P0 IADD3 R40, P2, R29, R40, RZ ;  /* 0x000000281d288210 */ /* 0x000fc60007f5e0ff */
[----:B---3--:R-:W-:Y:S02]  /*0d80*/  @!P3 IMAD R33, R74, R23, R10 ;  /* 0x000000174a21b224 */ /* 0x008fe400078e020a */
[----:B------:R-:W3:Y:S01]  /*0d90*/  LDG.E.64 R18, desc[UR8][R18.64] ;  /* 0x0000000812127981 */ /* 0x000ee2000c1e1b00 */
[----:B------:R-:W-:Y:S01]  /*0da0*/  MOV R58, RZ ;  /* 0x000000ff003a7202 */ /* 0x000fe20000000f00 */
[----:B------:R-:W1:Y:S01]  /*0db0*/  @!P5 LDC.64 R28, c[0x0][0x288] ;  /* 0x0000a200ff1cdb82 */ /* 0x000e620000000a00 */
[----:B--2---:R-:W-:Y:S02]  /*0dc0*/  @!P3 MOV R24, R86 ;  /* 0x000000560018b202 */ /* 0x004fe40000000f00 */
[----:B------:R-:W-:-:S03]  /*0dd0*/  @!P3 MOV R25, R89 ;  /* 0x000000590019b202 */ /* 0x000fc60000000f00 */
[----:B------:R-:W-:Y:S01]  /*0de0*/  @!P3 IMAD.WIDE.U32 R22, R74, R22, R24 ;  /* 0x000000164a16b225 */ /* 0x000fe200078e0018 */
[----:B------:R-:W-:Y:S01]  /*0df0*/  @!P0 IADD3.X R41, R8, R41, RZ, P2, !PT ;  /* 0x0000002908298210 */ /* 0x000fe200017fe4ff */
[----:B------:R-:W2:Y:S03]  /*0e00*/  @!P4 LDC.64 R26, c[0x0][0x230] ;  /* 0x00008c00ff1acb82 */ /* 0x000ea60000000a00 */
[----:B------:R-:W-:Y:S01]  /*0e10*/  @!P3 IADD3 R23, R23, R33, RZ ;  /* 0x000000211717b210 */ /* 0x000fe20007ffe0ff */
[----:B----4-:R-:W-:Y:S01]  /*0e20*/  @!P4 IMAD R10, R17, R36, RZ ;  /* 0x00000024110ac224 */ /* 0x010fe200078e02ff */
[C---:B------:R-:W-:Y:S01]  /*0e30*/  @!P3 SHF.L.U32 R33, R22.reuse, 0x1, RZ ;  /* 0x000000011621b819 */ /* 0x040fe200000006ff */
[----:B------:R4:W5:Y:S01]  /*0e40*/  @!P0 LDG.E R58, desc[UR8][R40.64] ;  /* 0x00000008283a8981 */ /* 0x000962000c1e1900 */
[----:B------:R-:W-:Y:S01]  /*0e50*/  @!P3 SHF.L.U64.HI R8, R22, 0x1, R23 ;  /* 0x000000011608b819 */ /* 0x000fe20000010217 */
[----:B------:R-:W2:Y:S01]  /*0e60*/  @!P4 LDC.64 R24, c[0x0][0x228] ;  /* 0x00008a00ff18cb82 */ /* 0x000ea20000000a00 */
[----:B------:R-:W-:-:S02]  /*0e70*/  @!P4 MOV R22, R86 ;  /* 0x000000560016c202 */ /* 0x000fc40000000f00 */
[----:B------:R-:W-:Y:S02]  /*0e80*/  @!P4 MOV R23, R89 ;  /* 0x000000590017c202 */ /* 0x000fe40000000f00 */
[----:B0-----:R-:W-:Y:S01]  /*0e90*/  @!P3 IADD3 R34, P0, R33, R20, RZ ;  /* 0x000000142122b210 */ /* 0x001fe20007f1e0ff */
[C---:B------:R-:W-:Y:S02]  /*0ea0*/  @!P4 IMAD R43, R73.reuse, R37, R10 ;  /* 0x00000025492bc224 */ /* 0x040fe400078e020a */
[----:B------:R-:W-:Y:S01]  /*0eb0*/  @!P4 IMAD.WIDE.U32 R36, R73, R36, R22 ;  /* 0x000000244924c225 */ /* 0x000fe200078e0016 */
[----:B------:R-:W-:Y:S01]  /*0ec0*/  @!P3 IADD3.X R35, R8, R21, RZ, P0, !PT ;  /* 0x000000150823b210 */ /* 0x000fe200007fe4ff */
[----:B------:R-:W0:Y:S01]  /*0ed0*/  @!P5 LDC.64 R22, c[0x0][0x230] ;  /* 0x00008c00ff16db82 */ /* 0x000e220000000a00 */
[----:B------:R-:W-:Y:S02]  /*0ee0*/  @!P3 IADD3 R32, P2, R33, R30, RZ ;  /* 0x0000001e2120b210 */ /* 0x000fe40007f5e0ff */
[----:B------:R-:W-:Y:S01]  /*0ef0*/  @!P4 IADD3 R37, R37, R43, RZ ;  /* 0x0000002b2525c210 */ /* 0x000fe20007ffe0ff */
[----:B-1----:R-:W-:-:S04]  /*0f00*/  @!P5 IMAD R10, R59, R28, RZ ;  /* 0x0000001c3b0ad224 */ /* 0x002fc800078e02ff */
[----:B------:R-:W1:Y:S01]  /*0f10*/  @!P5 LDC.64 R20, c[0x0][0x228] ;  /* 0x00008a00ff14db82 */ /* 0x000e620000000a00 */
[----:B------:R-:W-:Y:S01]  /*0f20*/  @!P3 IADD3.X R33, R8, R31, RZ, P2, !PT ;  /* 0x0000001f0821b210 */ /* 0x000fe200017fe4ff */
[----:B------:R-:W5:Y:S01]  /*0f30*/  @!P3 LDG.E R62, desc[UR8][R34.64] ;  /* 0x00000008223eb981 */ /* 0x000f62000c1e1900 */
[C---:B----4-:R-:W-:Y:S02]  /*0f40*/  @!P4 SHF.L.U32 R41, R36.reuse, 0x1, RZ ;  /* 0x000000012429c819 */ /* 0x050fe400000006ff */
[----:B------:R-:W-:Y:S02]  /*0f50*/  @!P4 SHF.L.U64.HI R8, R36, 0x1, R37 ;  /* 0x000000012408c819 */ /* 0x000fe40000010225 */
[----:B------:R-:W-:Y:S02]  /*0f60*/  @!P5 MOV R36, R86 ;  /* 0x000000560024d202 */ /* 0x000fe40000000f00 */
[----:B------:R-:W-:Y:S01]  /*0f70*/  @!P5 MOV R37, R89 ;  /* 0x000000590025d202 */ /* 0x000fe20000000f00 */
[C---:B------:R-:W-:Y:S01]  /*0f80*/  @!P5 IMAD R29, R72.reuse, R29, R10 ;  /* 0x0000001d481dd224 */ /* 0x040fe200078e020a */
[----:B--2---:R-:W-:Y:S01]  /*0f90*/  @!P4 IADD3 R30, P0, R41, R26, RZ ;  /* 0x0000001a291ec210 */ /* 0x004fe20007f1e0ff */
[----:B------:R-:W-:Y:S01]  /*0fa0*/  @!P5 IMAD.WIDE.U32 R36, R72, R28, R36 ;  /* 0x0000001c4824d225 */ /* 0x000fe200078e0024 */
[----:B------:R-:W-:-:S02]  /*0fb0*/  MOV R16, RZ ;  /* 0x000000ff00107202 */ /* 0x000fc40000000f00 */
[----:B------:R-:W-:Y:S02]  /*0fc0*/  @!P4 IADD3.X R31, R8, R27, RZ, P0, !PT ;  /* 0x0000001b081fc210 */ /* 0x000fe400007fe4ff */
[----:B------:R-:W-:Y:S02]  /*0fd0*/  @!P5 IADD3 R29, R37, R29, RZ ;  /* 0x0000001d251dd210 */ /* 0x000fe40007ffe0ff */
[C---:B------:R-:W-:Y:S01]  /*0fe0*/  @!P5 SHF.L.U32 R27, R36.reuse, 0x1, RZ ;  /* 0x00000001241bd819 */ /* 0x040fe200000006ff */
[----:B------:R-:W5:Y:S01]  /*0ff0*/  @!P3 LDG.E R16, desc[UR8][R32.64] ;  /* 0x000000082010b981 */ /* 0x000f62000c1e1900 */
[----:B------:R-:W-:Y:S02]  /*1000*/  @!P4 IADD3 R28, P0, R41, R24, RZ ;  /* 0x00000018291cc210 */ /* 0x000fe40007f1e0ff */
[----:B------:R-:W-:Y:S02]  /*1010*/  @!P5 SHF.L.U64.HI R36, R36, 0x1, R29 ;  /* 0x000000012424d819 */ /* 0x000fe4000001021d */
[----:B0-----:R-:W-:-:S02]  /*1020*/  @!P5 IADD3 R26, P2, R27, R22, RZ ;  /* 0x000000161b1ad210 */ /* 0x001fc40007f5e0ff */
[----:B-1----:R-:W-:Y:S02]  /*1030*/  @!P5 IADD3 R24, P3, R27, R20, RZ ;  /* 0x000000141b18d210 */ /* 0x002fe40007f7e0ff */
[----:B------:R-:W-:Y:S02]  /*1040*/  @!P4 IADD3.X R29, R8, R25, RZ, P0, !PT ;  /* 0x00000019081dc210 */ /* 0x000fe400007fe4ff */
[----:B------:R-:W-:Y:S02]  /*1050*/  MOV R10, RZ ;  /* 0x000000ff000a7202 */ /* 0x000fe40000000f00 */
[----:B------:R-:W-:Y:S02]  /*1060*/  MOV R14, RZ ;  /* 0x000000ff000e7202 */ /* 0x000fe40000000f00 */
[----:B------:R-:W-:Y:S02]  /*1070*/  MOV R8, RZ ;  /* 0x000000ff00087202 */ /* 0x000fe40000000f00 */
[C---:B------:R-:W-:Y:S01]  /*1080*/  @!P5 IADD3.X R27, R36.reuse, R23, RZ, P2, !PT ;  /* 0x00000017241bd210 */ /* 0x040fe200017fe4ff */
[----:B------:R-:W5:Y:S01]  /*1090*/  @!P4 LDG.E R10, desc[UR8][R28.64] ;  /* 0x000000081c0ac981 */ /* 0x000f62000c1e1900 */
[----:B------:R-:W-:-:S03]  /*10a0*/  @!P5 IADD3.X R25, R36, R21, RZ, P3, !PT ;  /* 0x000000152419d210 */ /* 0x000fc60001ffe4ff */
[----:B------:R-:W5:Y:S04]  /*10b0*/  @!P5 LDG.E R14, desc[UR8][R26.64] ;  /* 0x000000081a0ed981 */ /* 0x000f68000c1e1900 */
[----:B------:R-:W5:Y:S01]  /*10c0*/  @!P5 LDG.E R8, desc[UR8][R24.64] ;  /* 0x000000081808d981 */ /* 0x000f62000c1e1900 */
[----:B------:R-:W-:-:S06]  /*10d0*/  MOV R12, RZ ;  /* 0x000000ff000c7202 */ /* 0x000fcc0000000f00 */
[----:B------:R0:W5:Y:S01]  /*10e0*/  @!P4 LDG.E R12, desc[UR8][R30.64] ;  /* 0x000000081e0cc981 */ /* 0x000162000c1e1900 */
[----:B------:R-:W-:Y:S01]  /*10f0*/  ISETP.GT.U32.AND P2, PT, R81, 0x22f, PT ;  /* 0x0000022f5100780c */ /* 0x000fe20003f44070 */
[----:B------:R-:W-:Y:S01]  /*1100*/  BSSY B0, `(.L_x_44) ;  /* 0x0000013000007945 */ /* 0x000fe20003800000 */
[----:B------:R-:W-:Y:S02]  /*1110*/  CS2R R20, SRZ ;  /* 0x0000000000147805 */ /* 0x000fe4000001ff00 */
[----:B------:R-:W-:Y:S01]  /*1120*/  CS2R R22, SRZ ;  /* 0x0000000000167805 */ /* 0x000fe2000001ff00 */
[----:B---3--:R-:W-:-:S05]  /*1130*/  FFMA.FTZ R19, -R18, R18, R19 ;  /* 0x0000001212137223 */ /* 0x008fca0000010113 */
[----:B------:R-:W-:-:S13]  /*1140*/  FSETP.GTU.FTZ.AND P0, PT, R19, RZ, PT ;  /* 0x000000ff1300720b */ /* 0x000fda0003f1c000 */
[----:B0-----:R-:W0:Y:S02]  /*1150*/  @P0 LDC R30, c[0x0][0x250] ;  /* 0x00009400ff1e0b82 */ /* 0x001e240000000800 */
[----:B0-----:R-:W-:Y:S01]  /*1160*/  @P0 FADD.FTZ R30, R19, R30 ;  /* 0x0000001e131e0221 */ /* 0x001fe20000010000 */
[----:B------:R-:W-:Y:S01]  /*1170*/  MOV R19, 0x3f800000 ;  /* 0x3f80000000137802 */ /* 0x000fe20000000f00 */
[----:B------:R-:W-:Y:S06]  /*1180*/  @P2 BRA `(.L_x_45) ;  /* 0x0000000000282947 */ /* 0x000fec0003800000 */
        /* <DEDUP_REMOVED lines=10> */
.L_x_45:
[----:B------:R-:W-:Y:S05]  /*1230*/  BSYNC B0 ;  /* 0x0000000000007941 */ /* 0x000fea0003800000 */
.L_x_44:
[----:B------:R-:W1:Y:S01]  /*1240*/  @P0 MUFU.RSQ R19, R30 ;  /* 0x0000001e00130308 */ /* 0x000e620000001400 */
        /* <DEDUP_REMOVED lines=8> */
[----:B------:R-:W-:Y:S01]  /*12d0*/  PRMT R31, R68, 0x7632, R31 ;  /* 0x00007632441f7816 */ /* 0x000fe2000000001f */
[----:B------:R-:W-:Y:S01]  /*12e0*/  FADD.FTZ R42, -R18, R33 ;  /* 0x00000021122a7221 */ /* 0x000fe20000010100 */
[----:B------:R-:W-:-:S02]  /*12f0*/  PRMT R35, R67, 0x7632, R35 ;  /* 0x0000763243237816 */ /* 0x000fc40000000023 */
[----:B------:R-:W-:Y:S01]  /*1300*/  SHF.L.U32 R39, R32, 0x10, RZ ;  /* 0x0000001020277819 */ /* 0x000fe200000006ff */
[-C--:B-1----:R-:W-:Y:S01]  /*1310*/  FMUL.FTZ R25, R24, R19.reuse ;  /* 0x0000001318197220 */ /* 0x082fe20000410000 */
[----:B------:R-:W-:Y:S01]  /*1320*/  SHF.L.U32 R28, R68, 0x10, RZ ;  /* 0x00000010441c7819 */ /* 0x000fe200000006ff */
[----:B------:R-:W-:Y:S01]  /*1330*/  FMUL.FTZ R24, R34, R19 ;  /* 0x0000001322187220 */ /* 0x000fe20000410000 */
[----:B------:R-:W-:Y:S02]  /*1340*/  SHF.L.U32 R29, R67, 0x10, RZ ;  /* 0x00000010431d7819 */ /* 0x000fe400000006ff */
[----:B------:R-:W-:Y:S02]  /*1350*/  PRMT R26, R65, 0x7632, R26 ;  /* 0x00007632411a7816 */ /* 0x000fe4000000001a */
        /* <DEDUP_REMOVED lines=21> */
.L_x_46:
        /* <DEDUP_REMOVED lines=26> */
.L_x_47:
[----:B------:R-:W-:Y:S01]  /*1650*/  FFMA.FTZ R40, R24, R33, R27 ;  /* 0x0000002118287223 */ /* 0x000fe2000001001b */
[----:B------:R-:W-:Y:S01]  /*1660*/  SHF.L.U32 R35, R65, 0x10, RZ ;  /* 0x0000001041237819 */ /* 0x000fe200000006ff */
[----:B------:R-:W-:Y:S01]  /*1670*/  FMUL.FTZ R38, R29, R20 ;  /* 0x000000141d267220 */ /* 0x000fe20000410000 */
[----:B------:R-:W-:Y:S01]  /*1680*/  FADD.FTZ R33, R33, R36 ;  /* 0x0000002421217221 */ /* 0x000fe20000010000 */
[----:B------:R-:W-:Y:S02]  /*1690*/  SHF.L.U32 R37, R26, 0x10, RZ ;  /* 0x000000101a257819 */ /* 0x000fe400000006ff */
[----:B------:R-:W-:Y:S01]  /*16a0*/  FFMA.FTZ R27, R31, R38, R40 ;  /* 0x000000261f1b7223 */ /* 0x000fe20000010028 */
[----:B------:R-:W-:Y:S01]  /*16b0*/  FADD.FTZ R33, R33, R38 ;  /* 0x0000002621217221 */ /* 0x000fe20000010000 */
[----:B------:R-:W-:Y:S01]  /*16c0*/  FADD.FTZ R26, -R18, R35 ;  /* 0x00000023121a7221 */ /* 0x000fe20000010100 */
[----:B------:R-:W-:Y:S01]  /*16d0*/  PRMT R40, R64, 0x7632, R40 ;  /* 0x0000763240287816 */ /* 0x000fe20000000028 */
[----:B------:R-:W-:Y:S01]  /*16e0*/  FADD.FTZ R38, -R18, R37 ;  /* 0x0000002512267221 */ /* 0x000fe20000010100 */
[----:B------:R-:W-:Y:S01]  /*16f0*/  SHF.L.U32 R41, R64, 0x10, RZ ;  /* 0x0000001040297819 */ /* 0x000fe200000006ff */
[----:B------:R-:W-:Y:S01]  /*1700*/  FMUL.FTZ R39, R26, R19 ;  /* 0x000000131a277220 */ /* 0x000fe20000410000 */
[----:B------:R-:W-:Y:S01]  /*1710*/  SHF.L.U32 R40, R40, 0x10, RZ ;  /* 0x0000001028287819 */ /* 0x000fe200000006ff */
[----:B------:R-:W-:Y:S01]  /*1720*/  FMUL.FTZ R26, R32, R21 ;  /* 0x00000015201a7220 */ /* 0x000fe20000410000 */
        /* <DEDUP_REMOVED lines=20> */
.L_x_48:
[--C-:B------:R-:W-:Y:S01]  /*1870*/  FADD.FTZ R37, R26, R33.reuse ;  /* 0x000000211a257221 */ /* 0x100fe20000010000 */
[----:B------:R-:W-:Y:S01]  /*1880*/  PRMT R33, R66, 0x7632, R33 ;  /* 0x0000763242217816 */ /* 0x000fe20000000021 */
[----:B------:R-:W-:Y:S01]  /*1890*/  FFMA.FTZ R42, R34, R26, R27 ;  /* 0x0000001a222a7223 */ /* 0x000fe2000001001b */
[----:B------:R-:W-:Y:S01]  /*18a0*/  FMUL.FTZ R36, R41, R20 ;  /* 0x0000001429247220 */ /* 0x000fe20000410000 */
[----:B------:R-:W-:Y:S01]  /*18b0*/  SHF.L.U32 R35, R66, 0x10, RZ ;  /* 0x0000001042237819 */ /* 0x000fe200000006ff */
[----:B------:R-:W-:Y:S01]  /*18c0*/  FMUL.FTZ R43, R40, R21 ;  /* 0x00000015282b7220 */ /* 0x000fe20000410000 */
[----:B------:R-:W-:Y:S01]  /*18d0*/  SHF.L.U32 R33, R33, 0x10, RZ ;  /* 0x0000001021217819 */ /* 0x000fe200000006ff */
[----:B------:R-:W-:Y:S01]  /*18e0*/  FFMA.FTZ R27, R39, R36, R42 ;  /* 0x00000024271b7223 */ /* 0x000fe2000001002a */
[--C-:B------:R-:W-:Y:S01]  /*18f0*/  FADD.FTZ R26, R37, R36.reuse ;  /* 0x00000024251a7221 */ /* 0x100fe20000010000 */
[C---:B------:R-:W-:Y:S01]  /*1900*/  PRMT R36, R63.reuse, 0x7632, R36 ;  /* 0x000076323f247816 */ /* 0x040fe20000000024 */
[C---:B------:R-:W-:Y:S01]  /*1910*/  FADD.FTZ R44, -R18.reuse, R35 ;  /* 0x00000023122c7221 */ /* 0x040fe20000010100 */
[----:B------:R-:W-:Y:S01]  /*1920*/  FADD.FTZ R46, -R18, R33 ;  /* 0x00000021122e7221 */ /* 0x000fe20000010100 */
[----:B------:R-:W-:-:S02]  /*1930*/  SHF.L.U32 R37, R63, 0x10, RZ ;  /* 0x000000103f257819 */ /* 0x000fc400000006ff */
[----:B------:R-:W-:Y:S01]  /*1940*/  SHF.L.U32 R35, R36, 0x10, RZ ;  /* 0x0000001024237819 */ /* 0x000fe200000006ff */
[-C--:B------:R-:W-:Y:S01]  /*1950*/  FMUL.FTZ R33, R44, R19.reuse ;  /* 0x000000132c217220 */ /* 0x080fe20000410000 */
[----:B------:R-:W-:Y:S01]  /*1960*/  PRMT R42, R60, 0x7632, R42 ;  /* 0x000076323c2a7816 */ /* 0x000fe2000000002a */
        /* <DEDUP_REMOVED lines=20> */
.L_x_49:
[----:B------:R-:W-:Y:S01]  /*1ab0*/  FFMA.FTZ R46, R38, R43, R27 ;  /* 0x0000002b262e7223 */ /* 0x000fe2000001001b */
[----:B------:R-:W-:Y:S01]  /*1ac0*/  FADD.FTZ R45, R43, R26 ;  /* 0x0000001a2b2d7221 */ /* 0x000fe20000010000 */
[----:B------:R-:W-:Y:S01]  /*1ad0*/  FMUL.FTZ R44, R37, R20 ;  /* 0x00000014252c7220 */ /* 0x000fe20000410000 */
[----:B------:R-:W-:Y:S02]  /*1ae0*/  SHF.L.U32 R43, R60, 0x10, RZ ;  /* 0x000000103c2b7819 */ /* 0x000fe400000006ff */
[----:B------:R-:W-:Y:S01]  /*1af0*/  SHF.L.U32 R47, R42, 0x10, RZ ;  /* 0x000000102a2f7819 */ /* 0x000fe200000006ff */
        /* <DEDUP_REMOVED lines=29> */
.L_x_50:
[----:B------:R-:W-:Y:S01]  /*1cd0*/  FFMA.FTZ R50, R36, R47, R27 ;  /* 0x0000002f24327223 */ /* 0x000fe2000001001b */
[----:B------:R-:W-:Y:S01]  /*1ce0*/  FADD.FTZ R51, R47, R26 ;  /* 0x0000001a2f337221 */ /* 0x000fe20000010000 */
[C---:B------:R-:W-:Y:S01]  /*1cf0*/  PRMT R47, R62.reuse, 0x7632, R47 ;  /* 0x000076323e2f7816 */ /* 0x040fe2000000002f */
[----:B------:R-:W-:Y:S01]  /*1d00*/  FMUL.FTZ R46, R45, R20 ;  /* 0x000000142d2e7220 */ /* 0x000fe20000410000 */
[----:B------:R-:W-:Y:S02]  /*1d10*/  SHF.L.U32 R49, R62, 0x10, RZ ;  /* 0x000000103e317819 */ /* 0x000fe400000006ff */
[----:B------:R-:W-:Y:S01]  /*1d20*/  SHF.L.U32 R53, R47, 0x10, RZ ;  /* 0x000000102f357819 */ /* 0x000fe200000006ff */
[----:B------:R-:W-:Y:S01]  /*1d30*/  FFMA.FTZ R27, R43, R46, R50 ;  /* 0x0000002e2b1b7223 */ /* 0x000fe20000010032 */
[--C-:B------:R-:W-:Y:S01]  /*1d40*/  FADD.FTZ R26, R51, R46.reuse ;  /* 0x0000002e331a7221 */ /* 0x100fe20000010000 */
[----:B------:R-:W-:Y:S01]  /*1d50*/  FADD.FTZ R50, -R18, R49 ;  /* 0x0000003112327221 */ /* 0x000fe20000010100 */
[----:B------:R-:W-:Y:S01]  /*1d60*/  PRMT R46, R16, 0x7632, R46 ;  /* 0x00007632102e7816 */ /* 0x000fe2000000002e */
[----:B------:R-:W-:Y:S01]  /*1d70*/  FADD.FTZ R52, -R18, R53 ;  /* 0x0000003512347221 */ /* 0x000fe20000010100 */
[----:B------:R-:W-:Y:S01]  /*1d80*/  SHF.L.U32 R47, R16, 0x10, RZ ;  /* 0x00000010102f7819 */ /* 0x000fe200000006ff */
[----:B------:R-:W-:Y:S01]  /*1d90*/  FMUL.FTZ R49, R50, R19 ;  /* 0x0000001332317220 */ /* 0x000fe20000410000 */
[----:B------:R-:W-:Y:S01]  /*1da0*/  PRMT R51, R12, 0x7632, R51 ;  /* 0x000076320c337816 */ /* 0x000fe20000000033 */
[----:B------:R-:W-:Y:S01]  /*1db0*/  FMUL.FTZ R53, R42, R21 ;  /* 0x000000152a357220 */ /* 0x000fe20000410000 */
        /* <DEDUP_REMOVED lines=21> */
.L_x_51:
[----:B------:R-:W-:Y:S01]  /*1f10*/  FFMA.FTZ R54, R44, R53, R27 ;  /* 0x000000352c367223 */ /* 0x000fe2000001001b */
[----:B------:R-:W-:Y:S01]  /*1f20*/  FADD.FTZ R55, R53, R26 ;  /* 0x0000001a35377221 */ /* 0x000fe20000010000 */
        /* <DEDUP_REMOVED lines=32> */
.L_x_52:
[----:B------:R-:W-:Y:S01]  /*2130*/  FFMA.FTZ R84, R50, R55, R27 ;  /* 0x0000003732547223 */ /* 0x000fe2000001001b */
[----:B------:R-:W-:Y:S01]  /*2140*/  FMUL.FTZ R56, R53, R20 ;  /* 0x0000001435387220 */ /* 0x000fe20000410000 */
[----:B------:R-:W-:Y:S01]  /*2150*/  FADD.FTZ R55, R55, R26 ;  /* 0x0000001a37377221 */ /* 0x000fe20000010000 */
[----:B------:R-:W-:Y:S01]  /*2160*/  FMUL.FTZ R57, R52, R21 ;  /* 0x0000001534397220 */ /* 0x000fe20000410000 */
[C---:B------:R-:W-:Y:S01]  /*2170*/  SHF.L.U32 R83, R14.reuse, 0x10, RZ ;  /* 0x000000100e537819 */ /* 0x040fe200000006ff */
[----:B------:R-:W-:Y:S01]  /*2180*/  FFMA.FTZ R27, R51, R56, R84 ;  /* 0x00000038331b7223 */ /* 0x000fe20000010054 */
[----:B------:R-:W-:Y:S01]  /*2190*/  FADD.FTZ R26, R55, R56 ;  /* 0x00000038371a7221 */ /* 0x000fe20000010000 */
[----:B------:R-:W-:Y:S02]  /*21a0*/  PRMT R55, R14, 0x7632, R55 ;  /* 0x000076320e377816 */ /* 0x000fe40000000037 */
[----:B------:R-:W-:Y:S01]  /*21b0*/  FFMA.FTZ R56, R54, R57, R27 ;  /* 0x0000003936387223 */ /* 0x000fe2000001001b */
[--C-:B------:R-:W-:Y:S01]  /*21c0*/  FADD.FTZ R57, R57, R26.reuse ;  /* 0x0000001a39397221 */ /* 0x100fe20000010000 */
[----:B------:R-:W-:Y:S01]  /*21d0*/  SHF.L.U32 R55, R55, 0x10, RZ ;  /* 0x0000001037377819 */ /* 0x000fe200000006ff */
[----:B------:R-:W-:Y:S01]  /*21e0*/  FADD.FTZ R84, -R18, R83 ;  /* 0x0000005312547221 */ /* 0x000fe20000010100 */
[----:B------:R-:W-:-:S02]  /*21f0*/  PRMT R26, R8, 0x7632, R26 ;  /* 0x00007632081a7816 */ /* 0x000fc4000000001a */
[----:B------:R-:W-:Y:S01]  /*2200*/  SHF.L.U32 R27, R8, 0x10, RZ ;  /* 0x00000010081b7819 */ /* 0x000fe200000006ff */
[----:B------:R-:W-:Y:S01]  /*2210*/  FADD.FTZ R90, -R18, R55 ;  /* 0x00000037125a7221 */ /* 0x000fe20000010100 */
[-C--:B------:R-:W-:Y:S01]  /*2220*/  FMUL.FTZ R55, R84, R19.reuse ;  /* 0x0000001354377220 */ /* 0x080fe20000410000 */
[----:B------:R-:W-:Y:S02]  /*2230*/  SHF.L.U32 R26, R26, 0x10, RZ ;  /* 0x000000101a1a7819 */ /* 0x000fe400000006ff */
        /* <DEDUP_REMOVED lines=12> */
[----:B0-----:R-:W-:Y:S01]  /*2300*/  FMUL.FTZ R27, R27, R90 ;  /* 0x0000005a1b1b7220 */ /* 0x001fe20000410000 */
[----:B------:R-:W-:-:S04]  /*2310*/  FADD.FTZ R90, -R90, 1 ;  /* 0x3f8000005a5a7421 */ /* 0x000fc80000010100 */
[----:B------:R-:W-:Y:S01]  /*2320*/  FFMA.FTZ R92, R83, R90, 1 ;  /* 0x3f800000535c7423 */ /* 0x000fe2000001005a */
[----:B-1----:R-:W-:Y:S01]  /*2330*/  FMUL.FTZ R26, R26, R91 ;  /* 0x0000005b1a1a7220 */ /* 0x002fe20000410000 */
[----:B------:R-:W-:Y:S02]  /*2340*/  FADD.FTZ R91, -R91, 1 ;  /* 0x3f8000005b5b7421 */ /* 0x000fe40000010100 */
[----:B------:R-:W-:Y:S02]  /*2350*/  FMUL.FTZ R27, R27, R92 ;  /* 0x0000005c1b1b7220 */ /* 0x000fe40000410000 */
[----:B------:R-:W-:-:S04]  /*2360*/  FFMA.FTZ R85, R85, R91, 1 ;  /* 0x3f80000055557423 */ /* 0x000fc8000001005b */
[----:B------:R-:W-:-:S07]  /*2370*/  FMUL.FTZ R26, R26, R85 ;  /* 0x000000551a1a7220 */ /* 0x000fce0000410000 */
.L_x_53:
[----:B------:R-:W-:Y:S01]  /*2380*/  FMUL.FTZ R90, R27, R20 ;  /* 0x000000141b5a7220 */ /* 0x000fe20000410000 */
[----:B------:R-:W-:Y:S01]  /*2390*/  MOV R83, 0xffffffe0 ;  /* 0xffffffe000537802 */ /* 0x000fe20000000f00 */
[----:B------:R-:W-:Y:S01]  /*23a0*/  BSSY B0, `(.L_x_54) ;  /* 0x0000083000007945 */ /* 0x000fe20003800000 */
[----:B------:R-:W-:Y:S01]  /*23b0*/  ISETP.GT.AND P0, PT, R81, 0x21f, PT ;  /* 0x0000021f5100780c */ /* 0x000fe20003f04270 */
[----:B------:R-:W-:Y:S01]  /*23c0*/  FFMA.FTZ R85, R55, R90, R56 ;  /* 0x0000005a37557223 */ /* 0x000fe20000010038 */
[----:B------:R-:W-:Y:S01]  /*23d0*/  FADD.FTZ R90, R57, R90 ;  /* 0x0000005a395a7221 */ /* 0x000fe20000010000 */
[----:B------:R-:W-:Y:S02]  /*23e0*/  IMAD R83, R0, R83, 0x22f ;  /* 0x0000022f00537424 */ /* 0x000fe400078e0253 */
[----:B------:R-:W-:Y:S01]  /*23f0*/  FMUL.FTZ R57, R26, R21 ;  /* 0x000000151a397220 */ /* 0x000fe20000410000 */
[C---:B------:R-:W-:Y:S02]  /*2400*/  IADD3 R92, R6.reuse, 0x2, RZ ;  /* 0x00000002065c7810 */ /* 0x040fe40007ffe0ff */
[----:B------:R-:W-:Y:S01]  /*2410*/  ISETP.NE.AND P3, PT, R6, RZ, PT ;  /* 0x000000ff0600720c */ /* 0x000fe20003f65270 */
[----:B------:R-:W-:Y:S01]  /*2420*/  FFMA.FTZ R56, R84, R57, R85 ;  /* 0x0000003954387223 */ /* 0x000fe20000010055 */
[----:B------:R-:W-:Y:S01]  /*2430*/  SEL R83, R83, 0x1f, P0 ;  /* 0x0000001f53537807 */ /* 0x000fe20000000000 */
[----:B------:R-:W-:Y:S01]  /*2440*/  FADD.FTZ R57, R57, R90 ;  /* 0x0000005a39397221 */ /* 0x000fe20000010000 */
[----:B------:R-:W-:-:S02]  /*2450*/  ISETP.NE.AND P2, PT, R81, RZ, PT ;  /* 0x000000ff5100720c */ /* 0x000fc40003f45270 */
[----:B------:R-:W-:Y:S01]  /*2460*/  ISETP.GE.AND P0, PT, R6, R83, PT ;  /* 0x000000530600720c */ /* 0x000fe20003f06270 */
[----:B------:R-:W0:Y:S01]  /*2470*/  SHFL.DOWN PT, R85, R56, 0x1, R83 ;  /* 0x0820000038557989 */ /* 0x000e2200000e0053 */
[----:B------:R-:W-:-:S03]  /*2480*/  ISETP.GT.U32.AND P4, PT, R81, 0x22, PT ;  /* 0x000000225100780c */ /* 0x000fc60003f84070 */
[----:B------:R-:W1:Y:S08]  /*2490*/  SHFL.DOWN PT, R90, R57, 0x1, R83 ;  /* 0x08200000395a7989 */ /* 0x000e7000000e0053 */
[----:B0-----:R-:W-:Y:S01]  /*24a0*/  @!P0 FADD.FTZ R56, R56, R85 ;  /* 0x0000005538388221 */ /* 0x001fe20000010000 */
[----:B-1----:R-:W-:-:S04]  /*24b0*/  @!P0 FADD.FTZ R57, R57, R90 ;  /* 0x0000005a39398221 */ /* 0x002fc80000010000 */
[----:B------:R-:W0:Y:S01]  /*24c0*/  SHFL.DOWN PT, R85, R56, 0x2, R83 ;  /* 0x0840000038557989 */ /* 0x000e2200000e0053 */
[----:B------:R-:W-:Y:S02]  /*24d0*/  ISETP.GT.AND P0, PT, R92, R83, PT ;  /* 0x000000535c00720c */ /* 0x000fe40003f04270 */
[----:B------:R-:W-:Y:S01]  /*24e0*/  IADD3 R92, R6, 0x4, RZ ;  /* 0x00000004065c7810 */ /* 0x000fe20007ffe0ff */
[----:B------:R-:W1:Y:S10]  /*24f0*/  SHFL.DOWN PT, R90, R57, 0x2, R83 ;  /* 0x08400000395a7989 */ /* 0x000e7400000e0053 */
        /* <DEDUP_REMOVED lines=9> */
[----:B------:R-:W-:Y:S01]  /*2590*/  ISETP.GT.AND P0, PT, R92, R83, PT ;  /* 0x000000535c00720c */ /* 0x000fe20003f04270 */
[----:B------:R-:W-:Y:S01]  /*25a0*/  FFMA.FTZ R92, R25, R28, RZ ;  /* 0x0000001c195c7223 */ /* 0x000fe200000100ff */
[----:B------:R-:W-:Y:S01]  /*25b0*/  FFMA.FTZ R25, R24, R30, RZ ;  /* 0x0000001e18197223 */ /* 0x000fe200000100ff */
[----:B------:R-:W1:Y:S01]  /*25c0*/  SHFL.DOWN PT, R90, R57, 0x8, R83 ;  /* 0x09000000395a7989 */ /* 0x000e6200000e0053 */
[----:B------:R-:W-:Y:S01]  /*25d0*/  IADD3 R24, R6, 0x10, RZ ;  /* 0x0000001006187810 */ /* 0x000fe20007ffe0ff */
[----:B------:R-:W-:Y:S01]  /*25e0*/  FADD.FTZ R28, RZ, R28 ;  /* 0x0000001cff1c7221 */ /* 0x000fe20000010000 */
[----:B------:R-:W-:Y:S01]  /*25f0*/  FFMA.FTZ R25, R34, R32, R25 ;  /* 0x0000002022197223 */ /* 0x000fe20000010019 */
[----:B------:R-:W-:Y:S02]  /*2600*/  FFMA.FTZ R92, R31, R29, R92 ;  /* 0x0000001d1f5c7223 */ /* 0x000fe4000001005c */
[----:B------:R-:W-:Y:S01]  /*2610*/  FADD.FTZ R28, R28, R29 ;  /* 0x0000001d1c1c7221 */ /* 0x000fe20000010000 */
[----:B------:R-:W-:Y:S01]  /*2620*/  FADD.FTZ R29, RZ, R30 ;  /* 0x0000001eff1d7221 */ /* 0x000fe20000010000 */
[----:B------:R-:W-:Y:S01]  /*2630*/  FFMA.FTZ R25, R38, R40, R25 ;  /* 0x0000002826197223 */ /* 0x000fe20000010019 */
[----:B------:R-:W-:Y:S01]  /*2640*/  FFMA.FTZ R92, R39, R41, R92 ;  /* 0x00000029275c7223 */ /* 0x000fe2000001005c */
[----:B------:R-:W-:Y:S01]  /*2650*/  FADD.FTZ R28, R28, R41 ;  /* 0x000000291c1c7221 */ /* 0x000fe20000010000 */
[----:B------:R-:W-:Y:S01]  /*2660*/  FADD.FTZ R31, R29, R32 ;  /* 0x000000201d1f7221 */ /* 0x000fe20000010000 */
        /* <DEDUP_REMOVED lines=8> */
[----:B0-----:R-:W-:Y:S01]  /*26f0*/  @!P0 FADD.FTZ R56, R56, R85 ;  /* 0x0000005538388221 */ /* 0x001fe20000010000 */
[----:B------:R-:W-:Y:S01]  /*2700*/  FFMA.FTZ R25, R50, R46, R25 ;  /* 0x0000002e32197223 */ /* 0x000fe20000010019 */
[----:B------:R-:W-:Y:S01]  /*2710*/  FFMA.FTZ R92, R49, R47, R92 ;  /* 0x0000002f315c7223 */ /* 0x000fe2000001005c */
[----:B------:R-:W-:Y:S01]  /*2720*/  FADD.FTZ R28, R28, R47 ;  /* 0x0000002f1c1c7221 */ /* 0x000fe20000010000 */
[----:B-1----:R-:W-:Y:S01]  /*2730*/  @!P0 FADD.FTZ R57, R57, R90 ;  /* 0x0000005a39398221 */ /* 0x002fe20000010000 */
[----:B------:R-:W-:Y:S01]  /*2740*/  ISETP.GT.AND P0, PT, R24, R83, PT ;  /* 0x000000531800720c */ /* 0x000fe20003f04270 */
[----:B------:R-:W0:Y:S01]  /*2750*/  SHFL.DOWN PT, R29, R56, 0x10, R83 ;  /* 0x0a000000381d7989 */ /* 0x000e2200000e0053 */
[----:B------:R-:W-:Y:S01]  /*2760*/  FADD.FTZ R35, R35, R42 ;  /* 0x0000002a23237221 */ /* 0x000fe20000010000 */
[----:B------:R-:W-:Y:S01]  /*2770*/  FFMA.FTZ R25, R54, R52, R25 ;  /* 0x0000003436197223 */ /* 0x000fe20000010019 */
[----:B------:R-:W-:Y:S01]  /*2780*/  MOV R49, 0x400 ;  /* 0x0000040000317802 */ /* 0x000fe20000000f00 */
[----:B------:R-:W1:Y:S01]  /*2790*/  S2R R24, SR_CgaCtaId ;  /* 0x0000000000187919 */ /* 0x000e620000008800 */
[----:B------:R-:W-:Y:S01]  /*27a0*/  FFMA.FTZ R92, R51, R53, R92 ;  /* 0x00000035335c7223 */ /* 0x000fe2000001005c */
[----:B------:R-:W-:Y:S01]  /*27b0*/  FADD.FTZ R28, R28, R53 ;  /* 0x000000351c1c7221 */ /* 0x000fe20000010000 */
[----:B------:R-:W2:Y:S01]  /*27c0*/  LDC.64 R90, c[0x0][0x268] ;  /* 0x00009a00ff5a7b82 */ /* 0x000ea20000000a00 */
[----:B------:R3:W4:Y:S01]  /*27d0*/  SHFL.DOWN PT, R30, R57, 0x10, R83 ;  /* 0x0a000000391e7989 */ /* 0x00072200000e0053 */
[----:B------:R-:W-:Y:S01]  /*27e0*/  FADD.FTZ R35, R35, R46 ;  /* 0x0000002e23237221 */ /* 0x000fe20000010000 */
[----:B------:R-:W-:Y:S01]  /*27f0*/  FFMA.FTZ R53, R84, R26, R25 ;  /* 0x0000001a54357223 */ /* 0x000fe20000010019 */
[----:B------:R-:W-:Y:S01]  /*2800*/  IADD3 R25, R49, 0xc0, RZ ;  /* 0x000000c031197810 */ /* 0x000fe20007ffe0ff */
[----:B------:R-:W-:Y:S01]  /*2810*/  FADD.FTZ R54, R28, R27 ;  /* 0x0000001b1c367221 */ /* 0x000fe20000010000 */
[----:B------:R-:W-:Y:S01]  /*2820*/  FADD.FTZ R35, R35, R52 ;  /* 0x0000003423237221 */ /* 0x000fe20000010000 */
[----:B------:R-:W-:-:S03]  /*2830*/  FFMA.FTZ R52, R55, R27, R92 ;  /* 0x0000001b37347223 */ /* 0x000fc6000001005c */
[----:B------:R-:W-:Y:S01]  /*2840*/  FADD.FTZ R55, R35, R26 ;  /* 0x0000001a23377221 */ /* 0x000fe20000010000 */
[----:B---3--:R-:W3:Y:S01]  /*2850*/  LDC R83, c[0x0][0xc] ;  /* 0x00000300ff537b82 */ /* 0x008ee20000000800 */
[----:B0-----:R-:W-:Y:S01]  /*2860*/  @!P0 FADD.FTZ R56, R56, R29 ;  /* 0x0000001d38388221 */ /* 0x001fe20000010000 */
[----:B----4-:R-:W-:Y:S01]  /*2870*/  @!P0 FADD.FTZ R57, R57, R30 ;  /* 0x0000001e39398221 */ /* 0x010fe20000010000 */
[C---:B-1----:R-:W-:Y:S02]  /*2880*/  LEA R84, R24.reuse, R25, 0x18 ;  /* 0x0000001918547211 */ /* 0x042fe400078ec0ff */
[----:B------:R-:W-:Y:S02]  /*2890*/  @!P3 LEA R27, R24, R49, 0x18 ;  /* 0x00000031181bb211 */ /* 0x000fe400078ec0ff */
[----:B------:R-:W-:Y:S02]  /*28a0*/  LEA R84, R81, R84, 0x4 ;  /* 0x0000005451547211 */ /* 0x000fe400078e20ff */
[----:B------:R-:W-:-:S02]  /*28b0*/  @!P3 LEA R27, R0, R27, 0x3 ;  /* 0x0000001b001bb211 */ /* 0x000fc400078e18ff */
[----:B---3--:R-:W-:Y:S01]  /*28c0*/  ISETP.GE.U32.AND P0, PT, R83, 0x2, PT ;  /* 0x000000025300780c */ /* 0x008fe20003f06070 */
[----:B------:R0:W-:Y:S04]  /*28d0*/  STS.128 [R84], R52 ;  /* 0x0000003454007388 */ /* 0x0001e80000000c00 */
[----:B------:R0:W-:Y:S01]  /*28e0*/  @!P3 STS.64 [R27+0x18], R56 ;  /* 0x000018381b00b388 */ /* 0x0001e20000000a00 */
[----:B------:R-:W-:Y:S06]  /*28f0*/  BAR.SYNC.DEFER_BLOCKING 0x0 ;  /* 0x0000000000007b1d */ /* 0x000fec0000010000 */
[----:B--2---:R-:W-:Y:S05]  /*2900*/  @P2 BRA `(.L_x_55) ;  /* 0x0000000000b02947 */ /* 0x004fea0003800000 */
[----:B------:R-:W-:-:S05]  /*2910*/  LEA R49, R24, R49, 0x18 ;  /* 0x0000003118317211 */ /* 0x000fca00078ec0ff */
[----:B0-----:R-:W0:Y:S04]  /*2920*/  LDS.128 R24, [R49+0x20] ;  /* 0x0000200031187984 */ /* 0x001e280000000c00 */
[----:B------:R-:W1:Y:S04]  /*2930*/  LDS.128 R40, [R49+0x30] ;  /* 0x0000300031287984 */ /* 0x000e680000000c00 */
[----:B------:R-:W2:Y:S04]  /*2940*/  LDS.128 R32, [R49+0x40] ;  /* 0x0000400031207984 */ /* 0x000ea80000000c00 */
[----:B------:R-:W3:Y:S04]  /*2950*/  LDS.128 R28, [R49+0x50] ;  /* 0x00005000311c7984 */ /* 0x000ee80000000c00 */
[----:B------:R-:W4:Y:S04]  /*2960*/  LDS.128 R36, [R49+0x60] ;  /* 0x0000600031247984 */ /* 0x000f280000000c00 */
[----:B------:R-:W5:Y:S01]  /*2970*/  LDS.128 R44, [R49+0x70] ;  /* 0x00007000312c7984 */ /* 0x000f620000000c00 */
[----:B0-----:R-:W-:Y:S01]  /*2980*/  FADD.FTZ R51, R56, R24 ;  /* 0x0000001838337221 */ /* 0x001fe20000010000 */
[----:B------:R-:W-:-:S02]  /*2990*/  FADD.FTZ R24, R57, R25 ;  /* 0x0000001939187221 */ /* 0x000fc40000010000 */
[----:B------:R-:W-:Y:S01]  /*29a0*/  LDS.64 R56, [R49+0xa0] ;  /* 0x0000a00031387984 */ /* 0x000fe20000000a00 */
[----:B------:R-:W-:Y:S01]  /*29b0*/  FADD.FTZ R51, R51, R26 ;  /* 0x0000001a33337221 */ /* 0x000fe20000010000 */
[----:B------:R-:W-:-:S03]  /*29c0*/  FADD.FTZ R24, R24, R27 ;  /* 0x0000001b18187221 */ /* 0x000fc60000010000 */
[----:B-1----:R-:W-:Y:S01]  /*29d0*/  FADD.FTZ R51, R51, R40 ;  /* 0x0000002833337221 */ /* 0x002fe20000010000 */
[----:B------:R-:W-:Y:S02]  /*29e0*/  FADD.FTZ R40, R24, R41 ;  /* 0x0000002918287221 */ /* 0x000fe40000010000 */
[----:B------:R-:W0:Y:S01]  /*29f0*/  LDS.128 R24, [R49+0x80] ;  /* 0x0000800031187984 */ /* 0x000e220000000c00 */
[----:B------:R-:W-:Y:S01]  /*2a00*/  FADD.FTZ R51, R51, R42 ;  /* 0x0000002a33337221 */ /* 0x000fe20000010000 */
[----:B------:R-:W-:-:S03]  /*2a10*/  FADD.FTZ R40, R40, R43 ;  /* 0x0000002b28287221 */ /* 0x000fc60000010000 */
[----:B--2---:R-:W-:Y:S01]  /*2a20*/  FADD.FTZ R51, R51, R32 ;  /* 0x0000002033337221 */ /* 0x004fe20000010000 */
[----:B------:R-:W-:Y:S02]  /*2a30*/  FADD.FTZ R32, R40, R33 ;  /* 0x0000002128207221 */ /* 0x000fe40000010000 */
[----:B------:R-:W1:Y:S01]  /*2a40*/  LDS.128 R40, [R49+0x90] ;  /* 0x0000900031287984 */ /* 0x000e620000000c00 */
[----:B------:R-:W-:Y:S01]  /*2a50*/  FADD.FTZ R51, R51, R34 ;  /* 0x0000002233337221 */ /* 0x000fe20000010000 */
[----:B------:R-:W-:-:S03]  /*2a60*/  FADD.FTZ R32, R32, R35 ;  /* 0x0000002320207221 */ /* 0x000fc60000010000 */
[----:B---3--:R-:W-:Y:S01]  /*2a70*/  FADD.FTZ R51, R51, R28 ;  /* 0x0000001c33337221 */ /* 0x008fe20000010000 */
[----:B------:R-:W-:-:S03]  /*2a80*/  FADD.FTZ R32, R32, R29 ;  /* 0x0000001d20207221 */ /* 0x000fc60000010000 */
[----:B------:R-:W-:Y:S01]  /*2a90*/  FADD.FTZ R51, R51, R30 ;  /* 0x0000001e33337221 */ /* 0x000fe20000010000 */
[----:B------:R-:W-:-:S03]  /*2aa0*/  FADD.FTZ R32, R32, R31 ;  /* 0x0000001f20207221 */ /* 0x000fc60000010000 */
[----:B----4-:R-:W-:Y:S01]  /*2ab0*/  FADD.FTZ R51, R51, R36 ;  /* 0x0000002433337221 */ /* 0x010fe20000010000 */
[----:B------:R-:W-:-:S03]  /*2ac0*/  FADD.FTZ R32, R32, R37 ;  /* 0x0000002520207221 */ /* 0x000fc60000010000 */
[----:B------:R-:W-:Y:S01]  /*2ad0*/  FADD.FTZ R51, R51, R38 ;  /* 0x0000002633337221 */ /* 0x000fe20000010000 */
[----:B------:R-:W-:-:S03]  /*2ae0*/  FADD.FTZ R32, R32, R39 ;  /* 0x0000002720207221 */ /* 0x000fc60000010000 */
[----:B-----5:R-:W-:Y:S01]  /*2af0*/  FADD.FTZ R51, R51, R44 ;  /* 0x0000002c33337221 */ /* 0x020fe20000010000 */
[----:B------:R-:W-:-:S03]  /*2b00*/  FADD.FTZ R32, R32, R45 ;  /* 0x0000002d20207221 */ /* 0x000fc60000010000 */
[----:B------:R-:W-:Y:S01]  /*2b10*/  FADD.FTZ R51, R51, R46 ;  /* 0x0000002e33337221 */ /* 0x000fe20000010000 */
[----:B------:R-:W-:-:S03]  /*2b20*/  FADD.FTZ R32, R32, R47 ;  /* 0x0000002f20207221 */ /* 0x000fc60000010000 */
[----:B0-----:R-:W-:Y:S01]  /*2b30*/  FADD.FTZ R51, R51, R24 ;  /* 0x0000001833337221 */ /* 0x001fe20000010000 */
[----:B------:R-:W-:-:S03]  /*2b40*/  FADD.FTZ R32, R32, R25 ;  /* 0x0000001920207221 */ /* 0x000fc60000010000 */
[----:B------:R-:W-:Y:S01]  /*2b50*/  FADD.FTZ R51, R51, R26 ;  /* 0x0000001a33337221 */ /* 0x000fe20000010000 */
[----:B------:R-:W-:-:S03]  /*2b60*/  FADD.FTZ R32, R32, R27 ;  /* 0x0000001b20207221 */ /* 0x000fc60000010000 */
[----:B-1----:R-:W-:Y:S01]  /*2b70*/  FADD.FTZ R51, R51, R40 ;  /* 0x0000002833337221 */ /* 0x002fe20000010000 */
[----:B------:R-:W-:-:S03]  /*2b80*/  FADD.FTZ R32, R32, R41 ;  /* 0x0000002920207221 */ /* 0x000fc60000010000 */
[----:B------:R-:W-:Y:S01]  /*2b90*/  FADD.FTZ R51, R51, R42 ;  /* 0x0000002a33337221 */ /* 0x000fe20000010000 */
[----:B------:R-:W-:-:S03]  /*2ba0*/  FADD.FTZ R32, R32, R43 ;  /* 0x0000002b20207221 */ /* 0x000fc60000010000 */
[----:B------:R-:W-:Y:S01]  /*2bb0*/  FADD.FTZ R56, R51, R56 ;  /* 0x0000003833387221 */ /* 0x000fe20000010000 */
[----:B------:R-:W-:-:S07]  /*2bc0*/  FADD.FTZ R57, R32, R57 ;  /* 0x0000003920397221 */ /* 0x000fce0000010000 */
.L_x_55:
[----:B------:R-:W-:Y:S05]  /*2bd0*/  BSYNC B0 ;  /* 0x0000000000007941 */ /* 0x000fea0003800000 */
.L_x_54:
[----:B------:R-:W-:Y:S01]  /*2be0*/  BAR.SYNC.DEFER_BLOCKING 0x0 ;  /* 0x0000000000007b1d */ /* 0x000fe20000010000 */
[----:B------:R-:W-:-:S05]  /*2bf0*/  IMAD R85, R48, 0x23, R81 ;  /* 0x0000002330557824 */ /* 0x000fca00078e0251 */
[----:B------:R-:W-:Y:S04]  /*2c00*/  BSSY B0, `(.L_x_56) ;  /* 0x000004d000007945 */ /* 0x000fe80003800000 */
[----:B------:R-:W-:Y:S05]  /*2c10*/  @P4 BRA `(.L_x_57) ;  /* 0x00000004002c4947 */ /* 0x000fea0003800000 */
[----:B0-----:R-:W0:Y:S04]  /*2c20*/  LDS.128 R24, [R84+0x230] ;  /* 0x0002300054187984 */ /* 0x001e280000000c00 */
[----:B------:R-:W1:Y:S04]  /*2c30*/  LDS.128 R28, [R84+0x460] ;  /* 0x00046000541c7984 */ /* 0x000e680000000c00 */
[----:B------:R-:W2:Y:S04]  /*2c40*/  LDS.128 R36, [R84+0x690] ;  /* 0x0006900054247984 */ /* 0x000ea80000000c00 */
[----:B------:R-:W3:Y:S04]  /*2c50*/  LDS.128 R48, [R84+0x8c0] ;  /* 0x0008c00054307984 */ /* 0x000ee80000000c00 */
[----:B------:R-:W4:Y:S04]  /*2c60*/  LDS.128 R32, [R84+0xaf0] ;  /* 0x000af00054207984 */ /* 0x000f280000000c00 */
[----:B------:R-:W5:Y:S04]  /*2c70*/  LDS.128 R40, [R84+0xd20] ;  /* 0x000d200054287984 */ /* 0x000f680000000c00 */
[----:B------:R-:W5:Y:S01]  /*2c80*/  LDS.128 R44, [R84+0xf50] ;  /* 0x000f5000542c7984 */ /* 0x000f620000000c00 */
[----:B0-----:R-:W-:Y:S01]  /*2c90*/  FADD.FTZ R93, R52, R24 ;  /* 0x00000018345d7221 */ /* 0x001fe20000010000 */
[----:B------:R-:W-:Y:S01]  /*2ca0*/  FADD.FTZ R52, R53, R25 ;  /* 0x0000001935347221 */ /* 0x000fe20000010000 */
[----:B------:R-:W-:Y:S01]  /*2cb0*/  FADD.FTZ R53, R54, R26 ;  /* 0x0000001a36357221 */ /* 0x000fe20000010000 */
[----:B------:R-:W-:Y:S01]  /*2cc0*/  FADD.FTZ R54, R55, R27 ;  /* 0x0000001b37367221 */ /* 0x000fe20000010000 */
[----:B-1----:R-:W-:Y:S01]  /*2cd0*/  FADD.FTZ R93, R93, R28 ;  /* 0x0000001c5d5d7221 */ /* 0x002fe20000010000 */
[----:B------:R-:W0:Y:S01]  /*2ce0*/  LDS.128 R24, [R84+0x1180] ;  /* 0x0011800054187984 */ /* 0x000e220000000c00 */
[----:B------:R-:W-:Y:S01]  /*2cf0*/  FADD.FTZ R52, R52, R29 ;  /* 0x0000001d34347221 */ /* 0x000fe20000010000 */
[----:B------:R-:W-:Y:S01]  /*2d00*/  FADD.FTZ R53, R53, R30 ;  /* 0x0000001e35357221 */ /* 0x000fe20000010000 */
[----:B------:R-:W-:Y:S01]  /*2d10*/  FADD.FTZ R54, R54, R31 ;  /* 0x0000001f36367221 */ /* 0x000fe20000010000 */
[----:B--2---:R-:W-:Y:S01]  /*2d20*/  FADD.FTZ R93, R93, R36 ;  /* 0x000000245d5d7221 */ /* 0x004fe20000010000 */
[----:B------:R-:W-:Y:S01]  /*2d30*/  FADD.FTZ R52, R52, R37 ;  /* 0x0000002534347221 */ /* 0x000fe20000010000 */
[----:B------:R-:W-:Y:S01]  /*2d40*/  FADD.FTZ R53, R53, R38 ;  /* 0x0000002635357221 */ /* 0x000fe20000010000 */
[----:B------:R-:W-:Y:S01]  /*2d50*/  FADD.FTZ R54, R54, R39 ;  /* 0x0000002736367221 */ /* 0x000fe20000010000 */
[----:B---3--:R-:W-:Y:S01]  /*2d60*/  FADD.FTZ R93, R93, R48 ;  /* 0x000000305d5d7221 */ /* 0x008fe20000010000 */
[----:B------:R-:W-:Y:S01]  /*2d70*/  FADD.FTZ R52, R52, R49 ;  /* 0x0000003134347221 */ /* 0x000fe20000010000 */
[----:B------:R-:W-:Y:S01]  /*2d80*/  FADD.FTZ R53, R53, R50 ;  /* 0x0000003235357221 */ /* 0x000fe20000010000 */
[----:B------:R-:W-:Y:S01]  /*2d90*/  FADD.FTZ R54, R54, R51 ;  /* 0x0000003336367221 */ /* 0x000fe20000010000 */
[----:B------:R-:W1:Y:S01]  /*2da0*/  LDS.128 R28, [R84+0x13b0] ;  /* 0x0013b000541c7984 */ /* 0x000e620000000c00 */
[----:B----4-:R-:W-:Y:S01]  /*2db0*/  FADD.FTZ R93, R93, R32 ;  /* 0x000000205d5d7221 */ /* 0x010fe20000010000 */
[----:B------:R-:W-:Y:S01]  /*2dc0*/  FADD.FTZ R52, R52, R33 ;  /* 0x0000002134347221 */ /* 0x000fe20000010000 */
[----:B------:R-:W-:Y:S01]  /*2dd0*/  FADD.FTZ R53, R53, R34 ;  /* 0x0000002235357221 */ /* 0x000fe20000010000 */
[----:B------:R-:W-:Y:S01]  /*2de0*/  FADD.FTZ R54, R54, R35 ;  /* 0x0000002336367221 */ /* 0x000fe20000010000 */
[----:B------:R-:W-:Y:S01]  /*2df0*/  LDS.128 R36, [R84+0x1810] ;  /* 0x0018100054247984 */ /* 0x000fe20000000c00 */
[----:B-----5:R-:W-:Y:S01]  /*2e00*/  FADD.FTZ R93, R93, R40 ;  /* 0x000000285d5d7221 */ /* 0x020fe20000010000 */
[----:B------:R-:W-:Y:S01]  /*2e10*/  FADD.FTZ R52, R52, R41 ;  /* 0x0000002934347221 */ /* 0x000fe20000010000 */
[----:B------:R-:W-:Y:S01]  /*2e20*/  FADD.FTZ R53, R53, R42 ;  /* 0x0000002a35357221 */ /* 0x000fe20000010000 */
[----:B------:R-:W2:Y:S01]  /*2e30*/  LDS.128 R32, [R84+0x15e0] ;  /* 0x0015e00054207984 */ /* 0x000ea20000000c00 */
[----:B------:R-:W-:Y:S01]  /*2e40*/  FADD.FTZ R54, R54, R43 ;  /* 0x0000002b36367221 */ /* 0x000fe20000010000 */
[----:B------:R-:W-:Y:S01]  /*2e50*/  FADD.FTZ R93, R93, R44 ;  /* 0x0000002c5d5d7221 */ /* 0x000fe20000010000 */
[----:B------:R-:W-:Y:S01]  /*2e60*/  FADD.FTZ R52, R52, R45 ;  /* 0x0000002d34347221 */ /* 0x000fe20000010000 */
[----:B------:R-:W3:Y:S01]  /*2e70*/  LDS.128 R40, [R84+0x1a40] ;  /* 0x001a400054287984 */ /* 0x000ee20000000c00 */
[----:B------:R-:W-:Y:S01]  /*2e80*/  FADD.FTZ R53, R53, R46 ;  /* 0x0000002e35357221 */ /* 0x000fe20000010000 */
[----:B------:R-:W-:-:S02]  /*2e90*/  FADD.FTZ R92, R54, R47 ;  /* 0x0000002f365c7221 */ /* 0x000fc40000010000 */
[----:B------:R-:W4:Y:S04]  /*2ea0*/  LDS.128 R44, [R84+0x1c70] ;  /* 0x001c7000542c7984 */ /* 0x000f280000000c00 */
[----:B------:R-:W5:Y:S01]  /*2eb0*/  LDS.128 R48, [R84+0x1ea0] ;  /* 0x001ea00054307984 */ /* 0x000f620000000c00 */
[----:B0-----:R-:W-:Y:S01]  /*2ec0*/  FADD.FTZ R93, R93, R24 ;  /* 0x000000185d5d7221 */ /* 0x001fe20000010000 */
[----:B------:R-:W-:Y:S01]  /*2ed0*/  FADD.FTZ R24, R52, R25 ;  /* 0x0000001934187221 */ /* 0x000fe20000010000 */
[----:B------:R-:W-:Y:S01]  /*2ee0*/  FADD.FTZ R25, R53, R26 ;  /* 0x0000001a35197221 */ /* 0x000fe20000010000 */
[----:B------:R-:W-:Y:S01]  /*2ef0*/  FADD.FTZ R92, R92, R27 ;  /* 0x0000001b5c5c7221 */ /* 0x000fe20000010000 */
        /* <DEDUP_REMOVED lines=9> */
[----:B------:R-:W-:Y:S01]  /*2f90*/  FADD.FTZ R93, R93, R36 ;  /* 0x000000245d5d7221 */ /* 0x000fe20000010000 */
[----:B------:R-:W-:Y:S01]  /*2fa0*/  FADD.FTZ R24, R24, R37 ;  /* 0x0000002518187221 */ /* 0x000fe20000010000 */
[----:B------:R-:W-:Y:S01]  /*2fb0*/  FADD.FTZ R25, R25, R38 ;  /* 0x0000002619197221 */ /* 0x000fe20000010000 */
[----:B------:R-:W-:Y:S01]  /*2fc0*/  FADD.FTZ R92, R92, R39 ;  /* 0x000000275c5c7221 */ /* 0x000fe20000010000 */
[----:B---3--:R-:W-:Y:S01]  /*2fd0*/  FADD.FTZ R93, R93, R40 ;  /* 0x000000285d5d7221 */ /* 0x008fe20000010000 */
[----:B------:R-:W-:Y:S01]  /*2fe0*/  FADD.FTZ R24, R24, R41 ;  /* 0x0000002918187221 */ /* 0x000fe20000010000 */
[----:B------:R-:W-:Y:S01]  /*2ff0*/  FADD.FTZ R25, R25, R42 ;  /* 0x0000002a19197221 */ /* 0x000fe20000010000 */
[----:B------:R-:W-:Y:S01]  /*3000*/  FADD.FTZ R92, R92, R43 ;  /* 0x0000002b5c5c7221 */ /* 0x000fe20000010000 */
[----:B----4-:R-:W-:Y:S01]  /*3010*/  FADD.FTZ R93, R93, R44 ;  /* 0x0000002c5d5d7221 */ /* 0x010fe20000010000 */
[----:B------:R-:W-:Y:S01]  /*3020*/  FADD.FTZ R24, R24, R45 ;  /* 0x0000002d18187221 */ /* 0x000fe20000010000 */
[----:B------:R-:W-:Y:S01]  /*3030*/  FADD.FTZ R25, R25, R46 ;  /* 0x0000002e19197221 */ /* 0x000fe20000010000 */
[----:B------:R-:W-:Y:S01]  /*3040*/  FADD.FTZ R92, R92, R47 ;  /* 0x0000002f5c5c7221 */ /* 0x000fe20000010000 */
[----:B-----5:R-:W-:Y:S01]  /*3050*/  FADD.FTZ R93, R93, R48 ;  /* 0x000000305d5d7221 */ /* 0x020fe20000010000 */
[----:B------:R-:W-:Y:S01]  /*3060*/  FADD.FTZ R24, R24, R49 ;  /* 0x0000003118187221 */ /* 0x000fe20000010000 */
[----:B------:R-:W-:Y:S01]  /*3070*/  FADD.FTZ R25, R25, R50 ;  /* 0x0000003219197221 */ /* 0x000fe20000010000 */
[----:B------:R-:W-:Y:S01]  /*3080*/  FADD.FTZ R92, R92, R51 ;  /* 0x000000335c5c7221 */ /* 0x000fe20000010000 */
[----:B0-----:R-:W-:Y:S01]  /*3090*/  FADD.FTZ R52, R93, R52 ;  /* 0x000000345d347221 */ /* 0x001fe20000010000 */
[----:B------:R-:W-:Y:S01]  /*30a0*/  FADD.FTZ R53, R24, R53 ;  /* 0x0000003518357221 */ /* 0x000fe20000010000 */
[----:B------:R-:W-:Y:S01]  /*30b0*/  FADD.FTZ R54, R25, R54 ;  /* 0x0000003619367221 */ /* 0x000fe20000010000 */
[----:B------:R-:W-:-:S07]  /*30c0*/  FADD.FTZ R55, R92, R55 ;  /* 0x000000375c377221 */ /* 0x000fce0000010000 */
.L_x_57:
[----:B------:R-:W-:Y:S05]  /*30d0*/  BSYNC B0 ;  /* 0x0000000000007941 */ /* 0x000fea0003800000 */
.L_x_56:
[----:B------:R-:W-:Y:S01]  /*30e0*/  BSSY B0, `(.L_x_58) ;  /* 0x000000f000007945 */ /* 0x000fe20003800000 */
[----:B------:R-:W-:Y:S01]  /*30f0*/  PRMT R32, R69, 0x7632, R32 ;  /* 0x0000763245207816 */ /* 0x000fe20000000020 */
[----:B------:R-:W-:Y:S02]  /*3100*/  IMAD.WIDE R90, R85, 0x4, R90 ;  /* 0x00000004555a7825 */ /* 0x000fe400078e025a */
[----:B------:R-:W-:Y:S05]  /*3110*/  @P4 BRA `(.L_x_59) ;  /* 0x00000000002c4947 */ /* 0x000fea0003800000 */
        /* <DEDUP_REMOVED lines=11> */
.L_x_59:
[----:B------:R-:W-:Y:S05]  /*31d0*/  BSYNC B0 ;  /* 0x0000000000007941 */ /* 0x000fea0003800000 */
.L_x_58:
[----:B------:R-:W-:Y:S02]  /*31e0*/  PRMT R47, R68, 0x7632, R47 ;  /* 0x00007632442f7816 */ /* 0x000fe4000000002f */
[----:B------:R-:W-:Y:S02]  /*31f0*/  PRMT R46, R70, 0x7632, R46 ;  /* 0x00007632462e7816 */ /* 0x000fe4000000002e */
[----:B------:R-:W-:Y:S02]  /*3200*/  PRMT R45, R67, 0x7632, R45 ;  /* 0x00007632432d7816 */ /* 0x000fe4000000002d */
[----:B------:R-:W-:Y:S02]  /*3210*/  PRMT R44, R65, 0x7632, R44 ;  /* 0x00007632412c7816 */ /* 0x000fe4000000002c */
[----:B------:R-:W-:Y:S02]  /*3220*/  PRMT R43, R64, 0x7632, R43 ;  /* 0x00007632402b7816 */ /* 0x000fe4000000002b */
[----:B------:R-:W-:-:S02]  /*3230*/  PRMT R42, R66, 0x7632, R42 ;  /* 0x00007632422a7816 */ /* 0x000fc4000000002a */
        /* <DEDUP_REMOVED lines=8> */
[----:B------:R-:W-:Y:S01]  /*32c0*/  PRMT R33, R8, 0x7632, R33 ;  /* 0x0000763208217816 */ /* 0x000fe20000000021 */
[----:B------:R-:W-:Y:S06]  /*32d0*/  @!P0 BRA `(.L_x_60) ;  /* 0x0000001000888947 */ /* 0x000fec0003800000 */
[----:B------:R-:W1:Y:S01]  /*32e0*/  LDC R49, c[0x0][0x10] ;  /* 0x00000400ff317b82 */ /* 0x000e620000000800 */
[----:B------:R-:W3:Y:S01]  /*32f0*/  S2R R48, SR_CTAID.Y ;  /* 0x0000000000307919 */ /* 0x000ee20000002600 */
[----:B--2---:R-:W-:-:S06]  /*3300*/  LOP3.LUT R26, R71, 0x1, RZ, 0xc0, !PT ;  /* 0x00000001471a7812 */ /* 0x004fcc00078ec0ff */
[----:B------:R-:W2:Y:S08]  /*3310*/  LDC.64 R24, c[0x0][0x258] ;  /* 0x00009600ff187b82 */ /* 0x000eb00000000a00 */
[----:B0-----:R-:W0:Y:S01]  /*3320*/  LDC.64 R52, c[0x0][0x260] ;  /* 0x00009800ff347b82 */ /* 0x001e220000000a00 */
[----:B-1----:R-:W-:-:S04]  /*3330*/  IMAD R26, R26, R49, RZ ;  /* 0x000000311a1a7224 */ /* 0x002fc800078e02ff */
[C---:B------:R-:W-:Y:S01]  /*3340*/  IMAD R28, R26.reuse, R83, RZ ;  /* 0x000000531a1c7224 */ /* 0x040fe200078e02ff */
[----:B---3--:R-:W-:-:S04]  /*3350*/  IADD3 R27, R26, R48, RZ ;  /* 0x000000301a1b7210 */ /* 0x008fc80007ffe0ff */
[----:B------:R-:W-:Y:S01]  /*3360*/  SHF.L.U32 R29, R28, 0x1, RZ ;  /* 0x000000011c1d7819 */ /* 0x000fe200000006ff */
[----:B--2---:R-:W-:-:S04]  /*3370*/  IMAD.WIDE.U32 R24, R27, 0x4, R24 ;  /* 0x000000041b187825 */ /* 0x004fc800078e0018 */
[----:B0-----:R-:W-:Y:S01]  /*3380*/  IMAD.WIDE R52, R29, 0x4, R52 ;  /* 0x000000041d347825 */ /* 0x001fe200078e0234 */
        /* <DEDUP_REMOVED lines=20> */
.L_x_62:
[----:B-1----:R-:W2:Y:S04]  /*34d0*/  LDG.E.STRONG.GPU R26, desc[UR8][R24.64] ;  /* 0x00000008181a7981 */ /* 0x002ea8000c1ef900 */
[----:B--2---:R-:W-:Y:S01]  /*34e0*/  CCTL.IVALL ;  /* 0x00000000ff00798f */ /* 0x004fe20002000000 */
[----:B------:R-:W-:Y:S05]  /*34f0*/  YIELD ;  /* 0x0000000000007946 */ /* 0x000fea0003800000 */
[----:B------:R-:W-:-:S13]  /*3500*/  ISETP.NE.AND P0, PT, R26, R31, PT ;  /* 0x0000001f1a00720c */ /* 0x000fda0003f05270 */
[----:B------:R-:W-:Y:S05]  /*3510*/  @P0 BRA `(.L_x_62) ;  /* 0xfffffffc00ec0947 */ /* 0x000fea000383ffff */
.L_x_61:
        /* <DEDUP_REMOVED lines=17> */
.L_x_66:
[----:B------:R-:W-:-:S13]  /*3630*/  ISETP.EQ.OR P6, PT, R51, UR7, P2 ;  /* 0x0000000733007c0c */ /* 0x000fda00097c2670 */
[----:B------:R-:W-:-:S04]  /*3640*/  @!P6 IMAD R25, R49, R51, R48 ;  /* 0x000000333119e224 */ /* 0x000fc800078e0230 */
[----:B------:R-:W-:-:S06]  /*3650*/  @!P6 IMAD.WIDE.U32 R24, R25, 0x8, R52 ;  /* 0x000000081918e825 */ /* 0x000fcc00078e0034 */
[----:B------:R-:W2:Y:S01]  /*3660*/  @!P6 LDG.E.64 R24, desc[UR8][R24.64] ;  /* 0x000000081818e981 */ /* 0x000ea2000c1e1b00 */
[C---:B------:R-:W-:Y:S02]  /*3670*/  IADD3 R27, R51.reuse, 0x1, RZ ;  /* 0x00000001331b7810 */ /* 0x040fe40007ffe0ff */
[----:B------:R-:W-:Y:S02]  /*3680*/  IADD3 R29, R51, 0x2, RZ ;  /* 0x00000002331d7810 */ /* 0x000fe40007ffe0ff */
[----:B------:R-:W-:Y:S02]  /*3690*/  ISETP.EQ.OR P3, PT, R27, UR7, P2 ;  /* 0x000000071b007c0c */ /* 0x000fe40009762670 */
[----:B------:R-:W-:Y:S02]  /*36a0*/  ISETP.EQ.OR P4, PT, R29, UR7, P2 ;  /* 0x000000071d007c0c */ /* 0x000fe40009782670 */
[----:B------:R-:W-:-:S09]  /*36b0*/  IADD3 R28, R51, 0x3, RZ ;  /* 0x00000003331c7810 */ /* 0x000fd20007ffe0ff */
[C-C-:B------:R-:W-:Y:S02]  /*36c0*/  @!P3 IMAD R27, R49.reuse, R27, R48.reuse ;  /* 0x0000001b311bb224 */ /* 0x140fe400078e0230 */
[----:B------:R-:W-:Y:S02]  /*36d0*/  @!P4 IMAD R29, R49, R29, R48 ;  /* 0x0000001d311dc224 */ /* 0x000fe400078e0230 */
[----:B--2---:R-:W-:Y:S01]  /*36e0*/  @!P6 FADD.FTZ R56, R56, R24 ;  /* 0x000000183838e221 */ /* 0x004fe20000010000 */
[----:B------:R-:W-:Y:S01]  /*36f0*/  @!P6 FADD.FTZ R57, R57, R25 ;  /* 0x000000193939e221 */ /* 0x000fe20000010000 */
[----:B------:R-:W-:Y:S01]  /*3700*/  ISETP.EQ.OR P6, PT, R28, UR7, P2 ;  /* 0x000000071c007c0c */ /* 0x000fe200097c2670 */
[----:B------:R-:W-:-:S04]  /*3710*/  @!P3 IMAD.WIDE.U32 R24, R27, 0x8, R52 ;  /* 0x000000081b18b825 */ /* 0x000fc800078e0034 */
[----:B------:R-:W-:Y:S02]  /*3720*/  @!P4 IMAD.WIDE.U32 R26, R29, 0x8, R52 ;  /* 0x000000081d1ac825 */ /* 0x000fe400078e0034 */
[----:B------:R-:W2:Y:S04]  /*3730*/  @!P3 LDG.E.64 R24, desc[UR8][R24.64] ;  /* 0x000000081818b981 */ /* 0x000ea8000c1e1b00 */
        /* <DEDUP_REMOVED lines=98> */
.L_x_65:
[----:B------:R-:W-:-:S13]  /*3d60*/  ISETP.GT.AND P3, PT, R50, 0x4, PT ;  /* 0x000000043200780c */ /* 0x000fda0003f64270 */
[----:B------:R-:W-:Y:S05]  /*3d70*/  @!P3 BRA `(.L_x_67) ;  /* 0x0000000000ecb947 */ /* 0x000fea0003800000 */
[C---:B------:R-:W-:Y:S02]  /*3d80*/  IADD3 R27, R51.reuse, 0x1, RZ ;  /* 0x00000001331b7810 */ /* 0x040fe40007ffe0ff */
[----:B------:R-:W-:Y:S02]  /*3d90*/  ISETP.EQ.OR P0, PT, R51, UR7, P2 ;  /* 0x0000000733007c0c */ /* 0x000fe40009702670 */
[----:B------:R-:W-:Y:S02]  /*3da0*/  ISETP.EQ.OR P4, PT, R27, UR7, P2 ;  /* 0x000000071b007c0c */ /* 0x000fe40009782670 */
[C---:B------:R-:W-:Y:S02]  /*3db0*/  IADD3 R29, R51.reuse, 0x2, RZ ;  /* 0x00000002331d7810 */ /* 0x040fe40007ffe0ff */
[----:B------:R-:W-:Y:S02]  /*3dc0*/  IADD3 R31, R51, 0x3, RZ ;  /* 0x00000003331f7810 */ /* 0x000fe40007ffe0ff */
[----:B------:R-:W-:-:S02]  /*3dd0*/  ISETP.EQ.OR P6, PT, R29, UR7, P2 ;  /* 0x000000071d007c0c */ /* 0x000fc400097c2670 */
[----:B------:R-:W-:-:S03]  /*3de0*/  ISETP.EQ.OR P3, PT, R31, UR7, P2 ;  /* 0x000000071f007c0c */ /* 0x000fc60009762670 */
[--C-:B------:R-:W-:Y:S02]  /*3df0*/  @!P0 IMAD R25, R51, R49, R48.reuse ;  /* 0x0000003133198224 */ /* 0x100fe400078e0230 */
[----:B------:R-:W-:Y:S02]  /*3e00*/  @!P4 IMAD R27, R49, R27, R48 ;  /* 0x0000001b311bc224 */ /* 0x000fe400078e0230 */
[----:B------:R-:W-:-:S04]  /*3e10*/  @!P0 IMAD.WIDE.U32 R24, R25, 0x8, R52 ;  /* 0x0000000819188825 */ /* 0x000fc800078e0034 */
[----:B------:R-:W-:Y:S02]  /*3e20*/  @!P4 IMAD.WIDE.U32 R26, R27, 0x8, R52 ;  /* 0x000000081b1ac825 */ /* 0x000fe400078e0034 */
[----:B------:R-:W2:Y:S02]  /*3e30*/  @!P0 LDG.E.64 R24, desc[UR8][R24.64] ;  /* 0x0000000818188981 */ /* 0x000ea4000c1e1b00 */
[C-C-:B------:R-:W-:Y:S02]  /*3e40*/  @!P6 IMAD R29, R49.reuse, R29, R48.reuse ;  /* 0x0000001d311de224 */ /* 0x140fe400078e0230 */
[----:B------:R-:W-:Y:S01]  /*3e50*/  @!P3 IMAD R31, R49, R31, R48 ;  /* 0x0000001f311fb224 */ /* 0x000fe200078e0230 */
[----:B------:R-:W3:Y:S01]  /*3e60*/  @!P4 LDG.E.64 R26, desc[UR8][R26.64] ;  /* 0x000000081a1ac981 */ /* 0x000ee2000c1e1b00 */
[----:B------:R-:W-:-:S04]  /*3e70*/  @!P6 IMAD.WIDE.U32 R28, R29, 0x8, R52 ;  /* 0x000000081d1ce825 */ /* 0x000fc800078e0034 */
[----:B------:R-:W-:Y:S02]  /*3e80*/  @!P3 IMAD.WIDE.U32 R30, R31, 0x8, R52 ;  /* 0x000000081f1eb825 */ /* 0x000fe400078e0034 */
[----:B------:R-:W4:Y:S04]  /*3e90*/  @!P6 LDG.E.64 R28, desc[UR8][R28.64] ;  /* 0x000000081c1ce981 */ /* 0x000f28000c1e1b00 */
[----:B------:R-:W5:Y:S01]  /*3ea0*/  @!P3 LDG.E.64 R30, desc[UR8][R30.64] ;  /* 0x000000081e1eb981 */ /* 0x000f62000c1e1b00 */
[----:B------:R-:W-:Y:S01]  /*3eb0*/  IADD3 R51, R51, 0x4, RZ ;  /* 0x0000000433337810 */ /* 0x000fe20007ffe0ff */
[----:B--2---:R-:W-:Y:S01]  /*3ec0*/  @!P0 FADD.FTZ R56, R56, R24 ;  /* 0x0000001838388221 */ /* 0x004fe20000010000 */
[----:B------:R-:W-:Y:S02]  /*3ed0*/  @!P0 FADD.FTZ R57, R57, R25 ;  /* 0x0000001939398221 */ /* 0x000fe40000010000 */
[----:B------:R-:W-:-:S02]  /*3ee0*/  IADD3 R24, R51, 0x1, RZ ;  /* 0x0000000133187810 */ /* 0x000fc40007ffe0ff */
[----:B------:R-:W-:Y:S01]  /*3ef0*/  ISETP.EQ.OR P0, PT, R51, UR7, P2 ;  /* 0x0000000733007c0c */ /* 0x000fe20009702670 */
[----:B---3--:R-:W-:Y:S01]  /*3f00*/  @!P4 FADD.FTZ R56, R56, R26 ;  /* 0x0000001a3838c221 */ /* 0x008fe20000010000 */
[----:B------:R-:W-:Y:S01]  /*3f10*/  @!P4 FADD.FTZ R57, R57, R27 ;  /* 0x0000001b3939c221 */ /* 0x000fe20000010000 */
[----:B------:R-:W-:Y:S02]  /*3f20*/  IADD3 R26, R51, 0x2, RZ ;  /* 0x00000002331a7810 */ /* 0x000fe40007ffe0ff */
[----:B------:R-:W-:Y:S01]  /*3f30*/  ISETP.EQ.OR P4, PT, R24, UR7, P2 ;  /* 0x0000000718007c0c */ /* 0x000fe20009782670 */
[----:B----4-:R-:W-:Y:S01]  /*3f40*/  @!P6 FADD.FTZ R56, R56, R28 ;  /* 0x0000001c3838e221 */ /* 0x010fe20000010000 */
[----:B------:R-:W-:Y:S01]  /*3f50*/  @!P6 FADD.FTZ R57, R57, R29 ;  /* 0x0000001d3939e221 */ /* 0x000fe20000010000 */
[----:B------:R-:W-:Y:S02]  /*3f60*/  IADD3 R28, R51, 0x3, RZ ;  /* 0x00000003331c7810 */ /* 0x000fe40007ffe0ff */
[----:B------:R-:W-:Y:S01]  /*3f70*/  ISETP.EQ.OR P6, PT, R26, UR7, P2 ;  /* 0x000000071a007c0c */ /* 0x000fe200097c2670 */
[----:B-----5:R-:W-:Y:S01]  /*3f80*/  @!P3 FADD.FTZ R56, R56, R30 ;  /* 0x0000001e3838b221 */ /* 0x020fe20000010000 */
[----:B------:R-:W-:Y:S01]  /*3f90*/  @!P3 FADD.FTZ R57, R57, R31 ;  /* 0x0000001f3939b221 */ /* 0x000fe20000010000 */
[----:B------:R-:W-:Y:S01]  /*3fa0*/  ISETP.EQ.OR P3, PT, R28, UR7, P2 ;  /* 0x000000071c007c0c */ /* 0x000fe20009762670 */
[----:B------:R-:W-:-:S04]  /*3fb0*/  @!P0 IMAD R25, R49, R51, R48 ;  /* 0x0000003331198224 */ /* 0x000fc800078e0230 */
[----:B------:R-:W-:Y:S02]  /*3fc0*/  @!P4 IMAD R27, R49, R24, R48 ;  /* 0x00000018311bc224 */ /* 0x000fe400078e0230 */
[----:B------:R-:W-:-:S04]  /*3fd0*/  @!P0 IMAD.WIDE.U32 R24, R25, 0x8, R52 ;  /* 0x0000000819188825 */ /* 0x000fc800078e0034 */
[----:B------:R-:W-:Y:S02]  /*3fe0*/  @!P6 IMAD R29, R49, R26, R48 ;  /* 0x0000001a311de224 */ /* 0x000fe400078e0230 */
        /* <DEDUP_REMOVED lines=20> */
.L_x_67:
[----:B------:R-:W-:-:S13]  /*4130*/  ISETP.NE.OR P0, PT, R50, RZ, P0 ;  /* 0x000000ff3200720c */ /* 0x000fda0000705670 */
[----:B------:R-:W-:Y:S05]  /*4140*/  @!P0 BRA `(.L_x_63) ;  /* 0x00000000007c8947 */ /* 0x000fea0003800000 */
.L_x_64:
[C---:B------:R-:W-:Y:S02]  /*4150*/  ISETP.EQ.OR P4, PT, R51.reuse, UR7, P2 ;  /* 0x0000000733007c0c */ /* 0x040fe40009782670 */
[C---:B------:R-:W-:Y:S02]  /*4160*/  IADD3 R27, R51.reuse, 0x1, RZ ;  /* 0x00000001331b7810 */ /* 0x040fe40007ffe0ff */
[----:B------:R-:W-:Y:S02]  /*4170*/  IADD3 R29, R51, 0x2, RZ ;  /* 0x00000002331d7810 */ /* 0x000fe40007ffe0ff */
[----:B------:R-:W-:Y:S02]  /*4180*/  ISETP.EQ.OR P6, PT, R27, UR7, P2 ;  /* 0x000000071b007c0c */ /* 0x000fe400097c2670 */
[----:B------:R-:W-:Y:S02]  /*4190*/  IADD3 R31, R51, 0x3, RZ ;  /* 0x00000003331f7810 */ /* 0x000fe40007ffe0ff */
[----:B------:R-:W-:-:S02]  /*41a0*/  ISETP.EQ.OR P3, PT, R29, UR7, P2 ;  /* 0x000000071d007c0c */ /* 0x000fc40009762670 */
[----:B------:R-:W-:Y:S01]  /*41b0*/  ISETP.EQ.OR P0, PT, R31, UR7, P2 ;  /* 0x000000071f007c0c */ /* 0x000fe20009702670 */
[----:B------:R-:W-:-:S04]  /*41c0*/  @!P4 IMAD R25, R49, R51, R48 ;  /* 0x000000333119c224 */ /* 0x000fc800078e0230 */
[----:B------:R-:W-:-:S04]  /*41d0*/  @!P4 IMAD.WIDE.U32 R24, R25, 0x8, R52 ;  /* 0x000000081918c825 */ /* 0x000fc800078e0034 */
[C-C-:B------:R-:W-:Y:S02]  /*41e0*/  @!P6 IMAD R27, R49.reuse, R27, R48.reuse ;  /* 0x0000001b311be224 */ /* 0x140fe400078e0230 */
[----:B------:R-:W2:Y:S01]  /*41f0*/  @!P4 LDG.E.64 R24, desc[UR8][R24.64] ;  /* 0x000000081818c981 */ /* 0x000ea2000c1e1b00 */
[----:B------:R-:W-:Y:S02]  /*4200*/  @!P3 IMAD R29, R49, R29, R48 ;  /* 0x0000001d311db224 */ /* 0x000fe400078e0230 */
        /* <DEDUP_REMOVED lines=19> */
.L_x_63:
        /* <DEDUP_REMOVED lines=11> */
.L_x_69:
[----:B------:R-:W-:Y:S05]  /*43f0*/  BSYNC B0 ;  /* 0x0000000000007941 */ /* 0x000fea0003800000 */
.L_x_68:
        /* <DEDUP_REMOVED lines=16> */
.L_x_60:
[----:B------:R-:W3:Y:S01]  /*4500*/  S2UR UR6, SR_CgaCtaId ;  /* 0x00000000000679c3 */ /* 0x000ee20000008800 */
[----:B------:R-:W-:Y:S01]  /*4510*/  UMOV UR5, 0x400 ;  /* 0x0000040000057882 */ /* 0x000fe20000000000 */
[----:B------:R-:W-:Y:S01]  /*4520*/  SHF.L.U32 R69, R69, 0x10, RZ ;  /* 0x0000001045457819 */ /* 0x000fe200000006ff */
[----:B------:R-:W-:Y:S01]  /*4530*/  ULDC.64 UR14, c[0x0][0x290] ;  /* 0x0000a400000e7ab9 */ /* 0x000fe20000000a00 */
[----:B012---:R-:W-:Y:S02]  /*4540*/  SHF.L.U32 R27, R32, 0x10, RZ ;  /* 0x00000010201b7819 */ /* 0x007fe400000006ff */
[----:B------:R-:W-:Y:S01]  /*4550*/  ISETP.GE.U32.AND P0, PT, R78, UR14, PT ;  /* 0x0000000e4e007c0c */ /* 0x000fe2000bf06070 */
[----:B------:R-:W-:Y:S01]  /*4560*/  FADD.FTZ R30, -R18, R69 ;  /* 0x00000045121e7221 */ /* 0x000fe20000010100 */
[----:B------:R-:W-:Y:S02]  /*4570*/  SHF.L.U32 R26, R47, 0x10, RZ ;  /* 0x000000102f1a7819 */ /* 0x000fe400000006ff */
[----:B------:R-:W-:Y:S01]  /*4580*/  SHF.L.U32 R31, R70, 0x10, RZ ;  /* 0x00000010461f7819 */ /* 0x000fe200000006ff */
[----:B------:R-:W-:Y:S01]  /*4590*/  FMUL.FTZ R53, R30, R19 ;  /* 0x000000131e357220 */ /* 0x000fe20000410000 */
[----:B---3--:R-:W-:-:S09]  /*45a0*/  ULEA UR5, UR6, UR5, 0x18 ;  /* 0x0000000506057291 */ /* 0x008fd2000f8ec03f */
[----:B------:R-:W-:Y:S01]  /*45b0*/  @!P2 STS.64 [UR5+0xb0], R56 ;  /* 0x0000b038ff00a988 */ /* 0x000fe20008000a05 */
[----:B------:R-:W-:Y:S06]  /*45c0*/  BAR.SYNC.DEFER_BLOCKING 0x0 ;  /* 0x0000000000007b1d */ /* 0x000fec0000010000 */
[----:B------:R-:W0:Y:S01]  /*45d0*/  LDS.64 R24, [UR5+0xb0] ;  /* 0x0000b005ff187984 */ /* 0x000e220008000a00 */
[----:B------:R-:W-:Y:S02]  /*45e0*/  ULDC UR5, c[0x0][0x2bc] ;  /* 0x0000af0000057ab9 */ /* 0x000fe40000000800 */
[----:B0-----:R-:W-:Y:S01]  /*45f0*/  FMUL.FTZ R28, R24, UR5 ;  /* 0x00000005181c7c20 */ /* 0x001fe20008410000 */
[----:B------:R-:W-:Y:S01]  /*4600*/  FADD.FTZ R24, -R18, R27 ;  /* 0x0000001b12187221 */ /* 0x000fe20000010100 */
[----:B------:R-:W-:Y:S01]  /*4610*/  FMUL.FTZ R29, R25, UR5 ;  /* 0x00000005191d7c20 */ /* 0x000fe20008410000 */
[----:B------:R-:W-:-:S02]  /*4620*/  SHF.L.U32 R25, R68, 0x10, RZ ;  /* 0x0000001044197819 */ /* 0x000fc400000006ff */
        /* <DEDUP_REMOVED lines=20> */
.L_x_70:
[----:B------:R-:W-:Y:S04]  /*4770*/  BSSY B0, `(.L_x_71) ;  /* 0x0000014000007945 */ /* 0x000fe80003800000 */
[----:B------:R-:W-:Y:S05]  /*4780*/  @!P1 BRA `(.L_x_72) ;  /* 0x0000000000489947 */ /* 0x000fea0003800000 */
[C-C-:B------:R-:W-:Y:S01]  /*4790*/  FFMA.FTZ R24, R28.reuse, R53, R29.reuse ;  /* 0x000000351c187223 */ /* 0x140fe2000001001d */
[----:B------:R-:W-:Y:S01]  /*47a0*/  ULDC.64 UR12, c[0x0][0x288] ;  /* 0x0000a200000c7ab9 */ /* 0x000fe20000000a00 */
[----:B------:R-:W-:Y:S01]  /*47b0*/  FFMA.FTZ R27, R28, R52, R29 ;  /* 0x000000341c1b7223 */ /* 0x000fe2000001001d */
[----:B------:R-:W-:Y:S02]  /*47c0*/  IMAD R32, R61, UR12, RZ ;  /* 0x0000000c3d207c24 */ /* 0x000fe4000f8e02ff */
[----:B------:R-:W-:Y:S01]  /*47d0*/  FFMA.FTZ R30, R25, R20, -R24 ;  /* 0x00000014191e7223 */ /* 0x000fe20000010818 */
[----:B------:R-:W-:Y:S01]  /*47e0*/  MOV R24, R86 ;  /* 0x0000005600187202 */ /* 0x000fe20000000f00 */
[----:B------:R-:W-:Y:S01]  /*47f0*/  FFMA.FTZ R26, R26, R21, -R27 ;  /* 0x000000151a1a7223 */ /* 0x000fe2000001081b */
[----:B------:R-:W-:Y:S01]  /*4800*/  MOV R25, R89 ;  /* 0x0000005900197202 */ /* 0x000fe20000000f00 */
[C---:B------:R-:W-:Y:S02]  /*4810*/  IMAD R27, R79.reuse, UR13, R32 ;  /* 0x0000000d4f1b7c24 */ /* 0x040fe4000f8e0220 */
[-C--:B------:R-:W-:Y:S01]  /*4820*/  FMUL.FTZ R47, R30, R19.reuse ;  /* 0x000000131e2f7220 */ /* 0x080fe20000410000 */
[----:B------:R-:W-:Y:S01]  /*4830*/  FMUL.FTZ R30, R26, R19 ;  /* 0x000000131a1e7220 */ /* 0x000fe20000410000 */
[----:B------:R-:W-:Y:S01]  /*4840*/  IMAD.WIDE.U32 R24, R79, UR12, R24 ;  /* 0x0000000c4f187c25 */ /* 0x000fe2000f8e0018 */
[----:B------:R-:W-:-:S02]  /*4850*/  ULDC.64 UR12, c[0x0][0x210] ;  /* 0x00008400000c7ab9 */ /* 0x000fc40000000a00 */
[----:B------:R-:W-:Y:S02]  /*4860*/  LEA R26, P2, R24, UR12, 0x1 ;  /* 0x0000000c181a7c11 */ /* 0x000fe4000f8408ff */
[----:B------:R-:W-:Y:S02]  /*4870*/  IADD3 R27, R25, R27, RZ ;  /* 0x0000001b191b7210 */ /* 0x000fe40007ffe0ff */
[----:B------:R-:W-:Y:S02]  /*4880*/  F2FP.BF16.F32.PACK_AB R25, R30, R47 ;  /* 0x0000002f1e19723e */ /* 0x000fe400000010ff */
[----:B------:R-:W-:-:S05]  /*4890*/  LEA.HI.X R27, R24, UR13, R27, 0x1, P2 ;  /* 0x0000000d181b7c11 */ /* 0x000fca00090f0c1b */
[----:B------:R0:W-:Y:S02]  /*48a0*/  STG.E desc[UR8][R26.64], R25 ;  /* 0x000000191a007986 */ /* 0x0001e4000c101908 */
.L_x_72:
[----:B------:R-:W-:Y:S05]  /*48b0*/  BSYNC B0 ;  /* 0x0000000000007941 */ /* 0x000fea0003800000 */
.L_x_71:
[----:B0-----:R-:W-:Y:S01]  /*48c0*/  SHF.L.U32 R25, R46, 0x10, RZ ;  /* 0x000000102e197819 */ /* 0x001fe200000006ff */
[C---:B------:R-:W-:Y:S01]  /*48d0*/  FADD.FTZ R30, -R18.reuse, R31 ;  /* 0x0000001f121e7221 */ /* 0x040fe20000010100 */
[----:B------:R-:W-:Y:S02]  /*48e0*/  ISETP.GE.U32.AND P2, PT, R77, UR14, PT ;  /* 0x0000000e4d007c0c */ /* 0x000fe4000bf46070 */
[----:B------:R-:W-:Y:S01]  /*48f0*/  ISETP.GE.AND.EX P3, PT, R7, UR15, PT, P0 ;  /* 0x0000000f07007c0c */ /* 0x000fe2000bf66300 */
[----:B------:R-:W-:Y:S01]  /*4900*/  FADD.FTZ R24, -R18, R25 ;  /* 0x0000001912187221 */ /* 0x000fe20000010100 */
[----:B------:R-:W-:Y:S01]  /*4910*/  ISETP.GE.AND.EX P4, PT, R9, UR15, PT, P2 ;  /* 0x0000000f09007c0c */ /* 0x000fe2000bf86320 */
[-C--:B------:R-:W-:Y:S01]  /*4920*/  FMUL.FTZ R49, R30, R19.reuse ;  /* 0x000000131e317220 */ /* 0x080fe20000410000 */
[----:B------:R-:W-:Y:S01]  /*4930*/  SHF.L.U32 R67, R67, 0x10, RZ ;  /* 0x0000001043437819 */ /* 0x000fe200000006ff */
[----:B------:R-:W-:Y:S01]  /*4940*/  FMUL.FTZ R48, R24, R19 ;  /* 0x0000001318307220 */ /* 0x000fe20000410000 */
[----:B------:R-:W-:-:S02]  /*4950*/  ISETP.GE.U32.AND P0, PT, R76, UR14, PT ;  /* 0x0000000e4c007c0c */ /* 0x000fc4000bf06070 */
[----:B------:R-:W-:Y:S02]  /*4960*/  ISETP.GE.U32.AND P2, PT, R75, UR14, PT ;  /* 0x0000000e4b007c0c */ /* 0x000fe4000bf46070 */
[C---:B------:R-:W-:Y:S02]  /*4970*/  ISETP.GT.U32.OR P3, PT, R81.reuse, 0x22f, P3 ;  /* 0x0000022f5100780c */ /* 0x040fe40001f64470 */
[----:B------:R-:W-:Y:S02]  /*4980*/  ISETP.GT.U32.OR P4, PT, R81, 0x22f, P4 ;  /* 0x0000022f5100780c */ /* 0x000fe40002784470 */
[----:B------:R-:W-:Y:S02]  /*4990*/  SHF.L.U32 R26, R45, 0x10, RZ ;  /* 0x000000102d1a7819 */ /* 0x000fe400000006ff */
        /* <DEDUP_REMOVED lines=21> */
.L_x_73:
[----:B------:R-:W-:Y:S04]  /*4af0*/  BSSY B0, `(.L_x_74) ;  /* 0x0000014000007945 */ /* 0x000fe80003800000 */
[----:B------:R-:W-:Y:S05]  /*4b00*/  @P3 BRA `(.L_x_75) ;  /* 0x0000000000483947 */ /* 0x000fea0003800000 */
[C-C-:B------:R-:W-:Y:S01]  /*4b10*/  FFMA.FTZ R24, R28.reuse, R49, R29.reuse ;  /* 0x000000311c187223 */ /* 0x140fe2000001001d */
        /* <DEDUP_REMOVED lines=17> */
.L_x_75:
[----:B------:R-:W-:Y:S05]  /*4c30*/  BSYNC B0 ;  /* 0x0000000000007941 */ /* 0x000fea0003800000 */
.L_x_74:
[C---:B------:R-:W-:Y:S01]  /*4c40*/  FADD.FTZ R30, -R18.reuse, R65 ;  /* 0x00000041121e7221 */ /* 0x040fe20000010100 */
[----:B------:R-:W-:Y:S01]  /*4c50*/  FADD.FTZ R24, -R18, R31 ;  /* 0x0000001f12187221 */ /* 0x000fe20000010100 */
[----:B0-----:R-:W-:Y:S02]  /*4c60*/  SHF.L.U32 R7, R64, 0x10, RZ ;  /* 0x0000001040077819 */ /* 0x001fe400000006ff */
[----:B------:R-:W-:Y:S01]  /*4c70*/  SHF.L.U32 R26, R43, 0x10, RZ ;  /* 0x000000102b1a7819 */ /* 0x000fe200000006ff */
        /* <DEDUP_REMOVED lines=21> */
.L_x_76:
        /* <DEDUP_REMOVED lines=10> */
[-C--:B------:R-:W-:Y:S01]  /*4e70*/  FMUL.FTZ R30, R30, R19.reuse ;  /* 0x000000131e1e7220 */ /* 0x080fe20000410000 */
[----:B------:R-:W-:Y:S01]  /*4e80*/  FMUL.FTZ R7, R26, R19 ;  /* 0x000000131a077220 */ /* 0x000fe20000410000 */
[----:B------:R-:W-:-:S02]  /*4e90*/  IMAD R9, R77, UR13, R32 ;  /* 0x0000000d4d097c24 */ /* 0x000fc4000f8e0220 */
[----:B------:R-:W-:Y:S01]  /*4ea0*/  IMAD.WIDE.U32 R24, R77, UR12, R24 ;  /* 0x0000000c4d187c25 */ /* 0x000fe2000f8e0018 */
[----:B------:R-:W-:Y:S01]  /*4eb0*/  ULDC.64 UR12, c[0x0][0x210] ;  /* 0x00008400000c7ab9 */ /* 0x000fe20000000a00 */
[----:B------:R-:W-:Y:S02]  /*4ec0*/  F2FP.BF16.F32.PACK_AB R7, R7, R30 ;  /* 0x0000001e0707723e */ /* 0x000fe400000010ff */
[----:B------:R-:W-:Y:S02]  /*4ed0*/  LEA R26, P3, R24, UR12, 0x1 ;  /* 0x0000000c181a7c11 */ /* 0x000fe4000f8608ff */
[----:B------:R-:W-:-:S04]  /*4ee0*/  IADD3 R9, R25, R9, RZ ;  /* 0x0000000919097210 */ /* 0x000fc80007ffe0ff */
[----:B------:R-:W-:-:S05]  /*4ef0*/  LEA.HI.X R27, R24, UR13, R9, 0x1, P3 ;  /* 0x0000000d181b7c11 */ /* 0x000fca00098f0c09 */
[----:B------:R0:W-:Y:S02]  /*4f00*/  STG.E desc[UR8][R26.64], R7 ;  /* 0x000000071a007986 */ /* 0x0001e4000c101908 */
.L_x_78:
[----:B------:R-:W-:Y:S05]  /*4f10*/  BSYNC B0 ;  /* 0x0000000000007941 */ /* 0x000fea0003800000 */
.L_x_77:
[----:B------:R-:W-:Y:S02]  /*4f20*/  SHF.L.U32 R43, R66, 0x10, RZ ;  /* 0x00000010422b7819 */ /* 0x000fe400000006ff */
[----:B0-----:R-:W-:Y:S02]  /*4f30*/  SHF.L.U32 R7, R42, 0x10, RZ ;  /* 0x000000102a077819 */ /* 0x001fe400000006ff */
[----:B------:R-:W-:Y:S02]  /*4f40*/  ISETP.GE.U32.AND P3, PT, R74, UR14, PT ;  /* 0x0000000e4a007c0c */ /* 0x000fe4000bf66070 */
[----:B------:R-:W-:Y:S01]  /*4f50*/  ISETP.GE.U32.AND P4, PT, R73, UR14, PT ;  /* 0x0000000e49007c0c */ /* 0x000fe2000bf86070 */
[----:B------:R-:W-:Y:S01]  /*4f60*/  FADD.FTZ R24, -R18, R7 ;  /* 0x0000000712187221 */ /* 0x000fe20000010100 */
[----:B------:R-:W-:Y:S02]  /*4f70*/  ISETP.GE.U32.AND P6, PT, R72, UR14, PT ;  /* 0x0000000e48007c0c */ /* 0x000fe4000bfc6070 */
[----:B------:R-:W-:Y:S01]  /*4f80*/  SHF.L.U32 R45, R60, 0x10, RZ ;  /* 0x000000103c2d7819 */ /* 0x000fe200000006ff */
[----:B------:R-:W-:Y:S01]  /*4f90*/  FMUL.FTZ R46, R24, R19 ;  /* 0x00000013182e7220 */ /* 0x000fe20000410000 */
[----:B------:R-:W-:Y:S01]  /*4fa0*/  SHF.L.U32 R9, R40, 0x10, RZ ;  /* 0x0000001028097819 */ /* 0x000fe200000006ff */
[----:B------:R-:W-:Y:S01]  /*4fb0*/  FADD.FTZ R40, -R18, R43 ;  /* 0x0000002b12287221 */ /* 0x000fe20000010100 */
[----:B------:R-:W-:-:S02]  /*4fc0*/  SHF.L.U32 R47, R62, 0x10, RZ ;  /* 0x000000103e2f7819 */ /* 0x000fc400000006ff */
[----:B------:R-:W-:Y:S01]  /*4fd0*/  SHF.L.U32 R25, R38, 0x10, RZ ;  /* 0x0000001026197819 */ /* 0x000fe200000006ff */
[----:B------:R-:W-:Y:S01]  /*4fe0*/  FADD.FTZ R38, -R18, R9 ;  /* 0x0000000912267221 */ /* 0x000fe20000010100 */
[----:B------:R-:W-:Y:S01]  /*4ff0*/  SHF.L.U32 R49, R12, 0x10, RZ ;  /* 0x000000100c317819 */ /* 0x000fe200000006ff */
[----:B------:R-:W-:Y:S01]  /*5000*/  FADD.FTZ R32, -R18, R47 ;  /* 0x0000002f12207221 */ /* 0x000fe20000010100 */
[----:B------:R-:W-:Y:S01]  /*5010*/  SHF.L.U32 R27, R36, 0x10, RZ ;  /* 0x00000010241b7819 */ /* 0x000fe200000006ff */
[----:B------:R-:W-:Y:S01]  /*5020*/  FADD.FTZ R36, -R18, R45 ;  /* 0x0000002d12247221 */ /* 0x000fe20000010100 */
[----:B------:R-:W-:Y:S01]  /*5030*/  SHF.L.U32 R51, R14, 0x10, RZ ;  /* 0x000000100e337819 */ /* 0x000fe200000006ff */
[----:B------:R-:W-:Y:S01]  /*5040*/  FADD.FTZ R14, -R18, R49 ;  /* 0x00000031120e7221 */ /* 0x000fe20000010100 */
[----:B------:R-:W-:Y:S01]  /*5050*/  SHF.L.U32 R31, R34, 0x10, RZ ;  /* 0x00000010221f7819 */ /* 0x000fe200000006ff */
[C---:B------:R-:W-:Y:S01]  /*5060*/  FADD.FTZ R34, -R18.reuse, R25 ;  /* 0x0000001912227221 */ /* 0x040fe20000010100 */
[----:B------:R-:W-:Y:S01]  /*5070*/  ISETP.GE.AND.EX P0, PT, R11, UR15, PT, P0 ;  /* 0x0000000f0b007c0c */ /* 0x000fe2000bf06300 */
[C---:B------:R-:W-:Y:S01]  /*5080*/  FADD.FTZ R30, -R18.reuse, R27 ;  /* 0x0000001b121e7221 */ /* 0x040fe20000010100 */
[----:B------:R-:W-:Y:S01]  /*5090*/  ISETP.GE.AND.EX P2, PT, R13, UR15, PT, P2 ;  /* 0x0000000f0d007c0c */ /* 0x000fe2000bf46320 */
[C---:B------:R-:W-:Y:S01]  /*50a0*/  FADD.FTZ R12, -R18.reuse, R51 ;  /* 0x00000033120c7221 */ /* 0x040fe20000010100 */
[----:B------:R-:W-:Y:S01]  /*50b0*/  ISETP.GE.AND.EX P3, PT, R15, UR15, PT, P3 ;  /* 0x0000000f0f007c0c */ /* 0x000fe2000bf66330 */
[----:B------:R-:W-:Y:S01]  /*50c0*/  FADD.FTZ R18, -R18, R31 ;  /* 0x0000001f12127221 */ /* 0x000fe20000010100 */
[----:B------:R-:W-:-:S02]  /*50d0*/  ISETP.GE.AND.EX P4, PT, R17, UR15, PT, P4 ;  /* 0x0000000f11007c0c */ /* 0x000fc4000bf86340 */
[----:B------:R-:W-:Y:S02]  /*50e0*/  ISETP.GE.AND.EX P6, PT, R59, UR15, PT, P6 ;  /* 0x0000000f3b007c0c */ /* 0x000fe4000bfc6360 */
[----:B------:R-:W-:Y:S01]  /*50f0*/  SHF.L.U32 R26, R41, 0x10, RZ ;  /* 0x00000010291a7819 */ /* 0x000fe200000006ff */
[----:B------:R-:W-:Y:S01]  /*5100*/  FMUL.FTZ R41, R40, R19 ;  /* 0x0000001328297220 */ /* 0x000fe20000410000 */
[C---:B------:R-:W-:Y:S02]  /*5110*/  ISETP.GT.U32.OR P0, PT, R81.reuse, 0x22f, P0 ;  /* 0x0000022f5100780c */ /* 0x040fe40000704470 */
[C---:B------:R-:W-:Y:S02]  /*5120*/  ISETP.GT.U32.OR P2, PT, R81.reuse, 0x22f, P2 ;  /* 0x0000022f5100780c */ /* 0x040fe40001744470 */
[C---:B------:R-:W-:Y:S02]  /*5130*/  ISETP.GT.U32.OR P3, PT, R81.reuse, 0x22f, P3 ;  /* 0x0000022f5100780c */ /* 0x040fe40001f64470 */
[----:B------:R-:W-:-:S02]  /*5140*/  ISETP.GT.U32.OR P4, PT, R81, 0x22f, P4 ;  /* 0x0000022f5100780c */ /* 0x000fc40002784470 */
[----:B------:R-:W-:Y:S02]  /*5150*/  ISETP.GT.U32.OR P6, PT, R81, 0x22f, P6 ;  /* 0x0000022f5100780c */ /* 0x000fe400037c4470 */
[----:B------:R-:W-:Y:S01]  /*5160*/  SHF.L.U32 R63, R63, 0x10, RZ ;  /* 0x000000103f3f7819 */ /* 0x000fe200000006ff */
[----:B------:R-:W-:Y:S10]  /*5170*/  @!P5 BRA `(.L_x_79) ;  /* 0x000000000048d947 */ /* 0x000ff40003800000 */
        /* <DEDUP_REMOVED lines=18> */
.L_x_79:
[----:B------:R-:W-:Y:S04]  /*52a0*/  BSSY B0, `(.L_x_80) ;  /* 0x0000014000007945 */ /* 0x000fe80003800000 */
[----:B------:R-:W-:Y:S05]  /*52b0*/  @P0 BRA `(.L_x_81) ;  /* 0x0000000000480947 */ /* 0x000fea0003800000 */
[C-C-:B------:R-:W-:Y:S01]  /*52c0*/  FFMA.FTZ R24, R28.reuse, R41, R29.reuse ;  /* 0x000000291c187223 */ /* 0x140fe2000001001d */
[----:B------:R-:W-:Y:S01]  /*52d0*/  ULDC.64 UR12, c[0x0][0x288] ;  /* 0x0000a200000c7ab9 */ /* 0x000fe20000000a00 */
[----:B------:R-:W-:Y:S01]  /*52e0*/  MOV R25, R89 ;  /* 0x0000005900197202 */ /* 0x000fe20000000f00 */
[----:B------:R-:W-:Y:S01]  /*52f0*/  FFMA.FTZ R7, R28, R46, R29 ;  /* 0x0000002e1c077223 */ /* 0x000fe2000001001d */
[----:B------:R-:W-:Y:S01]  /*5300*/  FFMA.FTZ R40, R63, R20, -R24 ;  /* 0x000000143f287223 */ /* 0x000fe20000010818 */
[----:B------:R-:W-:Y:S01]  /*5310*/  MOV R24, R86 ;  /* 0x0000005600187202 */ /* 0x000fe20000000f00 */
[----:B------:R-:W-:Y:S02]  /*5320*/  IMAD R11, R11, UR12, RZ ;  /* 0x0000000c0b0b7c24 */ /* 0x000fe4000f8e02ff */
[----:B------:R-:W-:Y:S01]  /*5330*/  FFMA.FTZ R26, R26, R21, -R7 ;  /* 0x000000151a1a7223 */ /* 0x000fe20000010807 */
[----:B------:R-:W-:Y:S01]  /*5340*/  FMUL.FTZ R40, R40, R19 ;  /* 0x0000001328287220 */ /* 0x000fe20000410000 */
[----:B------:R-:W-:-:S04]  /*5350*/  IMAD.WIDE.U32 R24, R76, UR12, R24 ;  /* 0x0000000c4c187c25 */ /* 0x000fc8000f8e0018 */
[----:B------:R-:W-:Y:S01]  /*5360*/  FMUL.FTZ R7, R26, R19 ;  /* 0x000000131a077220 */ /* 0x000fe20000410000 */
[----:B------:R-:W-:Y:S01]  /*5370*/  IMAD R11, R76, UR13, R11 ;  /* 0x0000000d4c0b7c24 */ /* 0x000fe2000f8e020b */
[----:B------:R-:W-:-:S03]  /*5380*/  ULDC.64 UR12, c[0x0][0x210] ;  /* 0x00008400000c7ab9 */ /* 0x000fc60000000a00 */
[----:B------:R-:W-:Y:S02]  /*5390*/  F2FP.BF16.F32.PACK_AB R7, R7, R40 ;  /* 0x000000280707723e */ /* 0x000fe400000010ff */
[----:B------:R-:W-:Y:S02]  /*53a0*/  LEA R26, P0, R24, UR12, 0x1 ;  /* 0x0000000c181a7c11 */ /* 0x000fe4000f8008ff */
[----:B------:R-:W-:-:S04]  /*53b0*/  IADD3 R11, R25, R11, RZ ;  /* 0x0000000b190b7210 */ /* 0x000fc80007ffe0ff */
[----:B------:R-:W-:-:S05]  /*53c0*/  LEA.HI.X R27, R24, UR13, R11, 0x1, P0 ;  /* 0x0000000d181b7c11 */ /* 0x000fca00080f0c0b */
[----:B------:R0:W-:Y:S02]  /*53d0*/  STG.E desc[UR8][R26.64], R7 ;  /* 0x000000071a007986 */ /* 0x0001e4000c101908 */
.L_x_81:
[----:B------:R-:W-:Y:S05]  /*53e0*/  BSYNC B0 ;  /* 0x0000000000007941 */ /* 0x000fea0003800000 */
.L_x_80:
[----:B------:R-:W-:Y:S01]  /*53f0*/  SHF.L.U32 R24, R39, 0x10, RZ ;  /* 0x0000001027187819 */ /* 0x000fe200000006ff */
[-C--:B------:R-:W-:Y:S01]  /*5400*/  FMUL.FTZ R39, R36, R19.reuse ;  /* 0x0000001324277220 */ /* 0x080fe20000410000 */
[----:B0-----:R-:W-:Y:S01]  /*5410*/  SHF.L.U32 R7, R58, 0x10, RZ ;  /* 0x000000103a077819 */ /* 0x001fe200000006ff */
        /* <DEDUP_REMOVED lines=20> */
.L_x_82:
        /* <DEDUP_REMOVED lines=12> */
[----:B------:R-:W-:Y:S01]  /*5620*/  IMAD R9, R75, UR13, R36 ;  /* 0x0000000d4b097c24 */ /* 0x000fe2000f8e0224 */
[----:B------:R-:W-:Y:S01]  /*5630*/  ULDC.64 UR12, c[0x0][0x210] ;  /* 0x00008400000c7ab9 */ /* 0x000fe20000000a00 */
[----:B------:R-:W-:Y:S01]  /*5640*/  FMUL.FTZ R36, R26, R19 ;  /* 0x000000131a247220 */ /* 0x000fe20000410000 */
[C---:B------:R-:W-:Y:S02]  /*5650*/  LEA R26, P0, R24.reuse, UR12, 0x1 ;  /* 0x0000000c181a7c11 */ /* 0x040fe4000f8008ff */
[----:B------:R-:W-:Y:S02]  /*5660*/  IADD3 R9, R25, R9, RZ ;  /* 0x0000000919097210 */ /* 0x000fe40007ffe0ff */
[----:B------:R-:W-:Y:S02]  /*5670*/  F2FP.BF16.F32.PACK_AB R7, R7, R36 ;  /* 0x000000240707723e */ /* 0x000fe400000010ff */
[----:B------:R-:W-:-:S05]  /*5680*/  LEA.HI.X R27, R24, UR13, R9, 0x1, P0 ;  /* 0x0000000d181b7c11 */ /* 0x000fca00080f0c09 */
[----:B------:R0:W-:Y:S02]  /*5690*/  STG.E desc[UR8][R26.64], R7 ;  /* 0x000000071a007986 */ /* 0x0001e4000c101908 */
.L_x_84:
[----:B------:R-:W-:Y:S05]  /*56a0*/  BSYNC B0 ;  /* 0x0000000000007941 */ /* 0x000fea0003800000 */
.L_x_83:
[----:B0-----:R-:W-:Y:S01]  /*56b0*/  SHF.L.U32 R7, R16, 0x10, RZ ;  /* 0x0000001010077819 */ /* 0x001fe200000006ff */
[-C--:B------:R-:W-:Y:S01]  /*56c0*/  FMUL.FTZ R31, R32, R19.reuse ;  /* 0x00000013201f7220 */ /* 0x080fe20000410000 */
        /* <DEDUP_REMOVED lines=21> */
.L_x_85:
        /* <DEDUP_REMOVED lines=20> */
.L_x_87:
[----:B------:R-:W-:Y:S05]  /*5960*/  BSYNC B0 ;  /* 0x0000000000007941 */ /* 0x000fea0003800000 */
.L_x_86:
        /* <DEDUP_REMOVED lines=23> */
.L_x_88:
[----:B------:R-:W-:Y:S04]  /*5ae0*/  BSSY B0, `(.L_x_89) ;  /* 0x0000014000007945 */ /* 0x000fe80003800000 */
[----:B------:R-:W-:Y:S05]  /*5af0*/  @P4 BRA `(.L_x_90) ;  /* 0x0000000000484947 */ /* 0x000fea0003800000 */
[C-C-:B------:R-:W-:Y:S01]  /*5b00*/  FFMA.FTZ R9, R28.reuse, R30, R29.reuse ;  /* 0x0000001e1c097223 */ /* 0x140fe2000001001d */
[----:B------:R-:W-:Y:S01]  /*5b10*/  ULDC.64 UR12, c[0x0][0x288] ;  /* 0x0000a200000c7ab9 */ /* 0x000fe20000000a00 */
[----:B------:R-:W-:Y:S01]  /*5b20*/  FFMA.FTZ R14, R28, R27, R29 ;  /* 0x0000001b1c0e7223 */ /* 0x000fe2000001001d */
[----:B------:R-:W-:Y:S01]  /*5b30*/  MOV R11, R89 ;  /* 0x00000059000b7202 */ /* 0x000fe20000000f00 */
        /* <DEDUP_REMOVED lines=14> */
.L_x_90:
[----:B------:R-:W-:Y:S05]  /*5c20*/  BSYNC B0 ;  /* 0x0000000000007941 */ /* 0x000fea0003800000 */
.L_x_89:
        /* <DEDUP_REMOVED lines=23> */
.L_x_91:
        /* <DEDUP_REMOVED lines=19> */
.L_x_93:
[----:B------:R-:W-:Y:S05]  /*5ed0*/  BSYNC B0 ;  /* 0x0000000000007941 */ /* 0x000fea0003800000 */
.L_x_92:
[----:B0-----:R-:W0:Y:S01]  /*5ee0*/  LDC R7, c[0x0][0x10] ;  /* 0x00000400ff077b82 */ /* 0x001e220000000800 */
[----:B------:R-:W-:Y:S02]  /*5ef0*/  IADD3 R71, R71, 0x1, RZ ;  /* 0x0000000147477810 */ /* 0x000fe40007ffe0ff */
[----:B0-----:R-:W-:-:S04]  /*5f00*/  IADD3 R80, R7, R80, RZ ;  /* 0x0000005007507210 */ /* 0x001fc80007ffe0ff */
[----:B------:R-:W-:-:S13]  /*5f10*/  ISETP.GE.AND P0, PT, R80, UR4, PT ;  /* 0x0000000450007c0c */ /* 0x000fda000bf06270 */
[----:B------:R-:W-:Y:S05]  /*5f20*/  @!P0 BRA `(.L_x_94) ;  /* 0xffffffa000fc8947 */ /* 0x000fea000383ffff */
.L_x_43:
[----:B------:R-:W0:Y:S01]  /*5f30*/  LDC R4, c[0x0][0xc] ;  /* 0x00000300ff047b82 */ /* 0x000e220000000800 */
[----:B------:R-:W-:Y:S01]  /*5f40*/  ISETP.NE.AND P1, PT, R81, RZ, PT ;  /* 0x000000ff5100720c */ /* 0x000fe20003f25270 */
[----:B------:R-:W-:Y:S06]  /*5f50*/  BSSY B0, `(.L_x_95) ;  /* 0x0000011000007945 */ /* 0x000fec0003800000 */
[----:B------:R-:W1:Y:S08]  /*5f60*/  LDC R7, c[0x0][0x10] ;  /* 0x00000400ff077b82 */ /* 0x000e700000000800 */
[----:B------:R-:W2:Y:S01]  /*5f70*/  LDC.64 R2, c[0x0][0x258] ;  /* 0x00009600ff027b82 */ /* 0x000ea20000000a00 */
[----:B0-----:R-:W-:-:S02]  /*5f80*/  ISETP.NE.AND P0, PT, R4, 0x1, PT ;  /* 0x000000010400780c */ /* 0x001fc40003f05270 */
[----:B-1----:R-:W-:-:S04]  /*5f90*/  SHF.L.U32 R0, R7, 0x1, RZ ;  /* 0x0000000107007819 */ /* 0x002fc800000006ff */
[----:B------:R-:W-:-:S05]  /*5fa0*/  SEL R5, R0, RZ, P0 ;  /* 0x000000ff00057207 */ /* 0x000fca0000000000 */
[----:B--2---:R-:W-:Y:S01]  /*5fb0*/  IMAD.WIDE.U32 R2, R5, 0x4, R2 ;  /* 0x0000000405027825 */ /* 0x004fe200078e0002 */
[----:B------:R-:W-:Y:S06]  /*5fc0*/  @P1 BRA `(.L_x_96) ;  /* 0x0000000000241947 */ /* 0x000fec0003800000 */
[----:B------:R-:W0:Y:S01]  /*5fd0*/  S2R R0, SR_LANEID ;  /* 0x0000000000007919 */ /* 0x000e220000000000 */
[----:B------:R-:W-:Y:S02]  /*5fe0*/  VOTEU.ANY UR4, UPT, PT ;  /* 0x0000000000047886 */ /* 0x000fe400038e0100 */
[----:B------:R-:W-:Y:S02]  /*5ff0*/  UFLO.U32 UR5, UR4 ;  /* 0x00000004000572bd */ /* 0x000fe400080e0000 */
[----:B------:R-:W1:Y:S04]  /*6000*/  POPC R5, UR4 ;  /* 0x0000000400057d09 */ /* 0x000e680008000000 */
[----:B0-----:R-:W-:-:S13]  /*6010*/  ISETP.EQ.U32.AND P0, PT, R0, UR5, PT ;  /* 0x0000000500007c0c */ /* 0x001fda000bf02070 */
[----:B------:R-:W-:Y:S06]  /*6020*/  @P0 MEMBAR.ALL.GPU ;  /* 0x0000000000000992 */ /* 0x000fec000000a000 */
[----:B------:R-:W-:-:S00]  /*6030*/  @P0 ERRBAR ;  /* 0x00000000000009ab */ /* 0x000fc00000000000 */
[----:B------:R-:W-:Y:S06]  /*6040*/  @P0 CGAERRBAR ;  /* 0x00000000000005ab */ /* 0x000fec0000000000 */
[----:B-1----:R0:W-:Y:S02]  /*6050*/  @P0 REDG.E.ADD.S32.STRONG.GPU desc[UR8][R2.64], R5 ;  /* 0x000000050200098e */ /* 0x0021e4000c10e388 */
.L_x_96:
[----:B------:R-:W-:Y:S05]  /*6060*/  BSYNC B0 ;  /* 0x0000000000007941 */ /* 0x000fea0003800000 */
.L_x_95:
[----:B------:R-:W1:Y:S01]  /*6070*/  S2UR UR4, SR_CTAID.X ;  /* 0x00000000000479c3 */ /* 0x000e620000002500 */
[----:B------:R-:W-:Y:S02]  /*6080*/  IADD3 R0, R4, -0x1, RZ ;  /* 0xffffffff04007810 */ /* 0x000fe40007ffe0ff */
[----:B0-----:R-:W-:-:S05]  /*6090*/  IADD3 R5, R7, -0x1, RZ ;  /* 0xffffffff07057810 */ /* 0x001fca0007ffe0ff */
[----:B------:R-:W0:Y:S01]  /*60a0*/  S2UR UR5, SR_CTAID.Y ;  /* 0x00000000000579c3 */ /* 0x000e220000002600 */
[----:B-1----:R-:W-:-:S04]  /*60b0*/  ISETP.NE.AND P0, PT, R0, UR4, PT ;  /* 0x0000000400007c0c */ /* 0x002fc8000bf05270 */
[----:B0-----:R-:W-:-:S13]  /*60c0*/  ISETP.NE.OR P0, PT, R5, UR5, P0 ;  /* 0x0000000505007c0c */ /* 0x001fda0008705670 */
[----:B------:R-:W-:Y:S05]  /*60d0*/  @P0 EXIT ;  /* 0x000000000000094d */ /* 0x000fea0003800000 */
[----:B------:R-:W-:Y:S05]  /*60e0*/  @P1 BRA `(.L_x_97) ;  /* 0x0000000000201947 */ /* 0x000fea0003800000 */
[----:B------:R-:W-:-:S05]  /*60f0*/  IMAD R0, R4, R7, RZ ;  /* 0x0000000704007224 */ /* 0x000fca00078e02ff */
[----:B------:R-:W-:-:S13]  /*6100*/  ISETP.NE.AND P0, PT, R0, -0x1, PT ;  /* 0xffffffff0000780c */ /* 0x000fda0003f05270 */
[----:B------:R-:W-:Y:S05]  /*6110*/  @!P0 BRA `(.L_x_97) ;  /* 0x0000000000148947 */ /* 0x000fea0003800000 */
.L_x_98:
[----:B------:R-:W2:Y:S04]  /*6120*/  LDG.E.STRONG.GPU R5, desc[UR8][R2.64] ;  /* 0x0000000802057981 */ /* 0x000ea8000c1ef900 */
[----:B--2---:R-:W-:Y:S01]  /*6130*/  CCTL.IVALL ;  /* 0x00000000ff00798f */ /* 0x004fe20002000000 */
[----:B------:R-:W-:Y:S05]  /*6140*/  YIELD ;  /* 0x0000000000007946 */ /* 0x000fea0003800000 */
[----:B------:R-:W-:-:S13]  /*6150*/  ISETP.NE.AND P0, PT, R5, R0, PT ;  /* 0x000000000500720c */ /* 0x000fda0003f05270 */
[----:B------:R-:W-:Y:S05]  /*6160*/  @P0 BRA `(.L_x_98) ;  /* 0xfffffffc00ec0947 */ /* 0x000fea000383ffff */
.L_x_97:
[----:B------:R-:W-:Y:S05]  /*6170*/  WARPSYNC.ALL ;  /* 0x0000000000007948 */ /* 0x000fea0003800000 */
[----:B------:R-:W0:Y:S08]  /*6180*/  LDC.64 R22, c[0x0][0x288] ;  /* 0x0000a200ff167b82 */ /* 0x000e300000000a00 */
[----:B------:R-:W-:Y:S01]  /*6190*/  BAR.SYNC.DEFER_BLOCKING 0x0 ;  /* 0x0000000000007b1d */ /* 0x000fe20000010000 */
[----:B0-----:R-:W-:-:S04]  /*61a0*/  LEA.HI R0, P0, R23, R22, RZ, 0x1 ;  /* 0x0000001617007211 */ /* 0x001fc800078108ff */
[----:B------:R-:W-:-:S04]  /*61b0*/  IADD3.X R3, RZ, R23, RZ, P0, !PT ;  /* 0x00000017ff037210 */ /* 0x000fc800007fe4ff */
[----:B------:R-:W-:Y:S02]  /*61c0*/  SHF.R.S64 R24, R0, 0x1, R3 ;  /* 0x0000000100187819 */ /* 0x000fe40000001003 */
[----:B------:R-:W-:Y:S02]  /*61d0*/  SHF.R.S32.HI R0, RZ, 0x1f, R81 ;  /* 0x0000001fff007819 */ /* 0x000fe40000011451 */
[----:B------:R-:W-:Y:S02]  /*61e0*/  SHF.R.S32.HI R25, RZ, 0x1, R3 ;  /* 0x00000001ff197819 */ /* 0x000fe40000011403 */
[----:B------:R-:W-:-:S04]  /*61f0*/  ISETP.GT.U32.AND P0, PT, R24, R81, PT ;  /* 0x000000511800720c */ /* 0x000fc80003f04070 */
[----:B------:R-:W-:-:S13]  /*6200*/  ISETP.GT.AND.EX P0, PT, R25, R0, PT, P0 ;  /* 0x000000001900720c */ /* 0x000fda0003f04300 */
[----:B------:R-:W-:Y:S05]  /*6210*/  @!P0 EXIT ;  /* 0x000000000000894d */ /* 0x000fea0003800000 */
[C---:B------:R-:W-:Y:S01]  /*6220*/  IMAD.WIDE.U32 R2, R22.reuse, 0x3, RZ ;  /* 0x0000000316027825 */ /* 0x040fe200078e00ff */
[----:B------:R-:W-:Y:S01]  /*6230*/  LEA R5, R23, R23, 0x1 ;  /* 0x0000001717057211 */ /* 0x000fe200078e08ff */
[----:B------:R-:W0:Y:S01]  /*6240*/  LDC.64 R14, c[0x0][0x218] ;  /* 0x00008600ff0e7b82 */ /* 0x000e220000000a00 */
[----:B------:R-:W-:Y:S01]  /*6250*/  SHF.L.U64.HI R23, R22, 0x2, R23 ;  /* 0x0000000216177819 */ /* 0x000fe20000010217 */
[----:B------:R-:W-:Y:S01]  /*6260*/  ULDC.64 UR4, c[0x0][0x268] ;  /* 0x00009a0000047ab9 */ /* 0x000fe20000000a00 */
[----:B------:R-:W-:Y:S02]  /*6270*/  IADD3 R5, R3, R5, RZ ;  /* 0x0000000503057210 */ /* 0x000fe40007ffe0ff */
[----:B------:R-:W-:Y:S02]  /*6280*/  SHF.L.U64.HI R31, R24, 0x2, R25 ;  /* 0x00000002181f7819 */ /* 0x000fe40000010219 */
[----:B------:R-:W-:Y:S01]  /*6290*/  LEA.HI R2, P0, R5, R2, RZ, 0x1 ;  /* 0x0000000205027211 */ /* 0x000fe200078108ff */
[----:B------:R-:W1:Y:S03]  /*62a0*/  LDC.64 R16, c[0x0][0x220] ;  /* 0x00008800ff107b82 */ /* 0x000e660000000a00 */
[----:B------:R-:W-:-:S04]  /*62b0*/  IADD3.X R5, RZ, R5, RZ, P0, !PT ;  /* 0x00000005ff057210 */ /* 0x000fc800007fe4ff */
[--C-:B------:R-:W-:Y:S02]  /*62c0*/  SHF.R.S64 R27, R2, 0x1, R5.reuse ;  /* 0x00000001021b7819 */ /* 0x100fe40000001005 */
[----:B------:R-:W-:-:S04]  /*62d0*/  SHF.R.S32.HI R2, RZ, 0x1, R5 ;  /* 0x00000001ff027819 */ /* 0x000fc80000011405 */
[----:B------:R-:W-:-:S07]  /*62e0*/  SHF.L.U64.HI R29, R27, 0x2, R2 ;  /* 0x000000021b1d7819 */ /* 0x000fce0000010202 */
.L_x_99:
[----:B------:R-:W-:-:S04]  /*62f0*/  LEA R6, P0, R81, UR4, 0x2 ;  /* 0x0000000451067c11 */ /* 0x000fc8000f8010ff */
[----:B------:R-:W-:Y:S02]  /*6300*/  LEA.HI.X R7, R81, UR5, R0, 0x2, P0 ;  /* 0x0000000551077c11 */ /* 0x000fe400080f1400 */
[-C--:B------:R-:W-:Y:S02]  /*6310*/  LEA R8, P0, R24, R6.reuse, 0x2 ;  /* 0x0000000618087211 */ /* 0x080fe400078010ff */
[-C--:B------:R-:W-:Y:S01]  /*6320*/  LEA R12, P1, R22, R6.reuse, 0x2 ;  /* 0x00000006160c7211 */ /* 0x080fe200078210ff */
[----:B--2---:R-:W2:Y:S01]  /*6330*/  LDG.E R18, desc[UR8][R6.64] ;  /* 0x0000000806127981 */ /* 0x004ea2000c1e1900 */
[----:B------:R-:W-:Y:S02]  /*6340*/  LEA R10, P2, R27, R6, 0x2 ;  /* 0x000000061b0a7211 */ /* 0x000fe400078410ff */
[----:B------:R-:W-:Y:S02]  /*6350*/  IADD3.X R9, R7, R31, RZ, P0, !PT ;  /* 0x0000001f07097210 */ /* 0x000fe400007fe4ff */
[----:B------:R-:W-:-:S02]  /*6360*/  IADD3.X R13, R23, R7, RZ, P1, !PT ;  /* 0x00000007170d7210 */ /* 0x000fc40000ffe4ff */
[----:B------:R-:W-:Y:S01]  /*6370*/  IADD3.X R11, R7, R29, RZ, P2, !PT ;  /* 0x0000001d070b7210 */ /* 0x000fe200017fe4ff */
[----:B------:R-:W2:Y:S04]  /*6380*/  LDG.E R19, desc[UR8][R8.64] ;  /* 0x0000000808137981 */ /* 0x000ea8000c1e1900 */
[----:B------:R-:W3:Y:S04]  /*6390*/  LDG.E R20, desc[UR8][R12.64] ;  /* 0x000000080c147981 */ /* 0x000ee8000c1e1900 */
[----:B------:R-:W3:Y:S01]  /*63a0*/  LDG.E R21, desc[UR8][R10.64] ;  /* 0x000000080a157981 */ /* 0x000ee2000c1e1900 */
[----:B------:R-:W-:-:S02]  /*63b0*/  SHF.L.U32 R5, R81, 0x1, RZ ;  /* 0x0000000151057819 */ /* 0x000fc400000006ff */
[----:B------:R-:W-:-:S03]  /*63c0*/  IADD3 R81, R81, 0x230, RZ ;  /* 0x0000023051517810 */ /* 0x000fc60007ffe0ff */
[----:B0-----:R-:W-:-:S04]  /*63d0*/  IMAD.WIDE R2, R5, 0x4, R14 ;  /* 0x0000000405027825 */ /* 0x001fc800078e020e */
[----:B-1----:R-:W-:Y:S01]  /*63e0*/  IMAD.WIDE R4, R5, 0x4, R16 ;  /* 0x0000000405047825 */ /* 0x002fe200078e0210 */
[----:B------:R-:W-:Y:S02]  /*63f0*/  ISETP.GT.U32.AND P0, PT, R24, R81, PT ;  /* 0x000000511800720c */ /* 0x000fe40003f04070 */
[----:B------:R-:W-:-:S04]  /*6400*/  SHF.R.S32.HI R0, RZ, 0x1f, R81 ;  /* 0x0000001fff007819 */ /* 0x000fc80000011451 */
[----:B------:R-:W-:Y:S01]  /*6410*/  ISETP.GT.AND.EX P0, PT, R25, R0, PT, P0 ;  /* 0x000000001900720c */ /* 0x000fe20003f04300 */
[----:B--2---:R2:W-:Y:S04]  /*6420*/  STG.E.64 desc[UR8][R2.64], R18 ;  /* 0x0000001202007986 */ /* 0x0045e8000c101b08 */
[----:B---3--:R2:W-:Y:S08]  /*6430*/  STG.E.64 desc[UR8][R4.64], R20 ;  /* 0x0000001404007986 */ /* 0x0085f0000c101b08 */
[----:B------:R-:W-:Y:S05]  /*6440*/  @P0 BRA `(.L_x_99) ;  /* 0xfffffffc00a80947 */ /* 0x000fea000383ffff */
[----:B------:R-:W-:Y:S05]  /*6450*/  EXIT ;  /* 0x000000000000794d */ /* 0x000fea0003800000 */
.L_x_100:
        /* <DEDUP_REMOVED lines=10> */
.L_x_5115:


//--------------------- .text._Z35group_norm_nhwc_bwd_one_pass_kernelI11Bf16IOFp32WLi256ELi70ELi560EEv26Group_norm_nhwc_bwd_params --------------------------
	.section	.text._Z35group_norm_nhwc_bwd_one_pass_kernelI11Bf16IOFp32WLi256ELi70ELi560EEv26Group_norm_nhwc_bwd_params,"ax",@progbits
	.align	128
        .global         _Z35group_norm_nhwc_bwd_one_pass_kernelI11Bf16IOFp32WLi256ELi70ELi560EEv26Group_norm_nhwc_bwd_params
        .type           _Z35group_norm_nhwc_bwd_one_pass_kernelI11Bf16IOFp32WLi256ELi70ELi560EEv26Group_norm_nhwc_bwd_params,@function
        .size           _Z35group_norm_nhwc_bwd_one_pass_kernelI11Bf16IOFp32WLi256ELi70ELi560EEv26Group_norm_nhwc_bwd_params,(.L_x_5116 - _Z35group_norm_nhwc_bwd_one_pass_kernelI11Bf16IOFp32WLi256ELi70ELi560EEv26Group_norm_nhwc_bwd_params)
        .other          _Z35group_norm_nhwc_bwd_one_pass_kernelI11Bf16IOFp32WLi256ELi70ELi560EEv26Group_norm_nhwc_bwd_params,@"STO_CUDA_ENTRY STV_DEFAULT"
_Z35group_norm_nhwc_bwd_one_pass_kernelI11Bf16IOFp32WLi256ELi70ELi560EEv26Group_norm_nhwc_bwd_params:
.text._Z35group_norm_nhwc_bwd_one_pass_kernelI11Bf16IOFp32WLi256ELi70ELi560EEv26Group_norm_nhwc_bwd_params:
[----:B------:R-:W-:Y:S08]  /*0000*/  LDC R1, c[0x0][0x28] ;  /* 0x00000a00ff017b82 */ /* 0x000ff00000000800 */
[----:B------:R-:W0:Y:S01]  /*0010*/  S2UR UR6, SR_CTAID.Y ;  /* 0x00000000000679c3 */ /* 0x000e220000002600 */
[----:B------:R-:W1:Y:S01]  /*0020*/  S2R R75, SR_TID.X ;  /* 0x00000000004b7919 */ /* 0x000e620000002100 */
[----:B------:R-:W-:Y:S01]  /*0030*/  ULDC UR5, c[0x0][0x2a0] ;  /* 0x0000a80000057ab9 */ /* 0x000fe20000000800 */
[----:B------:R-:W-:Y:S01]  /*0040*/  ULDC UR4, c[0x0][0x270] ;  /* 0x00009c0000047ab9 */ /* 0x000fe20000000800 */
[----:B------:R-:W-:Y:S01]  /*0050*/  ULDC.64 UR14, c[0x0][0x208] ;  /* 0x00008200000e7ab9 */ /* 0x000fe20000000a00 */
[----:B------:R-:W-:-:S04]  /*0060*/  UIMAD UR5, UR5, UR4, URZ ;  /* 0x00000004050572a4 */ /* 0x000fc8000f8e023f */
[----:B0-----:R-:W-:-:S06]  /*0070*/  UISETP.GE.AND UP0, UPT, UR6, UR5, UPT ;  /* 0x000000050600728c */ /* 0x001fcc000bf06270 */
[----:B------:R-:W-:Y:S01]  /*0080*/  PLOP3.LUT P0, PT, PT, PT, UP0, 0x80, 0x0 ;  /* 0x000000000000781c */ /* 0x000fe20003f0f008 */
[----:B-1----:R-:W-:-:S05]  /*0090*/  IMAD.WIDE.U32 R2, R75, -0x2be2be2b, RZ ;  /* 0xd41d41d54b027825 */ /* 0x002fca00078e00ff */
[----:B------:R-:W-:-:S04]  /*00a0*/  IADD3 R2, -R3, R75, RZ ;  /* 0x0000004b03027210 */ /* 0x000fc80007ffe1ff */
[----:B------:R-:W-:-:S03]  /*00b0*/  LEA.HI R2, R2, R3, RZ, 0x1f ;  /* 0x0000000302027211 */ /* 0x000fc600078ff8ff */
[----:B------:R-:W-:Y:S05]  /*00c0*/  @P0 BRA `(.L_x_101) ;  /* 0x0000009800900947 */ /* 0x000fea0003800000 */
[----:B------:R-:W0:Y:S01]  /*00d0*/  S2UR UR16, SR_CTAID.X ;  /* 0x00000000001079c3 */ /* 0x000e220000002500 */
[----:B------:R-:W-:Y:S01]  /*00e0*/  ULDC.64 UR10, c[0x0][0x288] ;  /* 0x0000a200000a7ab9 */ /* 0x000fe20000000a00 */
[----:B------:R-:W1:Y:S01]  /*00f0*/  S2R R0, SR_LANEID ;  /* 0x0000000000007919 */ /* 0x000e620000000000 */
[----:B------:R-:W-:Y:S01]  /*0100*/  ULEA.HI UR7, UP0, UR11, UR10, URZ, 0x1 ;  /* 0x0000000a0b077291 */ /* 0x000fe2000f81083f */
[----:B------:R-:W-:Y:S01]  /*0110*/  SHF.R.U32.HI R2, RZ, 0x5, R2 ;  /* 0x00000005ff027819 */ /* 0x000fe20000011602 */
[----:B------:R-:W-:Y:S02]  /*0120*/  UIMAD.WIDE.U32 UR8, UR10, 0x3, URZ ;  /* 0x000000030a0878a5 */ /* 0x000fe4000f8e003f */
[----:B------:R-:W-:Y:S01]  /*0130*/  UIMAD UR10, UR11, 0x3, URZ ;  /* 0x000000030b0a78a4 */ /* 0x000fe2000f8e023f */
[----:B------:R-:W0:Y:S01]  /*0140*/  LDC R3, c[0x0][0x2ac] ;  /* 0x0000ab00ff037b82 */ /* 0x000e220000000800 */
[----:B------:R-:W-:Y:S02]  /*0150*/  UIADD3.X UR4, URZ, UR11, URZ, UP0, !UPT ;  /* 0x0000000b3f047290 */ /* 0x000fe400087fe43f */
[----:B------:R-:W-:Y:S01]  /*0160*/  UIADD3 UR10, UR9, UR10, URZ ;  /* 0x0000000a090a7290 */ /* 0x000fe2000fffe03f */
[----:B------:R-:W-:Y:S01]  /*0170*/  ULDC.64 UR12, c[0x0][0x290] ;  /* 0x0000a400000c7ab9 */ /* 0x000fe20000000a00 */
[----:B------:R-:W-:-:S02]  /*0180*/  USHF.R.S64 UR7, UR7, 0x1, UR4 ;  /* 0x0000000107077899 */ /* 0x000fc40008001004 */
[----:B------:R-:W-:Y:S02]  /*0190*/  ULEA.HI UR8, UP0, UR10, UR8, URZ, 0x1 ;  /* 0x000000080a087291 */ /* 0x000fe4000f81083f */
[----:B------:R-:W-:Y:S02]  /*01a0*/  USHF.R.S32.HI UR9, URZ, 0x1, UR4 ;  /* 0x000000013f097899 */ /* 0x000fe40008011404 */
[----:B------:R-:W-:Y:S02]  /*01b0*/  UIADD3.X UR10, URZ, UR10, URZ, UP0, !UPT ;  /* 0x0000000a3f0a7290 */ /* 0x000fe400087fe43f */
[----:B------:R-:W-:Y:S02]  /*01c0*/  USHF.L.U64.HI UR9, UR7, 0x2, UR9 ;  /* 0x0000000207097899 */ /* 0x000fe40008010209 */
[----:B------:R-:W-:Y:S02]  /*01d0*/  USHF.R.S64 UR8, UR8, 0x1, UR10 ;  /* 0x0000000108087899 */ /* 0x000fe4000800100a */
[----:B------:R-:W-:Y:S01]  /*01e0*/  USHF.R.S32.HI UR10, URZ, 0x1, UR10 ;  /* 0x000000013f0a7899 */ /* 0x000fe2000801140a */
[----:B------:R-:W-:Y:S01]  /*01f0*/  ULDC.U8 UR17, c[0x0][0x2a4] ;  /* 0x0000a90000117ab9 */ /* 0x000fe20000000000 */
[----:B------:R-:W-:-:S02]  /*0200*/  UMOV UR4, URZ ;  /* 0x0000003f00047c82 */ /* 0x000fc40008000000 */
[----:B------:R-:W-:Y:S01]  /*0210*/  USHF.L.U64.HI UR10, UR8, 0x2, UR10 ;  /* 0x00000002080a7899 */ /* 0x000fe2000801020a */
[----:B0-----:R-:W-:Y:S01]  /*0220*/  IMAD R74, R3, UR16, R2 ;  /* 0x00000010034a7c24 */ /* 0x001fe2000f8e0202 */
[----:B------:R-:W-:-:S04]  /*0230*/  SHF.R.S32.HI R2, RZ, 0x1f, R75 ;  /* 0x0000001fff027819 */ /* 0x000fc8000001144b */
[----:B------:R-:W-:Y:S02]  /*0240*/  ISETP.GE.U32.AND P1, PT, R74, UR12, PT ;  /* 0x0000000c4a007c0c */ /* 0x000fe4000bf26070 */
[----:B------:R-:W-:Y:S02]  /*0250*/  SHF.R.S32.HI R3, RZ, 0x1f, R74 ;  /* 0x0000001fff037819 */ /* 0x000fe4000001144a */
[----:B------:R-:W-:Y:S02]  /*0260*/  LEA.HI R2, R2, R75, RZ, 0x5 ;  /* 0x0000004b02027211 */ /* 0x000fe400078f28ff */
[----:B------:R-:W-:Y:S02]  /*0270*/  ISETP.GE.AND.EX P1, PT, R3, UR13, PT, P1 ;  /* 0x0000000d03007c0c */ /* 0x000fe4000bf26310 */
[----:B------:R-:W-:Y:S02]  /*0280*/  SHF.R.S32.HI R2, RZ, 0x5, R2 ;  /* 0x00000005ff027819 */ /* 0x000fe40000011402 */
[----:B------:R-:W-:-:S02]  /*0290*/  IADD3 R73, R74, 0x10, RZ ;  /* 0x000000104a497810 */ /* 0x000fc40007ffe0ff */
[----:B------:R-:W-:Y:S02]  /*02a0*/  ISETP.LT.U32.AND P1, PT, R75, 0x230, !P1 ;  /* 0x000002304b00780c */ /* 0x000fe40004f21070 */
[C---:B------:R-:W-:Y:S02]  /*02b0*/  IADD3 R72, R74.reuse, 0x20, RZ ;  /* 0x000000204a487810 */ /* 0x040fe40007ffe0ff */
[C---:B------:R-:W-:Y:S02]  /*02c0*/  IADD3 R71, R74.reuse, 0x30, RZ ;  /* 0x000000304a477810 */ /* 0x040fe40007ffe0ff */
[C---:B------:R-:W-:Y:S02]  /*02d0*/  IADD3 R70, R74.reuse, 0x40, RZ ;  /* 0x000000404a467810 */ /* 0x040fe40007ffe0ff */
[C---:B------:R-:W-:Y:S02]  /*02e0*/  IADD3 R69, R74.reuse, 0x50, RZ ;  /* 0x000000504a457810 */ /* 0x040fe40007ffe0ff */
[----:B-1----:R-:W-:-:S07]  /*02f0*/  IADD3 R68, R74, 0x60, RZ ;  /* 0x000000604a447810 */ /* 0x002fce0007ffe0ff */
.L_x_184:
[----:B0-----:R-:W0:Y:S01]  /*0300*/  LDC R9, c[0x0][0x2a0] ;  /* 0x0000a800ff097b82 */ /* 0x001e220000000800 */
[----:B-1----:R-:W1:Y:S01]  /*0310*/  S2R R11, SR_TID.X ;  /* 0x00000000000b7919 */ /* 0x002e620000002100 */
[----:B------:R-:W-:Y:S01]  /*0320*/  IABS R10, UR6 ;  /* 0x00000006000a7c13 */ /* 0x000fe20008000000 */
[----:B------:R-:W-:Y:S01]  /*0330*/  ULDC.64 UR18, c[0x0][0x290] ;  /* 0x0000a40000127ab9 */ /* 0x000fe20000000a00 */
[----:B------:R-:W-:Y:S01]  /*0340*/  ISETP.LE.AND P5, PT, RZ, UR6, PT ;  /* 0x00000006ff007c0c */ /* 0x000fe2000bfa3270 */
[----:B------:R-:W-:Y:S01]  /*0350*/  ULDC.64 UR12, c[0x0][0x298] ;  /* 0x0000a600000c7ab9 */ /* 0x000fe20000000a00 */
[C---:B------:R-:W-:Y:S02]  /*0360*/  IADD3 R23, R74.reuse, 0x70, RZ ;  /* 0x000000704a177810 */ /* 0x040fe40007ffe0ff */
[----:B------:R-:W-:Y:S01]  /*0370*/  CS2R R58, SRZ ;  /* 0x00000000003a7805 */ /* 0x000fe2000001ff00 */
[----:B------:R-:W2:Y:S01]  /*0380*/  @P1 LDC.64 R12, c[0x0][0x230] ;  /* 0x00008c00ff0c1b82 */ /* 0x000ea20000000a00 */
[----:B------:R-:W-:-:S02]  /*0390*/  IADD3 R29, R74, 0x80, RZ ;  /* 0x000000804a1d7810 */ /* 0x000fc40007ffe0ff */
[----:B------:R-:W-:Y:S02]  /*03a0*/  SHF.R.S32.HI R17, RZ, 0x1f, R23 ;  /* 0x0000001fff117819 */ /* 0x000fe40000011417 */
[----:B------:R-:W-:Y:S02]  /*03b0*/  SHF.R.S32.HI R21, RZ, 0x1f, R29 ;  /* 0x0000001fff157819 */ /* 0x000fe4000001141d */
[----:B------:R-:W-:Y:S01]  /*03c0*/  IADD3 R33, R74, 0x90, RZ ;  /* 0x000000904a217810 */ /* 0x000fe20007ffe0ff */
[----:B------:R-:W3:Y:S01]  /*03d0*/  @P1 LDC.64 R36, c[0x0][0x228] ;  /* 0x00008a00ff241b82 */ /* 0x000ee20000000a00 */
[----:B0-----:R-:W-:-:S04]  /*03e0*/  IABS R8, R9 ;  /* 0x0000000900087213 */ /* 0x001fc80000000000 */
[----:B------:R-:W0:Y:S08]  /*03f0*/  I2F.RP R6, R8 ;  /* 0x0000000800067306 */ /* 0x000e300000209400 */
[----:B0-----:R-:W0:Y:S02]  /*0400*/  MUFU.RCP R6, R6 ;  /* 0x0000000600067308 */ /* 0x001e240000001000 */
[----:B0-----:R-:W-:-:S06]  /*0410*/  IADD3 R4, R6, 0xffffffe, RZ ;  /* 0x0ffffffe06047810 */ /* 0x001fcc0007ffe0ff */
[----:B------:R0:W4:Y:S02]  /*0420*/  F2I.FTZ.U32.TRUNC.NTZ R5, R4 ;  /* 0x0000000400057305 */ /* 0x000124000021f000 */
[----:B0-----:R-:W-:Y:S01]  /*0430*/  HFMA2.MMA R4, -RZ, RZ, 0, 0 ;  /* 0x00000000ff047435 */ /* 0x001fe200000001ff */
[----:B----4-:R-:W-:-:S05]  /*0440*/  IADD3 R7, RZ, -R5, RZ ;  /* 0x80000005ff077210 */ /* 0x010fca0007ffe0ff */
[----:B------:R-:W-:-:S04]  /*0450*/  IMAD R7, R7, R8, RZ ;  /* 0x0000000807077224 */ /* 0x000fc800078e02ff */
[----:B------:R-:W-:Y:S01]  /*0460*/  IMAD.HI.U32 R5, R5, R7, R4 ;  /* 0x0000000705057227 */ /* 0x000fe200078e0004 */
[----:B------:R-:W-:-:S05]  /*0470*/  MOV R7, R10 ;  /* 0x0000000a00077202 */ /* 0x000fca0000000f00 */
[----:B------:R-:W-:-:S05]  /*0480*/  IMAD.HI.U32 R6, R5, R7, RZ ;  /* 0x0000000705067227 */ /* 0x000fca00078e00ff */
[----:B------:R-:W-:-:S05]  /*0490*/  IADD3 R5, -R6, RZ, RZ ;  /* 0x000000ff06057210 */ /* 0x000fca0007ffe1ff */
[----:B------:R-:W-:Y:S02]  /*04a0*/  IMAD R7, R8, R5, R7 ;  /* 0x0000000508077224 */ /* 0x000fe400078e0207 */
[----:B-1----:R-:W-:-:S03]  /*04b0*/  IMAD.WIDE.U32 R4, R11, -0x2be2be2b, RZ ;  /* 0xd41d41d50b047825 */ /* 0x002fc600078e00ff */
[----:B------:R-:W-:Y:S02]  /*04c0*/  ISETP.GT.U32.AND P3, PT, R8, R7, PT ;  /* 0x000000070800720c */ /* 0x000fe40003f64070 */
[----:B------:R-:W-:-:S04]  /*04d0*/  IADD3 R4, -R5, R11, RZ ;  /* 0x0000000b05047210 */ /* 0x000fc80007ffe1ff */
[----:B------:R-:W-:Y:S02]  /*04e0*/  LEA.HI R4, R4, R5, RZ, 0x1f ;  /* 0x0000000504047211 */ /* 0x000fe400078ff8ff */
[----:B------:R-:W-:Y:S02]  /*04f0*/  LOP3.LUT R5, R9, UR6, RZ, 0x3c, !PT ;  /* 0x0000000609057c12 */ /* 0x000fe4000f8e3cff */
[----:B------:R-:W-:Y:S02]  /*0500*/  SHF.R.U32.HI R10, RZ, 0x5, R4 ;  /* 0x00000005ff0a7819 */ /* 0x000fe40000011604 */
[----:B------:R-:W-:Y:S02]  /*0510*/  ISETP.GE.AND P2, PT, R5, RZ, PT ;  /* 0x000000ff0500720c */ /* 0x000fe40003f46270 */
[-C--:B------:R-:W-:Y:S01]  /*0520*/  @!P3 IADD3 R7, R7, -R8.reuse, RZ ;  /* 0x800000080707b210 */ /* 0x080fe20007ffe0ff */
[----:B------:R-:W-:Y:S01]  /*0530*/  IMAD R30, R10, -0x23, R11 ;  /* 0xffffffdd0a1e7824 */ /* 0x000fe200078e020b */
[----:B------:R-:W-:Y:S01]  /*0540*/  @!P3 IADD3 R6, R6, 0x1, RZ ;  /* 0x000000010606b810 */ /* 0x000fe20007ffe0ff */
[----:B------:R-:W0:Y:S01]  /*0550*/  @P1 LDC.64 R10, c[0x0][0x288] ;  /* 0x0000a200ff0a1b82 */ /* 0x000e220000000a00 */
[----:B------:R-:W-:-:S02]  /*0560*/  ISETP.GE.U32.AND P4, PT, R7, R8, PT ;  /* 0x000000080700720c */ /* 0x000fc40003f86070 */
[-C--:B------:R-:W-:Y:S02]  /*0570*/  ISETP.GT.U32.AND P0, PT, R8, R7.reuse, PT ;  /* 0x000000070800720c */ /* 0x080fe40003f04070 */
[----:B------:R-:W-:Y:S02]  /*0580*/  IADD3 R4, R7, -R8, RZ ;  /* 0x8000000807047210 */ /* 0x000fe40007ffe0ff */
[----:B------:R-:W-:Y:S02]  /*0590*/  ISETP.NE.AND P3, PT, R9, RZ, PT ;  /* 0x000000ff0900720c */ /* 0x000fe40003f65270 */
[----:B------:R-:W-:Y:S02]  /*05a0*/  SEL R4, R4, R7, !P0 ;  /* 0x0000000704047207 */ /* 0x000fe40004000000 */
[----:B------:R-:W-:Y:S02]  /*05b0*/  SHF.R.S32.HI R7, RZ, 0x1f, R68 ;  /* 0x0000001fff077819 */ /* 0x000fe40000011444 */
[----:B------:R-:W-:-:S02]  /*05c0*/  ISETP.GE.U32.AND P0, PT, R68, UR18, PT ;  /* 0x0000001244007c0c */ /* 0x000fc4000bf06070 */
[----:B------:R-:W-:Y:S02]  /*05d0*/  LOP3.LUT R5, RZ, R9, RZ, 0x33, !PT ;  /* 0x00000009ff057212 */ /* 0x000fe400078e33ff */
[----:B------:R-:W-:Y:S02]  /*05e0*/  @!P5 IADD3 R4, -R4, RZ, RZ ;  /* 0x000000ff0404d210 */ /* 0x000fe40007ffe1ff */
[----:B------:R-:W-:Y:S02]  /*05f0*/  @P4 IADD3 R6, R6, 0x1, RZ ;  /* 0x0000000106064810 */ /* 0x000fe40007ffe0ff */
[----:B------:R-:W-:Y:S02]  /*0600*/  ISETP.GE.U32.AND P4, PT, R23, UR18, PT ;  /* 0x0000001217007c0c */ /* 0x000fe4000bf86070 */
[----:B------:R-:W-:Y:S02]  /*0610*/  ISETP.GE.AND.EX P0, PT, R7, UR19, PT, P0 ;  /* 0x0000001307007c0c */ /* 0x000fe4000bf06300 */
[----:B------:R-:W-:-:S02]  /*0620*/  SEL R40, R5, R4, !P3 ;  /* 0x0000000405287207 */ /* 0x000fc40005800000 */
[----:B------:R-:W-:Y:S02]  /*0630*/  @!P2 IADD3 R6, -R6, RZ, RZ ;  /* 0x000000ff0606a210 */ /* 0x000fe40007ffe1ff */
[----:B------:R-:W-:Y:S01]  /*0640*/  ISETP.GE.AND.EX P4, PT, R17, UR19, PT, P4 ;  /* 0x0000001311007c0c */ /* 0x000fe2000bf86340 */
[----:B------:R-:W-:Y:S01]  /*0650*/  IMAD R31, R40, 0x46, RZ ;  /* 0x00000046281f7824 */ /* 0x000fe200078e02ff */
[----:B------:R-:W-:Y:S02]  /*0660*/  ISETP.GT.U32.OR P0, PT, R75, 0x22f, P0 ;  /* 0x0000022f4b00780c */ /* 0x000fe40000704470 */
[----:B------:R-:W-:Y:S02]  /*0670*/  SEL R5, R5, R6, !P3 ;  /* 0x0000000605057207 */ /* 0x000fe40005800000 */
[----:B------:R-:W-:Y:S02]  /*0680*/  SHF.L.U32 R30, R30, 0x1, RZ ;  /* 0x000000011e1e7819 */ /* 0x000fe400000006ff */
[----:B------:R-:W-:-:S02]  /*0690*/  ISETP.GT.U32.OR P4, PT, R75, 0x22f, P4 ;  /* 0x0000022f4b00780c */ /* 0x000fc40002784470 */
[----:B------:R-:W-:Y:S02]  /*06a0*/  SHF.R.S32.HI R4, RZ, 0x1f, R5 ;  /* 0x0000001fff047819 */ /* 0x000fe40000011405 */
[----:B------:R-:W-:Y:S02]  /*06b0*/  SHF.R.S32.HI R6, RZ, 0x1f, R30 ;  /* 0x0000001fff067819 */ /* 0x000fe4000001141e */
[----:B------:R-:W-:Y:S01]  /*06c0*/  IADD3 R86, P2, R30, R31, RZ ;  /* 0x0000001f1e567210 */ /* 0x000fe20007f5e0ff */
[----:B------:R-:W-:Y:S01]  /*06d0*/  IMAD R4, R4, UR12, RZ ;  /* 0x0000000c04047c24 */ /* 0x000fe2000f8e02ff */
[----:B------:R-:W1:Y:S01]  /*06e0*/  @!P0 LDC.64 R18, c[0x0][0x288] ;  /* 0x0000a200ff128b82 */ /* 0x000e620000000a00 */
[----:B------:R-:W-:Y:S02]  /*06f0*/  ISETP.GE.U32.AND P3, PT, R29, UR18, PT ;  /* 0x000000121d007c0c */ /* 0x000fe4000bf66070 */
[----:B------:R-:W-:Y:S01]  /*0700*/  LEA.HI.X.SX32 R87, R31, R6, 0x1, P2 ;  /* 0x000000061f577211 */ /* 0x000fe200010f0eff */
[----:B------:R-:W-:Y:S01]  /*0710*/  IMAD R89, R5, UR13, R4 ;  /* 0x0000000d05597c24 */ /* 0x000fe2000f8e0204 */
[----:B------:R-:W-:Y:S01]  /*0720*/  ISETP.GE.AND.EX P3, PT, R21, UR19, PT, P3 ;  /* 0x0000001315007c0c */ /* 0x000fe2000bf66330 */
[----:B0-----:R-:W-:Y:S01]  /*0730*/  @P1 IMAD R6, R3, R10, RZ ;  /* 0x0000000a03061224 */ /* 0x001fe200078e02ff */
[----:B------:R-:W-:Y:S01]  /*0740*/  ISETP.GE.U32.AND P2, PT, R33, UR18, PT ;  /* 0x0000001221007c0c */ /* 0x000fe2000bf46070 */
[----:B------:R-:W-:Y:S01]  /*0750*/  IMAD.WIDE.U32 R86, R5, UR12, R86 ;  /* 0x0000000c05567c25 */ /* 0x000fe2000f8e0056 */
[----:B------:R-:W-:Y:S01]  /*0760*/  ISETP.GT.U32.OR P3, PT, R75, 0x22f, P3 ;  /* 0x0000022f4b00780c */ /* 0x000fe20001f64470 */
[----:B------:R-:W0:Y:S01]  /*0770*/  @!P4 LDC.64 R4, c[0x0][0x288] ;  /* 0x0000a200ff04cb82 */ /* 0x000e220000000a00 */
[C---:B------:R-:W-:Y:S01]  /*0780*/  IADD3 R35, R74.reuse, 0xa0, RZ ;  /* 0x000000a04a237810 */ /* 0x040fe20007ffe0ff */
[----:B------:R-:W-:Y:S01]  /*0790*/  @P1 IMAD R11, R74, R11, R6 ;  /* 0x0000000b4a0b1224 */ /* 0x000fe200078e0206 */
[----:B------:R-:W-:-:S02]  /*07a0*/  IADD3 R89, R87, R89, RZ ;  /* 0x0000005957597210 */ /* 0x000fc40007ffe0ff */
[----:B------:R-:W-:Y:S02]  /*07b0*/  CS2R R60, SRZ ;  /* 0x00000000003c7805 */ /* 0x000fe4000001ff00 */
[-C--:B------:R-:W-:Y:S02]  /*07c0*/  @P1 MOV R88, R86.reuse ;  /* 0x0000005600581202 */ /* 0x080fe40000000f00 */
[----:B------:R-:W-:Y:S02]  /*07d0*/  CS2R R56, SRZ ;  /* 0x0000000000387805 */ /* 0x000fe4000001ff00 */
[----:B------:R-:W-:Y:S02]  /*07e0*/  @!P0 MOV R14, R86 ;  /* 0x00000056000e8202 */ /* 0x000fe40000000f00 */
[----:B------:R-:W-:Y:S02]  /*07f0*/  CS2R R54, SRZ ;  /* 0x0000000000367805 */ /* 0x000fe4000001ff00 */
[----:B------:R-:W-:Y:S01]  /*0800*/  @!P0 MOV R15, R89 ;  /* 0x00000059000f8202 */ /* 0x000fe20000000f00 */
[----:B------:R-:W-:Y:S01]  /*0810*/  @P1 IMAD.WIDE.U32 R8, R74, R10, R88 ;  /* 0x0000000a4a081225 */ /* 0x000fe200078e0058 */
[----:B------:R-:W-:Y:S01]  /*0820*/  CS2R R52, SRZ ;  /* 0x0000000000347805 */ /* 0x000fe2000001ff00 */
[----:B------:R-:W-:Y:S01]  /*0830*/  HFMA2.MMA R50, -RZ, RZ, 0, 0 ;  /* 0x00000000ff327435 */ /* 0x000fe200000001ff */
[----:B------:R-:W-:Y:S01]  /*0840*/  CS2R R66, SRZ ;  /* 0x0000000000427805 */ /* 0x000fe2000001ff00 */
[-C--:B-1----:R-:W-:Y:S01]  /*0850*/  @!P0 IMAD R10, R7, R18.reuse, RZ ;  /* 0x00000012070a8224 */ /* 0x082fe200078e02ff */
[----:B------:R-:W-:Y:S01]  /*0860*/  @P1 IADD3 R11, R9, R11, RZ ;  /* 0x0000000b090b1210 */ /* 0x000fe20007ffe0ff */
[----:B------:R-:W1:Y:S01]  /*0870*/  @!P0 LDC.64 R6, c[0x0][0x230] ;  /* 0x00008c00ff068b82 */ /* 0x000e620000000a00 */
[----:B------:R-:W-:Y:S01]  /*0880*/  @P1 SHF.L.U32 R9, R8, 0x1, RZ ;  /* 0x0000000108091819 */ /* 0x000fe200000006ff */
[----:B------:R-:W-:Y:S01]  /*0890*/  @!P0 IMAD.WIDE.U32 R14, R68, R18, R14 ;  /* 0x00000012440e8225 */ /* 0x000fe200078e000e */
[----:B------:R-:W-:Y:S01]  /*08a0*/  @P1 SHF.L.U64.HI R16, R8, 0x1, R11 ;  /* 0x0000000108101819 */ /* 0x000fe2000001020b */
[----:B------:R-:W-:Y:S01]  /*08b0*/  ULDC.64 UR12, c[0x0][0x248] ;  /* 0x00009200000c7ab9 */ /* 0x000fe20000000a00 */
[C---:B--2---:R-:W-:Y:S01]  /*08c0*/  @P1 IADD3 R12, P5, R9.reuse, R12, RZ ;  /* 0x0000000c090c1210 */ /* 0x044fe20007fbe0ff */
[----:B------:R-:W-:Y:S01]  /*08d0*/  @!P0 IMAD R11, R68, R19, R10 ;  /* 0x00000013440b8224 */ /* 0x000fe200078e020a */
[----:B---3--:R-:W-:Y:S01]  /*08e0*/  @P1 IADD3 R36, P6, R9, R36, RZ ;  /* 0x0000002409241210 */ /* 0x008fe20007fde0ff */
[----:B0-----:R-:W-:Y:S01]  /*08f0*/  @!P4 IMAD R18, R17, R4, RZ ;  /* 0x000000041112c224 */ /* 0x001fe200078e02ff */
[----:B------:R-:W0:Y:S01]  /*0900*/  @!P0 LDC.64 R8, c[0x0][0x228] ;  /* 0x00008a00ff088b82 */ /* 0x000e220000000a00 */
[----:B------:R-:W-:-:S02]  /*0910*/  @!P4 MOV R19, R89 ;  /* 0x000000590013c202 */ /* 0x000fc40000000f00 */
[----:B------:R-:W-:Y:S01]  /*0920*/  @!P4 IMAD R17, R23, R5, R18 ;  /* 0x000000051711c224 */ /* 0x000fe200078e0212 */
[----:B------:R-:W-:Y:S02]  /*0930*/  @!P4 MOV R18, R86 ;  /* 0x000000560012c202 */ /* 0x000fe40000000f00 */
[----:B------:R-:W-:Y:S02]  /*0940*/  @!P0 IADD3 R15, R15, R11, RZ ;  /* 0x0000000b0f0f8210 */ /* 0x000fe40007ffe0ff */
[C---:B------:R-:W-:Y:S01]  /*0950*/  @!P0 SHF.L.U32 R25, R14.reuse, 0x1, RZ ;  /* 0x000000010e198819 */ /* 0x040fe200000006ff */
[----:B------:R-:W-:Y:S01]  /*0960*/  @!P4 IMAD.WIDE.U32 R18, R23, R4, R18 ;  /* 0x000000041712c225 */ /* 0x000fe200078e0012 */
[----:B------:R-:W-:Y:S01]  /*0970*/  SHF.R.S32.HI R23, RZ, 0x1f, R33 ;  /* 0x0000001fff177819 */ /* 0x000fe20000011421 */
[----:B------:R-:W2:Y:S01]  /*0980*/  @!P3 LDC.64 R4, c[0x0][0x288] ;  /* 0x0000a200ff04bb82 */ /* 0x000ea20000000a00 */
[----:B------:R-:W-:Y:S02]  /*0990*/  @!P0 SHF.L.U64.HI R20, R14, 0x1, R15 ;  /* 0x000000010e148819 */ /* 0x000fe4000001020f */
[----:B------:R-:W-:-:S02]  /*09a0*/  ISETP.GE.AND.EX P2, PT, R23, UR19, PT, P2 ;  /* 0x0000001317007c0c */ /* 0x000fc4000bf46320 */
[C---:B------:R-:W-:Y:S02]  /*09b0*/  @P1 IADD3.X R13, R16.reuse, R13, RZ, P5, !PT ;  /* 0x0000000d100d1210 */ /* 0x040fe40002ffe4ff */
[----:B------:R-:W-:Y:S01]  /*09c0*/  ISETP.GT.U32.OR P2, PT, R75, 0x22f, P2 ;  /* 0x0000022f4b00780c */ /* 0x000fe20001744470 */
[----:B------:R-:W3:Y:S01]  /*09d0*/  @!P4 LDC.64 R14, c[0x0][0x228] ;  /* 0x00008a00ff0ecb82 */ /* 0x000ee20000000a00 */
[----:B-1----:R-:W-:Y:S01]  /*09e0*/  @!P0 IADD3 R6, P5, R25, R6, RZ ;  /* 0x0000000619068210 */ /* 0x002fe20007fbe0ff */
[----:B------:R-:W5:Y:S01]  /*09f0*/  @P1 LDG.E R66, desc[UR14][R12.64] ;  /* 0x0000000e0c421981 */ /* 0x000f62000c1e1900 */
[----:B------:R-:W-:Y:S02]  /*0a00*/  @P1 IADD3.X R37, R16, R37, RZ, P6, !PT ;  /* 0x0000002510251210 */ /* 0x000fe400037fe4ff */
[----:B------:R-:W-:Y:S02]  /*0a10*/  @!P0 IADD3.X R7, R20, R7, RZ, P5, !PT ;  /* 0x0000000714078210 */ /* 0x000fe40002ffe4ff */
[----:B------:R-:W-:Y:S01]  /*0a20*/  @!P4 IADD3 R17, R19, R17, RZ ;  /* 0x000000111311c210 */ /* 0x000fe20007ffe0ff */
[----:B------:R-:W1:Y:S01]  /*0a30*/  @!P4 LDC.64 R10, c[0x0][0x230] ;  /* 0x00008c00ff0acb82 */ /* 0x000e620000000a00 */
[----:B0-----:R-:W-:Y:S01]  /*0a40*/  @!P0 IADD3 R16, P5, R25, R8, RZ ;  /* 0x0000000819108210 */ /* 0x001fe20007fbe0ff */
[----:B------:R0:W5:Y:S01]  /*0a50*/  @!P0 LDG.E R59, desc[UR14][R6.64] ;  /* 0x0000000e063b8981 */ /* 0x000162000c1e1900 */
[----:B------:R-:W-:-:S02]  /*0a60*/  @!P4 SHF.L.U32 R19, R18, 0x1, RZ ;  /* 0x000000011213c819 */ /* 0x000fc400000006ff */
[----:B------:R-:W-:Y:S02]  /*0a70*/  @!P4 SHF.L.U64.HI R18, R18, 0x1, R17 ;  /* 0x000000011212c819 */ /* 0x000fe40000010211 */
[----:B------:R-:W-:Y:S02]  /*0a80*/  @!P0 IADD3.X R17, R20, R9, RZ, P5, !PT ;  /* 0x0000000914118210 */ /* 0x000fe40002ffe4ff */
[----:B------:R-:W4:Y:S01]  /*0a90*/  @!P2 LDC.64 R8, c[0x0][0x288] ;  /* 0x0000a200ff08ab82 */ /* 0x000f220000000a00 */
[----:B--2---:R-:W-:Y:S02]  /*0aa0*/  @!P3 IMAD R20, R21, R4, RZ ;  /* 0x000000041514b224 */ /* 0x004fe400078e02ff */
[----:B------:R2:W5:Y:S01]  /*0ab0*/  @!P0 LDG.E R58, desc[UR14][R16.64] ;  /* 0x0000000e103a8981 */ /* 0x000562000c1e1900 */
[----:B---3--:R-:W-:Y:S01]  /*0ac0*/  @!P4 IADD3 R14, P0, R19, R14, RZ ;  /* 0x0000000e130ec210 */ /* 0x008fe20007f1e0ff */
[----:B------:R-:W-:Y:S01]  /*0ad0*/  @!P3 IMAD R25, R29, R5, R20 ;  /* 0x000000051d19b224 */ /* 0x000fe200078e0214 */
[----:B------:R-:W-:-:S02]  /*0ae0*/  SHF.R.S32.HI R27, RZ, 0x1f, R35 ;  /* 0x0000001fff1b7819 */ /* 0x000fc40000011423 */
[----:B0-----:R-:W0:Y:S01]  /*0af0*/  @!P2 LDC.64 R6, c[0x0][0x230] ;  /* 0x00008c00ff06ab82 */ /* 0x001e220000000a00 */
[C---:B------:R-:W-:Y:S02]  /*0b00*/  @!P4 IADD3.X R15, R18.reuse, R15, RZ, P0, !PT ;  /* 0x0000000f120fc210 */ /* 0x040fe400007fe4ff */
[----:B------:R-:W-:Y:S02]  /*0b10*/  ISETP.GE.U32.AND P0, PT, R35, UR18, PT ;  /* 0x0000001223007c0c */ /* 0x000fe4000bf06070 */
[----:B-1----:R-:W-:Y:S01]  /*0b20*/  @!P4 IADD3 R10, P6, R19, R10, RZ ;  /* 0x0000000a130ac210 */ /* 0x002fe20007fde0ff */
[----:B------:R-:W5:Y:S01]  /*0b30*/  @!P4 LDG.E R57, desc[UR14][R14.64] ;  /* 0x0000000e0e39c981 */ /* 0x000f62000c1e1900 */
[----:B------:R-:W-:Y:S02]  /*0b40*/  @!P3 MOV R20, R86 ;  /* 0x000000560014b202 */ /* 0x000fe40000000f00 */
[----:B------:R-:W-:Y:S02]  /*0b50*/  @!P3 MOV R21, R89 ;  /* 0x000000590015b202 */ /* 0x000fe40000000f00 */
[----:B------:R-:W-:-:S02]  /*0b60*/  @!P4 IADD3.X R11, R18, R11, RZ, P6, !PT ;  /* 0x0000000b120bc210 */ /* 0x000fc400037fe4ff */
[----:B------:R-:W-:Y:S01]  /*0b70*/  ISETP.GE.AND.EX P0, PT, R27, UR19, PT, P0 ;  /* 0x000000131b007c0c */ /* 0x000fe2000bf06300 */
[----:B------:R-:W1:Y:S01]  /*0b80*/  @!P3 LDC.64 R18, c[0x0][0x230] ;  /* 0x00008c00ff12bb82 */ /* 0x000e620000000a00 */
[----:B------:R-:W-:Y:S01]  /*0b90*/  @!P3 IMAD.WIDE.U32 R20, R29, R4, R20 ;  /* 0x000000041d14b225 */ /* 0x000fe200078e0014 */
[----:B------:R3:W5:Y:S01]  /*0ba0*/  @!P4 LDG.E R60, desc[UR14][R10.64] ;  /* 0x0000000e0a3cc981 */ /* 0x000762000c1e1900 */
[----:B------:R-:W-:Y:S02]  /*0bb0*/  ISETP.GT.U32.OR P0, PT, R75, 0x22f, P0 ;  /* 0x0000022f4b00780c */ /* 0x000fe40000704470 */
[----:B--2---:R-:W-:-:S03]  /*0bc0*/  IADD3 R16, R74, 0xc0, RZ ;  /* 0x000000c04a107810 */ /* 0x004fc60007ffe0ff */
[----:B------:R-:W2:Y:S01]  /*0bd0*/  @!P3 LDC.64 R4, c[0x0][0x228] ;  /* 0x00008a00ff04bb82 */ /* 0x000ea20000000a00 */
[----:B------:R-:W-:Y:S02]  /*0be0*/  ISETP.GE.U32.AND P4, PT, R16, UR18, PT ;  /* 0x0000001210007c0c */ /* 0x000fe4000bf86070 */
[----:B---3--:R-:W-:Y:S01]  /*0bf0*/  @!P3 IADD3 R11, R21, R25, RZ ;  /* 0x00000019150bb210 */ /* 0x008fe20007ffe0ff */
[----:B----4-:R-:W-:Y:S01]  /*0c00*/  @!P2 IMAD R10, R23, R8, RZ ;  /* 0x00000008170aa224 */ /* 0x010fe200078e02ff */
[----:B------:R-:W-:Y:S02]  /*0c10*/  SHF.R.S32.HI R17, RZ, 0x1f, R16 ;  /* 0x0000001fff117819 */ /* 0x000fe40000011410 */
[----:B------:R-:W-:Y:S01]  /*0c20*/  @!P3 SHF.L.U64.HI R26, R20, 0x1, R11 ;  /* 0x00000001141ab819 */ /* 0x000fe2000001020b */
[----:B------:R-:W-:Y:S01]  /*0c30*/  @!P2 IMAD R23, R33, R9, R10 ;  /* 0x000000092117a224 */ /* 0x000fe200078e020a */
[----:B------:R-:W-:Y:S01]  /*0c40*/  @!P2 MOV R10, R86 ;  /* 0x00000056000aa202 */ /* 0x000fe20000000f00 */
[----:B------:R-:W3:Y:S01]  /*0c50*/  @!P0 LDC.64 R14, c[0x0][0x288] ;  /* 0x0000a200ff0e8b82 */ /* 0x000ee20000000a00 */
[----:B------:R-:W-:-:S02]  /*0c60*/  @!P2 MOV R11, R89 ;  /* 0x00000059000ba202 */ /* 0x000fc40000000f00 */
[----:B------:R-:W-:Y:S01]  /*0c70*/  ISETP.GE.AND.EX P4, PT, R17, UR19, PT, P4 ;  /* 0x0000001311007c0c */ /* 0x000fe2000bf86340 */
[----:B------:R-:W-:-:S03]  /*0c80*/  @!P2 IMAD.WIDE.U32 R8, R33, R8, R10 ;  /* 0x000000082108a225 */ /* 0x000fc600078e000a */
[----:B------:R-:W-:Y:S01]  /*0c90*/  ISETP.GT.U32.OR P4, PT, R75, 0x22f, P4 ;  /* 0x0000022f4b00780c */ /* 0x000fe20002784470 */
[----:B------:R-:W4:Y:S01]  /*0ca0*/  @!P2 LDC.64 R10, c[0x0][0x228] ;  /* 0x00008a00ff0aab82 */ /* 0x000f220000000a00 */
[----:B------:R-:W-:Y:S02]  /*0cb0*/  @!P3 SHF.L.U32 R21, R20, 0x1, RZ ;  /* 0x000000011415b819 */ /* 0x000fe400000006ff */
[----:B------:R-:W-:Y:S02]  /*0cc0*/  @!P2 IADD3 R9, R9, R23, RZ ;  /* 0x000000170909a210 */ /* 0x000fe40007ffe0ff */
[C---:B------:R-:W-:Y:S02]  /*0cd0*/  @!P2 SHF.L.U32 R33, R8.reuse, 0x1, RZ ;  /* 0x000000010821a819 */ /* 0x040fe400000006ff */
[----:B-1----:R-:W-:Y:S02]  /*0ce0*/  @!P3 IADD3 R18, P5, R21, R18, RZ ;  /* 0x000000121512b210 */ /* 0x002fe40007fbe0ff */
[----:B------:R-:W-:-:S02]  /*0cf0*/  @!P2 SHF.L.U64.HI R22, R8, 0x1, R9 ;  /* 0x000000010816a819 */ /* 0x000fc40000010209 */
[----:B0-----:R-:W-:Y:S01]  /*0d00*/  @!P2 IADD3 R24, P6, R33, R6, RZ ;  /* 0x000000062118a210 */ /* 0x001fe20007fde0ff */
[----:B------:R-:W0:Y:S01]  /*0d10*/  @!P0 LDC.64 R8, c[0x0][0x230] ;  /* 0x00008c00ff088b82 */ /* 0x000e220000000a00 */
[----:B------:R-:W-:Y:S02]  /*0d20*/  @!P3 IADD3.X R19, R26, R19, RZ, P5, !PT ;  /* 0x000000131a13b210 */ /* 0x000fe40002ffe4ff */
[----:B--2---:R-:W-:Y:S02]  /*0d30*/  @!P3 IADD3 R20, P5, R21, R4, RZ ;  /* 0x000000041514b210 */ /* 0x004fe40007fbe0ff */
[----:B------:R-:W-:Y:S01]  /*0d40*/  @!P2 IADD3.X R25, R22, R7, RZ, P6, !PT ;  /* 0x000000071619a210 */ /* 0x000fe200037fe4ff */
[----:B------:R4:W5:Y:S02]  /*0d50*/  @!P3 LDG.E R55, desc[UR14][R18.64] ;  /* 0x0000000e1237b981 */ /* 0x000964000c1e1900 */
[----:B------:R-:W1:Y:S01]  /*0d60*/  @!P4 LDC.64 R6, c[0x0][0x288] ;  /* 0x0000a200ff06cb82 */ /* 0x000e620000000a00 */
[----:B------:R-:W-:-:S02]  /*0d70*/  @!P3 IADD3.X R21, R26, R5, RZ, P5, !PT ;  /* 0x000000051a15b210 */ /* 0x000fc40002ffe4ff */
[----:B------:R-:W-:Y:S01]  /*0d80*/  IADD3 R23, R74, 0xd0, RZ ;  /* 0x000000d04a177810 */ /* 0x000fe20007ffe0ff */
[----:B---3--:R-:W-:Y:S01]  /*0d90*/  @!P0 IMAD R26, R27, R14, RZ ;  /* 0x0000000e1b1a8224 */ /* 0x008fe200078e02ff */
[----:B------:R-:W5:Y:S02]  /*0da0*/  @!P2 LDG.E R56, desc[UR14][R24.64] ;  /* 0x0000000e1838a981 */ /* 0x000f64000c1e1900 */
[----:B------:R-:W-:Y:S01]  /*0db0*/  SHF.R.S32.HI R29, RZ, 0x1f, R23 ;  /* 0x0000001fff1d7819 */ /* 0x000fe20000011417 */
[----:B------:R-:W2:Y:S01]  /*0dc0*/  @!P0 LDC.64 R4, c[0x0][0x228] ;  /* 0x00008a00ff048b82 */ /* 0x000ea20000000a00 */
[----:B------:R3:W5:Y:S01]  /*0dd0*/  @!P3 LDG.E R54, desc[UR14][R20.64] ;  /* 0x0000000e1436b981 */ /* 0x000762000c1e1900 */
[----:B------:R-:W-:Y:S01]  /*0de0*/  ISETP.GE.U32.AND P3, PT, R23, UR18, PT ;  /* 0x0000001217007c0c */ /* 0x000fe2000bf66070 */
[----:B------:R-:W-:Y:S01]  /*0df0*/  @!P0 IMAD R27, R35, R15, R26 ;  /* 0x0000000f231b8224 */ /* 0x000fe200078e021a */
[----:B----4-:R-:W-:Y:S02]  /*0e00*/  @!P2 IADD3 R18, P5, R33, R10, RZ ;  /* 0x0000000a2112a210 */ /* 0x010fe40007fbe0ff */
[----:B------:R-:W-:-:S02]  /*0e10*/  ISETP.GE.AND.EX P3, PT, R29, UR19, PT, P3 ;  /* 0x000000131d007c0c */ /* 0x000fc4000bf66330 */
[----:B---3--:R-:W-:Y:S02]  /*0e20*/  @!P0 MOV R20, R86 ;  /* 0x0000005600148202 */ /* 0x008fe40000000f00 */
[----:B------:R-:W-:Y:S02]  /*0e30*/  @!P0 MOV R21, R89 ;  /* 0x0000005900158202 */ /* 0x000fe40000000f00 */
[----:B------:R-:W-:Y:S01]  /*0e40*/  ISETP.GT.U32.OR P3, PT, R75, 0x22f, P3 ;  /* 0x0000022f4b00780c */ /* 0x000fe20001f64470 */
[----:B------:R-:W-:Y:S01]  /*0e50*/  @!P0 IMAD.WIDE.U32 R20, R35, R14, R20 ;  /* 0x0000000e23148225 */ /* 0x000fe200078e0014 */
[----:B------:R-:W-:Y:S01]  /*0e60*/  @!P2 IADD3.X R19, R22, R11, RZ, P5, !PT ;  /* 0x0000000b1613a210 */ /* 0x000fe20002ffe4ff */
[----:B------:R-:W3:Y:S03]  /*0e70*/  @!P4 LDC.64 R14, c[0x0][0x230] ;  /* 0x00008c00ff0ecb82 */ /* 0x000ee60000000a00 */
[----:B------:R-:W-:Y:S01]  /*0e80*/  @!P0 IADD3 R11, R21, R27, RZ ;  /* 0x0000001b150b8210 */ /* 0x000fe20007ffe0ff */
[----:B-1----:R-:W-:Y:S01]  /*0e90*/  @!P4 IMAD R17, R17, R6, RZ ;  /* 0x000000061111c224 */ /* 0x002fe200078e02ff */
[----:B------:R-:W-:Y:S01]  /*0ea0*/  @!P4 MOV R10, R86 ;  /* 0x00000056000ac202 */ /* 0x000fe20000000f00 */
[----:B------:R1:W5:Y:S01]  /*0eb0*/  @!P2 LDG.E R53, desc[UR14][R18.64] ;  /* 0x0000000e1235a981 */ /* 0x000362000c1e1900 */
[----:B------:R-:W-:-:S02]  /*0ec0*/  @!P0 SHF.L.U64.HI R28, R20, 0x1, R11 ;  /* 0x00000001141c8819 */ /* 0x000fc4000001020b */
[----:B------:R-:W-:Y:S01]  /*0ed0*/  @!P4 MOV R11, R89 ;  /* 0x00000059000bc202 */ /* 0x000fe20000000f00 */
[----:B------:R-:W-:Y:S01]  /*0ee0*/  @!P4 IMAD R25, R16, R7, R17 ;  /* 0x000000071019c224 */ /* 0x000fe200078e0211 */
[----:B------:R-:W-:Y:S01]  /*0ef0*/  IADD3 R22, R74, 0xe0, RZ ;  /* 0x000000e04a167810 */ /* 0x000fe20007ffe0ff */
[----:B------:R-:W-:-:S03]  /*0f00*/  @!P4 IMAD.WIDE.U32 R16, R16, R6, R10 ;  /* 0x000000061010c225 */ /* 0x000fc600078e000a */
[----:B------:R-:W4:Y:S01]  /*0f10*/  @!P3 LDC.64 R10, c[0x0][0x288] ;  /* 0x0000a200ff0abb82 */ /* 0x000f220000000a00 */
[----:B------:R-:W-:Y:S02]  /*0f20*/  ISETP.GE.U32.AND P2, PT, R22, UR18, PT ;  /* 0x0000001216007c0c */ /* 0x000fe4000bf46070 */
[----:B------:R-:W-:Y:S02]  /*0f30*/  SHF.R.S32.HI R33, RZ, 0x1f, R22 ;  /* 0x0000001fff217819 */ /* 0x000fe40000011416 */
[----:B------:R-:W-:-:S03]  /*0f40*/  @!P0 SHF.L.U32 R21, R20, 0x1, RZ ;  /* 0x0000000114158819 */ /* 0x000fc600000006ff */
[----:B------:R-:W1:Y:S01]  /*0f50*/  @!P4 LDC.64 R6, c[0x0][0x228] ;  /* 0x00008a00ff06cb82 */ /* 0x000e620000000a00 */
[----:B------:R-:W-:Y:S02]  /*0f60*/  ISETP.GE.AND.EX P2, PT, R33, UR19, PT, P2 ;  /* 0x0000001321007c0c */ /* 0x000fe4000bf46320 */
[----:B0-----:R-:W-:Y:S02]  /*0f70*/  @!P0 IADD3 R26, P6, R21, R8, RZ ;  /* 0x00000008151a8210 */ /* 0x001fe40007fde0ff */
[----:B------:R-:W-:Y:S02]  /*0f80*/  ISETP.GT.U32.OR P2, PT, R75, 0x22f, P2 ;  /* 0x0000022f4b00780c */ /* 0x000fe40001744470 */
[----:B------:R-:W-:Y:S02]  /*0f90*/  @!P0 IADD3.X R27, R28, R9, RZ, P6, !PT ;  /* 0x000000091c1b8210 */ /* 0x000fe400037fe4ff */
[----:B------:R-:W-:Y:S02]  /*0fa0*/  @!P4 IADD3 R9, R17, R25, RZ ;  /* 0x000000191109c210 */ /* 0x000fe40007ffe0ff */
[----:B------:R-:W-:Y:S01]  /*0fb0*/  @!P4 SHF.L.U32 R35, R16, 0x1, RZ ;  /* 0x000000011023c819 */ /* 0x000fe200000006ff */
[----:B------:R0:W5:Y:S01]  /*0fc0*/  @!P0 LDG.E R50, desc[UR14][R26.64] ;  /* 0x0000000e1a328981 */ /* 0x000162000c1e1900 */
[----:B--2---:R-:W-:-:S02]  /*0fd0*/  @!P0 IADD3 R20, P5, R21, R4, RZ ;  /* 0x0000000415148210 */ /* 0x004fc40007fbe0ff */
[----:B------:R-:W-:Y:S02]  /*0fe0*/  @!P4 SHF.L.U64.HI R32, R16, 0x1, R9 ;  /* 0x000000011020c819 */ /* 0x000fe40000010209 */
[----:B---3--:R-:W-:Y:S01]  /*0ff0*/  @!P4 IADD3 R24, P6, R35, R14, RZ ;  /* 0x0000000e2318c210 */ /* 0x008fe20007fde0ff */
[----:B------:R-:W2:Y:S01]  /*1000*/  @!P3 LDC.64 R16, c[0x0][0x230] ;  /* 0x00008c00ff10bb82 */ /* 0x000ea20000000a00 */
[----:B------:R-:W-:Y:S02]  /*1010*/  MOV R14, RZ ;  /* 0x000000ff000e7202 */ /* 0x000fe40000000f00 */
[----:B------:R-:W-:-:S05]  /*1020*/  @!P0 IADD3.X R21, R28, R5, RZ, P5, !PT ;  /* 0x000000051c158210 */ /* 0x000fca0002ffe4ff */
[----:B------:R-:W3:Y:S01]  /*1030*/  @!P3 LDC.64 R8, c[0x0][0x228] ;  /* 0x00008a00ff08bb82 */ /* 0x000ee20000000a00 */
[----:B----4-:R-:W-:Y:S01]  /*1040*/  @!P3 IMAD R34, R29, R10, RZ ;  /* 0x0000000a1d22b224 */ /* 0x010fe200078e02ff */
[----:B------:R4:W5:Y:S01]  /*1050*/  @!P0 LDG.E R14, desc[UR14][R20.64] ;  /* 0x0000000e140e8981 */ /* 0x000962000c1e1900 */
[----:B-1----:R-:W-:-:S05]  /*1060*/  @!P4 IADD3 R28, P0, R35, R6, RZ ;  /* 0x00000006231cc210 */ /* 0x002fca0007f1e0ff */
[----:B------:R-:W1:Y:S01]  /*1070*/  @!P2 LDC.64 R18, c[0x0][0x288] ;  /* 0x0000a200ff12ab82 */ /* 0x000e620000000a00 */
[----:B0-----:R-:W-:Y:S01]  /*1080*/  @!P3 IMAD R27, R23, R11, R34 ;  /* 0x0000000b171bb224 */ /* 0x001fe200078e0222 */
[----:B------:R-:W-:Y:S02]  /*1090*/  IADD3 R34, R74, 0xb0, RZ ;  /* 0x000000b04a227810 */ /* 0x000fe40007ffe0ff */
[----:B----4-:R-:W-:Y:S02]  /*10a0*/  @!P3 MOV R20, R86 ;  /* 0x000000560014b202 */ /* 0x010fe40000000f00 */
[----:B------:R-:W-:Y:S02]  /*10b0*/  @!P3 MOV R21, R89 ;  /* 0x000000590015b202 */ /* 0x000fe40000000f00 */
[----:B------:R-:W-:Y:S02]  /*10c0*/  CS2R R4, SRZ ;  /* 0x0000000000047805 */ /* 0x000fe4000001ff00 */
[----:B------:R-:W-:-:S02]  /*10d0*/  @!P4 IADD3.X R25, R32, R15, RZ, P6, !PT ;  /* 0x0000000f2019c210 */ /* 0x000fc400037fe4ff */
[----:B------:R-:W-:Y:S01]  /*10e0*/  @!P4 IADD3.X R29, R32, R7, RZ, P0, !PT ;  /* 0x00000007201dc210 */ /* 0x000fe200007fe4ff */
[----:B------:R-:W-:Y:S01]  /*10f0*/  @!P3 IMAD.WIDE.U32 R10, R23, R10, R20 ;  /* 0x0000000a170ab225 */ /* 0x000fe200078e0014 */
[----:B------:R-:W-:Y:S01]  /*1100*/  ISETP.GE.U32.AND P0, PT, R34, UR18, PT ;  /* 0x0000001222007c0c */ /* 0x000fe2000bf06070 */
[----:B------:R2:W5:Y:S01]  /*1110*/  @!P4 LDG.E R4, desc[UR14][R24.64] ;  /* 0x0000000e1804c981 */ /* 0x000562000c1e1900 */
[----:B------:R-:W-:Y:S01]  /*1120*/  SHF.R.S32.HI R15, RZ, 0x1f, R34 ;  /* 0x0000001fff0f7819 */ /* 0x000fe20000011422 */
[----:B------:R-:W0:Y:S02]  /*1130*/  @!P2 LDC.64 R20, c[0x0][0x228] ;  /* 0x00008a00ff14ab82 */ /* 0x000e240000000a00 */
[----:B------:R4:W5:Y:S01]  /*1140*/  @!P4 LDG.E R5, desc[UR14][R28.64] ;  /* 0x0000000e1c05c981 */ /* 0x000962000c1e1900 */
[----:B------:R-:W-:Y:S02]  /*1150*/  ISETP.GE.AND.EX P4, PT, R15, UR19, PT, P0 ;  /* 0x000000130f007c0c */ /* 0x000fe4000bf86300 */
[----:B------:R-:W-:-:S02]  /*1160*/  @!P3 IADD3 R7, R11, R27, RZ ;  /* 0x0000001b0b07b210 */ /* 0x000fc40007ffe0ff */
[C---:B------:R-:W-:Y:S02]  /*1170*/  @!P3 SHF.L.U32 R27, R10.reuse, 0x1, RZ ;  /* 0x000000010a1bb819 */ /* 0x040fe400000006ff */
[----:B------:R-:W-:Y:S02]  /*1180*/  ISETP.GT.U32.OR P4, PT, R75, 0x22f, P4 ;  /* 0x0000022f4b00780c */ /* 0x000fe40002784470 */
[----:B------:R-:W-:Y:S02]  /*1190*/  @!P3 SHF.L.U64.HI R6, R10, 0x1, R7 ;  /* 0x000000010a06b819 */ /* 0x000fe40000010207 */
[C---:B--2---:R-:W-:Y:S01]  /*11a0*/  @!P3 IADD3 R24, P5, R27.reuse, R16, RZ ;  /* 0x000000101b18b210 */ /* 0x044fe20007fbe0ff */
[----:B------:R-:W2:Y:S01]  /*11b0*/  @!P2 LDC.64 R10, c[0x0][0x230] ;  /* 0x00008c00ff0aab82 */ /* 0x000ea20000000a00 */
[----:B---3--:R-:W-:Y:S02]  /*11c0*/  @!P3 IADD3 R26, P0, R27, R8, RZ ;  /* 0x000000081b1ab210 */ /* 0x008fe40007f1e0ff */
[----:B------:R-:W-:-:S02]  /*11d0*/  SHF.R.S32.HI R7, RZ, 0x1f, R73 ;  /* 0x0000001fff077819 */ /* 0x000fc40000011449 */
[----:B------:R-:W-:Y:S01]  /*11e0*/  ISETP.GE.U32.AND P6, PT, R73, UR18, PT ;  /* 0x0000001249007c0c */ /* 0x000fe2000bfc6070 */
[----:B-1----:R-:W-:Y:S01]  /*11f0*/  @!P2 IMAD R33, R33, R18, RZ ;  /* 0x000000122121a224 */ /* 0x002fe200078e02ff */
[C---:B------:R-:W-:Y:S02]  /*1200*/  @!P3 IADD3.X R25, R6.reuse, R17, RZ, P5, !PT ;  /* 0x000000110619b210 */ /* 0x040fe40002ffe4ff */
[----:B------:R-:W-:Y:S02]  /*1210*/  @!P3 IADD3.X R27, R6, R9, RZ, P0, !PT ;  /* 0x00000009061bb210 */ /* 0x000fe400007fe4ff */
[----:B------:R-:W-:Y:S02]  /*1220*/  ISETP.GE.AND.EX P5, PT, R7, UR19, PT, P6 ;  /* 0x0000001307007c0c */ /* 0x000fe4000bfa6360 */
[----:B------:R-:W-:Y:S02]  /*1230*/  @!P2 MOV R8, R86 ;  /* 0x000000560008a202 */ /* 0x000fe40000000f00 */
[----:B------:R-:W-:Y:S01]  /*1240*/  @!P2 MOV R9, R89 ;  /* 0x000000590009a202 */ /* 0x000fe20000000f00 */
[C---:B------:R-:W-:Y:S01]  /*1250*/  @!P2 IMAD R33, R22.reuse, R19, R33 ;  /* 0x000000131621a224 */ /* 0x040fe200078e0221 */
[----:B------:R-:W-:Y:S01]  /*1260*/  ISETP.GT.U32.OR P5, PT, R75, 0x22f, P5 ;  /* 0x0000022f4b00780c */ /* 0x000fe20002fa4470 */
[----:B------:R-:W-:-:S02]  /*1270*/  @!P2 IMAD.WIDE.U32 R22, R22, R18, R8 ;  /* 0x000000121616a225 */ /* 0x000fc400078e0008 */
[----:B------:R-:W1:Y:S01]  /*1280*/  @!P4 LDC.64 R18, c[0x0][0x288] ;  /* 0x0000a200ff12cb82 */ /* 0x000e620000000a00 */
[----:B------:R-:W-:Y:S01]  /*1290*/  HFMA2.MMA R6, -RZ, RZ, 0, 0 ;  /* 0x00000000ff067435 */ /* 0x000fe200000001ff */
[----:B------:R-:W-:Y:S02]  /*12a0*/  MOV R8, RZ ;  /* 0x000000ff00087202 */ /* 0x000fe40000000f00 */
[----:B------:R-:W-:Y:S02]  /*12b0*/  @!P2 IADD3 R9, R23, R33, RZ ;  /* 0x000000211709a210 */ /* 0x000fe40007ffe0ff */
[----:B----4-:R-:W-:-:S04]  /*12c0*/  @!P2 SHF.L.U32 R29, R22, 0x1, RZ ;  /* 0x00000001161da819 */ /* 0x010fc800000006ff */
[----:B------:R-:W3:Y:S01]  /*12d0*/  @!P5 LDC.64 R16, c[0x0][0x288] ;  /* 0x0000a200ff10db82 */ /* 0x000ee20000000a00 */
[----:B------:R-:W-:Y:S01]  /*12e0*/  @!P2 SHF.L.U64.HI R32, R22, 0x1, R9 ;  /* 0x000000011620a819 */ /* 0x000fe20000010209 */
[----:B------:R4:W5:Y:S01]  /*12f0*/  @!P3 LDG.E R8, desc[UR14][R26.64] ;  /* 0x0000000e1a08b981 */ /* 0x000962000c1e1900 */
[C---:B0-----:R-:W-:Y:S02]  /*1300*/  @!P2 IADD3 R28, P6, R29.reuse, R20, RZ ;  /* 0x000000141d1ca210 */ /* 0x041fe40007fde0ff */
[----:B------:R-:W-:Y:S01]  /*1310*/  SHF.R.S32.HI R9, RZ, 0x1f, R72 ;  /* 0x0000001fff097819 */ /* 0x000fe20000011448 */
[----:B------:R0:W5:Y:S01]  /*1320*/  @!P3 LDG.E R6, desc[UR14][R24.64] ;  /* 0x0000000e1806b981 */ /* 0x000162000c1e1900 */
[----:B------:R-:W-:Y:S02]  /*1330*/  ISETP.GE.U32.AND P0, PT, R72, UR18, PT ;  /* 0x0000001248007c0c */ /* 0x000fe4000bf06070 */
[----:B--2---:R-:W-:Y:S02]  /*1340*/  @!P2 IADD3 R22, P3, R29, R10, RZ ;  /* 0x0000000a1d16a210 */ /* 0x004fe40007f7e0ff */
[----:B------:R-:W-:Y:S01]  /*1350*/  @!P2 IADD3.X R29, R32, R21, RZ, P6, !PT ;  /* 0x00000015201da210 */ /* 0x000fe200037fe4ff */
[----:B----4-:R-:W2:Y:S01]  /*1360*/  @!P5 LDC.64 R26, c[0x0][0x228] ;  /* 0x00008a00ff1adb82 */ /* 0x010ea20000000a00 */
[----:B------:R-:W-:-:S02]  /*1370*/  ISETP.GE.AND.EX P0, PT, R9, UR19, PT, P0 ;  /* 0x0000001309007c0c */ /* 0x000fc4000bf06300 */
[----:B------:R-:W-:Y:S01]  /*1380*/  @!P2 IADD3.X R23, R32, R11, RZ, P3, !PT ;  /* 0x0000000b2017a210 */ /* 0x000fe20001ffe4ff */
[----:B-1----:R-:W-:-:S04]  /*1390*/  @!P4 IMAD R15, R15, R18, RZ ;  /* 0x000000120f0fc224 */ /* 0x002fc800078e02ff */
[----:B------:R-:W1:Y:S01]  /*13a0*/  @!P4 LDC.64 R20, c[0x0][0x230] ;  /* 0x00008c00ff14cb82 */ /* 0x000e620000000a00 */
[----:B------:R-:W-:Y:S02]  /*13b0*/  ISETP.GT.U32.OR P0, PT, R75, 0x22f, P0 ;  /* 0x0000022f4b00780c */ /* 0x000fe40000704470 */
[----:B------:R-:W-:Y:S02]  /*13c0*/  @!P4 MOV R12, R86 ;  /* 0x00000056000cc202 */ /* 0x000fe40000000f00 */
[----:B------:R-:W-:-:S03]  /*13d0*/  @!P4 MOV R13, R89 ;  /* 0x00000059000dc202 */ /* 0x000fc60000000f00 */
[----:B------:R-:W4:Y:S01]  /*13e0*/  @!P4 LDC.64 R32, c[0x0][0x228] ;  /* 0x00008a00ff20cb82 */ /* 0x000f220000000a00 */
[----:B------:R-:W-:Y:S01]  /*13f0*/  CS2R R10, SRZ ;  /* 0x00000000000a7805 */ /* 0x000fe2000001ff00 */
[C---:B------:R-:W-:Y:S02]  /*1400*/  @!P4 IMAD R15, R34.reuse, R19, R15 ;  /* 0x00000013220fc224 */ /* 0x040fe400078e020f */
[----:B------:R-:W-:-:S03]  /*1410*/  @!P4 IMAD.WIDE.U32 R34, R34, R18, R12 ;  /* 0x000000122222c225 */ /* 0x000fc600078e000c */
[----:B------:R2:W5:Y:S01]  /*1420*/  @!P2 LDG.E R10, desc[UR14][R22.64] ;  /* 0x0000000e160aa981 */ /* 0x000562000c1e1900 */
[----:B------:R-:W4:Y:S01]  /*1430*/  @!P5 LDC.64 R18, c[0x0][0x230] ;  /* 0x00008c00ff12db82 */ /* 0x000f220000000a00 */
[----:B---3--:R-:W-:Y:S01]  /*1440*/  @!P5 IMAD R38, R7, R16, RZ ;  /* 0x000000100726d224 */ /* 0x008fe200078e02ff */
[----:B------:R-:W-:Y:S01]  /*1450*/  @!P4 IADD3 R35, R35, R15, RZ ;  /* 0x0000000f2323c210 */ /* 0x000fe20007ffe0ff */
[----:B------:R3:W5:Y:S01]  /*1460*/  @!P2 LDG.E R11, desc[UR14][R28.64] ;  /* 0x0000000e1c0ba981 */ /* 0x000762000c1e1900 */
[----:B------:R-:W-:-:S04]  /*1470*/  SHF.R.S32.HI R13, RZ, 0x1f, R71 ;  /* 0x0000001fff0d7819 */ /* 0x000fc80000011447 */
[----:B0-----:R-:W0:Y:S01]  /*1480*/  @!P0 LDC.64 R24, c[0x0][0x288] ;  /* 0x0000a200ff188b82 */ /* 0x001e220000000a00 */
[----:B--2---:R-:W-:Y:S02]  /*1490*/  @!P5 MOV R22, R86 ;  /* 0x000000560016d202 */ /* 0x004fe40000000f00 */
[----:B------:R-:W-:Y:S01]  /*14a0*/  @!P5 MOV R23, R89 ;  /* 0x000000590017d202 */ /* 0x000fe20000000f00 */
[----:B---3--:R-:W-:Y:S01]  /*14b0*/  @!P5 IMAD R29, R73, R17, R38 ;  /* 0x00000011491dd224 */ /* 0x008fe200078e0226 */
[----:B------:R-:W-:Y:S02]  /*14c0*/  ISETP.GE.U32.AND P2, PT, R71, UR18, PT ;  /* 0x0000001247007c0c */ /* 0x000fe4000bf46070 */
[C---:B------:R-:W-:Y:S01]  /*14d0*/  @!P4 SHF.L.U32 R15, R34.reuse, 0x1, RZ ;  /* 0x00000001220fc819 */ /* 0x040fe200000006ff */
[----:B------:R-:W-:Y:S01]  /*14e0*/  @!P5 IMAD.WIDE.U32 R16, R73, R16, R22 ;  /* 0x000000104910d225 */ /* 0x000fe200078e0016 */
[----:B------:R-:W-:Y:S02]  /*14f0*/  @!P4 SHF.L.U64.HI R12, R34, 0x1, R35 ;  /* 0x00000001220cc819 */ /* 0x000fe40000010223 */
[----:B------:R-:W-:-:S02]  /*1500*/  ISETP.GE.AND.EX P2, PT, R13, UR19, PT, P2 ;  /* 0x000000130d007c0c */ /* 0x000fc4000bf46320 */
[----:B-1----:R-:W-:Y:S02]  /*1510*/  @!P4 IADD3 R34, P3, R15, R20, RZ ;  /* 0x000000140f22c210 */ /* 0x002fe40007f7e0ff */
[----:B------:R-:W-:Y:S02]  /*1520*/  @!P5 IADD3 R17, R17, R29, RZ ;  /* 0x0000001d1111d210 */ /* 0x000fe40007ffe0ff */
[----:B------:R-:W-:Y:S02]  /*1530*/  ISETP.GT.U32.OR P2, PT, R75, 0x22f, P2 ;  /* 0x0000022f4b00780c */ /* 0x000fe40001744470 */
[----:B------:R-:W-:Y:S02]  /*1540*/  @!P4 IADD3.X R35, R12, R21, RZ, P3, !PT ;  /* 0x000000150c23c210 */ /* 0x000fe40001ffe4ff */
[----:B----4-:R-:W-:Y:S01]  /*1550*/  @!P4 IADD3 R32, P3, R15, R32, RZ ;  /* 0x000000200f20c210 */ /* 0x010fe20007f7e0ff */
[----:B------:R-:W-:Y:S01]  /*1560*/  UIMAD.WIDE UR12, UR6, 0x8, UR12 ;  /* 0x00000008060c78a5 */ /* 0x000fe2000f8e020c */
[C---:B------:R-:W-:Y:S01]  /*1570*/  @!P5 SHF.L.U32 R15, R16.reuse, 0x1, RZ ;  /* 0x00000001100fd819 */ /* 0x040fe200000006ff */
[----:B------:R-:W5:Y:S01]  /*1580*/  @!P4 LDG.E R52, desc[UR14][R34.64] ;  /* 0x0000000e2234c981 */ /* 0x000f62000c1e1900 */
[----:B------:R-:W-:Y:S01]  /*1590*/  @!P5 SHF.L.U64.HI R38, R16, 0x1, R17 ;  /* 0x000000011026d819 */ /* 0x000fe20000010211 */
[----:B------:R-:W1:Y:S01]  /*15a0*/  @!P0 LDC.64 R20, c[0x0][0x228] ;  /* 0x00008a00ff148b82 */ /* 0x000e620000000a00 */
[----:B------:R-:W-:-:S02]  /*15b0*/  @!P4 IADD3.X R33, R12, R33, RZ, P3, !PT ;  /* 0x000000210c21c210 */ /* 0x000fc40001ffe4ff */
[----:B------:R-:W-:-:S05]  /*15c0*/  @!P5 IADD3 R28, P3, R15, R18, RZ ;  /* 0x000000120f1cd210 */ /* 0x000fca0007f7e0ff */
[----:B------:R-:W2:Y:S01]  /*15d0*/  @!P0 LDC.64 R16, c[0x0][0x230] ;  /* 0x00008c00ff108b82 */ /* 0x000ea20000000a00 */
[----:B------:R-:W-:Y:S02]  /*15e0*/  @!P5 IADD3 R18, P6, R15, R26, RZ ;  /* 0x0000001a0f12d210 */ /* 0x000fe40007fde0ff */
[C---:B------:R-:W-:Y:S01]  /*15f0*/  @!P5 IADD3.X R29, R38.reuse, R19, RZ, P3, !PT ;  /* 0x00000013261dd210 */ /* 0x040fe20001ffe4ff */
[----:B------:R-:W-:Y:S01]  /*1600*/  HFMA2.MMA R12, -RZ, RZ, 0, 0 ;  /* 0x00000000ff0c7435 */ /* 0x000fe200000001ff */
[----:B------:R-:W-:Y:S01]  /*1610*/  @!P5 IADD3.X R19, R38, R27, RZ, P6, !PT ;  /* 0x0000001b2613d210 */ /* 0x000fe200037fe4ff */
[----:B0-----:R-:W-:Y:S01]  /*1620*/  @!P0 IMAD R15, R9, R24, RZ ;  /* 0x00000018090f8224 */ /* 0x001fe200078e02ff */
[----:B------:R-:W-:Y:S01]  /*1630*/  @!P0 MOV R26, R86 ;  /* 0x00000056001a8202 */ /* 0x000fe20000000f00 */
[----:B------:R-:W0:Y:S01]  /*1640*/  @!P2 LDC.64 R22, c[0x0][0x288] ;  /* 0x0000a200ff16ab82 */ /* 0x000e220000000a00 */
[----:B------:R-:W-:Y:S01]  /*1650*/  @!P0 MOV R27, R89 ;  /* 0x00000059001b8202 */ /* 0x000fe20000000f00 */
[----:B------:R-:W-:Y:S01]  /*1660*/  @!P0 IMAD R25, R72, R25, R15 ;  /* 0x0000001948198224 */ /* 0x000fe200078e020f */
[----:B------:R-:W-:-:S02]  /*1670*/  ISETP.GE.U32.AND P3, PT, R70, UR18, PT ;  /* 0x0000001246007c0c */ /* 0x000fc4000bf66070 */
[----:B------:R-:W-:Y:S02]  /*1680*/  CS2R R64, SRZ ;  /* 0x0000000000407805 */ /* 0x000fe4000001ff00 */
[----:B------:R-:W-:Y:S01]  /*1690*/  SHF.R.S32.HI R51, RZ, 0x1f, R69 ;  /* 0x0000001fff337819 */ /* 0x000fe20000011445 */
[----:B------:R-:W-:Y:S01]  /*16a0*/  @!P0 IMAD.WIDE.U32 R26, R72, R24, R26 ;  /* 0x00000018481a8225 */ /* 0x000fe200078e001a */
[----:B------:R3:W5:Y:S04]  /*16b0*/  @!P4 LDG.E R12, desc[UR14][R32.64] ;  /* 0x0000000e200cc981 */ /* 0x000768000c1e1900 */
[----:B------:R-:W-:Y:S01]  /*16c0*/  @!P0 IADD3 R25, R27, R25, RZ ;  /* 0x000000191b198210 */ /* 0x000fe20007ffe0ff */
[----:B------:R4:W5:Y:S01]  /*16d0*/  @!P5 LDG.E R64, desc[UR14][R18.64] ;  /* 0x0000000e1240d981 */ /* 0x000962000c1e1900 */
[----:B------:R-:W-:-:S02]  /*16e0*/  SHF.R.S32.HI R15, RZ, 0x1f, R70 ;  /* 0x0000001fff0f7819 */ /* 0x000fc40000011446 */
[----:B------:R-:W-:Y:S01]  /*16f0*/  ISETP.GE.U32.AND P6, PT, R69, UR18, PT ;  /* 0x0000001245007c0c */ /* 0x000fe2000bfc6070 */
[----:B------:R0:W5:Y:S01]  /*1700*/  @!P5 LDG.E R67, desc[UR14][R28.64] ;  /* 0x0000000e1c43d981 */ /* 0x000162000c1e1900 */
[C---:B---3--:R-:W-:Y:S02]  /*1710*/  @!P0 SHF.L.U32 R33, R26.reuse, 0x1, RZ ;  /* 0x000000011a218819 */ /* 0x048fe400000006ff */
[----:B------:R-:W-:Y:S02]  /*1720*/  @!P0 SHF.L.U64.HI R38, R26, 0x1, R25 ;  /* 0x000000011a268819 */ /* 0x000fe40000010219 */
[----:B------:R-:W-:Y:S01]  /*1730*/  IADD3 R39, R74, 0xf0, RZ ;  /* 0x000000f04a277810 */ /* 0x000fe20007ffe0ff */
[----:B----4-:R-:W3:Y:S01]  /*1740*/  @!P2 LDC.64 R18, c[0x0][0x230] ;  /* 0x00008c00ff12ab82 */ /* 0x010ee20000000a00 */
[----:B--2---:R-:W-:Y:S02]  /*1750*/  @!P0 IADD3 R34, P4, R33, R16, RZ ;  /* 0x0000001021228210 */ /* 0x004fe40007f9e0ff */
[----:B------:R-:W-:-:S02]  /*1760*/  CS2R R62, SRZ ;  /* 0x00000000003e7805 */ /* 0x000fc4000001ff00 */
[----:B------:R-:W-:Y:S01]  /*1770*/  MOV R26, UR12 ;  /* 0x0000000c001a7c02 */ /* 0x000fe20008000f00 */
[----:B------:R-:W5:Y:S01]  /*1780*/  @P1 LDG.E R65, desc[UR14][R36.64] ;  /* 0x0000000e24411981 */ /* 0x000f62000c1e1900 */
[----:B------:R-:W-:Y:S02]  /*1790*/  MOV R27, UR13 ;  /* 0x0000000d001b7c02 */ /* 0x000fe40008000f00 */
[----:B------:R-:W-:Y:S01]  /*17a0*/  ISETP.GE.AND.EX P3, PT, R15, UR19, PT, P3 ;  /* 0x000000130f007c0c */ /* 0x000fe2000bf66330 */
[----:B0-----:R-:W-:Y:S01]  /*17b0*/  @!P2 IMAD R24, R13, R22, RZ ;  /* 0x000000160d18a224 */ /* 0x001fe200078e02ff */
[----:B------:R-:W-:Y:S01]  /*17c0*/  @!P0 IADD3.X R35, R38, R17, RZ, P4, !PT ;  /* 0x0000001126238210 */ /* 0x000fe200027fe4ff */
[----:B------:R-:W0:Y:S01]  /*17d0*/  @!P2 LDC.64 R28, c[0x0][0x228] ;  /* 0x00008a00ff1cab82 */ /* 0x000e220000000a00 */
[----:B------:R2:W4:Y:S01]  /*17e0*/  LDG.E.64 R16, desc[UR14][R26.64] ;  /* 0x0000000e1a107981 */ /* 0x000522000c1e1b00 */
[----:B------:R-:W-:Y:S01]  /*17f0*/  ISETP.GT.U32.OR P3, PT, R75, 0x22f, P3 ;  /* 0x0000022f4b00780c */ /* 0x000fe20001f64470 */
[----:B------:R-:W-:Y:S01]  /*1800*/  @!P2 IMAD R43, R71, R23, R24 ;  /* 0x00000017472ba224 */ /* 0x000fe200078e0218 */
[----:B------:R-:W-:Y:S01]  /*1810*/  @!P2 MOV R24, R86 ;  /* 0x000000560018a202 */ /* 0x000fe20000000f00 */
[----:B------:R3:W5:Y:S01]  /*1820*/  @!P0 LDG.E R62, desc[UR14][R34.64] ;  /* 0x0000000e223e8981 */ /* 0x000762000c1e1900 */
[----:B------:R-:W-:-:S02]  /*1830*/  @!P2 MOV R25, R89 ;  /* 0x000000590019a202 */ /* 0x000fc40000000f00 */
[----:B------:R-:W-:Y:S01]  /*1840*/  ISETP.GE.AND.EX P6, PT, R51, UR19, PT, P6 ;  /* 0x0000001333007c0c */ /* 0x000fe2000bfc6360 */
[----:B------:R-:W-:-:S03]  /*1850*/  @!P2 IMAD.WIDE.U32 R22, R71, R22, R24 ;  /* 0x000000164716a225 */ /* 0x000fc600078e0018 */
[----:B------:R-:W-:-:S03]  /*1860*/  ISETP.GT.U32.OR P4, PT, R75, 0x22f, P6 ;  /* 0x0000022f4b00780c */ /* 0x000fc60003784470 */
[----:B------:R-:W0:Y:S01]  /*1870*/  @!P3 LDC.64 R24, c[0x0][0x288] ;  /* 0x0000a200ff18bb82 */ /* 0x000e220000000a00 */
[----:B-1----:R-:W-:Y:S02]  /*1880*/  @!P0 IADD3 R32, P5, R33, R20, RZ ;  /* 0x0000001421208210 */ /* 0x002fe40007fbe0ff */
[----:B------:R-:W-:Y:S02]  /*1890*/  ISETP.GE.U32.AND P6, PT, R39, UR18, PT ;  /* 0x0000001227007c0c */ /* 0x000fe4000bfc6070 */
[----:B------:R-:W-:Y:S02]  /*18a0*/  SHF.R.S32.HI R41, RZ, 0x1f, R39 ;  /* 0x0000001fff297819 */ /* 0x000fe40000011427 */
[----:B------:R-:W-:Y:S02]  /*18b0*/  @!P0 IADD3.X R33, R38, R21, RZ, P5, !PT ;  /* 0x0000001526218210 */ /* 0x000fe40002ffe4ff */
[----:B------:R-:W-:Y:S01]  /*18c0*/  @!P2 IADD3 R21, R23, R43, RZ ;  /* 0x0000002b1715a210 */ /* 0x000fe20007ffe0ff */
[----:B--2---:R-:W1:Y:S01]  /*18d0*/  @!P4 LDC.64 R26, c[0x0][0x288] ;  /* 0x0000a200ff1acb82 */ /* 0x004e620000000a00 */
[----:B------:R-:W-:Y:S01]  /*18e0*/  @!P2 SHF.L.U32 R45, R22, 0x1, RZ ;  /* 0x00000001162da819 */ /* 0x000fe200000006ff */
[----:B------:R2:W5:Y:S01]  /*18f0*/  @!P0 LDG.E R61, desc[UR14][R32.64] ;  /* 0x0000000e203d8981 */ /* 0x000562000c1e1900 */
[----:B------:R-:W-:-:S02]  /*1900*/  ISETP.GE.AND.EX P5, PT, R41, UR19, PT, P6 ;  /* 0x0000001329007c0c */ /* 0x000fc4000bfa6360 */
[----:B------:R-:W-:Y:S02]  /*1910*/  @!P2 SHF.L.U64.HI R38, R22, 0x1, R21 ;  /* 0x000000011626a819 */ /* 0x000fe40000010215 */
[----:B---3--:R-:W-:Y:S01]  /*1920*/  @!P2 IADD3 R42, P6, R45, R18, RZ ;  /* 0x000000122d2aa210 */ /* 0x008fe20007fde0ff */
[----:B------:R-:W3:Y:S01]  /*1930*/  @!P3 LDC.64 R20, c[0x0][0x228] ;  /* 0x00008a00ff14bb82 */ /* 0x000ee20000000a00 */
[----:B------:R-:W-:Y:S02]  /*1940*/  ISETP.GT.U32.OR P5, PT, R75, 0x22f, P5 ;  /* 0x0000022f4b00780c */ /* 0x000fe40002fa4470 */
[----:B------:R-:W-:-:S05]  /*1950*/  @!P2 IADD3.X R43, R38, R19, RZ, P6, !PT ;  /* 0x00000013262ba210 */ /* 0x000fca00037fe4ff */
[----:B------:R-:W3:Y:S01]  /*1960*/  @!P3 LDC.64 R18, c[0x0][0x230] ;  /* 0x00008c00ff12bb82 */ /* 0x000ee20000000a00 */
[----:B------:R-:W-:Y:S01]  /*1970*/  @!P3 MOV R34, R86 ;  /* 0x000000560022b202 */ /* 0x000fe20000000f00 */
[----:B0-----:R-:W-:Y:S01]  /*1980*/  @!P3 IMAD R37, R15, R24, RZ ;  /* 0x000000180f25b224 */ /* 0x001fe200078e02ff */
[----:B------:R-:W-:Y:S02]  /*1990*/  @!P3 MOV R35, R89 ;  /* 0x000000590023b202 */ /* 0x000fe40000000f00 */
[----:B------:R-:W-:Y:S02]  /*19a0*/  CS2R R76, SRZ ;  /* 0x00000000004c7805 */ /* 0x000fe4000001ff00 */
[----:B------:R-:W-:Y:S01]  /*19b0*/  @!P2 IADD3 R36, P0, R45, R28, RZ ;  /* 0x0000001c2d24a210 */ /* 0x000fe20007f1e0ff */
[C---:B------:R-:W-:Y:S01]  /*19c0*/  @!P3 IMAD R45, R70.reuse, R25, R37 ;  /* 0x00000019462db224 */ /* 0x040fe200078e0225 */
[----:B------:R0:W5:Y:S01]  /*19d0*/  @!P2 LDG.E R63, desc[UR14][R42.64] ;  /* 0x0000000e2a3fa981 */ /* 0x000162000c1e1900 */
[----:B------:R-:W-:Y:S01]  /*19e0*/  @!P3 IMAD.WIDE.U32 R34, R70, R24, R34 ;  /* 0x000000184622b225 */ /* 0x000fe200078e0022 */
[----:B------:R-:W3:Y:S01]  /*19f0*/  @!P5 LDC.64 R22, c[0x0][0x288] ;  /* 0x0000a200ff16db82 */ /* 0x000ee20000000a00 */
[----:B------:R-:W-:-:S03]  /*1a00*/  @!P2 IADD3.X R37, R38, R29, RZ, P0, !PT ;  /* 0x0000001d2625a210 */ /* 0x000fc600007fe4ff */
[----:B--2---:R-:W-:Y:S01]  /*1a10*/  @!P3 IADD3 R33, R35, R45, RZ ;  /* 0x0000002d2321b210 */ /* 0x004fe20007ffe0ff */
[----:B-1----:R-:W-:Y:S01]  /*1a20*/  @!P4 IMAD R28, R51, R26, RZ ;  /* 0x0000001a331cc224 */ /* 0x002fe200078e02ff */
[C---:B------:R-:W-:Y:S01]  /*1a30*/  @!P3 SHF.L.U32 R29, R34.reuse, 0x1, RZ ;  /* 0x00000001221db819 */ /* 0x040fe200000006ff */
[----:B------:R1:W5:Y:S01]  /*1a40*/  @!P2 LDG.E R76, desc[UR14][R36.64] ;  /* 0x0000000e244ca981 */ /* 0x000362000c1e1900 */
[----:B------:R-:W-:Y:S01]  /*1a50*/  @!P3 SHF.L.U64.HI R38, R34, 0x1, R33 ;  /* 0x000000012226b819 */ /* 0x000fe20000010221 */
[----:B------:R-:W2:Y:S01]  /*1a60*/  @!P4 LDC.64 R24, c[0x0][0x230] ;  /* 0x00008c00ff18cb82 */ /* 0x000ea20000000a00 */
[----:B------:R-:W-:Y:S02]  /*1a70*/  @!P4 MOV R34, R86 ;  /* 0x000000560022c202 */ /* 0x000fe40000000f00 */
[----:B------:R-:W-:Y:S01]  /*1a80*/  @!P4 MOV R35, R89 ;  /* 0x000000590023c202 */ /* 0x000fe20000000f00 */
[----:B0-----:R-:W-:Y:S01]  /*1a90*/  @!P4 IMAD R43, R69, R27, R28 ;  /* 0x0000001b452bc224 */ /* 0x001fe200078e021c */
[----:B---3--:R-:W-:-:S02]  /*1aa0*/  @!P3 IADD3 R20, P2, R29, R20, RZ ;  /* 0x000000141d14b210 */ /* 0x008fc40007f5e0ff */
[----:B------:R-:W-:Y:S01]  /*1ab0*/  @!P3 IADD3 R32, P0, R29, R18, RZ ;  /* 0x000000121d20b210 */ /* 0x000fe20007f1e0ff */
[----:B------:R-:W-:Y:S01]  /*1ac0*/  @!P4 IMAD.WIDE.U32 R34, R69, R26, R34 ;  /* 0x0000001a4522c225 */ /* 0x000fe200078e0022 */
[----:B------:R-:W0:Y:S04]  /*1ad0*/  @!P5 LDC.64 R28, c[0x0][0x230] ;  /* 0x00008c00ff1cdb82 */ /* 0x000e280000000a00 */
[----:B------:R-:W-:-:S04]  /*1ae0*/  @!P4 IADD3 R35, R35, R43, RZ ;  /* 0x0000002b2323c210 */ /* 0x000fc80007ffe0ff */
[----:B------:R-:W3:Y:S01]  /*1af0*/  @!P4 LDC.64 R26, c[0x0][0x228] ;  /* 0x00008a00ff1acb82 */ /* 0x000ee20000000a00 */
[C---:B-1----:R-:W-:Y:S01]  /*1b00*/  @!P4 SHF.L.U32 R37, R34.reuse, 0x1, RZ ;  /* 0x000000012225c819 */ /* 0x042fe200000006ff */
[----:B------:R-:W-:Y:S01]  /*1b10*/  @!P5 IMAD R42, R41, R22, RZ ;  /* 0x00000016292ad224 */ /* 0x000fe200078e02ff */
[----:B------:R-:W-:Y:S02]  /*1b20*/  @!P4 SHF.L.U64.HI R36, R34, 0x1, R35 ;  /* 0x000000012224c819 */ /* 0x000fe40000010223 */
[----:B------:R-:W-:Y:S02]  /*1b30*/  @!P5 MOV R34, R86 ;  /* 0x000000560022d202 */ /* 0x000fe40000000f00 */
[----:B------:R-:W-:Y:S01]  /*1b40*/  @!P5 MOV R35, R89 ;  /* 0x000000590023d202 */ /* 0x000fe20000000f00 */
[C---:B------:R-:W-:Y:S02]  /*1b50*/  @!P5 IMAD R41, R39.reuse, R23, R42 ;  /* 0x000000172729d224 */ /* 0x040fe400078e022a */
[----:B------:R-:W-:Y:S01]  /*1b60*/  @!P5 IMAD.WIDE.U32 R22, R39, R22, R34 ;  /* 0x000000162716d225 */ /* 0x000fe200078e0022 */
[----:B------:R-:W-:-:S02]  /*1b70*/  @!P3 IADD3.X R33, R38, R19, RZ, P0, !PT ;  /* 0x000000132621b210 */ /* 0x000fc400007fe4ff */
[----:B--2---:R-:W-:Y:S01]  /*1b80*/  @!P4 IADD3 R24, P0, R37, R24, RZ ;  /* 0x000000182518c210 */ /* 0x004fe20007f1e0ff */
[----:B------:R-:W-:Y:S01]  /*1b90*/  HFMA2.MMA R82, -RZ, RZ, 0, 0 ;  /* 0x00000000ff527435 */ /* 0x000fe200000001ff */
[----:B------:R-:W-:Y:S02]  /*1ba0*/  @!P5 IADD3 R35, R23, R41, RZ ;  /* 0x000000291723d210 */ /* 0x000fe40007ffe0ff */
[----:B------:R-:W-:Y:S02]  /*1bb0*/  CS2R R78, SRZ ;  /* 0x00000000004e7805 */ /* 0x000fe4000001ff00 */
[----:B------:R-:W-:Y:S02]  /*1bc0*/  @!P5 SHF.L.U32 R23, R22, 0x1, RZ ;  /* 0x000000011617d819 */ /* 0x000fe400000006ff */
[----:B------:R-:W-:Y:S02]  /*1bd0*/  CS2R R80, SRZ ;  /* 0x0000000000507805 */ /* 0x000fe4000001ff00 */
[----:B------:R-:W-:Y:S01]  /*1be0*/  @!P3 IADD3.X R21, R38, R21, RZ, P2, !PT ;  /* 0x000000152615b210 */ /* 0x000fe200017fe4ff */
[----:B------:R-:W1:Y:S01]  /*1bf0*/  @!P5 LDC.64 R18, c[0x0][0x228] ;  /* 0x00008a00ff12db82 */ /* 0x000e620000000a00 */
[----:B------:R-:W-:Y:S01]  /*1c00*/  @!P4 IADD3.X R25, R36, R25, RZ, P0, !PT ;  /* 0x000000192419c210 */ /* 0x000fe200007fe4ff */
[----:B------:R-:W5:Y:S01]  /*1c10*/  @!P3 LDG.E R77, desc[UR14][R32.64] ;  /* 0x0000000e204db981 */ /* 0x000f62000c1e1900 */
[----:B---3--:R-:W-:-:S02]  /*1c20*/  @!P4 IADD3 R26, P0, R37, R26, RZ ;  /* 0x0000001a251ac210 */ /* 0x008fc40007f1e0ff */
[----:B------:R-:W-:Y:S01]  /*1c30*/  @!P5 SHF.L.U64.HI R22, R22, 0x1, R35 ;  /* 0x000000011616d819 */ /* 0x000fe20000010223 */
[----:B------:R-:W5:Y:S01]  /*1c40*/  @!P4 LDG.E R79, desc[UR14][R24.64] ;  /* 0x0000000e184fc981 */ /* 0x000f62000c1e1900 */
[----:B0-----:R-:W-:Y:S02]  /*1c50*/  @!P5 IADD3 R28, P2, R23, R28, RZ ;  /* 0x0000001c171cd210 */ /* 0x001fe40007f5e0ff */
[----:B------:R-:W-:Y:S01]  /*1c60*/  @!P4 IADD3.X R27, R36, R27, RZ, P0, !PT ;  /* 0x0000001b241bc210 */ /* 0x000fe200007fe4ff */
[----:B------:R-:W5:Y:S01]  /*1c70*/  @!P3 LDG.E R78, desc[UR14][R20.64] ;  /* 0x0000000e144eb981 */ /* 0x000f62000c1e1900 */
[----:B------:R-:W-:-:S03]  /*1c80*/  @!P5 IADD3.X R29, R22, R29, RZ, P2, !PT ;  /* 0x0000001d161dd210 */ /* 0x000fc600017fe4ff */
[----:B------:R-:W5:Y:S04]  /*1c90*/  @!P4 LDG.E R80, desc[UR14][R26.64] ;  /* 0x0000000e1a50c981 */ /* 0x000f68000c1e1900 */
[----:B------:R-:W5:Y:S01]  /*1ca0*/  @!P5 LDG.E R82, desc[UR14][R28.64] ;  /* 0x0000000e1c52d981 */ /* 0x000f62000c1e1900 */
[----:B-1----:R-:W-:Y:S01]  /*1cb0*/  @!P5 IADD3 R18, P3, R23, R18, RZ ;  /* 0x000000121712d210 */ /* 0x002fe20007f7e0ff */
[----:B------:R-:W-:-:S03]  /*1cc0*/  UMOV UR20, 0x3f800000 ;  /* 0x3f80000000147882 */ /* 0x000fc60000000000 */
[----:B------:R-:W-:Y:S01]  /*1cd0*/  @!P5 IADD3.X R19, R22, R19, RZ, P3, !PT ;  /* 0x000000131613d210 */ /* 0x000fe20001ffe4ff */
[----:B------:R-:W-:Y:S04]  /*1ce0*/  BSSY B0, `(.L_x_102) ;  /* 0x000001b000007945 */ /* 0x000fe80003800000 */
[----:B------:R0:W5:Y:S02]  /*1cf0*/  @!P5 LDG.E R81, desc[UR14][R18.64] ;  /* 0x0000000e1251d981 */ /* 0x000164000c1e1900 */
[----:B0-----:R-:W-:Y:S02]  /*1d00*/  CS2R R18, SRZ ;  /* 0x0000000000127805 */ /* 0x001fe4000001ff00 */
[----:B----4-:R-:W-:-:S13]  /*1d10*/  R2UR UR13, R16 ;  /* 0x00000000100d72ca */ /* 0x010fda00000e0000 */
[----:B------:R-:W-:-:S05]  /*1d20*/  MOV R16, UR13 ;  /* 0x0000000d00107c02 */ /* 0x000fca0008000f00 */
[----:B------:R-:W-:-:S05]  /*1d30*/  FFMA.FTZ R17, -R16, UR13, R17 ;  /* 0x0000000d10117c23 */ /* 0x000fca0008010111 */
[----:B------:R-:W-:-:S13]  /*1d40*/  FSETP.GTU.FTZ.AND P0, PT, R17, RZ, PT ;  /* 0x000000ff1100720b */ /* 0x000fda0003f1c000 */
[----:B------:R-:W-:Y:S01]  /*1d50*/  VOTEU.ANY UP0, P0 ;  /* 0x00000000003f7886 */ /* 0x000fe20000000100 */
[----:B------:R-:W-:-:S04]  /*1d60*/  PLOP3.LUT P0, PT, PT, PT, UP0, 0x80, 0x0 ;  /* 0x000000000000781c */ /* 0x000fc80003f0f008 */
[----:B------:R-:W-:-:S09]  /*1d70*/  @UP0 ULDC UR11, c[0x0][0x250] ;  /* 0x00009400000b0ab9 */ /* 0x000fd20000000800 */
[----:B------:R-:W-:-:S06]  /*1d80*/  @P0 FADD.FTZ R20, R17, UR11 ;  /* 0x0000000b11140e21 */ /* 0x000fcc0008010000 */
[----:B------:R-:W0:Y:S01]  /*1d90*/  @P0 MUFU.RSQ R20, R20 ;  /* 0x0000001400140308 */ /* 0x000e220000001400 */
[----:B------:R-:W-:Y:S02]  /*1da0*/  CS2R R16, SRZ ;  /* 0x0000000000107805 */ /* 0x000fe4000001ff00 */
[----:B0-----:R-:W-:Y:S02]  /*1db0*/  @P0 R2UR UR11, R20 ;  /* 0x00000000140b02ca */ /* 0x001fe400000e0000 */
[----:B------:R-:W-:-:S11]  /*1dc0*/  ISETP.GT.U32.AND P0, PT, R75, 0x22f, PT ;  /* 0x0000022f4b00780c */ /* 0x000fd60003f04070 */
[----:B------:R-:W-:Y:S02]  /*1dd0*/  @UP0 UMOV UR20, UR11 ;  /* 0x0000000b00140c82 */ /* 0x000fe40008000000 */
[----:B------:R-:W-:Y:S05]  /*1de0*/  @P0 BRA `(.L_x_103) ;  /* 0x0000000000280947 */ /* 0x000fea0003800000 */
        /* <DEDUP_REMOVED lines=10> */
.L_x_103:
[----:B------:R-:W-:Y:S05]  /*1e90*/  BSYNC B0 ;  /* 0x0000000000007941 */ /* 0x000fea0003800000 */
.L_x_102:
[----:B------:R-:W-:Y:S02]  /*1ea0*/  ISETP.NE.AND P5, PT, RZ, UR17, PT ;  /* 0x00000011ff007c0c */ /* 0x000fe4000bfa5270 */
[C---:B0----5:R-:W-:Y:S02]  /*1eb0*/  PRMT R20, R66.reuse, 0x7632, R20 ;  /* 0x0000763242147816 */ /* 0x061fe40000000014 */
[----:B------:R-:W-:Y:S02]  /*1ec0*/  SHF.L.U32 R21, R66, 0x10, RZ ;  /* 0x0000001042157819 */ /* 0x000fe400000006ff */
[----:B------:R-:W-:Y:S02]  /*1ed0*/  SHF.L.U32 R26, R67, 0x10, RZ ;  /* 0x00000010431a7819 */ /* 0x000fe400000006ff */
[----:B------:R-:W-:Y:S01]  /*1ee0*/  SHF.L.U32 R20, R20, 0x10, RZ ;  /* 0x0000001014147819 */ /* 0x000fe200000006ff */
[----:B------:R-:W-:Y:S01]  /*1ef0*/  FADD.FTZ R21, R21, -UR13 ;  /* 0x8000000d15157e21 */ /* 0x000fe20008010000 */
[----:B------:R-:W-:Y:S01]  /*1f00*/  PRMT R23, R67, 0x7632, R23 ;  /* 0x0000763243177816 */ /* 0x000fe20000000017 */
[----:B------:R-:W-:Y:S01]  /*1f10*/  FADD.FTZ R28, R26, -UR13 ;  /* 0x8000000d1a1c7e21 */ /* 0x000fe20008010000 */
[----:B------:R-:W-:Y:S01]  /*1f20*/  PRMT R27, R64, 0x7632, R27 ;  /* 0x00007632401b7816 */ /* 0x000fe2000000001b */
[----:B------:R-:W-:Y:S01]  /*1f30*/  FADD.FTZ R20, R20, -UR13 ;  /* 0x8000000d14147e21 */ /* 0x000fe20008010000 */
[----:B------:R-:W-:-:S02]  /*1f40*/  PRMT R24, R65, 0x7632, R24 ;  /* 0x0000763241187816 */ /* 0x000fc40000000018 */
[----:B------:R-:W-:Y:S01]  /*1f50*/  SHF.L.U32 R36, R23, 0x10, RZ ;  /* 0x0000001017247819 */ /* 0x000fe200000006ff */
[----:B------:R-:W-:Y:S01]  /*1f60*/  FMUL.FTZ R23, R21, UR20 ;  /* 0x0000001415177c20 */ /* 0x000fe20008410000 */
[----:B------:R-:W-:Y:S01]  /*1f70*/  SHF.L.U32 R26, R27, 0x10, RZ ;  /* 0x000000101b1a7819 */ /* 0x000fe200000006ff */
[----:B------:R-:W-:Y:S01]  /*1f80*/  FMUL.FTZ R27, R28, UR20 ;  /* 0x000000141c1b7c20 */ /* 0x000fe20008410000 */
[----:B------:R-:W-:Y:S01]  /*1f90*/  SHF.L.U32 R22, R65, 0x10, RZ ;  /* 0x0000001041167819 */ /* 0x000fe200000006ff */
[----:B------:R-:W-:Y:S01]  /*1fa0*/  FMUL.FTZ R20, R20, UR20 ;  /* 0x0000001414147c20 */ /* 0x000fe20008410000 */
        /* <DEDUP_REMOVED lines=21> */
.L_x_104:
[----:B------:R-:W-:Y:S01]  /*2100*/  FMUL.FTZ R21, R22, R16 ;  /* 0x0000001016157220 */ /* 0x000fe20000410000 */
[----:B------:R-:W-:Y:S01]  /*2110*/  FADD.FTZ R28, R36, -UR13 ;  /* 0x8000000d241c7e21 */ /* 0x000fe20008010000 */
[C---:B------:R-:W-:Y:S01]  /*2120*/  FFMA.FTZ R44, R23.reuse, R22, RZ ;  /* 0x00000016172c7223 */ /* 0x040fe200000100ff */
[----:B------:R-:W-:Y:S01]  /*2130*/  FMUL.FTZ R29, R24, R17 ;  /* 0x00000011181d7220 */ /* 0x000fe20000410000 */
[----:B------:R-:W-:Y:S01]  /*2140*/  FFMA.FTZ R23, R23, R21, RZ ;  /* 0x0000001517177223 */ /* 0x000fe200000100ff */
[----:B------:R-:W-:Y:S01]  /*2150*/  FADD.FTZ R30, RZ, R21 ;  /* 0x00000015ff1e7221 */ /* 0x000fe20000010000 */
[----:B------:R-:W-:Y:S01]  /*2160*/  FMUL.FTZ R28, R28, UR20 ;  /* 0x000000141c1c7c20 */ /* 0x000fe20008410000 */
        /* <DEDUP_REMOVED lines=19> */
.L_x_105:
[C---:B------:R-:W-:Y:S01]  /*22a0*/  FFMA.FTZ R32, R20.reuse, R29, R23 ;  /* 0x0000001d14207223 */ /* 0x040fe20000010017 */
[----:B------:R-:W-:Y:S01]  /*22b0*/  FADD.FTZ R22, RZ, R22 ;  /* 0x00000016ff167221 */ /* 0x000fe20000010000 */
[----:B------:R-:W-:Y:S01]  /*22c0*/  FADD.FTZ R31, R29, R30 ;  /* 0x0000001e1d1f7221 */ /* 0x000fe20000010000 */
[----:B------:R-:W-:Y:S01]  /*22d0*/  FADD.FTZ R23, RZ, R24 ;  /* 0x00000018ff177221 */ /* 0x000fe20000010000 */
[----:B------:R-:W-:Y:S01]  /*22e0*/  FFMA.FTZ R29, R20, R24, RZ ;  /* 0x00000018141d7223 */ /* 0x000fe200000100ff */
[----:B------:R-:W-:Y:S01]  /*22f0*/  FFMA.FTZ R21, R27, R25, R44 ;  /* 0x000000191b157223 */ /* 0x000fe2000001002c */
[----:B------:R-:W-:Y:S01]  /*2300*/  FMUL.FTZ R30, R25, R16 ;  /* 0x00000010191e7220 */ /* 0x000fe20000410000 */
[----:B------:R-:W-:Y:S01]  /*2310*/  PRMT R24, R62, 0x7632, R24 ;  /* 0x000076323e187816 */ /* 0x000fe20000000018 */
[----:B------:R-:W-:Y:S01]  /*2320*/  FADD.FTZ R25, R22, R25 ;  /* 0x0000001916197221 */ /* 0x000fe20000010000 */
[----:B------:R-:W-:Y:S01]  /*2330*/  FADD.FTZ R22, R23, R26 ;  /* 0x0000001a17167221 */ /* 0x000fe20000010000 */
[----:B------:R-:W-:Y:S01]  /*2340*/  FFMA.FTZ R20, R28, R26, R29 ;  /* 0x0000001a1c147223 */ /* 0x000fe2000001001d */
[----:B------:R-:W-:Y:S01]  /*2350*/  FMUL.FTZ R23, R26, R17 ;  /* 0x000000111a177220 */ /* 0x000fe20000410000 */
[----:B------:R-:W-:Y:S01]  /*2360*/  FFMA.FTZ R27, R27, R30, R32 ;  /* 0x0000001e1b1b7223 */ /* 0x000fe20000010020 */
[----:B------:R-:W-:Y:S01]  /*2370*/  SHF.L.U32 R26, R62, 0x10, RZ ;  /* 0x000000103e1a7819 */ /* 0x000fe200000006ff */
[----:B------:R-:W-:Y:S01]  /*2380*/  FADD.FTZ R30, R31, R30 ;  /* 0x0000001e1f1e7221 */ /* 0x000fe20000010000 */
[----:B------:R-:W-:Y:S01]  /*2390*/  SHF.L.U32 R24, R24, 0x10, RZ ;  /* 0x0000001018187819 */ /* 0x000fe200000006ff */
[--C-:B------:R-:W-:Y:S01]  /*23a0*/  FFMA.FTZ R39, R28, R23, R27.reuse ;  /* 0x000000171c277223 */ /* 0x100fe2000001001b */
[C---:B------:R-:W-:Y:S01]  /*23b0*/  PRMT R27, R61.reuse, 0x7632, R27 ;  /* 0x000076323d1b7816 */ /* 0x040fe2000000001b */
[----:B------:R-:W-:Y:S01]  /*23c0*/  FADD.FTZ R26, R26, -UR13 ;  /* 0x8000000d1a1a7e21 */ /* 0x000fe20008010000 */
[----:B------:R-:W-:Y:S01]  /*23d0*/  SHF.L.U32 R28, R61, 0x10, RZ ;  /* 0x000000103d1c7819 */ /* 0x000fe200000006ff */
[----:B------:R-:W-:Y:S01]  /*23e0*/  FADD.FTZ R24, R24, -UR13 ;  /* 0x8000000d18187e21 */ /* 0x000fe20008010000 */
[----:B------:R-:W-:Y:S01]  /*23f0*/  SHF.L.U32 R27, R27, 0x10, RZ ;  /* 0x000000101b1b7819 */ /* 0x000fe200000006ff */
[----:B------:R-:W-:-:S02]  /*2400*/  FMUL.FTZ R41, R26, UR20 ;  /* 0x000000141a297c20 */ /* 0x000fc40008410000 */
        /* <DEDUP_REMOVED lines=20> */
.L_x_106:
[----:B------:R-:W-:Y:S01]  /*2550*/  FMUL.FTZ R26, R28, R16 ;  /* 0x000000101c1a7220 */ /* 0x000fe20000410000 */
[--C-:B------:R-:W-:Y:S01]  /*2560*/  FADD.FTZ R25, R25, R28.reuse ;  /* 0x0000001c19197221 */ /* 0x100fe20000010000 */
[----:B------:R-:W-:Y:S01]  /*2570*/  FFMA.FTZ R21, R41, R28, R21 ;  /* 0x0000001c29157223 */ /* 0x000fe20000010015 */
[----:B------:R-:W-:Y:S01]  /*2580*/  PRMT R28, R63, 0x7632, R28 ;  /* 0x000076323f1c7816 */ /* 0x000fe2000000001c */
[----:B------:R-:W-:Y:S01]  /*2590*/  FADD.FTZ R31, R23, R30 ;  /* 0x0000001e171f7221 */ /* 0x000fe20000010000 */
[----:B------:R-:W-:Y:S01]  /*25a0*/  FFMA.FTZ R29, R41, R26, R39 ;  /* 0x0000001a291d7223 */ /* 0x000fe20000010027 */
[----:B------:R-:W-:Y:S01]  /*25b0*/  FADD.FTZ R22, R22, R27 ;  /* 0x0000001b16167221 */ /* 0x000fe20000010000 */
[----:B------:R-:W-:Y:S01]  /*25c0*/  FFMA.FTZ R20, R24, R27, R20 ;  /* 0x0000001b18147223 */ /* 0x000fe20000010014 */
[----:B------:R-:W-:Y:S01]  /*25d0*/  FMUL.FTZ R23, R27, R17 ;  /* 0x000000111b177220 */ /* 0x000fe20000410000 */
[----:B------:R-:W-:Y:S01]  /*25e0*/  SHF.L.U32 R27, R63, 0x10, RZ ;  /* 0x000000103f1b7819 */ /* 0x000fe200000006ff */
[----:B------:R-:W-:Y:S01]  /*25f0*/  FADD.FTZ R26, R31, R26 ;  /* 0x0000001a1f1a7221 */ /* 0x000fe20000010000 */
[----:B------:R-:W-:Y:S01]  /*2600*/  SHF.L.U32 R28, R28, 0x10, RZ ;  /* 0x000000101c1c7819 */ /* 0x000fe200000006ff */
[----:B------:R-:W-:Y:S01]  /*2610*/  FFMA.FTZ R42, R24, R23, R29 ;  /* 0x00000017182a7223 */ /* 0x000fe2000001001d */
        /* <DEDUP_REMOVED lines=26> */
.L_x_107:
[----:B------:R-:W-:Y:S01]  /*27c0*/  FMUL.FTZ R27, R30, R16 ;  /* 0x000000101e1b7220 */ /* 0x000fe20000410000 */
[--C-:B------:R-:W-:Y:S01]  /*27d0*/  FADD.FTZ R32, R23, R26.reuse ;  /* 0x0000001a17207221 */ /* 0x100fe20000010000 */
[----:B------:R-:W-:Y:S01]  /*27e0*/  PRMT R26, R77, 0x7632, R26 ;  /* 0x000076324d1a7816 */ /* 0x000fe2000000001a */
[----:B------:R-:W-:Y:S01]  /*27f0*/  FADD.FTZ R22, R22, R29 ;  /* 0x0000001d16167221 */ /* 0x000fe20000010000 */
[----:B------:R-:W-:Y:S01]  /*2800*/  FFMA.FTZ R31, R39, R27, R42 ;  /* 0x0000001b271f7223 */ /* 0x000fe2000001002a */
[----:B------:R-:W-:Y:S01]  /*2810*/  FFMA.FTZ R20, R24, R29, R20 ;  /* 0x0000001d18147223 */ /* 0x000fe20000010014 */
[----:B------:R-:W-:Y:S01]  /*2820*/  FMUL.FTZ R23, R29, R17 ;  /* 0x000000111d177220 */ /* 0x000fe20000410000 */
[----:B------:R-:W-:Y:S01]  /*2830*/  SHF.L.U32 R28, R77, 0x10, RZ ;  /* 0x000000104d1c7819 */ /* 0x000fe200000006ff */
[----:B------:R-:W-:Y:S01]  /*2840*/  FFMA.FTZ R21, R39, R30, R21 ;  /* 0x0000001e27157223 */ /* 0x000fe20000010015 */
[----:B------:R-:W-:Y:S01]  /*2850*/  SHF.L.U32 R29, R26, 0x10, RZ ;  /* 0x000000101a1d7819 */ /* 0x000fe200000006ff */
[----:B------:R-:W-:Y:S01]  /*2860*/  FFMA.FTZ R39, R24, R23, R31 ;  /* 0x0000001718277223 */ /* 0x000fe2000001001f */
[----:B------:R-:W-:Y:S01]  /*2870*/  PRMT R24, R78, 0x7632, R24 ;  /* 0x000076324e187816 */ /* 0x000fe20000000018 */
[----:B------:R-:W-:Y:S01]  /*2880*/  FADD.FTZ R28, R28, -UR13 ;  /* 0x8000000d1c1c7e21 */ /* 0x000fe20008010000 */
[----:B------:R-:W-:Y:S01]  /*2890*/  FADD.FTZ R26, R32, R27 ;  /* 0x0000001b201a7221 */ /* 0x000fe20000010000 */
[----:B------:R-:W-:Y:S01]  /*28a0*/  FADD.FTZ R29, R29, -UR13 ;  /* 0x8000000d1d1d7e21 */ /* 0x000fe20008010000 */
[----:B------:R-:W-:Y:S01]  /*28b0*/  FADD.FTZ R25, R25, R30 ;  /* 0x0000001e19197221 */ /* 0x000fe20000010000 */
[----:B------:R-:W-:Y:S01]  /*28c0*/  SHF.L.U32 R27, R24, 0x10, RZ ;  /* 0x00000010181b7819 */ /* 0x000fe200000006ff */
[----:B------:R-:W-:Y:S01]  /*28d0*/  FMUL.FTZ R41, R28, UR20 ;  /* 0x000000141c297c20 */ /* 0x000fe20008410000 */
[----:B------:R-:W-:Y:S01]  /*28e0*/  SHF.L.U32 R30, R78, 0x10, RZ ;  /* 0x000000104e1e7819 */ /* 0x000fe200000006ff */
        /* <DEDUP_REMOVED lines=20> */
.L_x_108:
        /* <DEDUP_REMOVED lines=8> */
[----:B------:R-:W-:Y:S01]  /*2ab0*/  FADD.FTZ R25, R25, R30 ;  /* 0x0000001e19197221 */ /* 0x000fe20000010000 */
[----:B------:R-:W-:Y:S01]  /*2ac0*/  SHF.L.U32 R26, R26, 0x10, RZ ;  /* 0x000000101a1a7819 */ /* 0x000fe200000006ff */
[----:B------:R-:W-:Y:S01]  /*2ad0*/  FFMA.FTZ R39, R24, R23, R29 ;  /* 0x0000001718277223 */ /* 0x000fe2000001001d */
[----:B------:R-:W-:Y:S01]  /*2ae0*/  PRMT R24, R80, 0x7632, R24 ;  /* 0x0000763250187816 */ /* 0x000fe20000000018 */
[----:B------:R-:W-:Y:S01]  /*2af0*/  FADD.FTZ R27, R27, -UR13 ;  /* 0x8000000d1b1b7e21 */ /* 0x000fe20008010000 */
[----:B------:R-:W-:Y:S01]  /*2b00*/  FFMA.FTZ R21, R41, R30, R21 ;  /* 0x0000001e29157223 */ /* 0x000fe20000010015 */
[----:B------:R-:W-:Y:S01]  /*2b10*/  FADD.FTZ R26, R26, -UR13 ;  /* 0x8000000d1a1a7e21 */ /* 0x000fe20008010000 */
[----:B------:R-:W-:Y:S01]  /*2b20*/  SHF.L.U32 R29, R24, 0x10, RZ ;  /* 0x00000010181d7819 */ /* 0x000fe200000006ff */
[----:B------:R-:W-:Y:S01]  /*2b30*/  FADD.FTZ R28, R31, R28 ;  /* 0x0000001c1f1c7221 */ /* 0x000fe20000010000 */
[----:B------:R-:W-:Y:S01]  /*2b40*/  SHF.L.U32 R30, R80, 0x10, RZ ;  /* 0x00000010501e7819 */ /* 0x000fe200000006ff */
[----:B------:R-:W-:Y:S01]  /*2b50*/  FMUL.FTZ R41, R27, UR20 ;  /* 0x000000141b297c20 */ /* 0x000fe20008410000 */
        /* <DEDUP_REMOVED lines=20> */
.L_x_109:
        /* <DEDUP_REMOVED lines=39> */
.L_x_110:
        /* <DEDUP_REMOVED lines=39> */
.L_x_111:
        /* <DEDUP_REMOVED lines=39> */
.L_x_112:
[--C-:B------:R-:W-:Y:S01]  /*33f0*/  FADD.FTZ R29, R23, R26.reuse ;  /* 0x0000001a171d7221 */ /* 0x100fe20000010000 */
[----:B------:R-:W-:Y:S01]  /*3400*/  PRMT R26, R56, 0x7632, R26 ;  /* 0x00007632381a7816 */ /* 0x000fe2000000001a */
[----:B------:R-:W-:Y:S01]  /*3410*/  FADD.FTZ R46, R22, R27 ;  /* 0x0000001b162e7221 */ /* 0x000fe20000010000 */
[----:B------:R-:W-:Y:S01]  /*3420*/  FMUL.FTZ R28, R30, R16 ;  /* 0x000000101e1c7220 */ /* 0x000fe20000410000 */
[----:B------:R-:W-:Y:S01]  /*3430*/  SHF.L.U32 R22, R56, 0x10, RZ ;  /* 0x0000001038167819 */ /* 0x000fe200000006ff */
[----:B------:R-:W-:Y:S01]  /*3440*/  FFMA.FTZ R85, R24, R27, R20 ;  /* 0x0000001b18557223 */ /* 0x000fe20000010014 */
[----:B------:R-:W-:Y:S01]  /*3450*/  SHF.L.U32 R26, R26, 0x10, RZ ;  /* 0x000000101a1a7819 */ /* 0x000fe200000006ff */
[----:B------:R-:W-:Y:S01]  /*3460*/  FFMA.FTZ R23, R41, R28, R39 ;  /* 0x0000001c29177223 */ /* 0x000fe20000010027 */
[----:B------:R-:W-:Y:S01]  /*3470*/  FMUL.FTZ R20, R27, R17 ;  /* 0x000000111b147220 */ /* 0x000fe20000410000 */
[----:B------:R-:W-:Y:S01]  /*3480*/  FADD.FTZ R27, R29, R28 ;  /* 0x0000001c1d1b7221 */ /* 0x000fe20000010000 */
[----:B------:R-:W-:Y:S01]  /*3490*/  PRMT R47, R53, 0x7632, R47 ;  /* 0x00007632352f7816 */ /* 0x000fe2000000002f */
[----:B------:R-:W-:Y:S01]  /*34a0*/  FADD.FTZ R22, R22, -UR13 ;  /* 0x8000000d16167e21 */ /* 0x000fe20008010000 */
[----:B------:R-:W-:Y:S01]  /*34b0*/  FADD.FTZ R26, R26, -UR13 ;  /* 0x8000000d1a1a7e21 */ /* 0x000fe20008010000 */
[----:B------:R-:W-:Y:S01]  /*34c0*/  FFMA.FTZ R24, R24, R20, R23 ;  /* 0x0000001418187223 */ /* 0x000fe20000010017 */
[----:B------:R-:W-:Y:S01]  /*34d0*/  FADD.FTZ R25, R25, R30 ;  /* 0x0000001e19197221 */ /* 0x000fe20000010000 */
[----:B------:R-:W-:Y:S01]  /*34e0*/  FFMA.FTZ R21, R41, R30, R21 ;  /* 0x0000001e29157223 */ /* 0x000fe20000010015 */
        /* <DEDUP_REMOVED lines=24> */
.L_x_113:
[----:B------:R-:W-:Y:S01]  /*3670*/  FMUL.FTZ R23, R84, R16 ;  /* 0x0000001054177220 */ /* 0x000fe20000410000 */
[----:B------:R-:W-:Y:S01]  /*3680*/  PRMT R22, R50, 0x7632, R22 ;  /* 0x0000763232167816 */ /* 0x000fe20000000016 */
[----:B------:R-:W-:Y:S01]  /*3690*/  FADD.FTZ R43, R25, R84 ;  /* 0x00000054192b7221 */ /* 0x000fe20000010000 */
[C---:B------:R-:W-:Y:S01]  /*36a0*/  FFMA.FTZ R84, R33.reuse, R84, R21 ;  /* 0x0000005421547223 */ /* 0x040fe20000010015 */
[----:B------:R-:W-:Y:S01]  /*36b0*/  FFMA.FTZ R21, R33, R23, R24 ;  /* 0x0000001721157223 */ /* 0x000fe20000010018 */
[----:B------:R-:W-:Y:S01]  /*36c0*/  FADD.FTZ R20, R20, R23 ;  /* 0x0000001714147221 */ /* 0x000fe20000010000 */
[----:B------:R-:W-:Y:S02]  /*36d0*/  SHF.L.U32 R24, R50, 0x10, RZ ;  /* 0x0000001032187819 */ /* 0x000fe400000006ff */
[----:B------:R-:W-:Y:S02]  /*36e0*/  SHF.L.U32 R23, R22, 0x10, RZ ;  /* 0x0000001016177819 */ /* 0x000fe400000006ff */
[----:B------:R-:W-:Y:S01]  /*36f0*/  PRMT R42, R14, 0x7632, R42 ;  /* 0x000076320e2a7816 */ /* 0x000fe2000000002a */
[----:B------:R-:W-:Y:S01]  /*3700*/  FADD.FTZ R24, R24, -UR13 ;  /* 0x8000000d18187e21 */ /* 0x000fe20008010000 */
[----:B------:R-:W-:Y:S01]  /*3710*/  SHF.L.U32 R45, R14, 0x10, RZ ;  /* 0x000000100e2d7819 */ /* 0x000fe200000006ff */
[----:B------:R-:W-:Y:S01]  /*3720*/  FADD.FTZ R44, R23, -UR13 ;  /* 0x8000000d172c7e21 */ /* 0x000fe20008010000 */
[----:B------:R-:W-:Y:S01]  /*3730*/  PRMT R22, R52, 0x7632, R22 ;  /* 0x0000763234167816 */ /* 0x000fe20000000016 */
[----:B------:R-:W-:Y:S01]  /*3740*/  FMUL.FTZ R83, R24, UR20 ;  /* 0x0000001418537c20 */ /* 0x000fe20008410000 */
[----:B------:R-:W-:Y:S01]  /*3750*/  SHF.L.U32 R42, R42, 0x10, RZ ;  /* 0x000000102a2a7819 */ /* 0x000fe200000006ff */
[----:B------:R-:W-:Y:S01]  /*3760*/  FMUL.FTZ R23, R47, R17 ;  /* 0x000000112f177220 */ /* 0x000fe20000410000 */
        /* <DEDUP_REMOVED lines=20> */
.L_x_114:
[----:B------:R-:W-:Y:S01]  /*38b0*/  FFMA.FTZ R26, R90, R23, R21 ;  /* 0x000000175a1a7223 */ /* 0x000fe20000010015 */
[----:B------:R-:W-:Y:S01]  /*38c0*/  FADD.FTZ R25, R23, R20 ;  /* 0x0000001417197221 */ /* 0x000fe20000010000 */
[----:B------:R-:W-:Y:S01]  /*38d0*/  SHF.L.U32 R23, R52, 0x10, RZ ;  /* 0x0000001034177819 */ /* 0x000fe200000006ff */
[----:B------:R-:W-:Y:S01]  /*38e0*/  FMUL.FTZ R24, R45, R16 ;  /* 0x000000102d187220 */ /* 0x000fe20000410000 */
[----:B------:R-:W-:Y:S02]  /*38f0*/  SHF.L.U32 R22, R22, 0x10, RZ ;  /* 0x0000001016167819 */ /* 0x000fe400000006ff */
[----:B------:R-:W-:Y:S01]  /*3900*/  PRMT R38, R12, 0x7632, R38 ;  /* 0x000076320c267816 */ /* 0x000fe20000000026 */
[----:B------:R-:W-:Y:S01]  /*3910*/  FADD.FTZ R23, R23, -UR13 ;  /* 0x8000000d17177e21 */ /* 0x000fe20008010000 */
[----:B------:R-:W-:Y:S01]  /*3920*/  FFMA.FTZ R21, R83, R24, R26 ;  /* 0x0000001853157223 */ /* 0x000fe2000001001a */
[----:B------:R-:W-:Y:S01]  /*3930*/  FADD.FTZ R22, R22, -UR13 ;  /* 0x8000000d16167e21 */ /* 0x000fe20008010000 */
[----:B------:R-:W-:Y:S01]  /*3940*/  FADD.FTZ R20, R25, R24 ;  /* 0x0000001819147221 */ /* 0x000fe20000010000 */
[----:B------:R-:W-:Y:S01]  /*3950*/  FMUL.FTZ R37, R23, UR20 ;  /* 0x0000001417257c20 */ /* 0x000fe20008410000 */
[----:B------:R-:W-:Y:S01]  /*3960*/  SHF.L.U32 R39, R12, 0x10, RZ ;  /* 0x000000100c277819 */ /* 0x000fe200000006ff */
[----:B------:R-:W-:Y:S01]  /*3970*/  FMUL.FTZ R23, R42, R17 ;  /* 0x000000112a177220 */ /* 0x000fe20000410000 */
        /* <DEDUP_REMOVED lines=21> */
.L_x_115:
[----:B------:R-:W-:Y:S01]  /*3ad0*/  FFMA.FTZ R26, R44, R23, R21 ;  /* 0x000000172c1a7223 */ /* 0x000fe20000010015 */
[----:B------:R-:W-:Y:S01]  /*3ae0*/  FMUL.FTZ R22, R39, R16 ;  /* 0x0000001027167220 */ /* 0x000fe20000410000 */
[----:B------:R-:W-:Y:S01]  /*3af0*/  FADD.FTZ R25, R23, R20 ;  /* 0x0000001417197221 */ /* 0x000fe20000010000 */
[C---:B------:R-:W-:Y:S02]  /*3b00*/  PRMT R23, R4.reuse, 0x7632, R23 ;  /* 0x0000763204177816 */ /* 0x040fe40000000017 */
[----:B------:R-:W-:Y:S01]  /*3b10*/  FFMA.FTZ R21, R37, R22, R26 ;  /* 0x0000001625157223 */ /* 0x000fe2000001001a */
[----:B------:R-:W-:Y:S01]  /*3b20*/  FADD.FTZ R20, R25, R22 ;  /* 0x0000001619147221 */ /* 0x000fe20000010000 */
[----:B------:R-:W-:Y:S02]  /*3b30*/  SHF.L.U32 R24, R4, 0x10, RZ ;  /* 0x0000001004187819 */ /* 0x000fe400000006ff */
[----:B------:R-:W-:Y:S02]  /*3b40*/  SHF.L.U32 R22, R23, 0x10, RZ ;  /* 0x0000001017167819 */ /* 0x000fe400000006ff */
[C---:B------:R-:W-:Y:S01]  /*3b50*/  PRMT R25, R5.reuse, 0x7632, R25 ;  /* 0x0000763205197816 */ /* 0x040fe20000000019 */
[----:B------:R-:W-:Y:S01]  /*3b60*/  FADD.FTZ R24, R24, -UR13 ;  /* 0x8000000d18187e21 */ /* 0x000fe20008010000 */
[----:B------:R-:W-:Y:S01]  /*3b70*/  SHF.L.U32 R35, R5, 0x10, RZ ;  /* 0x0000001005237819 */ /* 0x000fe200000006ff */
[----:B------:R-:W-:Y:S01]  /*3b80*/  FADD.FTZ R34, R22, -UR13 ;  /* 0x8000000d16227e21 */ /* 0x000fe20008010000 */
[----:B------:R-:W-:Y:S01]  /*3b90*/  SHF.L.U32 R22, R25, 0x10, RZ ;  /* 0x0000001019167819 */ /* 0x000fe200000006ff */
[----:B------:R-:W-:Y:S01]  /*3ba0*/  FMUL.FTZ R33, R24, UR20 ;  /* 0x0000001418217c20 */ /* 0x000fe20008410000 */
[----:B------:R-:W-:Y:S01]  /*3bb0*/  PRMT R23, R6, 0x7632, R23 ;  /* 0x0000763206177816 */ /* 0x000fe20000000017 */
        /* <DEDUP_REMOVED lines=21> */
.L_x_116:
[----:B------:R-:W-:Y:S01]  /*3d10*/  FFMA.FTZ R26, R36, R25, R21 ;  /* 0x00000019241a7223 */ /* 0x000fe20000010015 */
[----:B------:R-:W-:Y:S01]  /*3d20*/  FADD.FTZ R27, R25, R20 ;  /* 0x00000014191b7221 */ /* 0x000fe20000010000 */
[----:B------:R-:W-:Y:S01]  /*3d30*/  FMUL.FTZ R24, R35, R16 ;  /* 0x0000001023187220 */ /* 0x000fe20000410000 */
[----:B------:R-:W-:Y:S02]  /*3d40*/  SHF.L.U32 R25, R6, 0x10, RZ ;  /* 0x0000001006197819 */ /* 0x000fe400000006ff */
[----:B------:R-:W-:Y:S01]  /*3d50*/  SHF.L.U32 R23, R23, 0x10, RZ ;  /* 0x0000001017177819 */ /* 0x000fe200000006ff */
[----:B------:R-:W-:Y:S01]  /*3d60*/  FFMA.FTZ R21, R33, R24, R26 ;  /* 0x0000001821157223 */ /* 0x000fe2000001001a */
[--C-:B------:R-:W-:Y:S01]  /*3d70*/  FADD.FTZ R20, R27, R24.reuse ;  /* 0x000000181b147221 */ /* 0x100fe20000010000 */
[C---:B------:R-:W-:Y:S01]  /*3d80*/  PRMT R24, R8.reuse, 0x7632, R24 ;  /* 0x0000763208187816 */ /* 0x040fe20000000018 */
[----:B------:R-:W-:Y:S01]  /*3d90*/  FADD.FTZ R25, R25, -UR13 ;  /* 0x8000000d19197e21 */ /* 0x000fe20008010000 */
[----:B------:R-:W-:Y:S01]  /*3da0*/  FADD.FTZ R32, R23, -UR13 ;  /* 0x8000000d17207e21 */ /* 0x000fe20008010000 */
[----:B------:R-:W-:Y:S01]  /*3db0*/  SHF.L.U32 R27, R8, 0x10, RZ ;  /* 0x00000010081b7819 */ /* 0x000fe200000006ff */
[----:B------:R-:W-:Y:S01]  /*3dc0*/  FMUL.FTZ R23, R22, R17 ;  /* 0x0000001116177220 */ /* 0x000fe20000410000 */
        /* <DEDUP_REMOVED lines=17> */
[----:B-1----:R-:W-:Y:S01]  /*3ee0*/  FADD.FTZ R30, -R49, 1 ;  /* 0x3f800000311e7421 */ /* 0x002fe20000010100 */
[----:B------:R-:W-:Y:S02]  /*3ef0*/  FMUL.FTZ R24, R24, R49 ;  /* 0x0000003118187220 */ /* 0x000fe40000410000 */
[----:B------:R-:W-:Y:S01]  /*3f00*/  FMUL.FTZ R27, R27, R26 ;  /* 0x0000001a1b1b7220 */ /* 0x000fe20000410000 */
[----:B------:R-:W-:-:S04]  /*3f10*/  FFMA.FTZ R25, R25, R30, 1 ;  /* 0x3f80000019197423 */ /* 0x000fc8000001001e */
[----:B------:R-:W-:-:S07]  /*3f20*/  FMUL.FTZ R24, R24, R25 ;  /* 0x0000001918187220 */ /* 0x000fce0000410000 */
.L_x_117:
[----:B------:R-:W-:Y:S01]  /*3f30*/  FFMA.FTZ R28, R34, R23, R21 ;  /* 0x00000017221c7223 */ /* 0x000fe20000010015 */
[----:B------:R-:W-:Y:S01]  /*3f40*/  FMUL.FTZ R26, R27, R16 ;  /* 0x000000101b1a7220 */ /* 0x000fe20000410000 */
[--C-:B------:R-:W-:Y:S01]  /*3f50*/  FADD.FTZ R25, R23, R20.reuse ;  /* 0x0000001417197221 */ /* 0x100fe20000010000 */
[----:B------:R-:W-:Y:S01]  /*3f60*/  PRMT R20, R10, 0x7632, R20 ;  /* 0x000076320a147816 */ /* 0x000fe20000000014 */
[----:B------:R-:W-:Y:S01]  /*3f70*/  FMUL.FTZ R23, R24, R17 ;  /* 0x0000001118177220 */ /* 0x000fe20000410000 */
[----:B------:R-:W-:Y:S01]  /*3f80*/  FFMA.FTZ R21, R31, R26, R28 ;  /* 0x0000001a1f157223 */ /* 0x000fe2000001001c */
[----:B------:R-:W-:Y:S01]  /*3f90*/  FADD.FTZ R26, R25, R26 ;  /* 0x0000001a191a7221 */ /* 0x000fe20000010000 */
[----:B------:R-:W-:Y:S02]  /*3fa0*/  SHF.L.U32 R25, R10, 0x10, RZ ;  /* 0x000000100a197819 */ /* 0x000fe400000006ff */
[----:B------:R-:W-:Y:S01]  /*3fb0*/  SHF.L.U32 R28, R20, 0x10, RZ ;  /* 0x00000010141c7819 */ /* 0x000fe200000006ff */
[----:B------:R-:W-:Y:S01]  /*3fc0*/  FFMA.FTZ R20, R32, R23, R21 ;  /* 0x0000001720147223 */ /* 0x000fe20000010015 */
[----:B------:R-:W-:Y:S01]  /*3fd0*/  FADD.FTZ R21, R23, R26 ;  /* 0x0000001a17157221 */ /* 0x000fe20000010000 */
[----:B------:R-:W-:Y:S01]  /*3fe0*/  PRMT R23, R11, 0x7632, R23 ;  /* 0x000076320b177816 */ /* 0x000fe20000000017 */
[----:B------:R-:W-:Y:S01]  /*3ff0*/  FADD.FTZ R29, R25, -UR13 ;  /* 0x8000000d191d7e21 */ /* 0x000fe20008010000 */
[----:B------:R-:W-:Y:S01]  /*4000*/  FADD.FTZ R30, R28, -UR13 ;  /* 0x8000000d1c1e7e21 */ /* 0x000fe20008010000 */
[----:B------:R-:W-:-:S02]  /*4010*/  SHF.L.U32 R25, R11, 0x10, RZ ;  /* 0x000000100b197819 */ /* 0x000fc400000006ff */
        /* <DEDUP_REMOVED lines=22> */
.L_x_118:
[----:B------:R-:W-:Y:S01]  /*4180*/  FMUL.FTZ R26, R25, R16 ;  /* 0x00000010191a7220 */ /* 0x000fe20000410000 */
[----:B------:R-:W-:-:S03]  /*4190*/  FMUL.FTZ R41, R28, R17 ;  /* 0x000000111c297220 */ /* 0x000fc60000410000 */
[--C-:B------:R-:W-:Y:S01]  /*41a0*/  FFMA.FTZ R23, R29, R26, R20.reuse ;  /* 0x0000001a1d177223 */ /* 0x100fe20000010014 */
[C---:B------:R-:W-:Y:S01]  /*41b0*/  PRMT R20, R82.reuse, 0x7632, R20 ;  /* 0x0000763252147816 */ /* 0x040fe20000000014 */
[----:B------:R-:W-:Y:S01]  /*41c0*/  FADD.FTZ R26, R21, R26 ;  /* 0x0000001a151a7221 */ /* 0x000fe20000010000 */
[----:B------:R-:W-:Y:S01]  /*41d0*/  SHF.L.U32 R21, R82, 0x10, RZ ;  /* 0x0000001052157819 */ /* 0x000fe200000006ff */
[----:B------:R-:W-:Y:S01]  /*41e0*/  FFMA.FTZ R48, R30, R41, R23 ;  /* 0x000000291e307223 */ /* 0x000fe20000010017 */
[----:B------:R-:W-:Y:S01]  /*41f0*/  SHF.L.U32 R20, R20, 0x10, RZ ;  /* 0x0000001014147819 */ /* 0x000fe200000006ff */
[----:B------:R-:W-:Y:S02]  /*4200*/  FADD.FTZ R41, R41, R26 ;  /* 0x0000001a29297221 */ /* 0x000fe40000010000 */
[----:B------:R-:W-:Y:S01]  /*4210*/  FADD.FTZ R23, R21, -UR13 ;  /* 0x8000000d15177e21 */ /* 0x000fe20008010000 */
[----:B------:R-:W-:Y:S01]  /*4220*/  PRMT R21, R81, 0x7632, R21 ;  /* 0x0000763251157816 */ /* 0x000fe20000000015 */
[----:B------:R-:W-:-:S02]  /*4230*/  FADD.FTZ R26, R20, -UR13 ;  /* 0x8000000d141a7e21 */ /* 0x000fc40008010000 */
[----:B------:R-:W-:Y:S01]  /*4240*/  FMUL.FTZ R23, R23, UR20 ;  /* 0x0000001417177c20 */ /* 0x000fe20008410000 */
[----:B------:R-:W-:Y:S01]  /*4250*/  SHF.L.U32 R20, R21, 0x10, RZ ;  /* 0x0000001015147819 */ /* 0x000fe200000006ff */
[----:B------:R-:W-:Y:S01]  /*4260*/  FMUL.FTZ R26, R26, UR20 ;  /* 0x000000141a1a7c20 */ /* 0x000fe20008410000 */
[----:B------:R-:W-:Y:S01]  /*4270*/  SHF.L.U32 R21, R81, 0x10, RZ ;  /* 0x0000001051157819 */ /* 0x000fe200000006ff */
        /* <DEDUP_REMOVED lines=15> */
[----:B0-----:R-:W-:Y:S01]  /*4370*/  FADD.FTZ R92, -R91, 1 ;  /* 0x3f8000005b5c7421 */ /* 0x001fe20000010100 */
[----:B------:R-:W-:-:S03]  /*4380*/  FMUL.FTZ R20, R20, R91 ;  /* 0x0000005b14147220 */ /* 0x000fc60000410000 */
[----:B------:R-:W-:-:S04]  /*4390*/  FFMA.FTZ R49, R49, R92, 1 ;  /* 0x3f80000031317423 */ /* 0x000fc8000001005c */
[----:B------:R-:W-:-:S07]  /*43a0*/  FMUL.FTZ R20, R20, R49 ;  /* 0x0000003114147220 */ /* 0x000fce0000410000 */
.L_x_119:
[----:B------:R-:W-:Y:S01]  /*43b0*/  FMUL.FTZ R92, R21, R16 ;  /* 0x00000010155c7220 */ /* 0x000fe20000410000 */
[----:B------:R-:W-:Y:S01]  /*43c0*/  MOV R49, 0xffffffe0 ;  /* 0xffffffe000317802 */ /* 0x000fe20000000f00 */
[----:B------:R-:W-:Y:S01]  /*43d0*/  FFMA.FTZ R84, R83, R45, R84 ;  /* 0x0000002d53547223 */ /* 0x000fe20000010054 */
[----:B------:R-:W-:Y:S01]  /*43e0*/  ISETP.GT.AND P0, PT, R75, 0x21f, PT ;  /* 0x0000021f4b00780c */ /* 0x000fe20003f04270 */
[----:B------:R-:W-:Y:S01]  /*43f0*/  FFMA.FTZ R91, R23, R92, R48 ;  /* 0x0000005c175b7223 */ /* 0x000fe20000010030 */
[----:B------:R-:W-:Y:S01]  /*4400*/  FADD.FTZ R41, R41, R92 ;  /* 0x0000005c29297221 */ /* 0x000fe20000010000 */
[----:B------:R-:W-:Y:S02]  /*4410*/  IMAD R92, R2, R49, 0x22f ;  /* 0x0000022f025c7424 */ /* 0x000fe400078e0231 */
[----:B------:R-:W-:Y:S01]  /*4420*/  FMUL.FTZ R48, R20, R17 ;  /* 0x0000001114307220 */ /* 0x000fe20000410000 */
[----:B------:R-:W-:Y:S01]  /*4430*/  FFMA.FTZ R84, R37, R39, R84 ;  /* 0x0000002725547223 */ /* 0x000fe20000010054 */
[----:B------:R-:W-:Y:S01]  /*4440*/  ISETP.NE.AND P3, PT, R0, RZ, PT ;  /* 0x000000ff0000720c */ /* 0x000fe20003f65270 */
[----:B------:R-:W0:Y:S01]  /*4450*/  LDC R83, c[0x0][0xc] ;  /* 0x00000300ff537b82 */ /* 0x000e220000000800 */
[----:B------:R-:W-:Y:S01]  /*4460*/  FADD.FTZ R49, R48, R41 ;  /* 0x0000002930317221 */ /* 0x000fe20000010000 */
[----:B------:R-:W-:Y:S01]  /*4470*/  SEL R41, R92, 0x1f, P0 ;  /* 0x0000001f5c297807 */ /* 0x000fe20000000000 */
[----:B------:R-:W-:Y:S01]  /*4480*/  FFMA.FTZ R48, R26, R48, R91 ;  /* 0x000000301a307223 */ /* 0x000fe2000001005b */
[----:B------:R-:W-:Y:S01]  /*4490*/  FFMA.FTZ R91, R90, R47, R85 ;  /* 0x0000002f5a5b7223 */ /* 0x000fe20000010055 */
[----:B------:R-:W-:Y:S01]  /*44a0*/  FADD.FTZ R47, R46, R47 ;  /* 0x0000002f2e2f7221 */ /* 0x000fe20000010000 */
[----:B------:R-:W-:Y:S01]  /*44b0*/  ISETP.GE.AND P0, PT, R0, R41, PT ;  /* 0x000000290000720c */ /* 0x000fe20003f06270 */
[----:B------:R-:W1:Y:S01]  /*44c0*/  SHFL.DOWN PT, R90, R49, 0x1, R41 ;  /* 0x08200000315a7989 */ /* 0x000e6200000e0029 */
[----:B------:R-:W-:Y:S01]  /*44d0*/  FFMA.FTZ R91, R44, R42, R91 ;  /* 0x0000002a2c5b7223 */ /* 0x000fe2000001005b */
[----:B------:R-:W-:Y:S01]  /*44e0*/  IADD3 R44, R0, 0x10, RZ ;  /* 0x00000010002c7810 */ /* 0x000fe20007ffe0ff */
[----:B------:R-:W-:Y:S01]  /*44f0*/  FADD.FTZ R47, R47, R42 ;  /* 0x0000002a2f2f7221 */ /* 0x000fe20000010000 */
[----:B------:R-:W2:Y:S01]  /*4500*/  SHFL.DOWN PT, R85, R48, 0x1, R41 ;  /* 0x0820000030557989 */ /* 0x000ea200000e0029 */
[----:B------:R-:W-:Y:S01]  /*4510*/  FADD.FTZ R46, R43, R45 ;  /* 0x0000002d2b2e7221 */ /* 0x000fe20000010000 */
[----:B------:R-:W-:Y:S01]  /*4520*/  FFMA.FTZ R91, R36, R38, R91 ;  /* 0x00000026245b7223 */ /* 0x000fe2000001005b */
[----:B------:R-:W-:Y:S01]  /*4530*/  FFMA.FTZ R84, R33, R35, R84 ;  /* 0x0000002321547223 */ /* 0x000fe20000010054 */
[----:B------:R-:W3:Y:S01]  /*4540*/  S2R R42, SR_CgaCtaId ;  /* 0x00000000002a7919 */ /* 0x000ee20000008800 */
        /* <DEDUP_REMOVED lines=10> */
[----:B------:R-:W-:Y:S01]  /*45f0*/  ISETP.NE.AND P2, PT, R75, RZ, PT ;  /* 0x000000ff4b00720c */ /* 0x000fe20003f45270 */
[----:B------:R-:W-:Y:S01]  /*4600*/  FADD.FTZ R47, R47, R24 ;  /* 0x000000182f2f7221 */ /* 0x000fe20000010000 */
[----:B------:R-:W-:Y:S01]  /*4610*/  FADD.FTZ R46, R46, R25 ;  /* 0x000000192e2e7221 */ /* 0x000fe20000010000 */
[----:B------:R-:W-:Y:S01]  /*4620*/  FFMA.FTZ R45, R26, R20, R91 ;  /* 0x000000141a2d7223 */ /* 0x000fe2000001005b */
[----:B------:R-:W-:Y:S01]  /*4630*/  BSSY B0, `(.L_x_120) ;  /* 0x0000057000007945 */ /* 0x000fe20003800000 */
[----:B-1----:R-:W-:Y:S01]  /*4640*/  @!P0 FADD.FTZ R49, R49, R90 ;  /* 0x0000005a31318221 */ /* 0x002fe20000010000 */
[----:B------:R-:W-:Y:S01]  /*4650*/  IADD3 R90, R0, 0x2, RZ ;  /* 0x00000002005a7810 */ /* 0x000fe20007ffe0ff */
[----:B------:R-:W-:Y:S01]  /*4660*/  FADD.FTZ R46, R46, R21 ;  /* 0x000000152e2e7221 */ /* 0x000fe20000010000 */
[----:B------:R-:W-:Y:S01]  /*4670*/  FADD.FTZ R47, R47, R28 ;  /* 0x0000001c2f2f7221 */ /* 0x000fe20000010000 */
[----:B--2---:R-:W-:Y:S01]  /*4680*/  @!P0 FADD.FTZ R48, R48, R85 ;  /* 0x0000005530308221 */ /* 0x004fe20000010000 */
[----:B------:R-:W-:-:S02]  /*4690*/  ISETP.GT.AND P0, PT, R90, R41, PT ;  /* 0x000000295a00720c */ /* 0x000fc40003f04270 */
[----:B------:R-:W1:Y:S01]  /*46a0*/  SHFL.DOWN PT, R90, R49, 0x2, R41 ;  /* 0x08400000315a7989 */ /* 0x000e6200000e0029 */
[----:B------:R-:W-:Y:S01]  /*46b0*/  FADD.FTZ R47, R47, R20 ;  /* 0x000000142f2f7221 */ /* 0x000fe20000010000 */
[----:B------:R-:W-:Y:S02]  /*46c0*/  ISETP.GT.U32.AND P4, PT, R75, 0x22, PT ;  /* 0x000000224b00780c */ /* 0x000fe40003f84070 */
[----:B------:R-:W2:Y:S07]  /*46d0*/  SHFL.DOWN PT, R85, R48, 0x2, R41 ;  /* 0x0840000030557989 */ /* 0x000eae00000e0029 */
[----:B-1----:R-:W-:Y:S01]  /*46e0*/  @!P0 FADD.FTZ R49, R49, R90 ;  /* 0x0000005a31318221 */ /* 0x002fe20000010000 */
[----:B------:R-:W-:Y:S01]  /*46f0*/  IADD3 R90, R0, 0x4, RZ ;  /* 0x00000004005a7810 */ /* 0x000fe20007ffe0ff */
[----:B--2---:R-:W-:-:S03]  /*4700*/  @!P0 FADD.FTZ R48, R48, R85 ;  /* 0x0000005530308221 */ /* 0x004fc60000010000 */
[----:B------:R-:W-:Y:S02]  /*4710*/  ISETP.GT.AND P0, PT, R90, R41, PT ;  /* 0x000000295a00720c */ /* 0x000fe40003f04270 */
[----:B------:R-:W1:Y:S04]  /*4720*/  SHFL.DOWN PT, R90, R49, 0x4, R41 ;  /* 0x08800000315a7989 */ /* 0x000e6800000e0029 */
[----:B------:R-:W2:Y:S07]  /*4730*/  SHFL.DOWN PT, R85, R48, 0x4, R41 ;  /* 0x0880000030557989 */ /* 0x000eae00000e0029 */
[----:B-1----:R-:W-:Y:S01]  /*4740*/  @!P0 FADD.FTZ R49, R49, R90 ;  /* 0x0000005a31318221 */ /* 0x002fe20000010000 */
[----:B------:R-:W-:Y:S01]  /*4750*/  IADD3 R90, R0, 0x8, RZ ;  /* 0x00000008005a7810 */ /* 0x000fe20007ffe0ff */
[----:B--2---:R-:W-:-:S03]  /*4760*/  @!P0 FADD.FTZ R48, R48, R85 ;  /* 0x0000005530308221 */ /* 0x004fc60000010000 */
[----:B------:R-:W-:Y:S02]  /*4770*/  ISETP.GT.AND P0, PT, R90, R41, PT ;  /* 0x000000295a00720c */ /* 0x000fe40003f04270 */
[----:B------:R-:W1:Y:S04]  /*4780*/  SHFL.DOWN PT, R90, R49, 0x8, R41 ;  /* 0x09000000315a7989 */ /* 0x000e6800000e0029 */
[----:B------:R-:W2:Y:S07]  /*4790*/  SHFL.DOWN PT, R85, R48, 0x8, R41 ;  /* 0x0900000030557989 */ /* 0x000eae00000e0029 */
[----:B-1----:R-:W-:-:S02]  /*47a0*/  @!P0 FADD.FTZ R49, R49, R90 ;  /* 0x0000005a31318221 */ /* 0x002fc40000010000 */
[----:B------:R-:W1:Y:S01]  /*47b0*/  LDC.64 R90, c[0x0][0x268] ;  /* 0x00009a00ff5a7b82 */ /* 0x000e620000000a00 */
[----:B--2---:R-:W-:Y:S01]  /*47c0*/  @!P0 FADD.FTZ R48, R48, R85 ;  /* 0x0000005530308221 */ /* 0x004fe20000010000 */
[----:B------:R-:W-:Y:S02]  /*47d0*/  ISETP.GT.AND P0, PT, R44, R41, PT ;  /* 0x000000292c00720c */ /* 0x000fe40003f04270 */
[----:B------:R-:W2:Y:S04]  /*47e0*/  SHFL.DOWN PT, R44, R49, 0x10, R41 ;  /* 0x0a000000312c7989 */ /* 0x000ea800000e0029 */
[----:B------:R4:W5:Y:S02]  /*47f0*/  SHFL.DOWN PT, R43, R48, 0x10, R41 ;  /* 0x0a000000302b7989 */ /* 0x00096400000e0029 */
[----:B----4-:R-:W-:-:S05]  /*4800*/  MOV R41, 0x400 ;  /* 0x0000040000297802 */ /* 0x010fca0000000f00 */
[----:B--2---:R-:W-:Y:S01]  /*4810*/  @!P0 FADD.FTZ R49, R49, R44 ;  /* 0x0000002c31318221 */ /* 0x004fe20000010000 */
[----:B------:R-:W-:Y:S01]  /*4820*/  FFMA.FTZ R44, R23, R21, R84 ;  /* 0x00000015172c7223 */ /* 0x000fe20000010054 */
[----:B------:R-:W-:Y:S02]  /*4830*/  IADD3 R21, R41, 0xc0, RZ ;  /* 0x000000c029157810 */ /* 0x000fe40007ffe0ff */
[----:B---3--:R-:W-:Y:S01]  /*4840*/  @!P3 LEA R23, R42, R41, 0x18 ;  /* 0x000000292a17b211 */ /* 0x008fe200078ec0ff */
[----:B-----5:R-:W-:Y:S01]  /*4850*/  @!P0 FADD.FTZ R48, R48, R43 ;  /* 0x0000002b30308221 */ /* 0x020fe20000010000 */
[----:B------:R-:W-:Y:S02]  /*4860*/  LEA R84, R42, R21, 0x18 ;  /* 0x000000152a547211 */ /* 0x000fe400078ec0ff */
[----:B------:R-:W-:Y:S02]  /*4870*/  @!P3 LEA R23, R2, R23, 0x3 ;  /* 0x000000170217b211 */ /* 0x000fe400078e18ff */
[----:B------:R-:W-:-:S02]  /*4880*/  LEA R84, R75, R84, 0x4 ;  /* 0x000000544b547211 */ /* 0x000fc400078e20ff */
[----:B0-----:R-:W-:-:S03]  /*4890*/  ISETP.GE.U32.AND P0, PT, R83, 0x2, PT ;  /* 0x000000025300780c */ /* 0x001fc60003f06070 */
[----:B------:R0:W-:Y:S04]  /*48a0*/  STS.128 [R84], R44 ;  /* 0x0000002c54007388 */ /* 0x0001e80000000c00 */
[----:B------:R0:W-:Y:S01]  /*48b0*/  @!P3 STS.64 [R23+0x18], R48 ;  /* 0x000018301700b388 */ /* 0x0001e20000000a00 */
[----:B------:R-:W-:Y:S06]  /*48c0*/  BAR.SYNC.DEFER_BLOCKING 0x0 ;  /* 0x0000000000007b1d */ /* 0x000fec0000010000 */
[----:B-1----:R-:W-:Y:S05]  /*48d0*/  @P2 BRA `(.L_x_121) ;  /* 0x0000000000b02947 */ /* 0x002fea0003800000 */
[----:B------:R-:W-:-:S05]  /*48e0*/  LEA R41, R42, R41, 0x18 ;  /* 0x000000292a297211 */ /* 0x000fca00078ec0ff */
[----:B0-----:R-:W0:Y:S04]  /*48f0*/  LDS.128 R20, [R41+0x20] ;  /* 0x0000200029147984 */ /* 0x001e280000000c00 */
[----:B------:R-:W1:Y:S04]  /*4900*/  LDS.128 R32, [R41+0x30] ;  /* 0x0000300029207984 */ /* 0x000e680000000c00 */
[----:B------:R-:W2:Y:S04]  /*4910*/  LDS.128 R28, [R41+0x40] ;  /* 0x00004000291c7984 */ /* 0x000ea80000000c00 */
[----:B------:R-:W3:Y:S04]  /*4920*/  LDS.128 R24, [R41+0x50] ;  /* 0x0000500029187984 */ /* 0x000ee80000000c00 */
[----:B------:R-:W4:Y:S01]  /*4930*/  LDS.128 R36, [R41+0x60] ;  /* 0x0000600029247984 */ /* 0x000f220000000c00 */
        /* <DEDUP_REMOVED lines=14> */
[----:B------:R-:W-:Y:S02]  /*4a20*/  FADD.FTZ R42, R28, R31 ;  /* 0x0000001f1c2a7221 */ /* 0x000fe40000010000 */
[----:B------:R-:W2:Y:S01]  /*4a30*/  LDS.128 R28, [R41+0x90] ;  /* 0x00009000291c7984 */ /* 0x000ea20000000c00 */
        /* <DEDUP_REMOVED lines=16> */
[----:B--2---:R-:W-:Y:S01]  /*4b40*/  FADD.FTZ R43, R43, R28 ;  /* 0x0000001c2b2b7221 */ /* 0x004fe20000010000 */
[----:B------:R-:W-:-:S03]  /*4b50*/  FADD.FTZ R42, R42, R29 ;  /* 0x0000001d2a2a7221 */ /* 0x000fc60000010000 */
[----:B------:R-:W-:Y:S01]  /*4b60*/  FADD.FTZ R43, R43, R30 ;  /* 0x0000001e2b2b7221 */ /* 0x000fe20000010000 */
[----:B------:R-:W-:-:S03]  /*4b70*/  FADD.FTZ R42, R42, R31 ;  /* 0x0000001f2a2a7221 */ /* 0x000fc60000010000 */
[----:B------:R-:W-:Y:S01]  /*4b80*/  FADD.FTZ R48, R43, R48 ;  /* 0x000000302b307221 */ /* 0x000fe20000010000 */
[----:B------:R-:W-:-:S07]  /*4b90*/  FADD.FTZ R49, R42, R49 ;  /* 0x000000312a317221 */ /* 0x000fce0000010000 */
.L_x_121:
[----:B------:R-:W-:Y:S05]  /*4ba0*/  BSYNC B0 ;  /* 0x0000000000007941 */ /* 0x000fea0003800000 */
.L_x_120:
[----:B------:R-:W-:Y:S01]  /*4bb0*/  BAR.SYNC.DEFER_BLOCKING 0x0 ;  /* 0x0000000000007b1d */ /* 0x000fe20000010000 */
[----:B------:R-:W-:-:S05]  /*4bc0*/  IMAD R85, R40, 0x23, R75 ;  /* 0x0000002328557824 */ /* 0x000fca00078e024b */
[----:B------:R-:W-:Y:S04]  /*4bd0*/  BSSY B0, `(.L_x_122) ;  /* 0x000004d000007945 */ /* 0x000fe80003800000 */
[----:B------:R-:W-:Y:S05]  /*4be0*/  @P4 BRA `(.L_x_123) ;  /* 0x00000004002c4947 */ /* 0x000fea0003800000 */
[----:B------:R-:W1:Y:S04]  /*4bf0*/  LDS.128 R36, [R84+0x230] ;  /* 0x0002300054247984 */ /* 0x000e680000000c00 */
[----:B------:R-:W2:Y:S04]  /*4c00*/  LDS.128 R32, [R84+0x460] ;  /* 0x0004600054207984 */ /* 0x000ea80000000c00 */
[----:B0-----:R-:W0:Y:S04]  /*4c10*/  LDS.128 R20, [R84+0x690] ;  /* 0x0006900054147984 */ /* 0x001e280000000c00 */
[----:B------:R-:W3:Y:S04]  /*4c20*/  LDS.128 R24, [R84+0x8c0] ;  /* 0x0008c00054187984 */ /* 0x000ee80000000c00 */
[----:B------:R-:W4:Y:S01]  /*4c30*/  LDS.128 R28, [R84+0xaf0] ;  /* 0x000af000541c7984 */ /* 0x000f220000000c00 */
[----:B-1----:R-:W-:Y:S01]  /*4c40*/  FADD.FTZ R41, R44, R36 ;  /* 0x000000242c297221 */ /* 0x002fe20000010000 */
[----:B------:R-:W-:Y:S01]  /*4c50*/  FADD.FTZ R36, R45, R37 ;  /* 0x000000252d247221 */ /* 0x000fe20000010000 */
[----:B------:R-:W-:Y:S01]  /*4c60*/  FADD.FTZ R37, R46, R38 ;  /* 0x000000262e257221 */ /* 0x000fe20000010000 */
[----:B------:R-:W-:Y:S01]  /*4c70*/  FADD.FTZ R38, R47, R39 ;  /* 0x000000272f267221 */ /* 0x000fe20000010000 */
[----:B--2---:R-:W-:Y:S01]  /*4c80*/  FADD.FTZ R45, R41, R32 ;  /* 0x00000020292d7221 */ /* 0x004fe20000010000 */
[----:B------:R-:W-:Y:S01]  /*4c90*/  FADD.FTZ R36, R36, R33 ;  /* 0x0000002124247221 */ /* 0x000fe20000010000 */
[----:B------:R-:W1:Y:S01]  /*4ca0*/  LDS.128 R40, [R84+0xd20] ;  /* 0x000d200054287984 */ /* 0x000e620000000c00 */
[----:B------:R-:W-:Y:S01]  /*4cb0*/  FADD.FTZ R37, R37, R34 ;  /* 0x0000002225257221 */ /* 0x000fe20000010000 */
[----:B------:R-:W-:Y:S01]  /*4cc0*/  FADD.FTZ R38, R38, R35 ;  /* 0x0000002326267221 */ /* 0x000fe20000010000 */
[----:B0-----:R-:W-:Y:S01]  /*4cd0*/  FADD.FTZ R44, R36, R21 ;  /* 0x00000015242c7221 */ /* 0x001fe20000010000 */
[----:B------:R-:W0:Y:S01]  /*4ce0*/  LDS.128 R32, [R84+0xf50] ;  /* 0x000f500054207984 */ /* 0x000e220000000c00 */
[----:B------:R-:W-:Y:S01]  /*4cf0*/  FADD.FTZ R47, R37, R22 ;  /* 0x00000016252f7221 */ /* 0x000fe20000010000 */
[----:B------:R-:W-:Y:S01]  /*4d00*/  FADD.FTZ R46, R38, R23 ;  /* 0x00000017262e7221 */ /* 0x000fe20000010000 */
[----:B------:R-:W-:Y:S01]  /*4d10*/  FADD.FTZ R45, R45, R20 ;  /* 0x000000142d2d7221 */ /* 0x000fe20000010000 */
[----:B------:R-:W2:Y:S01]  /*4d20*/  LDS.128 R36, [R84+0x1180] ;  /* 0x0011800054247984 */ /* 0x000ea20000000c00 */
[----:B---3--:R-:W-:Y:S01]  /*4d30*/  FADD.FTZ R44, R44, R25 ;  /* 0x000000192c2c7221 */ /* 0x008fe20000010000 */
[----:B------:R-:W-:Y:S01]  /*4d40*/  FADD.FTZ R47, R47, R26 ;  /* 0x0000001a2f2f7221 */ /* 0x000fe20000010000 */
[----:B------:R-:W-:Y:S01]  /*4d50*/  FADD.FTZ R45, R45, R24 ;  /* 0x000000182d2d7221 */ /* 0x000fe20000010000 */
[----:B------:R-:W3:Y:S01]  /*4d60*/  LDS.128 R20, [R84+0x13b0] ;  /* 0x0013b00054147984 */ /* 0x000ee20000000c00 */
[----:B------:R-:W-:Y:S01]  /*4d70*/  FADD.FTZ R46, R46, R27 ;  /* 0x0000001b2e2e7221 */ /* 0x000fe20000010000 */
[----:B----4-:R-:W-:Y:S01]  /*4d80*/  FADD.FTZ R44, R44, R29 ;  /* 0x0000001d2c2c7221 */ /* 0x010fe20000010000 */
[----:B------:R-:W-:Y:S01]  /*4d90*/  FADD.FTZ R45, R45, R28 ;  /* 0x0000001c2d2d7221 */ /* 0x000fe20000010000 */
[----:B------:R-:W-:Y:S01]  /*4da0*/  FADD.FTZ R47, R47, R30 ;  /* 0x0000001e2f2f7221 */ /* 0x000fe20000010000 */
[----:B------:R-:W-:Y:S01]  /*4db0*/  FADD.FTZ R46, R46, R31 ;  /* 0x0000001f2e2e7221 */ /* 0x000fe20000010000 */
[----:B------:R-:W4:Y:S04]  /*4dc0*/  LDS.128 R24, [R84+0x15e0] ;  /* 0x0015e00054187984 */ /* 0x000f280000000c00 */
[----:B------:R-:W5:Y:S01]  /*4dd0*/  LDS.128 R28, [R84+0x1810] ;  /* 0x00181000541c7984 */ /* 0x000f620000000c00 */
[----:B-1----:R-:W-:Y:S01]  /*4de0*/  FADD.FTZ R45, R45, R40 ;  /* 0x000000282d2d7221 */ /* 0x002fe20000010000 */
[----:B------:R-:W-:Y:S01]  /*4df0*/  FADD.FTZ R44, R44, R41 ;  /* 0x000000292c2c7221 */ /* 0x000fe20000010000 */
[----:B------:R-:W-:Y:S01]  /*4e00*/  FADD.FTZ R47, R47, R42 ;  /* 0x0000002a2f2f7221 */ /* 0x000fe20000010000 */
[----:B------:R-:W-:Y:S01]  /*4e10*/  FADD.FTZ R46, R46, R43 ;  /* 0x0000002b2e2e7221 */ /* 0x000fe20000010000 */
[----:B0-----:R-:W-:Y:S01]  /*4e20*/  FADD.FTZ R45, R45, R32 ;  /* 0x000000202d2d7221 */ /* 0x001fe20000010000 */
[----:B------:R-:W-:Y:S01]  /*4e30*/  FADD.FTZ R44, R44, R33 ;  /* 0x000000212c2c7221 */ /* 0x000fe20000010000 */
[----:B------:R-:W-:Y:S01]  /*4e40*/  FADD.FTZ R47, R47, R34 ;  /* 0x000000222f2f7221 */ /* 0x000fe20000010000 */
[----:B------:R-:W-:Y:S01]  /*4e50*/  FADD.FTZ R46, R46, R35 ;  /* 0x000000232e2e7221 */ /* 0x000fe20000010000 */
[----:B--2---:R-:W-:Y:S01]  /*4e60*/  FADD.FTZ R45, R45, R36 ;  /* 0x000000242d2d7221 */ /* 0x004fe20000010000 */
[----:B------:R-:W0:Y:S01]  /*4e70*/  LDS.128 R32, [R84+0x1a40] ;  /* 0x001a400054207984 */ /* 0x000e220000000c00 */
[----:B------:R-:W-:Y:S01]  /*4e80*/  FADD.FTZ R44, R44, R37 ;  /* 0x000000252c2c7221 */ /* 0x000fe20000010000 */
[----:B------:R-:W-:Y:S01]  /*4e90*/  FADD.FTZ R47, R47, R38 ;  /* 0x000000262f2f7221 */ /* 0x000fe20000010000 */
[----:B------:R-:W-:Y:S01]  /*4ea0*/  FADD.FTZ R92, R46, R39 ;  /* 0x000000272e5c7221 */ /* 0x000fe20000010000 */
[----:B------:R-:W-:Y:S01]  /*4eb0*/  LDS.128 R40, [R84+0x1ea0] ;  /* 0x001ea00054287984 */ /* 0x000fe20000000c00 */
[----:B---3--:R-:W-:Y:S01]  /*4ec0*/  FADD.FTZ R93, R45, R20 ;  /* 0x000000142d5d7221 */ /* 0x008fe20000010000 */
[----:B------:R-:W-:Y:S01]  /*4ed0*/  FADD.FTZ R20, R44, R21 ;  /* 0x000000152c147221 */ /* 0x000fe20000010000 */
[----:B------:R-:W-:Y:S01]  /*4ee0*/  FADD.FTZ R21, R47, R22 ;  /* 0x000000162f157221 */ /* 0x000fe20000010000 */
[----:B------:R-:W1:Y:S01]  /*4ef0*/  LDS.128 R36, [R84+0x1c70] ;  /* 0x001c700054247984 */ /* 0x000e620000000c00 */
[----:B------:R-:W-:Y:S01]  /*4f00*/  FADD.FTZ R92, R92, R23 ;  /* 0x000000175c5c7221 */ /* 0x000fe20000010000 */
[----:B----4-:R-:W-:Y:S01]  /*4f10*/  FADD.FTZ R93, R93, R24 ;  /* 0x000000185d5d7221 */ /* 0x010fe20000010000 */
[----:B------:R-:W-:Y:S01]  /*4f20*/  FADD.FTZ R20, R20, R25 ;  /* 0x0000001914147221 */ /* 0x000fe20000010000 */
[----:B------:R-:W2:Y:S01]  /*4f30*/  LDS.128 R44, [R84+0x20d0] ;  /* 0x0020d000542c7984 */ /* 0x000ea20000000c00 */
        /* <DEDUP_REMOVED lines=14> */
[----:B------:R-:W-:Y:S01]  /*5020*/  FADD.FTZ R93, R93, R40 ;  /* 0x000000285d5d7221 */ /* 0x000fe20000010000 */
[----:B------:R-:W-:Y:S01]  /*5030*/  FADD.FTZ R20, R20, R41 ;  /* 0x0000002914147221 */ /* 0x000fe20000010000 */
[----:B------:R-:W-:Y:S01]  /*5040*/  FADD.FTZ R21, R21, R42 ;  /* 0x0000002a15157221 */ /* 0x000fe20000010000 */
[----:B------:R-:W-:Y:S01]  /*5050*/  FADD.FTZ R92, R92, R43 ;  /* 0x0000002b5c5c7221 */ /* 0x000fe20000010000 */
[----:B--2---:R-:W-:Y:S01]  /*5060*/  FADD.FTZ R44, R93, R44 ;  /* 0x0000002c5d2c7221 */ /* 0x004fe20000010000 */
[----:B------:R-:W-:Y:S01]  /*5070*/  FADD.FTZ R45, R20, R45 ;  /* 0x0000002d142d7221 */ /* 0x000fe20000010000 */
[----:B------:R-:W-:Y:S01]  /*5080*/  FADD.FTZ R46, R21, R46 ;  /* 0x0000002e152e7221 */ /* 0x000fe20000010000 */
[----:B------:R-:W-:-:S07]  /*5090*/  FADD.FTZ R47, R92, R47 ;  /* 0x0000002f5c2f7221 */ /* 0x000fce0000010000 */
.L_x_123:
[----:B------:R-:W-:Y:S05]  /*50a0*/  BSYNC B0 ;  /* 0x0000000000007941 */ /* 0x000fea0003800000 */
.L_x_122:
[----:B------:R-:W-:Y:S01]  /*50b0*/  BSSY B0, `(.L_x_124) ;  /* 0x0000011000007945 */ /* 0x000fe20003800000 */
[----:B------:R-:W-:Y:S01]  /*50c0*/  PRMT R28, R66, 0x7632, R28 ;  /* 0x00007632421c7816 */ /* 0x000fe2000000001c */
[----:B------:R-:W-:Y:S02]  /*50d0*/  IMAD.WIDE R90, R85, 0x4, R90 ;  /* 0x00000004555a7825 */ /* 0x000fe400078e025a */
[----:B------:R-:W-:Y:S05]  /*50e0*/  @P4 BRA `(.L_x_125) ;  /* 0x0000000000344947 */ /* 0x000fea0003800000 */
[----:B------:R-:W1:Y:S01]  /*50f0*/  LDC.64 R20, c[0x0][0x288] ;  /* 0x0000a200ff147b82 */ /* 0x000e620000000a00 */
[----:B------:R-:W-:Y:S01]  /*5100*/  MOV R27, UR7 ;  /* 0x00000007001b7c02 */ /* 0x000fe20008000f00 */
[----:B------:R2:W-:Y:S01]  /*5110*/  REDG.E.ADD.F32.FTZ.RN.STRONG.GPU desc[UR14][R90.64], R44 ;  /* 0x0000002c5a0079a6 */ /* 0x0005e2000c10f38e */
[----:B0-----:R-:W-:Y:S02]  /*5120*/  MOV R23, UR8 ;  /* 0x0000000800177c02 */ /* 0x001fe40008000f00 */
[-C--:B------:R-:W-:Y:S02]  /*5130*/  LEA R26, P3, R27, R90.reuse, 0x2 ;  /* 0x0000005a1b1a7211 */ /* 0x080fe400078610ff */
[----:B------:R-:W-:Y:S02]  /*5140*/  LEA R22, P6, R23, R90, 0x2 ;  /* 0x0000005a17167211 */ /* 0x000fe400078c10ff */
[C---:B------:R-:W-:Y:S02]  /*5150*/  IADD3.X R27, R91.reuse, UR9, RZ, P3, !PT ;  /* 0x000000095b1b7c10 */ /* 0x040fe40009ffe4ff */
[----:B------:R-:W-:-:S03]  /*5160*/  IADD3.X R23, R91, UR10, RZ, P6, !PT ;  /* 0x0000000a5b177c10 */ /* 0x000fc6000b7fe4ff */
[----:B------:R2:W-:Y:S01]  /*5170*/  REDG.E.ADD.F32.FTZ.RN.STRONG.GPU desc[UR14][R26.64], R45 ;  /* 0x0000002d1a0079a6 */ /* 0x0005e2000c10f38e */
[----:B-1----:R-:W-:-:S04]  /*5180*/  LEA R24, P4, R20, R90, 0x2 ;  /* 0x0000005a14187211 */ /* 0x002fc800078810ff */
[----:B------:R-:W-:-:S05]  /*5190*/  LEA.HI.X R25, R20, R91, R21, 0x2, P4 ;  /* 0x0000005b14197211 */ /* 0x000fca00020f1415 */
[----:B------:R2:W-:Y:S04]  /*51a0*/  REDG.E.ADD.F32.FTZ.RN.STRONG.GPU desc[UR14][R24.64], R46 ;  /* 0x0000002e180079a6 */ /* 0x0005e8000c10f38e */
[----:B------:R2:W-:Y:S02]  /*51b0*/  REDG.E.ADD.F32.FTZ.RN.STRONG.GPU desc[UR14][R22.64], R47 ;  /* 0x0000002f160079a6 */ /* 0x0005e4000c10f38e */
.L_x_125:
[----:B------:R-:W-:Y:S05]  /*51c0*/  BSYNC B0 ;  /* 0x0000000000007941 */ /* 0x000fea0003800000 */
.L_x_124:
        /* <DEDUP_REMOVED lines=10> */
[----:B------:R-:W-:Y:S01]  /*5270*/  PRMT R29, R80, 0x7632, R29 ;  /* 0x00007632501d7816 */ /* 0x000fe2000000001d */
[----:B------:R-:W-:Y:S06]  /*5280*/  @!P0 BRA `(.L_x_126) ;  /* 0x0000001000908947 */ /* 0x000fec0003800000 */
[----:B------:R-:W1:Y:S01]  /*5290*/  LDC R41, c[0x0][0x10] ;  /* 0x00000400ff297b82 */ /* 0x000e620000000800 */
[----:B------:R-:W3:Y:S01]  /*52a0*/  S2R R40, SR_CTAID.Y ;  /* 0x0000000000287919 */ /* 0x000ee20000002600 */
[----:B------:R-:W-:-:S06]  /*52b0*/  ULOP3.LUT UR11, UR4, 0x1, URZ, 0xc0, !UPT ;  /* 0x00000001040b7892 */ /* 0x000fcc000f8ec03f */
[----:B------:R-:W4:Y:S08]  /*52c0*/  LDC.64 R20, c[0x0][0x258] ;  /* 0x00009600ff147b82 */ /* 0x000f300000000a00 */
[----:B0-2---:R-:W0:Y:S01]  /*52d0*/  LDC.64 R44, c[0x0][0x260] ;  /* 0x00009800ff2c7b82 */ /* 0x005e220000000a00 */
[----:B-1----:R-:W-:-:S04]  /*52e0*/  IMAD R22, R41, UR11, RZ ;  /* 0x0000000b29167c24 */ /* 0x002fc8000f8e02ff */
[C---:B------:R-:W-:Y:S01]  /*52f0*/  IMAD R24, R22.reuse, R83, RZ ;  /* 0x0000005316187224 */ /* 0x040fe200078e02ff */
[----:B---3--:R-:W-:-:S04]  /*5300*/  IADD3 R23, R22, R40, RZ ;  /* 0x0000002816177210 */ /* 0x008fc80007ffe0ff */
[----:B------:R-:W-:Y:S01]  /*5310*/  SHF.L.U32 R25, R24, 0x1, RZ ;  /* 0x0000000118197819 */ /* 0x000fe200000006ff */
[----:B----4-:R-:W-:-:S04]  /*5320*/  IMAD.WIDE.U32 R20, R23, 0x4, R20 ;  /* 0x0000000417147825 */ /* 0x010fc800078e0014 */
[----:B0-----:R-:W-:Y:S01]  /*5330*/  IMAD.WIDE R44, R25, 0x4, R44 ;  /* 0x00000004192c7825 */ /* 0x001fe200078e022c */
[----:B------:R-:W-:Y:S06]  /*5340*/  @P2 BRA `(.L_x_127) ;  /* 0x0000000000682947 */ /* 0x000fec0003800000 */
[----:B------:R-:W0:Y:S01]  /*5350*/  S2R R0, SR_LANEID ;  /* 0x0000000000007919 */ /* 0x000e220000000000 */
[----:B------:R-:W-:Y:S01]  /*5360*/  VOTEU.ANY UR12, UPT, PT ;  /* 0x00000000000c7886 */ /* 0x000fe200038e0100 */
[----:B------:R-:W-:Y:S01]  /*5370*/  ULOP3.LUT UP0, URZ, UR4, 0x2, URZ, 0xc0, !UPT ;  /* 0x00000002043f7892 */ /* 0x000fe2000f80c03f */
[----:B------:R-:W-:Y:S01]  /*5380*/  IMAD R23, R41, UR16, R40 ;  /* 0x0000001029177c24 */ /* 0x000fe2000f8e0228 */
[----:B------:R-:W-:Y:S01]  /*5390*/  UFLO.U32 UR18, UR12 ;  /* 0x0000000c001272bd */ /* 0x000fe200080e0000 */
[----:B------:R-:W-:Y:S01]  /*53a0*/  UMOV UR11, 0x1 ;  /* 0x00000001000b7882 */ /* 0x000fe20000000000 */
[----:B------:R-:W-:Y:S01]  /*53b0*/  UPOPC UR12, UR12 ;  /* 0x0000000c000c72bf */ /* 0x000fe20008000000 */
[----:B------:R-:W-:Y:S01]  /*53c0*/  IMAD.WIDE.U32 R22, R23, 0x8, R44 ;  /* 0x0000000817167825 */ /* 0x000fe200078e002c */
[----:B------:R-:W-:-:S04]  /*53d0*/  USEL UR11, UR11, 0xffffffff, !UP0 ;  /* 0xffffffff0b0b7887 */ /* 0x000fc8000c000000 */
[----:B------:R-:W-:Y:S01]  /*53e0*/  UIMAD UR11, UR11, UR12, URZ ;  /* 0x0000000c0b0b72a4 */ /* 0x000fe2000f8e023f */
[----:B------:R1:W-:Y:S05]  /*53f0*/  STG.E.64 desc[UR14][R22.64], R48 ;  /* 0x0000003016007986 */ /* 0x0003ea000c101b0e */
[----:B------:R-:W-:Y:S02]  /*5400*/  MOV R27, UR11 ;  /* 0x0000000b001b7c02 */ /* 0x000fe40008000f00 */
[----:B0-----:R-:W-:-:S13]  /*5410*/  ISETP.EQ.U32.AND P0, PT, R0, UR18, PT ;  /* 0x0000001200007c0c */ /* 0x001fda000bf02070 */
[----:B------:R-:W-:Y:S06]  /*5420*/  @P0 MEMBAR.ALL.GPU ;  /* 0x0000000000000992 */ /* 0x000fec000000a000 */
[----:B------:R-:W-:-:S00]  /*5430*/  @P0 ERRBAR ;  /* 0x00000000000009ab */ /* 0x000fc00000000000 */
[----:B------:R-:W-:Y:S06]  /*5440*/  @P0 CGAERRBAR ;  /* 0x00000000000005ab */ /* 0x000fec0000000000 */
[----:B------:R1:W-:Y:S01]  /*5450*/  @P0 REDG.E.ADD.S32.STRONG.GPU desc[UR14][R20.64], R27 ;  /* 0x0000001b1400098e */ /* 0x0003e2000c10e38e */
[----:B------:R-:W-:-:S04]  /*5460*/  PLOP3.LUT P0, PT, PT, PT, UP0, 0x80, 0x0 ;  /* 0x000000000000781c */ /* 0x000fc80003f0f008 */
[----:B------:R-:W-:-:S04]  /*5470*/  SEL R25, R83, RZ, !P0 ;  /* 0x000000ff53197207 */ /* 0x000fc80004000000 */
[----:B------:R-:W-:-:S13]  /*5480*/  ISETP.NE.AND P0, PT, R25, -0x1, PT ;  /* 0xffffffff1900780c */ /* 0x000fda0003f05270 */
[----:B-1----:R-:W-:Y:S05]  /*5490*/  @!P0 BRA `(.L_x_127) ;  /* 0x0000000000148947 */ /* 0x002fea0003800000 */
.L_x_128:
[----:B------:R-:W2:Y:S04]  /*54a0*/  LDG.E.STRONG.GPU R22, desc[UR14][R20.64] ;  /* 0x0000000e14167981 */ /* 0x000ea8000c1ef900 */
[----:B--2---:R-:W-:Y:S01]  /*54b0*/  CCTL.IVALL ;  /* 0x00000000ff00798f */ /* 0x004fe20002000000 */
[----:B------:R-:W-:Y:S05]  /*54c0*/  YIELD ;  /* 0x0000000000007946 */ /* 0x000fea0003800000 */
[----:B------:R-:W-:-:S13]  /*54d0*/  ISETP.NE.AND P0, PT, R22, R25, PT ;  /* 0x000000191600720c */ /* 0x000fda0003f05270 */
[----:B------:R-:W-:Y:S05]  /*54e0*/  @P0 BRA `(.L_x_128) ;  /* 0xfffffffc00ec0947 */ /* 0x000fea000383ffff */
.L_x_127:
[----:B------:R-:W-:Y:S01]  /*54f0*/  ISETP.NE.AND P0, PT, R83, RZ, PT ;  /* 0x000000ff5300720c */ /* 0x000fe20003f05270 */
[----:B------:R-:W-:Y:S05]  /*5500*/  WARPSYNC.ALL ;  /* 0x0000000000007948 */ /* 0x000fea0003800000 */
[----:B------:R-:W-:Y:S07]  /*5510*/  BAR.SYNC.DEFER_BLOCKING 0x0 ;  /* 0x0000000000007b1d */ /* 0x000fee0000010000 */
[----:B------:R-:W-:Y:S05]  /*5520*/  @!P0 BRA `(.L_x_126) ;  /* 0x0000000c00e88947 */ /* 0x000fea0003800000 */
[----:B------:R-:W-:Y:S01]  /*5530*/  IADD3 R20, R83, -0x1, RZ ;  /* 0xffffffff53147810 */ /* 0x000fe20007ffe0ff */
[----:B------:R-:W-:-:S03]  /*5540*/  HFMA2.MMA R43, -RZ, RZ, 0, 0 ;  /* 0x00000000ff2b7435 */ /* 0x000fc600000001ff */
[----:B------:R-:W-:-:S13]  /*5550*/  ISETP.GE.U32.AND P0, PT, R20, 0x3, PT ;  /* 0x000000031400780c */ /* 0x000fda0003f06070 */
[----:B------:R-:W-:Y:S05]  /*5560*/  @!P0 BRA `(.L_x_129) ;  /* 0x0000000c00688947 */ /* 0x000fea0003800000 */
[----:B------:R-:W-:Y:S02]  /*5570*/  LOP3.LUT R42, R83, 0x3, RZ, 0xc0, !PT ;  /* 0x00000003532a7812 */ /* 0x000fe400078ec0ff */
[----:B------:R-:W-:Y:S02]  /*5580*/  MOV R43, RZ ;  /* 0x000000ff002b7202 */ /* 0x000fe40000000f00 */
[----:B------:R-:W-:-:S04]  /*5590*/  IADD3 R42, -R42, R83, RZ ;  /* 0x000000532a2a7210 */ /* 0x000fc80007ffe1ff */
[----:B------:R-:W-:-:S13]  /*55a0*/  ISETP.GT.AND P0, PT, R42, RZ, PT ;  /* 0x000000ff2a00720c */ /* 0x000fda0003f04270 */
[----:B------:R-:W-:Y:S05]  /*55b0*/  @!P0 BRA `(.L_x_130) ;  /* 0x0000000800d88947 */ /* 0x000fea0003800000 */
[----:B------:R-:W-:Y:S02]  /*55c0*/  ISETP.GT.AND P3, PT, R42, 0xc, PT ;  /* 0x0000000c2a00780c */ /* 0x000fe40003f64270 */
[----:B------:R-:W-:-:S11]  /*55d0*/  PLOP3.LUT P0, PT, PT, PT, PT, 0x80, 0x0 ;  /* 0x000000000000781c */ /* 0x000fd60003f0f070 */
[----:B------:R-:W-:Y:S05]  /*55e0*/  @!P3 BRA `(.L_x_131) ;  /* 0x0000000400d0b947 */ /* 0x000fea0003800000 */
[----:B------:R-:W-:-:S13]  /*55f0*/  PLOP3.LUT P0, PT, PT, PT, PT, 0x8, 0x0 ;  /* 0x000000000000781c */ /* 0x000fda0003f0e170 */
.L_x_132:
        /* <DEDUP_REMOVED lines=115> */
.L_x_131:
        /* <DEDUP_REMOVED lines=61> */
.L_x_133:
[----:B------:R-:W-:-:S13]  /*6100*/  ISETP.NE.OR P0, PT, R42, RZ, P0 ;  /* 0x000000ff2a00720c */ /* 0x000fda0000705670 */
[----:B------:R-:W-:Y:S05]  /*6110*/  @!P0 BRA `(.L_x_129) ;  /* 0x00000000007c8947 */ /* 0x000fea0003800000 */
.L_x_130:
        /* <DEDUP_REMOVED lines=31> */
.L_x_129:
        /* <DEDUP_REMOVED lines=11> */
.L_x_135:
[----:B------:R-:W-:Y:S05]  /*63c0*/  BSYNC B0 ;  /* 0x0000000000007941 */ /* 0x000fea0003800000 */
.L_x_134:
        /* <DEDUP_REMOVED lines=16> */
.L_x_126:
[----:B------:R-:W1:Y:S01]  /*64d0*/  S2UR UR12, SR_CgaCtaId ;  /* 0x00000000000c79c3 */ /* 0x000e620000008800 */
[----:B------:R-:W-:Y:S01]  /*64e0*/  UMOV UR11, 0x400 ;  /* 0x00000400000b7882 */ /* 0x000fe20000000000 */
[----:B------:R-:W-:Y:S01]  /*64f0*/  SHF.L.U32 R66, R66, 0x10, RZ ;  /* 0x0000001042427819 */ /* 0x000fe200000006ff */
[----:B------:R-:W-:Y:S01]  /*6500*/  ULDC.64 UR18, c[0x0][0x290] ;  /* 0x0000a40000127ab9 */ /* 0x000fe20000000a00 */
[----:B------:R-:W-:Y:S02]  /*6510*/  SHF.L.U32 R28, R28, 0x10, RZ ;  /* 0x000000101c1c7819 */ /* 0x000fe400000006ff */
[----:B------:R-:W-:Y:S01]  /*6520*/  ISETP.GE.U32.AND P0, PT, R73, UR18, PT ;  /* 0x0000001249007c0c */ /* 0x000fe2000bf06070 */
[----:B------:R-:W-:Y:S01]  /*6530*/  FADD.FTZ R66, R66, -UR13 ;  /* 0x8000000d42427e21 */ /* 0x000fe20008010000 */
[----:B------:R-:W-:Y:S01]  /*6540*/  SHF.L.U32 R65, R65, 0x10, RZ ;  /* 0x0000001041417819 */ /* 0x000fe200000006ff */
[----:B------:R-:W-:Y:S01]  /*6550*/  FADD.FTZ R28, R28, -UR13 ;  /* 0x8000000d1c1c7e21 */ /* 0x000fe20008010000 */
[----:B------:R-:W-:Y:S01]  /*6560*/  ISETP.GE.AND.EX P0, PT, R7, UR19, PT, P0 ;  /* 0x0000001307007c0c */ /* 0x000fe2000bf06300 */
[----:B------:R-:W-:Y:S01]  /*6570*/  FMUL.FTZ R43, R66, UR20 ;  /* 0x00000014422b7c20 */ /* 0x000fe20008410000 */
[----:B------:R-:W-:Y:S01]  /*6580*/  SHF.L.U32 R67, R67, 0x10, RZ ;  /* 0x0000001043437819 */ /* 0x000fe200000006ff */
[----:B------:R-:W-:Y:S01]  /*6590*/  FMUL.FTZ R42, R28, UR20 ;  /* 0x000000141c2a7c20 */ /* 0x000fe20008410000 */
[----:B-1----:R-:W-:-:S03]  /*65a0*/  ULEA UR11, UR12, UR11, 0x18 ;  /* 0x0000000b0c0b7291 */ /* 0x002fc6000f8ec03f */
[----:B------:R-:W-:-:S06]  /*65b0*/  ULDC UR12, c[0x0][0x2bc] ;  /* 0x0000af00000c7ab9 */ /* 0x000fcc0000000800 */
[----:B------:R-:W-:Y:S01]  /*65c0*/  @!P2 STS.64 [UR11+0xb0], R48 ;  /* 0x0000b030ff00a988 */ /* 0x000fe20008000a0b */
[----:B------:R-:W-:Y:S06]  /*65d0*/  BAR.SYNC.DEFER_BLOCKING 0x0 ;  /* 0x0000000000007b1d */ /* 0x000fec0000010000 */
[----:B------:R-:W1:Y:S02]  /*65e0*/  LDS.64 R20, [UR11+0xb0] ;  /* 0x0000b00bff147984 */ /* 0x000e640008000a00 */
[----:B-1----:R-:W-:Y:S01]  /*65f0*/  FMUL.FTZ R20, R20, UR12 ;  /* 0x0000000c14147c20 */ /* 0x002fe20008410000 */
[----:B--2---:R-:W-:-:S04]  /*6600*/  FMUL.FTZ R24, R21, UR12 ;  /* 0x0000000c15187c20 */ /* 0x004fc80008410000 */
[----:B------:R-:W-:Y:S02]  /*6610*/  R2UR UR11, R20 ;  /* 0x00000000140b72ca */ /* 0x000fe400000e0000 */
[----:B------:R-:W-:Y:S01]  /*6620*/  SHF.L.U32 R20, R39, 0x10, RZ ;  /* 0x0000001027147819 */ /* 0x000fe200000006ff */
[----:B------:R-:W-:-:S12]  /*6630*/  @!P5 BRA `(.L_x_136) ;  /* 0x000000000048d947 */ /* 0x000fd80003800000 */
[----:B------:R-:W-:Y:S01]  /*6640*/  FFMA.FTZ R21, R43, R16, R18 ;  /* 0x000000102b157223 */ /* 0x000fe20000010012 */
[----:B------:R-:W-:-:S03]  /*6650*/  FFMA.FTZ R22, R42, R17, R19 ;  /* 0x000000112a167223 */ /* 0x000fc60000010013 */
[----:B0-----:R-:W-:Y:S01]  /*6660*/  FMUL.FTZ R23, R21, -1.4426950216293334961 ;  /* 0xbfb8aa3b15177820 */ /* 0x001fe20000410000 */
        /* <DEDUP_REMOVED lines=15> */
.L_x_136:
[----:B------:R-:W-:Y:S04]  /*6760*/  BSSY B0, `(.L_x_137) ;  /* 0x0000014000007945 */ /* 0x000fe80003800000 */
[----:B------:R-:W-:Y:S05]  /*6770*/  @!P1 BRA `(.L_x_138) ;  /* 0x0000000000489947 */ /* 0x000fea0003800000 */
[--C-:B------:R-:W-:Y:S01]  /*6780*/  FFMA.FTZ R21, R42, UR11, R24.reuse ;  /* 0x0000000b2a157c23 */ /* 0x100fe20008010018 */
[----:B------:R-:W-:Y:S01]  /*6790*/  ULDC.64 UR22, c[0x0][0x288] ;  /* 0x0000a20000167ab9 */ /* 0x000fe20000000a00 */
[----:B------:R-:W-:Y:S01]  /*67a0*/  FFMA.FTZ R22, R43, UR11, R24 ;  /* 0x0000000b2b167c23 */ /* 0x000fe20008010018 */
[----:B0-----:R-:W-:Y:S02]  /*67b0*/  IMAD R23, R3, UR22, RZ ;  /* 0x0000001603177c24 */ /* 0x001fe4000f8e02ff */
[----:B------:R-:W-:Y:S01]  /*67c0*/  FFMA.FTZ R25, R20, R17, -R21 ;  /* 0x0000001114197223 */ /* 0x000fe20000010815 */
[----:B------:R-:W-:Y:S01]  /*67d0*/  MOV R20, R86 ;  /* 0x0000005600147202 */ /* 0x000fe20000000f00 */
[----:B------:R-:W-:Y:S01]  /*67e0*/  FFMA.FTZ R22, R65, R16, -R22 ;  /* 0x0000001041167223 */ /* 0x000fe20000010816 */
[----:B------:R-:W-:Y:S01]  /*67f0*/  MOV R21, R89 ;  /* 0x0000005900157202 */ /* 0x000fe20000000f00 */
[----:B------:R-:W-:Y:S02]  /*6800*/  IMAD R23, R74, UR23, R23 ;  /* 0x000000174a177c24 */ /* 0x000fe4000f8e0217 */
[----:B------:R-:W-:Y:S01]  /*6810*/  FMUL.FTZ R25, R25, UR20 ;  /* 0x0000001419197c20 */ /* 0x000fe20008410000 */
[----:B------:R-:W-:Y:S01]  /*6820*/  FMUL.FTZ R26, R22, UR20 ;  /* 0x00000014161a7c20 */ /* 0x000fe20008410000 */
[----:B------:R-:W-:Y:S01]  /*6830*/  IMAD.WIDE.U32 R20, R74, UR22, R20 ;  /* 0x000000164a147c25 */ /* 0x000fe2000f8e0014 */
[----:B------:R-:W-:-:S03]  /*6840*/  ULDC.64 UR22, c[0x0][0x210] ;  /* 0x0000840000167ab9 */ /* 0x000fc60000000a00 */
[----:B------:R-:W-:Y:S02]  /*6850*/  F2FP.BF16.F32.PACK_AB R25, R25, R26 ;  /* 0x0000001a1919723e */ /* 0x000fe400000010ff */
[----:B------:R-:W-:Y:S02]  /*6860*/  LEA R22, P2, R20, UR22, 0x1 ;  /* 0x0000001614167c11 */ /* 0x000fe4000f8408ff */
[----:B------:R-:W-:-:S04]  /*6870*/  IADD3 R23, R21, R23, RZ ;  /* 0x0000001715177210 */ /* 0x000fc80007ffe0ff */
[----:B------:R-:W-:-:S05]  /*6880*/  LEA.HI.X R23, R20, UR23, R23, 0x1, P2 ;  /* 0x0000001714177c11 */ /* 0x000fca00090f0c17 */
[----:B------:R1:W-:Y:S02]  /*6890*/  STG.E desc[UR14][R22.64], R25 ;  /* 0x0000001916007986 */ /* 0x0003e4000c10190e */
.L_x_138:
[----:B------:R-:W-:Y:S05]  /*68a0*/  BSYNC B0 ;  /* 0x0000000000007941 */ /* 0x000fea0003800000 */
.L_x_137:
[----:B------:R-:W-:Y:S01]  /*68b0*/  SHF.L.U32 R38, R38, 0x10, RZ ;  /* 0x0000001026267819 */ /* 0x000fe200000006ff */
[----:B------:R-:W-:Y:S01]  /*68c0*/  FADD.FTZ R67, R67, -UR13 ;  /* 0x8000000d43437e21 */ /* 0x000fe20008010000 */
[----:B------:R-:W-:Y:S02]  /*68d0*/  SHF.L.U32 R21, R64, 0x10, RZ ;  /* 0x0000001040157819 */ /* 0x000fe400000006ff */
[----:B------:R-:W-:Y:S01]  /*68e0*/  ISETP.GT.U32.OR P0, PT, R75, 0x22f, P0 ;  /* 0x0000022f4b00780c */ /* 0x000fe20000704470 */
[----:B------:R-:W-:Y:S01]  /*68f0*/  FADD.FTZ R38, R38, -UR13 ;  /* 0x8000000d26267e21 */ /* 0x000fe20008010000 */
[----:B------:R-:W-:Y:S01]  /*6900*/  SHF.L.U32 R20, R37, 0x10, RZ ;  /* 0x0000001025147819 */ /* 0x000fe200000006ff */
[----:B------:R-:W-:Y:S01]  /*6910*/  FMUL.FTZ R67, R67, UR20 ;  /* 0x0000001443437c20 */ /* 0x000fe20008410000 */
[----:B------:R-:W-:Y:S01]  /*6920*/  SHF.L.U32 R62, R62, 0x10, RZ ;  /* 0x000000103e3e7819 */ /* 0x000fe200000006ff */
[----:B------:R-:W-:Y:S01]  /*6930*/  FMUL.FTZ R40, R38, UR20 ;  /* 0x0000001426287c20 */ /* 0x000fe20008410000 */
[----:B------:R-:W-:Y:S01]  /*6940*/  SHF.L.U32 R36, R36, 0x10, RZ ;  /* 0x0000001024247819 */ /* 0x000fe200000006ff */
[----:B------:R-:W-:Y:S06]  /*6950*/  @!P5 BRA `(.L_x_139) ;  /* 0x000000000048d947 */ /* 0x000fec0003800000 */
[----:B-1----:R-:W-:Y:S01]  /*6960*/  FFMA.FTZ R22, R67, R16, R18 ;  /* 0x0000001043167223 */ /* 0x002fe20000010012 */
[----:B0-----:R-:W-:-:S03]  /*6970*/  FFMA.FTZ R23, R40, R17, R19 ;  /* 0x0000001128177223 */ /* 0x001fc60000010013 */
        /* <DEDUP_REMOVED lines=16> */
.L_x_139:
[----:B------:R-:W-:Y:S04]  /*6a80*/  BSSY B0, `(.L_x_140) ;  /* 0x0000014000007945 */ /* 0x000fe80003800000 */
[----:B------:R-:W-:Y:S05]  /*6a90*/  @P0 BRA `(.L_x_141) ;  /* 0x0000000000480947 */ /* 0x000fea0003800000 */
[--C-:B-1----:R-:W-:Y:S01]  /*6aa0*/  FFMA.FTZ R22, R67, UR11, R24.reuse ;  /* 0x0000000b43167c23 */ /* 0x102fe20008010018 */
[----:B0-----:R-:W-:Y:S01]  /*6ab0*/  FFMA.FTZ R23, R40, UR11, R24 ;  /* 0x0000000b28177c23 */ /* 0x001fe20008010018 */
[----:B------:R-:W-:Y:S02]  /*6ac0*/  ULDC.64 UR22, c[0x0][0x288] ;  /* 0x0000a20000167ab9 */ /* 0x000fe40000000a00 */
[----:B------:R-:W-:Y:S02]  /*6ad0*/  IMAD R26, R7, UR22, RZ ;  /* 0x00000016071a7c24 */ /* 0x000fe4000f8e02ff */
[----:B------:R-:W-:Y:S01]  /*6ae0*/  FFMA.FTZ R22, R21, R16, -R22 ;  /* 0x0000001015167223 */ /* 0x000fe20000010816 */
[----:B------:R-:W-:Y:S01]  /*6af0*/  FFMA.FTZ R7, R20, R17, -R23 ;  /* 0x0000001114077223 */ /* 0x000fe20000010817 */
[----:B------:R-:W-:Y:S01]  /*6b00*/  MOV R20, R86 ;  /* 0x0000005600147202 */ /* 0x000fe20000000f00 */
[----:B------:R-:W-:Y:S01]  /*6b10*/  IMAD R23, R73, UR23, R26 ;  /* 0x0000001749177c24 */ /* 0x000fe2000f8e021a */
[----:B------:R-:W-:Y:S01]  /*6b20*/  MOV R21, R89 ;  /* 0x0000005900157202 */ /* 0x000fe20000000f00 */
        /* <DEDUP_REMOVED lines=9> */
.L_x_141:
[----:B------:R-:W-:Y:S05]  /*6bc0*/  BSYNC B0 ;  /* 0x0000000000007941 */ /* 0x000fea0003800000 */
.L_x_140:
[----:B------:R-:W-:Y:S01]  /*6bd0*/  ISETP.GE.U32.AND P4, PT, R72, UR18, PT ;  /* 0x0000001248007c0c */ /* 0x000fe2000bf86070 */
[----:B------:R-:W-:Y:S01]  /*6be0*/  FADD.FTZ R62, R62, -UR13 ;  /* 0x8000000d3e3e7e21 */ /* 0x000fe20008010000 */
[----:B------:R-:W-:Y:S01]  /*6bf0*/  ISETP.GE.U32.AND P2, PT, R71, UR18, PT ;  /* 0x0000001247007c0c */ /* 0x000fe2000bf46070 */
[----:B------:R-:W-:Y:S01]  /*6c00*/  FADD.FTZ R36, R36, -UR13 ;  /* 0x8000000d24247e21 */ /* 0x000fe20008010000 */
[----:B------:R-:W-:Y:S02]  /*6c10*/  ISETP.GE.U32.AND P3, PT, R70, UR18, PT ;  /* 0x0000001246007c0c */ /* 0x000fe4000bf66070 */
[----:B------:R-:W-:Y:S01]  /*6c20*/  ISETP.GE.AND.EX P4, PT, R9, UR19, PT, P4 ;  /* 0x0000001309007c0c */ /* 0x000fe2000bf86340 */
[----:B------:R-:W-:Y:S01]  /*6c30*/  FMUL.FTZ R38, R36, UR20 ;  /* 0x0000001424267c20 */ /* 0x000fe20008410000 */
[----:B------:R-:W-:Y:S02]  /*6c40*/  ISETP.GE.AND.EX P2, PT, R13, UR19, PT, P2 ;  /* 0x000000130d007c0c */ /* 0x000fe4000bf46320 */
[----:B------:R-:W-:Y:S01]  /*6c50*/  SHF.L.U32 R20, R35, 0x10, RZ ;  /* 0x0000001023147819 */ /* 0x000fe200000006ff */
[----:B------:R-:W-:Y:S01]  /*6c60*/  FMUL.FTZ R35, R62, UR20 ;  /* 0x000000143e237c20 */ /* 0x000fe20008410000 */
[----:B------:R-:W-:-:S02]  /*6c70*/  SHF.L.U32 R61, R61, 0x10, RZ ;  /* 0x000000103d3d7819 */ /* 0x000fc400000006ff */
[----:B------:R-:W-:Y:S02]  /*6c80*/  ISETP.GE.U32.AND P0, PT, R69, UR18, PT ;  /* 0x0000001245007c0c */ /* 0x000fe4000bf06070 */
[----:B------:R-:W-:Y:S02]  /*6c90*/  ISETP.GE.AND.EX P3, PT, R15, UR19, PT, P3 ;  /* 0x000000130f007c0c */ /* 0x000fe4000bf66330 */
[C---:B------:R-:W-:Y:S02]  /*6ca0*/  ISETP.GT.U32.OR P4, PT, R75.reuse, 0x22f, P4 ;  /* 0x0000022f4b00780c */ /* 0x040fe40002784470 */
[----:B------:R-:W-:Y:S02]  /*6cb0*/  ISETP.GT.U32.OR P2, PT, R75, 0x22f, P2 ;  /* 0x0000022f4b00780c */ /* 0x000fe40001744470 */
[----:B------:R-:W-:Y:S02]  /*6cc0*/  SHF.L.U32 R63, R63, 0x10, RZ ;  /* 0x000000103f3f7819 */ /* 0x000fe400000006ff */
[----:B------:R-:W-:Y:S01]  /*6cd0*/  SHF.L.U32 R34, R34, 0x10, RZ ;  /* 0x0000001022227819 */ /* 0x000fe200000006ff */
[----:B------:R-:W-:Y:S08]  /*6ce0*/  @!P5 BRA `(.L_x_142) ;  /* 0x000000000048d947 */ /* 0x000ff00003800000 */
[----:B------:R-:W-:Y:S01]  /*6cf0*/  FFMA.FTZ R21, R38, R17, R19 ;  /* 0x0000001126157223 */ /* 0x000fe20000010013 */
[----:B--2---:R-:W-:-:S03]  /*6d00*/  FFMA.FTZ R7, R35, R16, R18 ;  /* 0x0000001023077223 */ /* 0x004fc60000010012 */
[----:B-1----:R-:W-:Y:S01]  /*6d10*/  FMUL.FTZ R25, R21, -1.4426950216293334961 ;  /* 0xbfb8aa3b15197820 */ /* 0x002fe20000410000 */
[----:B------:R-:W-:-:S05]  /*6d20*/  FMUL.FTZ R22, R7, -1.4426950216293334961 ;  /* 0xbfb8aa3b07167820 */ /* 0x000fca0000410000 */
[----:B------:R-:W1:Y:S08]  /*6d30*/  MUFU.EX2 R25, R25 ;  /* 0x0000001900197308 */ /* 0x000e700000000800 */
[----:B------:R-:W0:Y:S01]  /*6d40*/  MUFU.EX2 R22, R22 ;  /* 0x0000001600167308 */ /* 0x000e220000000800 */
[----:B-1----:R-:W-:-:S07]  /*6d50*/  FADD.FTZ R27, R25, 1 ;  /* 0x3f800000191b7421 */ /* 0x002fce0000010000 */
[----:B------:R-:W1:Y:S01]  /*6d60*/  MUFU.RCP R27, R27 ;  /* 0x0000001b001b7308 */ /* 0x000e620000001000 */
[----:B0-----:R-:W-:-:S07]  /*6d70*/  FADD.FTZ R23, R22, 1 ;  /* 0x3f80000016177421 */ /* 0x001fce0000010000 */
[----:B------:R-:W0:Y:S01]  /*6d80*/  MUFU.RCP R26, R23 ;  /* 0x00000017001a7308 */ /* 0x000e220000001000 */
[----:B-1----:R-:W-:Y:S01]  /*6d90*/  FADD.FTZ R36, -R27, 1 ;  /* 0x3f8000001b247421 */ /* 0x002fe20000010100 */
[----:B------:R-:W-:-:S03]  /*6da0*/  FMUL.FTZ R20, R20, R27 ;  /* 0x0000001b14147220 */ /* 0x000fc60000410000 */
[----:B------:R-:W-:Y:S01]  /*6db0*/  FFMA.FTZ R21, R21, R36, 1 ;  /* 0x3f80000015157423 */ /* 0x000fe20000010024 */
[----:B0-----:R-:W-:Y:S01]  /*6dc0*/  FADD.FTZ R28, -R26, 1 ;  /* 0x3f8000001a1c7421 */ /* 0x001fe20000010100 */
[----:B------:R-:W-:Y:S02]  /*6dd0*/  FMUL.FTZ R61, R61, R26 ;  /* 0x0000001a3d3d7220 */ /* 0x000fe40000410000 */
[----:B------:R-:W-:Y:S01]  /*6de0*/  FMUL.FTZ R20, R20, R21 ;  /* 0x0000001514147220 */ /* 0x000fe20000410000 */
[----:B------:R-:W-:-:S04]  /*6df0*/  FFMA.FTZ R28, R7, R28, 1 ;  /* 0x3f800000071c7423 */ /* 0x000fc8000001001c */
[----:B------:R-:W-:-:S07]  /*6e00*/  FMUL.FTZ R61, R61, R28 ;  /* 0x0000001c3d3d7220 */ /* 0x000fce0000410000 */
.L_x_142:
[----:B------:R-:W-:Y:S04]  /*6e10*/  BSSY B0, `(.L_x_143) ;  /* 0x0000014000007945 */ /* 0x000fe80003800000 */
[----:B------:R-:W-:Y:S05]  /*6e20*/  @P4 BRA `(.L_x_144) ;  /* 0x0000000000484947 */ /* 0x000fea0003800000 */
[--C-:B--2---:R-:W-:Y:S01]  /*6e30*/  FFMA.FTZ R7, R38, UR11, R24.reuse ;  /* 0x0000000b26077c23 */ /* 0x104fe20008010018 */
[----:B------:R-:W-:Y:S01]  /*6e40*/  ULDC.64 UR22, c[0x0][0x288] ;  /* 0x0000a20000167ab9 */ /* 0x000fe20000000a00 */
[----:B------:R-:W-:Y:S01]  /*6e50*/  MOV R21, R89 ;  /* 0x0000005900157202 */ /* 0x000fe20000000f00 */
[----:B-1----:R-:W-:Y:S01]  /*6e60*/  FFMA.FTZ R22, R35, UR11, R24 ;  /* 0x0000000b23167c23 */ /* 0x002fe20008010018 */
[----:B------:R-:W-:Y:S01]  /*6e70*/  FFMA.FTZ R7, R20, R17, -R7 ;  /* 0x0000001114077223 */ /* 0x000fe20000010807 */
[----:B------:R-:W-:Y:S01]  /*6e80*/  MOV R20, R86 ;  /* 0x0000005600147202 */ /* 0x000fe20000000f00 */
[----:B------:R-:W-:Y:S02]  /*6e90*/  IMAD R9, R9, UR22, RZ ;  /* 0x0000001609097c24 */ /* 0x000fe4000f8e02ff */
[----:B------:R-:W-:Y:S01]  /*6ea0*/  FFMA.FTZ R22, R61, R16, -R22 ;  /* 0x000000103d167223 */ /* 0x000fe20000010816 */
[----:B------:R-:W-:Y:S01]  /*6eb0*/  FMUL.FTZ R7, R7, UR20 ;  /* 0x0000001407077c20 */ /* 0x000fe20008410000 */
[----:B------:R-:W-:-:S04]  /*6ec0*/  IMAD.WIDE.U32 R20, R72, UR22, R20 ;  /* 0x0000001648147c25 */ /* 0x000fc8000f8e0014 */
[----:B------:R-:W-:Y:S01]  /*6ed0*/  FMUL.FTZ R26, R22, UR20 ;  /* 0x00000014161a7c20 */ /* 0x000fe20008410000 */
[----:B------:R-:W-:Y:S01]  /*6ee0*/  IMAD R9, R72, UR23, R9 ;  /* 0x0000001748097c24 */ /* 0x000fe2000f8e0209 */
[----:B------:R-:W-:-:S03]  /*6ef0*/  ULDC.64 UR22, c[0x0][0x210] ;  /* 0x0000840000167ab9 */ /* 0x000fc60000000a00 */
[----:B------:R-:W-:Y:S02]  /*6f00*/  F2FP.BF16.F32.PACK_AB R7, R7, R26 ;  /* 0x0000001a0707723e */ /* 0x000fe400000010ff */
[----:B------:R-:W-:Y:S02]  /*6f10*/  LEA R22, P4, R20, UR22, 0x1 ;  /* 0x0000001614167c11 */ /* 0x000fe4000f8808ff */
[----:B------:R-:W-:-:S04]  /*6f20*/  IADD3 R9, R21, R9, RZ ;  /* 0x0000000915097210 */ /* 0x000fc80007ffe0ff */
[----:B0-----:R-:W-:-:S05]  /*6f30*/  LEA.HI.X R23, R20, UR23, R9, 0x1, P4 ;  /* 0x0000001714177c11 */ /* 0x001fca000a0f0c09 */
[----:B------:R3:W-:Y:S02]  /*6f40*/  STG.E desc[UR14][R22.64], R7 ;  /* 0x0000000716007986 */ /* 0x0007e4000c10190e */
.L_x_144:
[----:B------:R-:W-:Y:S05]  /*6f50*/  BSYNC B0 ;  /* 0x0000000000007941 */ /* 0x000fea0003800000 */
.L_x_143:
[----:B------:R-:W-:Y:S01]  /*6f60*/  FADD.FTZ R63, R63, -UR13 ;  /* 0x8000000d3f3f7e21 */ /* 0x000fe20008010000 */
[----:B------:R-:W-:Y:S01]  /*6f70*/  FADD.FTZ R34, R34, -UR13 ;  /* 0x8000000d22227e21 */ /* 0x000fe20008010000 */
[----:B--23--:R-:W-:Y:S02]  /*6f80*/  SHF.L.U32 R7, R76, 0x10, RZ ;  /* 0x000000104c077819 */ /* 0x00cfe400000006ff */
[----:B------:R-:W-:Y:S01]  /*6f90*/  SHF.L.U32 R20, R33, 0x10, RZ ;  /* 0x0000001021147819 */ /* 0x000fe200000006ff */
[----:B------:R-:W-:Y:S01]  /*6fa0*/  FMUL.FTZ R63, R63, UR20 ;  /* 0x000000143f3f7c20 */ /* 0x000fe20008410000 */
[----:B------:R-:W-:Y:S01]  /*6fb0*/  FMUL.FTZ R36, R34, UR20 ;  /* 0x0000001422247c20 */ /* 0x000fe20008410000 */
[----:B------:R-:W-:Y:S06]  /*6fc0*/  @!P5 BRA `(.L_x_145) ;  /* 0x000000000048d947 */ /* 0x000fec0003800000 */
[----:B------:R-:W-:Y:S01]  /*6fd0*/  FFMA.FTZ R21, R36, R17, R19 ;  /* 0x0000001124157223 */ /* 0x000fe20000010013 */
[----:B------:R-:W-:-:S03]  /*6fe0*/  FFMA.FTZ R9, R63, R16, R18 ;  /* 0x000000103f097223 */ /* 0x000fc60000010012 */
        /* <DEDUP_REMOVED lines=16> */
.L_x_145:
[----:B------:R-:W-:Y:S04]  /*70f0*/  BSSY B0, `(.L_x_146) ;  /* 0x0000014000007945 */ /* 0x000fe80003800000 */
[----:B------:R-:W-:Y:S05]  /*7100*/  @P2 BRA `(.L_x_147) ;  /* 0x0000000000482947 */ /* 0x000fea0003800000 */
[--C-:B-1----:R-:W-:Y:S01]  /*7110*/  FFMA.FTZ R22, R63, UR11, R24.reuse ;  /* 0x0000000b3f167c23 */ /* 0x102fe20008010018 */
[----:B------:R-:W-:Y:S01]  /*7120*/  FFMA.FTZ R9, R36, UR11, R24 ;  /* 0x0000000b24097c23 */ /* 0x000fe20008010018 */
[----:B------:R-:W-:Y:S01]  /*7130*/  ULDC.64 UR22, c[0x0][0x288] ;  /* 0x0000a20000167ab9 */ /* 0x000fe20000000a00 */
[----:B------:R-:W-:Y:S01]  /*7140*/  MOV R21, R89 ;  /* 0x0000005900157202 */ /* 0x000fe20000000f00 */
[----:B------:R-:W-:Y:S01]  /*7150*/  FFMA.FTZ R22, R7, R16, -R22 ;  /* 0x0000001007167223 */ /* 0x000fe20000010816 */
[----:B------:R-:W-:Y:S01]  /*7160*/  FFMA.FTZ R7, R20, R17, -R9 ;  /* 0x0000001114077223 */ /* 0x000fe20000010809 */
[----:B------:R-:W-:Y:S01]  /*7170*/  MOV R20, R86 ;  /* 0x0000005600147202 */ /* 0x000fe20000000f00 */
[----:B------:R-:W-:Y:S02]  /*7180*/  IMAD R26, R13, UR22, RZ ;  /* 0x000000160d1a7c24 */ /* 0x000fe4000f8e02ff */
[----:B------:R-:W-:Y:S02]  /*7190*/  FMUL.FTZ R7, R7, UR20 ;  /* 0x0000001407077c20 */ /* 0x000fe40008410000 */
[----:B------:R-:W-:-:S04]  /*71a0*/  IMAD.WIDE.U32 R20, R71, UR22, R20 ;  /* 0x0000001647147c25 */ /* 0x000fc8000f8e0014 */
[----:B------:R-:W-:Y:S01]  /*71b0*/  IMAD R9, R71, UR23, R26 ;  /* 0x0000001747097c24 */ /* 0x000fe2000f8e021a */
[----:B------:R-:W-:Y:S01]  /*71c0*/  ULDC.64 UR22, c[0x0][0x210] ;  /* 0x0000840000167ab9 */ /* 0x000fe20000000a00 */
[----:B------:R-:W-:Y:S01]  /*71d0*/  FMUL.FTZ R26, R22, UR20 ;  /* 0x00000014161a7c20 */ /* 0x000fe20008410000 */
[C---:B------:R-:W-:Y:S02]  /*71e0*/  LEA R22, P2, R20.reuse, UR22, 0x1 ;  /* 0x0000001614167c11 */ /* 0x040fe4000f8408ff */
[----:B------:R-:W-:Y:S02]  /*71f0*/  IADD3 R9, R21, R9, RZ ;  /* 0x0000000915097210 */ /* 0x000fe40007ffe0ff */
[----:B------:R-:W-:Y:S02]  /*7200*/  F2FP.BF16.F32.PACK_AB R7, R7, R26 ;  /* 0x0000001a0707723e */ /* 0x000fe400000010ff */
[----:B0-----:R-:W-:-:S05]  /*7210*/  LEA.HI.X R23, R20, UR23, R9, 0x1, P2 ;  /* 0x0000001714177c11 */ /* 0x001fca00090f0c09 */
[----:B------:R2:W-:Y:S02]  /*7220*/  STG.E desc[UR14][R22.64], R7 ;  /* 0x0000000716007986 */ /* 0x0005e4000c10190e */
.L_x_147:
[----:B------:R-:W-:Y:S05]  /*7230*/  BSYNC B0 ;  /* 0x0000000000007941 */ /* 0x000fea0003800000 */
.L_x_146:
[----:B------:R-:W-:Y:S02]  /*7240*/  SHF.L.U32 R77, R77, 0x10, RZ ;  /* 0x000000104d4d7819 */ /* 0x000fe400000006ff */
[----:B------:R-:W-:Y:S02]  /*7250*/  SHF.L.U32 R32, R32, 0x10, RZ ;  /* 0x0000001020207819 */ /* 0x000fe400000006ff */
[----:B------:R-:W-:Y:S01]  /*7260*/  ISETP.GE.AND.EX P0, PT, R51, UR19, PT, P0 ;  /* 0x0000001333007c0c */ /* 0x000fe2000bf06300 */
[----:B------:R-:W-:Y:S01]  /*7270*/  FADD.FTZ R77, R77, -UR13 ;  /* 0x8000000d4d4d7e21 */ /* 0x000fe20008010000 */
[----:B------:R-:W-:Y:S01]  /*7280*/  ISETP.GT.U32.OR P3, PT, R75, 0x22f, P3 ;  /* 0x0000022f4b00780c */ /* 0x000fe20001f64470 */
[----:B------:R-:W-:Y:S01]  /*7290*/  FADD.FTZ R32, R32, -UR13 ;  /* 0x8000000d20207e21 */ /* 0x000fe20008010000 */
[----:B--2---:R-:W-:Y:S01]  /*72a0*/  SHF.L.U32 R7, R78, 0x10, RZ ;  /* 0x000000104e077819 */ /* 0x004fe200000006ff */
[----:B------:R-:W-:Y:S01]  /*72b0*/  FMUL.FTZ R77, R77, UR20 ;  /* 0x000000144d4d7c20 */ /* 0x000fe20008410000 */
[----:B------:R-:W-:Y:S01]  /*72c0*/  SHF.L.U32 R20, R31, 0x10, RZ ;  /* 0x000000101f147819 */ /* 0x000fe200000006ff */
[----:B------:R-:W-:Y:S01]  /*72d0*/  FMUL.FTZ R32, R32, UR20 ;  /* 0x0000001420207c20 */ /* 0x000fe20008410000 */
[----:B------:R-:W-:Y:S01]  /*72e0*/  SHF.L.U32 R79, R79, 0x10, RZ ;  /* 0x000000104f4f7819 */ /* 0x000fe200000006ff */
[----:B------:R-:W-:Y:S06]  /*72f0*/  @!P5 BRA `(.L_x_148) ;  /* 0x000000000048d947 */ /* 0x000fec0003800000 */
[----:B------:R-:W-:Y:S01]  /*7300*/  FFMA.FTZ R9, R77, R16, R18 ;  /* 0x000000104d097223 */ /* 0x000fe20000010012 */
[----:B------:R-:W-:-:S03]  /*7310*/  FFMA.FTZ R13, R32, R17, R19 ;  /* 0x00000011200d7223 */ /* 0x000fc60000010013 */
[----:B------:R-:W-:Y:S01]  /*7320*/  FMUL.FTZ R21, R9, -1.4426950216293334961 ;  /* 0xbfb8aa3b09157820 */ /* 0x000fe20000410000 */
[----:B01----:R-:W-:-:S05]  /*7330*/  FMUL.FTZ R23, R13, -1.4426950216293334961 ;  /* 0xbfb8aa3b0d177820 */ /* 0x003fca0000410000 */
        /* <DEDUP_REMOVED lines=14> */
.L_x_148:
        /* <DEDUP_REMOVED lines=10> */
[----:B------:R-:W-:Y:S01]  /*74c0*/  FMUL.FTZ R26, R22, UR20 ;  /* 0x00000014161a7c20 */ /* 0x000fe20008410000 */
[----:B------:R-:W-:Y:S01]  /*74d0*/  FMUL.FTZ R7, R7, UR20 ;  /* 0x0000001407077c20 */ /* 0x000fe20008410000 */
[----:B------:R-:W-:-:S04]  /*74e0*/  IMAD.WIDE.U32 R20, R70, UR22, R20 ;  /* 0x0000001646147c25 */ /* 0x000fc8000f8e0014 */
[----:B------:R-:W-:Y:S01]  /*74f0*/  F2FP.BF16.F32.PACK_AB R7, R7, R26 ;  /* 0x0000001a0707723e */ /* 0x000fe200000010ff */
[----:B------:R-:W-:Y:S01]  /*7500*/  IMAD R15, R70, UR23, R15 ;  /* 0x00000017460f7c24 */ /* 0x000fe2000f8e020f */
[----:B------:R-:W-:Y:S02]  /*7510*/  ULDC.64 UR22, c[0x0][0x210] ;  /* 0x0000840000167ab9 */ /* 0x000fe40000000a00 */
[----:B------:R-:W-:Y:S02]  /*7520*/  LEA R22, P2, R20, UR22, 0x1 ;  /* 0x0000001614167c11 */ /* 0x000fe4000f8408ff */
[----:B------:R-:W-:-:S04]  /*7530*/  IADD3 R15, R21, R15, RZ ;  /* 0x0000000f150f7210 */ /* 0x000fc80007ffe0ff */
[----:B0-----:R-:W-:-:S05]  /*7540*/  LEA.HI.X R23, R20, UR23, R15, 0x1, P2 ;  /* 0x0000001714177c11 */ /* 0x001fca00090f0c0f */
[----:B------:R2:W-:Y:S02]  /*7550*/  STG.E desc[UR14][R22.64], R7 ;  /* 0x0000000716007986 */ /* 0x0005e4000c10190e */
.L_x_150:
[----:B------:R-:W-:Y:S05]  /*7560*/  BSYNC B0 ;  /* 0x0000000000007941 */ /* 0x000fea0003800000 */
.L_x_149:
[----:B------:R-:W-:Y:S01]  /*7570*/  SHF.L.U32 R30, R30, 0x10, RZ ;  /* 0x000000101e1e7819 */ /* 0x000fe200000006ff */
[----:B------:R-:W-:Y:S01]  /*7580*/  FADD.FTZ R79, R79, -UR13 ;  /* 0x8000000d4f4f7e21 */ /* 0x000fe20008010000 */
[----:B------:R-:W-:Y:S02]  /*7590*/  ISETP.GE.U32.AND P2, PT, R68, UR18, PT ;  /* 0x0000001244007c0c */ /* 0x000fe4000bf46070 */
[----:B------:R-:W-:Y:S01]  /*75a0*/  ISETP.GT.U32.OR P0, PT, R75, 0x22f, P0 ;  /* 0x0000022f4b00780c */ /* 0x000fe20000704470 */
[----:B------:R-:W-:Y:S01]  /*75b0*/  FADD.FTZ R30, R30, -UR13 ;  /* 0x8000000d1e1e7e21 */ /* 0x000fe20008010000 */
[----:B------:R-:W-:Y:S01]  /*75c0*/  SHF.L.U32 R9, R80, 0x10, RZ ;  /* 0x0000001050097819 */ /* 0x000fe200000006ff */
[----:B------:R-:W-:Y:S01]  /*75d0*/  FMUL.FTZ R79, R79, UR20 ;  /* 0x000000144f4f7c20 */ /* 0x000fe20008410000 */
[----:B------:R-:W-:Y:S01]  /*75e0*/  SHF.L.U32 R20, R29, 0x10, RZ ;  /* 0x000000101d147819 */ /* 0x000fe200000006ff */
[----:B------:R-:W-:Y:S01]  /*75f0*/  FMUL.FTZ R30, R30, UR20 ;  /* 0x000000141e1e7c20 */ /* 0x000fe20008410000 */
[----:B--2---:R-:W-:Y:S01]  /*7600*/  SHF.R.S32.HI R7, RZ, 0x1f, R68 ;  /* 0x0000001fff077819 */ /* 0x004fe20000011444 */
        /* <DEDUP_REMOVED lines=19> */
.L_x_151:
[----:B------:R-:W-:Y:S04]  /*7740*/  BSSY B0, `(.L_x_152) ;  /* 0x0000014000007945 */ /* 0x000fe80003800000 */
[----:B------:R-:W-:Y:S05]  /*7750*/  @P0 BRA `(.L_x_153) ;  /* 0x0000000000480947 */ /* 0x000fea0003800000 */
[--C-:B------:R-:W-:Y:S01]  /*7760*/  FFMA.FTZ R13, R30, UR11, R24.reuse ;  /* 0x0000000b1e0d7c23 */ /* 0x100fe20008010018 */
[----:B------:R-:W-:Y:S01]  /*7770*/  ULDC.64 UR22, c[0x0][0x288] ;  /* 0x0000a20000167ab9 */ /* 0x000fe20000000a00 */
[----:B-1----:R-:W-:Y:S01]  /*7780*/  FFMA.FTZ R22, R79, UR11, R24 ;  /* 0x0000000b4f167c23 */ /* 0x002fe20008010018 */
[----:B------:R-:W-:Y:S01]  /*7790*/  MOV R21, R89 ;  /* 0x0000005900157202 */ /* 0x000fe20000000f00 */
[----:B------:R-:W-:Y:S01]  /*77a0*/  FFMA.FTZ R13, R20, R17, -R13 ;  /* 0x00000011140d7223 */ /* 0x000fe2000001080d */
[----:B------:R-:W-:Y:S01]  /*77b0*/  MOV R20, R86 ;  /* 0x0000005600147202 */ /* 0x000fe20000000f00 */
[----:B------:R-:W-:Y:S02]  /*77c0*/  IMAD R26, R51, UR22, RZ ;  /* 0x00000016331a7c24 */ /* 0x000fe4000f8e02ff */
[----:B------:R-:W-:Y:S02]  /*77d0*/  FFMA.FTZ R9, R9, R16, -R22 ;  /* 0x0000001009097223 */ /* 0x000fe40000010816 */
[----:B0-----:R-:W-:-:S04]  /*77e0*/  IMAD.WIDE.U32 R22, R69, UR22, R20 ;  /* 0x0000001645167c25 */ /* 0x001fc8000f8e0014 */
[----:B------:R-:W-:Y:S01]  /*77f0*/  IMAD R15, R69, UR23, R26 ;  /* 0x00000017450f7c24 */ /* 0x000fe2000f8e021a */
[----:B------:R-:W-:Y:S01]  /*7800*/  ULDC.64 UR22, c[0x0][0x210] ;  /* 0x0000840000167ab9 */ /* 0x000fe20000000a00 */
[----:B------:R-:W-:Y:S01]  /*7810*/  FMUL.FTZ R26, R9, UR20 ;  /* 0x00000014091a7c20 */ /* 0x000fe20008410000 */
[----:B------:R-:W-:Y:S01]  /*7820*/  FMUL.FTZ R9, R13, UR20 ;  /* 0x000000140d097c20 */ /* 0x000fe20008410000 */
[C---:B------:R-:W-:Y:S02]  /*7830*/  LEA R20, P0, R22.reuse, UR22, 0x1 ;  /* 0x0000001616147c11 */ /* 0x040fe4000f8008ff */
[----:B------:R-:W-:Y:S02]  /*7840*/  IADD3 R15, R23, R15, RZ ;  /* 0x0000000f170f7210 */ /* 0x000fe40007ffe0ff */
[----:B------:R-:W-:Y:S02]  /*7850*/  F2FP.BF16.F32.PACK_AB R9, R9, R26 ;  /* 0x0000001a0909723e */ /* 0x000fe400000010ff */
[----:B------:R-:W-:-:S05]  /*7860*/  LEA.HI.X R21, R22, UR23, R15, 0x1, P0 ;  /* 0x0000001716157c11 */ /* 0x000fca00080f0c0f */
[----:B------:R2:W-:Y:S02]  /*7870*/  STG.E desc[UR14][R20.64], R9 ;  /* 0x0000000914007986 */ /* 0x0005e4000c10190e */
.L_x_153:
[----:B------:R-:W-:Y:S05]  /*7880*/  BSYNC B0 ;  /* 0x0000000000007941 */ /* 0x000fea0003800000 */
.L_x_152:
[C---:B------:R-:W-:Y:S02]  /*7890*/  PRMT R13, R59.reuse, 0x7632, R13 ;  /* 0x000076323b0d7816 */ /* 0x040fe4000000000d */
[----:B------:R-:W-:Y:S02]  /*78a0*/  SHF.L.U32 R59, R59, 0x10, RZ ;  /* 0x000000103b3b7819 */ /* 0x000fe400000006ff */
[----:B------:R-:W-:Y:S02]  /*78b0*/  SHF.L.U32 R13, R13, 0x10, RZ ;  /* 0x000000100d0d7819 */ /* 0x000fe400000006ff */
[----:B--2---:R-:W-:Y:S01]  /*78c0*/  IADD3 R9, R74, 0x70, RZ ;  /* 0x000000704a097810 */ /* 0x004fe20007ffe0ff */
[----:B------:R-:W-:Y:S01]  /*78d0*/  FADD.FTZ R59, R59, -UR13 ;  /* 0x8000000d3b3b7e21 */ /* 0x000fe20008010000 */
[----:B------:R-:W-:Y:S01]  /*78e0*/  ISETP.GE.AND.EX P2, PT, R7, UR19, PT, P2 ;  /* 0x0000001307007c0c */ /* 0x000fe2000bf46320 */
[----:B------:R-:W-:Y:S01]  /*78f0*/  FADD.FTZ R15, R13, -UR13 ;  /* 0x8000000d0d0f7e21 */ /* 0x000fe20008010000 */
[----:B------:R-:W-:Y:S01]  /*7900*/  PRMT R20, R58, 0x7632, R20 ;  /* 0x000076323a147816 */ /* 0x000fe20000000014 */
[----:B------:R-:W-:Y:S01]  /*7910*/  FMUL.FTZ R59, R59, UR20 ;  /* 0x000000143b3b7c20 */ /* 0x000fe20008410000 */
[----:B------:R-:W-:Y:S01]  /*7920*/  ISETP.GE.U32.AND P0, PT, R9, UR18, PT ;  /* 0x0000001209007c0c */ /* 0x000fe2000bf06070 */
[----:B------:R-:W-:Y:S01]  /*7930*/  FMUL.FTZ R32, R15, UR20 ;  /* 0x000000140f207c20 */ /* 0x000fe20008410000 */
[----:B------:R-:W-:-:S02]  /*7940*/  ISETP.GT.U32.OR P2, PT, R75, 0x22f, P2 ;  /* 0x0000022f4b00780c */ /* 0x000fc40001744470 */
[----:B------:R-:W-:Y:S02]  /*7950*/  SHF.L.U32 R21, R58, 0x10, RZ ;  /* 0x000000103a157819 */ /* 0x000fe400000006ff */
[----:B------:R-:W-:Y:S02]  /*7960*/  SHF.L.U32 R20, R20, 0x10, RZ ;  /* 0x0000001014147819 */ /* 0x000fe400000006ff */
[----:B------:R-:W-:Y:S01]  /*7970*/  SHF.R.S32.HI R13, RZ, 0x1f, R9 ;  /* 0x0000001fff0d7819 */ /* 0x000fe20000011409 */
[----:B------:R-:W-:Y:S06]  /*7980*/  @!P5 BRA `(.L_x_154) ;  /* 0x000000000048d947 */ /* 0x000fec0003800000 */
[----:B------:R-:W-:Y:S01]  /*7990*/  FFMA.FTZ R15, R59, R16, R18 ;  /* 0x000000103b0f7223 */ /* 0x000fe20000010012 */
[----:B-1----:R-:W-:-:S03]  /*79a0*/  FFMA.FTZ R22, R32, R17, R19 ;  /* 0x0000001120167223 */ /* 0x002fc60000010013 */
        /* <DEDUP_REMOVED lines=16> */
.L_x_154:
        /* <DEDUP_REMOVED lines=9> */
[C---:B------:R-:W-:Y:S01]  /*7b40*/  IMAD R25, R68.reuse, UR23, R25 ;  /* 0x0000001744197c24 */ /* 0x040fe2000f8e0219 */
        /* <DEDUP_REMOVED lines=10> */
.L_x_156:
[----:B------:R-:W-:Y:S05]  /*7bf0*/  BSYNC B0 ;  /* 0x0000000000007941 */ /* 0x000fea0003800000 */
.L_x_155:
[C---:B------:R-:W-:Y:S02]  /*7c00*/  PRMT R15, R60.reuse, 0x7632, R15 ;  /* 0x000076323c0f7816 */ /* 0x040fe4000000000f */
[----:B------:R-:W-:Y:S02]  /*7c10*/  SHF.L.U32 R60, R60, 0x10, RZ ;  /* 0x000000103c3c7819 */ /* 0x000fe400000006ff */
[----:B------:R-:W-:Y:S02]  /*7c20*/  SHF.L.U32 R15, R15, 0x10, RZ ;  /* 0x000000100f0f7819 */ /* 0x000fe400000006ff */
[----:B--2---:R-:W-:Y:S01]  /*7c30*/  IADD3 R7, R74, 0x80, RZ ;  /* 0x000000804a077810 */ /* 0x004fe20007ffe0ff */
[----:B------:R-:W-:Y:S01]  /*7c40*/  FADD.FTZ R60, R60, -UR13 ;  /* 0x8000000d3c3c7e21 */ /* 0x000fe20008010000 */
[----:B------:R-:W-:Y:S01]  /*7c50*/  ISETP.GE.AND.EX P0, PT, R13, UR19, PT, P0 ;  /* 0x000000130d007c0c */ /* 0x000fe2000bf06300 */
[----:B------:R-:W-:Y:S01]  /*7c60*/  FADD.FTZ R20, R15, -UR13 ;  /* 0x8000000d0f147e21 */ /* 0x000fe20008010000 */
[----:B-1----:R-:W-:Y:S01]  /*7c70*/  PRMT R22, R57, 0x7632, R22 ;  /* 0x0000763239167816 */ /* 0x002fe20000000016 */
        /* <DEDUP_REMOVED lines=26> */
.L_x_157:
[----:B------:R-:W-:Y:S04]  /*7e20*/  BSSY B0, `(.L_x_158) ;  /* 0x0000014000007945 */ /* 0x000fe80003800000 */
[----:B------:R-:W-:Y:S05]  /*7e30*/  @P0 BRA `(.L_x_159) ;  /* 0x0000000000480947 */ /* 0x000fea0003800000 */
[--C-:B------:R-:W-:Y:S01]  /*7e40*/  FFMA.FTZ R20, R33, UR11, R24.reuse ;  /* 0x0000000b21147c23 */ /* 0x100fe20008010018 */
[----:B------:R-:W-:Y:S01]  /*7e50*/  FFMA.FTZ R21, R32, UR11, R24 ;  /* 0x0000000b20157c23 */ /* 0x000fe20008010018 */
[----:B------:R-:W-:Y:S02]  /*7e60*/  ULDC.64 UR22, c[0x0][0x288] ;  /* 0x0000a20000167ab9 */ /* 0x000fe40000000a00 */
[----:B------:R-:W-:Y:S02]  /*7e70*/  IMAD R26, R13, UR22, RZ ;  /* 0x000000160d1a7c24 */ /* 0x000fe4000f8e02ff */
[----:B------:R-:W-:Y:S01]  /*7e80*/  FFMA.FTZ R57, R57, R16, -R20 ;  /* 0x0000001039397223 */ /* 0x000fe20000010814 */
[----:B------:R-:W-:Y:S01]  /*7e90*/  FFMA.FTZ R13, R22, R17, -R21 ;  /* 0x00000011160d7223 */ /* 0x000fe20000010815 */
[----:B------:R-:W-:Y:S02]  /*7ea0*/  MOV R20, R86 ;  /* 0x0000005600147202 */ /* 0x000fe40000000f00 */
[----:B------:R-:W-:-:S03]  /*7eb0*/  MOV R21, R89 ;  /* 0x0000005900157202 */ /* 0x000fc60000000f00 */
        /* <DEDUP_REMOVED lines=10> */
.L_x_159:
[----:B------:R-:W-:Y:S05]  /*7f60*/  BSYNC B0 ;  /* 0x0000000000007941 */ /* 0x000fea0003800000 */
.L_x_158:
[C---:B------:R-:W-:Y:S02]  /*7f70*/  PRMT R13, R55.reuse, 0x7632, R13 ;  /* 0x00007632370d7816 */ /* 0x040fe4000000000d */
[----:B------:R-:W-:Y:S02]  /*7f80*/  SHF.L.U32 R55, R55, 0x10, RZ ;  /* 0x0000001037377819 */ /* 0x000fe400000006ff */
[----:B------:R-:W-:Y:S02]  /*7f90*/  SHF.L.U32 R13, R13, 0x10, RZ ;  /* 0x000000100d0d7819 */ /* 0x000fe400000006ff */
[----:B-1----:R-:W-:Y:S01]  /*7fa0*/  IADD3 R9, R74, 0x90, RZ ;  /* 0x000000904a097810 */ /* 0x002fe20007ffe0ff */
        /* <DEDUP_REMOVED lines=30> */
.L_x_160:
[----:B------:R-:W-:Y:S04]  /*8190*/  BSSY B0, `(.L_x_161) ;  /* 0x0000014000007945 */ /* 0x000fe80003800000 */
[----:B------:R-:W-:Y:S05]  /*81a0*/  @P2 BRA `(.L_x_162) ;  /* 0x0000000000482947 */ /* 0x000fea0003800000 */
[--C-:B------:R-:W-:Y:S01]  /*81b0*/  FFMA.FTZ R20, R55, UR11, R24.reuse ;  /* 0x0000000b37147c23 */ /* 0x100fe20008010018 */
[----:B0-----:R-:W-:Y:S01]  /*81c0*/  FFMA.FTZ R23, R32, UR11, R24 ;  /* 0x0000000b20177c23 */ /* 0x001fe20008010018 */
[----:B------:R-:W-:Y:S02]  /*81d0*/  ULDC.64 UR22, c[0x0][0x288] ;  /* 0x0000a20000167ab9 */ /* 0x000fe40000000a00 */
[----:B------:R-:W-:Y:S01]  /*81e0*/  FFMA.FTZ R25, R21, R16, -R20 ;  /* 0x0000001015197223 */ /* 0x000fe20000010814 */
[----:B------:R-:W-:Y:S01]  /*81f0*/  MOV R20, R86 ;  /* 0x0000005600147202 */ /* 0x000fe20000000f00 */
[----:B------:R-:W-:Y:S01]  /*8200*/  IMAD R26, R15, UR22, RZ ;  /* 0x000000160f1a7c24 */ /* 0x000fe2000f8e02ff */
[----:B------:R-:W-:Y:S01]  /*8210*/  MOV R21, R89 ;  /* 0x0000005900157202 */ /* 0x000fe20000000f00 */
[----:B------:R-:W-:Y:S02]  /*8220*/  FFMA.FTZ R15, R22, R17, -R23 ;  /* 0x00000011160f7223 */ /* 0x000fe40000010817 */
[----:B------:R-:W-:-:S04]  /*8230*/  IMAD.WIDE.U32 R22, R7, UR22, R20 ;  /* 0x0000001607167c25 */ /* 0x000fc8000f8e0014 */
        /* <DEDUP_REMOVED lines=9> */
.L_x_162:
[----:B------:R-:W-:Y:S05]  /*82d0*/  BSYNC B0 ;  /* 0x0000000000007941 */ /* 0x000fea0003800000 */
.L_x_161:
        /* <DEDUP_REMOVED lines=34> */
.L_x_163:
        /* <DEDUP_REMOVED lines=20> */
.L_x_165:
[----:B------:R-:W-:Y:S05]  /*8640*/  BSYNC B0 ;  /* 0x0000000000007941 */ /* 0x000fea0003800000 */
.L_x_164:
[C---:B------:R-:W-:Y:S02]  /*8650*/  PRMT R13, R50.reuse, 0x7632, R13 ;  /* 0x00007632320d7816 */ /* 0x040fe4000000000d */
[----:B------:R-:W-:Y:S02]  /*8660*/  SHF.L.U32 R50, R50, 0x10, RZ ;  /* 0x0000001032327819 */ /* 0x000fe400000006ff */
[----:B------:R-:W-:Y:S02]  /*8670*/  SHF.L.U32 R13, R13, 0x10, RZ ;  /* 0x000000100d0d7819 */ /* 0x000fe400000006ff */
[----:B-1----:R-:W-:Y:S01]  /*8680*/  PRMT R20, R14, 0x7632, R20 ;  /* 0x000076320e147816 */ /* 0x002fe20000000014 */
[----:B------:R-:W-:Y:S01]  /*8690*/  FADD.FTZ R50, R50, -UR13 ;  /* 0x8000000d32327e21 */ /* 0x000fe20008010000 */
[----:B------:R-:W-:Y:S01]  /*86a0*/  SHF.L.U32 R21, R14, 0x10, RZ ;  /* 0x000000100e157819 */ /* 0x000fe200000006ff */
[----:B------:R-:W-:Y:S01]  /*86b0*/  FADD.FTZ R14, R13, -UR13 ;  /* 0x8000000d0d0e7e21 */ /* 0x000fe20008010000 */
[----:B------:R-:W-:Y:S01]  /*86c0*/  IADD3 R9, R74, 0xb0, RZ ;  /* 0x000000b04a097810 */ /* 0x000fe20007ffe0ff */
[----:B------:R-:W-:Y:S01]  /*86d0*/  FMUL.FTZ R35, R50, UR20 ;  /* 0x0000001432237c20 */ /* 0x000fe20008410000 */
[----:B------:R-:W-:Y:S01]  /*86e0*/  ISETP.GE.AND.EX P2, PT, R15, UR19, PT, P2 ;  /* 0x000000130f007c0c */ /* 0x000fe2000bf46320 */
[----:B------:R-:W-:Y:S01]  /*86f0*/  FMUL.FTZ R30, R14, UR20 ;  /* 0x000000140e1e7c20 */ /* 0x000fe20008410000 */
[----:B------:R-:W-:-:S02]  /*8700*/  ISETP.GE.U32.AND P0, PT, R9, UR18, PT ;  /* 0x0000001209007c0c */ /* 0x000fc4000bf06070 */
[----:B------:R-:W-:Y:S02]  /*8710*/  ISETP.GT.U32.OR P2, PT, R75, 0x22f, P2 ;  /* 0x0000022f4b00780c */ /* 0x000fe40001744470 */
[----:B------:R-:W-:Y:S02]  /*8720*/  SHF.L.U32 R20, R20, 0x10, RZ ;  /* 0x0000001014147819 */ /* 0x000fe400000006ff */
[----:B------:R-:W-:Y:S01]  /*8730*/  SHF.R.S32.HI R13, RZ, 0x1f, R9 ;  /* 0x0000001fff0d7819 */ /* 0x000fe20000011409 */
[----:B------:R-:W-:Y:S08]  /*8740*/  @!P5 BRA `(.L_x_166) ;  /* 0x000000000048d947 */ /* 0x000ff00003800000 */
        /* <DEDUP_REMOVED lines=18> */
.L_x_166:
[----:B------:R-:W-:Y:S04]  /*8870*/  BSSY B0, `(.L_x_167) ;  /* 0x0000014000007945 */ /* 0x000fe80003800000 */
[----:B------:R-:W-:Y:S05]  /*8880*/  @P2 BRA `(.L_x_168) ;  /* 0x0000000000482947 */ /* 0x000fea0003800000 */
[--C-:B------:R-:W-:Y:S01]  /*8890*/  FFMA.FTZ R14, R35, UR11, R24.reuse ;  /* 0x0000000b230e7c23 */ /* 0x100fe20008010018 */
[----:B------:R-:W-:Y:S01]  /*88a0*/  ULDC.64 UR22, c[0x0][0x288] ;  /* 0x0000a20000167ab9 */ /* 0x000fe20000000a00 */
[----:B0-----:R-:W-:Y:S01]  /*88b0*/  FFMA.FTZ R23, R30, UR11, R24 ;  /* 0x0000000b1e177c23 */ /* 0x001fe20008010018 */
[----:B------:R-:W-:Y:S02]  /*88c0*/  IMAD R26, R15, UR22, RZ ;  /* 0x000000160f1a7c24 */ /* 0x000fe4000f8e02ff */
[----:B------:R-:W-:Y:S01]  /*88d0*/  FFMA.FTZ R22, R21, R16, -R14 ;  /* 0x0000001015167223 */ /* 0x000fe2000001080e */
[----:B------:R-:W-:Y:S01]  /*88e0*/  MOV R14, R86 ;  /* 0x00000056000e7202 */ /* 0x000fe20000000f00 */
[----:B------:R-:W-:Y:S01]  /*88f0*/  FFMA.FTZ R23, R20, R17, -R23 ;  /* 0x0000001114177223 */ /* 0x000fe20000010817 */
[----:B------:R-:W-:Y:S01]  /*8900*/  MOV R15, R89 ;  /* 0x00000059000f7202 */ /* 0x000fe20000000f00 */
        /* <DEDUP_REMOVED lines=8> */
[----:B------:R-:W-:-:S05]  /*8990*/  LEA.HI.X R15, R20, UR23, R15, 0x1, P2 ;  /* 0x00000017140f7c11 */ /* 0x000fca00090f0c0f */
[----:B------:R1:W-:Y:S02]  /*89a0*/  STG.E desc[UR14][R14.64], R7 ;  /* 0x000000070e007986 */ /* 0x0003e4000c10190e */
.L_x_168:
[----:B------:R-:W-:Y:S05]  /*89b0*/  BSYNC B0 ;  /* 0x0000000000007941 */ /* 0x000fea0003800000 */
.L_x_167:
[C---:B-1----:R-:W-:Y:S02]  /*89c0*/  PRMT R14, R52.reuse, 0x7632, R14 ;  /* 0x00007632340e7816 */ /* 0x042fe4000000000e */
[----:B------:R-:W-:Y:S02]  /*89d0*/  SHF.L.U32 R52, R52, 0x10, RZ ;  /* 0x0000001034347819 */ /* 0x000fe400000006ff */
[----:B------:R-:W-:Y:S02]  /*89e0*/  SHF.L.U32 R14, R14, 0x10, RZ ;  /* 0x000000100e0e7819 */ /* 0x000fe400000006ff */
[----:B------:R-:W-:Y:S01]  /*89f0*/  IADD3 R7, R74, 0xc0, RZ ;  /* 0x000000c04a077810 */ /* 0x000fe20007ffe0ff */
[----:B------:R-:W-:Y:S01]  /*8a00*/  FADD.FTZ R52, R52, -UR13 ;  /* 0x8000000d34347e21 */ /* 0x000fe20008010000 */
[----:B------:R-:W-:Y:S01]  /*8a10*/  ISETP.GE.AND.EX P0, PT, R13, UR19, PT, P0 ;  /* 0x000000130d007c0c */ /* 0x000fe2000bf06300 */
[----:B------:R-:W-:Y:S01]  /*8a20*/  FADD.FTZ R14, R14, -UR13 ;  /* 0x8000000d0e0e7e21 */ /* 0x000fe20008010000 */
[----:B------:R-:W-:Y:S01]  /*8a30*/  PRMT R20, R12, 0x7632, R20 ;  /* 0x000076320c147816 */ /* 0x000fe20000000014 */
[----:B------:R-:W-:Y:S01]  /*8a40*/  FMUL.FTZ R31, R52, UR20 ;  /* 0x00000014341f7c20 */ /* 0x000fe20008410000 */
[----:B------:R-:W-:Y:S01]  /*8a50*/  SHF.L.U32 R15, R12, 0x10, RZ ;  /* 0x000000100c0f7819 */ /* 0x000fe200000006ff */
        /* <DEDUP_REMOVED lines=8> */
[----:B------:R-:W-:Y:S01]  /*8ae0*/  FMUL.FTZ R25, R21, -1.4426950216293334961 ;  /* 0xbfb8aa3b15197820 */ /* 0x000fe20000410000 */
        /* <DEDUP_REMOVED lines=15> */
.L_x_169:
[----:B------:R-:W-:Y:S04]  /*8be0*/  BSSY B0, `(.L_x_170) ;  /* 0x0000014000007945 */ /* 0x000fe80003800000 */
[----:B------:R-:W-:Y:S05]  /*8bf0*/  @P0 BRA `(.L_x_171) ;  /* 0x0000000000480947 */ /* 0x000fea0003800000 */
[--C-:B------:R-:W-:Y:S01]  /*8c00*/  FFMA.FTZ R14, R31, UR11, R24.reuse ;  /* 0x0000000b1f0e7c23 */ /* 0x100fe20008010018 */
[----:B------:R-:W-:Y:S01]  /*8c10*/  FFMA.FTZ R21, R30, UR11, R24 ;  /* 0x0000000b1e157c23 */ /* 0x000fe20008010018 */
[----:B------:R-:W-:Y:S02]  /*8c20*/  ULDC.64 UR22, c[0x0][0x288] ;  /* 0x0000a20000167ab9 */ /* 0x000fe40000000a00 */
[----:B------:R-:W-:Y:S01]  /*8c30*/  FFMA.FTZ R22, R15, R16, -R14 ;  /* 0x000000100f167223 */ /* 0x000fe2000001080e */
[----:B------:R-:W-:Y:S01]  /*8c40*/  MOV R14, R86 ;  /* 0x00000056000e7202 */ /* 0x000fe20000000f00 */
[----:B------:R-:W-:Y:S01]  /*8c50*/  IMAD R26, R13, UR22, RZ ;  /* 0x000000160d1a7c24 */ /* 0x000fe2000f8e02ff */
[----:B------:R-:W-:Y:S01]  /*8c60*/  MOV R15, R89 ;  /* 0x00000059000f7202 */ /* 0x000fe20000000f00 */
[----:B------:R-:W-:Y:S01]  /*8c70*/  FFMA.FTZ R13, R20, R17, -R21 ;  /* 0x00000011140d7223 */ /* 0x000fe20000010815 */
[----:B------:R-:W-:Y:S01]  /*8c80*/  FMUL.FTZ R22, R22, UR20 ;  /* 0x0000001416167c20 */ /* 0x000fe20008410000 */
        /* <DEDUP_REMOVED lines=9> */
.L_x_171:
[----:B------:R-:W-:Y:S05]  /*8d20*/  BSYNC B0 ;  /* 0x0000000000007941 */ /* 0x000fea0003800000 */
.L_x_170:
[C---:B------:R-:W-:Y:S02]  /*8d30*/  PRMT R13, R4.reuse, 0x7632, R13 ;  /* 0x00007632040d7816 */ /* 0x040fe4000000000d */
[----:B-1----:R-:W-:Y:S02]  /*8d40*/  SHF.L.U32 R9, R4, 0x10, RZ ;  /* 0x0000001004097819 */ /* 0x002fe400000006ff */
[----:B------:R-:W-:Y:S02]  /*8d50*/  SHF.L.U32 R4, R13, 0x10, RZ ;  /* 0x000000100d047819 */ /* 0x000fe400000006ff */
[----:B------:R-:W-:Y:S01]  /*8d60*/  ISETP.GE.AND.EX P2, PT, R12, UR19, PT, P2 ;  /* 0x000000130c007c0c */ /* 0x000fe2000bf46320 */
[----:B------:R-:W-:Y:S01]  /*8d70*/  FADD.FTZ R13, R9, -UR13 ;  /* 0x8000000d090d7e21 */ /* 0x000fe20008010000 */
[C---:B------:R-:W-:Y:S01]  /*8d80*/  PRMT R14, R5.reuse, 0x7632, R14 ;  /* 0x00007632050e7816 */ /* 0x040fe2000000000e */
[----:B------:R-:W-:Y:S01]  /*8d90*/  FADD.FTZ R4, R4, -UR13 ;  /* 0x8000000d04047e21 */ /* 0x000fe20008010000 */
[----:B------:R-:W-:Y:S01]  /*8da0*/  SHF.L.U32 R5, R5, 0x10, RZ ;  /* 0x0000001005057819 */ /* 0x000fe200000006ff */
[----:B------:R-:W-:Y:S01]  /*8db0*/  FMUL.FTZ R27, R13, UR20 ;  /* 0x000000140d1b7c20 */ /* 0x000fe20008410000 */
[----:B------:R-:W-:Y:S01]  /*8dc0*/  ISETP.GT.U32.OR P2, PT, R75, 0x22f, P2 ;  /* 0x0000022f4b00780c */ /* 0x000fe20001744470 */
[----:B------:R-:W-:Y:S01]  /*8dd0*/  FMUL.FTZ R28, R4, UR20 ;  /* 0x00000014041c7c20 */ /* 0x000fe20008410000 */
[----:B------:R-:W-:-:S02]  /*8de0*/  PRMT R29, R6, 0x7632, R29 ;  /* 0x00007632061d7816 */ /* 0x000fc4000000001d */
[----:B------:R-:W-:Y:S02]  /*8df0*/  IADD3 R9, R74, 0xd0, RZ ;  /* 0x000000d04a097810 */ /* 0x000fe40007ffe0ff */
[----:B------:R-:W-:Y:S01]  /*8e00*/  SHF.L.U32 R14, R14, 0x10, RZ ;  /* 0x000000100e0e7819 */ /* 0x000fe200000006ff */
[----:B------:R-:W-:Y:S06]  /*8e10*/  @!P5 BRA `(.L_x_172) ;  /* 0x000000000048d947 */ /* 0x000fec0003800000 */
[----:B------:R-:W-:Y:S01]  /*8e20*/  FFMA.FTZ R4, R27, R16, R18 ;  /* 0x000000101b047223 */ /* 0x000fe20000010012 */
[----:B------:R-:W-:-:S03]  /*8e30*/  FFMA.FTZ R13, R28, R17, R19 ;  /* 0x000000111c0d7223 */ /* 0x000fc60000010013 */
[----:B------:R-:W-:Y:S01]  /*8e40*/  FMUL.FTZ R15, R4, -1.4426950216293334961 ;  /* 0xbfb8aa3b040f7820 */ /* 0x000fe20000410000 */
[----:B------:R-:W-:-:S05]  /*8e50*/  FMUL.FTZ R21, R13, -1.4426950216293334961 ;  /* 0xbfb8aa3b0d157820 */ /* 0x000fca0000410000 */
[----:B------:R-:W1:Y:S08]  /*8e60*/  MUFU.EX2 R15, R15 ;  /* 0x0000000f000f7308 */ /* 0x000e700000000800 */
[----:B------:R-:W2:Y:S01]  /*8e70*/  MUFU.EX2 R21, R21 ;  /* 0x0000001500157308 */ /* 0x000ea20000000800 */
[----:B-1----:R-:W-:-:S07]  /*8e80*/  FADD.FTZ R20, R15, 1 ;  /* 0x3f8000000f147421 */ /* 0x002fce0000010000 */
[----:B------:R-:W1:Y:S01]  /*8e90*/  MUFU.RCP R20, R20 ;  /* 0x0000001400147308 */ /* 0x000e620000001000 */
[----:B--2---:R-:W-:-:S07]  /*8ea0*/  FADD.FTZ R22, R21, 1 ;  /* 0x3f80000015167421 */ /* 0x004fce0000010000 */
[----:B0-----:R-:W0:Y:S01]  /*8eb0*/  MUFU.RCP R23, R22 ;  /* 0x0000001600177308 */ /* 0x001e220000001000 */
        /* <DEDUP_REMOVED lines=8> */
.L_x_172:
        /* <DEDUP_REMOVED lines=20> */
.L_x_174:
[----:B------:R-:W-:Y:S05]  /*9080*/  BSYNC B0 ;  /* 0x0000000000007941 */ /* 0x000fea0003800000 */
.L_x_173:
[----:B-1----:R-:W-:Y:S02]  /*9090*/  IADD3 R7, R74, 0xe0, RZ ;  /* 0x000000e04a077810 */ /* 0x002fe40007ffe0ff */
[----:B------:R-:W-:Y:S02]  /*90a0*/  SHF.L.U32 R13, R6, 0x10, RZ ;  /* 0x00000010060d7819 */ /* 0x000fe400000006ff */
[----:B------:R-:W-:Y:S02]  /*90b0*/  SHF.L.U32 R12, R29, 0x10, RZ ;  /* 0x000000101d0c7819 */ /* 0x000fe400000006ff */
[----:B------:R-:W-:Y:S01]  /*90c0*/  IADD3 R4, R74, 0xf0, RZ ;  /* 0x000000f04a047810 */ /* 0x000fe20007ffe0ff */
[----:B------:R-:W-:Y:S01]  /*90d0*/  FADD.FTZ R14, R13, -UR13 ;  /* 0x8000000d0d0e7e21 */ /* 0x000fe20008010000 */
[----:B------:R-:W-:Y:S01]  /*90e0*/  ISETP.GE.U32.AND P0, PT, R9, UR18, PT ;  /* 0x0000001209007c0c */ /* 0x000fe2000bf06070 */
[----:B------:R-:W-:Y:S01]  /*90f0*/  FADD.FTZ R12, R12, -UR13 ;  /* 0x8000000d0c0c7e21 */ /* 0x000fe20008010000 */
[----:B------:R-:W-:Y:S01]  /*9100*/  SHF.R.S32.HI R28, RZ, 0x1f, R9 ;  /* 0x0000001fff1c7819 */ /* 0x000fe20000011409 */
[----:B------:R-:W-:Y:S01]  /*9110*/  FMUL.FTZ R29, R14, UR20 ;  /* 0x000000140e1d7c20 */ /* 0x000fe20008410000 */
[----:B------:R-:W-:Y:S01]  /*9120*/  ISETP.GE.U32.AND P2, PT, R7, UR18, PT ;  /* 0x0000001207007c0c */ /* 0x000fe2000bf46070 */
[----:B------:R-:W-:Y:S01]  /*9130*/  FMUL.FTZ R26, R12, UR20 ;  /* 0x000000140c1a7c20 */ /* 0x000fe20008410000 */
[----:B------:R-:W-:-:S02]  /*9140*/  SHF.R.S32.HI R6, RZ, 0x1f, R7 ;  /* 0x0000001fff067819 */ /* 0x000fc40000011407 */
[----:B------:R-:W-:Y:S02]  /*9150*/  ISETP.GE.U32.AND P4, PT, R4, UR18, PT ;  /* 0x0000001204007c0c */ /* 0x000fe4000bf86070 */
[----:B------:R-:W-:Y:S02]  /*9160*/  SHF.R.S32.HI R5, RZ, 0x1f, R4 ;  /* 0x0000001fff057819 */ /* 0x000fe40000011404 */
[----:B------:R-:W-:Y:S02]  /*9170*/  ISETP.GE.AND.EX P3, PT, R28, UR19, PT, P0 ;  /* 0x000000131c007c0c */ /* 0x000fe4000bf66300 */
[----:B------:R-:W-:Y:S02]  /*9180*/  PRMT R15, R8, 0x7632, R15 ;  /* 0x00007632080f7816 */ /* 0x000fe4000000000f */
[----:B------:R-:W-:Y:S02]  /*9190*/  ISETP.GE.AND.EX P0, PT, R6, UR19, PT, P2 ;  /* 0x0000001306007c0c */ /* 0x000fe4000bf06320 */
[----:B------:R-:W-:-:S02]  /*91a0*/  SHF.L.U32 R13, R8, 0x10, RZ ;  /* 0x00000010080d7819 */ /* 0x000fc400000006ff */
[----:B------:R-:W-:Y:S02]  /*91b0*/  ISETP.GE.AND.EX P2, PT, R5, UR19, PT, P4 ;  /* 0x0000001305007c0c */ /* 0x000fe4000bf46340 */
[----:B------:R-:W-:Y:S02]  /*91c0*/  ISETP.GT.U32.OR P3, PT, R75, 0x22f, P3 ;  /* 0x0000022f4b00780c */ /* 0x000fe40001f64470 */
[----:B------:R-:W-:Y:S01]  /*91d0*/  SHF.L.U32 R8, R15, 0x10, RZ ;  /* 0x000000100f087819 */ /* 0x000fe200000006ff */
[----:B------:R-:W-:Y:S10]  /*91e0*/  @!P5 BRA `(.L_x_175) ;  /* 0x000000000048d947 */ /* 0x000ff40003800000 */
        /* <DEDUP_REMOVED lines=18> */
.L_x_175:
[----:B------:R-:W-:Y:S04]  /*9310*/  BSSY B0, `(.L_x_176) ;  /* 0x0000014000007945 */ /* 0x000fe80003800000 */
[----:B------:R-:W-:Y:S05]  /*9320*/  @P3 BRA `(.L_x_177) ;  /* 0x0000000000483947 */ /* 0x000fea0003800000 */
[--C-:B------:R-:W-:Y:S01]  /*9330*/  FFMA.FTZ R12, R29, UR11, R24.reuse ;  /* 0x0000000b1d0c7c23 */ /* 0x100fe20008010018 */
[----:B------:R-:W-:Y:S01]  /*9340*/  ULDC.64 UR18, c[0x0][0x288] ;  /* 0x0000a20000127ab9 */ /* 0x000fe20000000a00 */
[----:B------:R-:W-:Y:S01]  /*9350*/  FFMA.FTZ R15, R26, UR11, R24 ;  /* 0x0000000b1a0f7c23 */ /* 0x000fe20008010018 */
[----:B------:R-:W-:Y:S02]  /*9360*/  IMAD R20, R28, UR18, RZ ;  /* 0x000000121c147c24 */ /* 0x000fe4000f8e02ff */
[----:B------:R-:W-:Y:S01]  /*9370*/  FFMA.FTZ R14, R13, R16, -R12 ;  /* 0x000000100d0e7223 */ /* 0x000fe2000001080c */
[----:B------:R-:W-:Y:S01]  /*9380*/  MOV R12, R86 ;  /* 0x00000056000c7202 */ /* 0x000fe20000000f00 */
[----:B------:R-:W-:Y:S01]  /*9390*/  FFMA.FTZ R8, R8, R17, -R15 ;  /* 0x0000001108087223 */ /* 0x000fe2000001080f */
[----:B------:R-:W-:Y:S01]  /*93a0*/  MOV R13, R89 ;  /* 0x00000059000d7202 */ /* 0x000fe20000000f00 */
[----:B------:R-:W-:Y:S02]  /*93b0*/  FMUL.FTZ R15, R14, UR20 ;  /* 0x000000140e0f7c20 */ /* 0x000fe40008410000 */
[----:B------:R-:W-:Y:S01]  /*93c0*/  FMUL.FTZ R14, R8, UR20 ;  /* 0x00000014080e7c20 */ /* 0x000fe20008410000 */
[----:B------:R-:W-:-:S04]  /*93d0*/  IMAD.WIDE.U32 R12, R9, UR18, R12 ;  /* 0x00000012090c7c25 */ /* 0x000fc8000f8e000c */
[----:B------:R-:W-:Y:S01]  /*93e0*/  IMAD R9, R9, UR19, R20 ;  /* 0x0000001309097c24 */ /* 0x000fe2000f8e0214 */
[----:B------:R-:W-:Y:S02]  /*93f0*/  ULDC.64 UR18, c[0x0][0x210] ;  /* 0x0000840000127ab9 */ /* 0x000fe40000000a00 */
[----:B------:R-:W-:Y:S02]  /*9400*/  LEA R8, P3, R12, UR18, 0x1 ;  /* 0x000000120c087c11 */ /* 0x000fe4000f8608ff */
[----:B------:R-:W-:Y:S02]  /*9410*/  IADD3 R9, R13, R9, RZ ;  /* 0x000000090d097210 */ /* 0x000fe40007ffe0ff */
[----:B------:R-:W-:Y:S02]  /*9420*/  F2FP.BF16.F32.PACK_AB R13, R14, R15 ;  /* 0x0000000f0e0d723e */ /* 0x000fe400000010ff */
[----:B------:R-:W-:-:S05]  /*9430*/  LEA.HI.X R9, R12, UR19, R9, 0x1, P3 ;  /* 0x000000130c097c11 */ /* 0x000fca00098f0c09 */
[----:B------:R1:W-:Y:S02]  /*9440*/  STG.E desc[UR14][R8.64], R13 ;  /* 0x0000000d08007986 */ /* 0x0003e4000c10190e */
.L_x_177:
[----:B------:R-:W-:Y:S05]  /*9450*/  BSYNC B0 ;  /* 0x0000000000007941 */ /* 0x000fea0003800000 */
.L_x_176:
[C---:B-1----:R-:W-:Y:S02]  /*9460*/  PRMT R8, R10.reuse, 0x7632, R8 ;  /* 0x000076320a087816 */ /* 0x042fe40000000008 */
[----:B------:R-:W-:Y:S02]  /*9470*/  SHF.L.U32 R10, R10, 0x10, RZ ;  /* 0x000000100a0a7819 */ /* 0x000fe400000006ff */
[----:B------:R-:W-:Y:S02]  /*9480*/  SHF.L.U32 R8, R8, 0x10, RZ ;  /* 0x0000001008087819 */ /* 0x000fe400000006ff */
[C---:B------:R-:W-:Y:S01]  /*9490*/  PRMT R12, R11.reuse, 0x7632, R12 ;  /* 0x000076320b0c7816 */ /* 0x040fe2000000000c */
[----:B------:R-:W-:Y:S01]  /*94a0*/  FADD.FTZ R9, R10, -UR13 ;  /* 0x8000000d0a097e21 */ /* 0x000fe20008010000 */
[----:B------:R-:W-:Y:S01]  /*94b0*/  PRMT R25, R82, 0x7632, R25 ;  /* 0x0000763252197816 */ /* 0x000fe20000000019 */
[----:B------:R-:W-:Y:S01]  /*94c0*/  FADD.FTZ R8, R8, -UR13 ;  /* 0x8000000d08087e21 */ /* 0x000fe20008010000 */
[----:B------:R-:W-:Y:S01]  /*94d0*/  SHF.L.U32 R11, R11, 0x10, RZ ;  /* 0x000000100b0b7819 */ /* 0x000fe200000006ff */
[----:B------:R-:W-:Y:S01]  /*94e0*/  FMUL.FTZ R27, R9, UR20 ;  /* 0x00000014091b7c20 */ /* 0x000fe20008410000 */
[----:B------:R-:W-:Y:S01]  /*94f0*/  ISETP.GT.U32.OR P0, PT, R75, 0x22f, P0 ;  /* 0x0000022f4b00780c */ /* 0x000fe20000704470 */
[----:B------:R-:W-:Y:S01]  /*9500*/  FMUL.FTZ R26, R8, UR20 ;  /* 0x00000014081a7c20 */ /* 0x000fe20008410000 */
[----:B------:R-:W-:-:S02]  /*9510*/  SHF.L.U32 R82, R82, 0x10, RZ ;  /* 0x0000001052527819 */ /* 0x000fc400000006ff */
[----:B------:R-:W-:Y:S02]  /*9520*/  SHF.L.U32 R10, R12, 0x10, RZ ;  /* 0x000000100c0a7819 */ /* 0x000fe400000006ff */
        /* <DEDUP_REMOVED lines=9> */
[----:B------:R-:W0:Y:S01]  /*95c0*/  MUFU.RCP R14, R13 ;  /* 0x0000000d000e7308 */ /* 0x000e220000001000 */
[----:B--2---:R-:W-:-:S07]  /*95d0*/  FADD.FTZ R20, R15, 1 ;  /* 0x3f8000000f147421 */ /* 0x004fce0000010000 */
        /* <DEDUP_REMOVED lines=9> */
.L_x_178:
[----:B------:R-:W-:Y:S04]  /*9670*/  BSSY B0, `(.L_x_179) ;  /* 0x0000014000007945 */ /* 0x000fe80003800000 */
[----:B------:R-:W-:Y:S05]  /*9680*/  @P0 BRA `(.L_x_180) ;  /* 0x0000000000480947 */ /* 0x000fea0003800000 */
[--C-:B------:R-:W-:Y:S01]  /*9690*/  FFMA.FTZ R8, R27, UR11, R24.reuse ;  /* 0x0000000b1b087c23 */ /* 0x100fe20008010018 */
[----:B------:R-:W-:Y:S01]  /*96a0*/  FFMA.FTZ R9, R26, UR11, R24 ;  /* 0x0000000b1a097c23 */ /* 0x000fe20008010018 */
[----:B------:R-:W-:Y:S02]  /*96b0*/  ULDC.64 UR18, c[0x0][0x288] ;  /* 0x0000a20000127ab9 */ /* 0x000fe40000000a00 */
[----:B------:R-:W-:Y:S01]  /*96c0*/  FFMA.FTZ R11, R11, R16, -R8 ;  /* 0x000000100b0b7223 */ /* 0x000fe20000010808 */
[----:B------:R-:W-:Y:S01]  /*96d0*/  FFMA.FTZ R10, R10, R17, -R9 ;  /* 0x000000110a0a7223 */ /* 0x000fe20000010809 */
[----:B------:R-:W-:Y:S01]  /*96e0*/  MOV R8, R86 ;  /* 0x0000005600087202 */ /* 0x000fe20000000f00 */
[----:B------:R-:W-:Y:S01]  /*96f0*/  IMAD R6, R6, UR18, RZ ;  /* 0x0000001206067c24 */ /* 0x000fe2000f8e02ff */
[----:B------:R-:W-:Y:S01]  /*9700*/  MOV R9, R89 ;  /* 0x0000005900097202 */ /* 0x000fe20000000f00 */
[----:B------:R-:W-:Y:S01]  /*9710*/  FMUL.FTZ R11, R11, UR20 ;  /* 0x000000140b0b7c20 */ /* 0x000fe20008410000 */
        /* <DEDUP_REMOVED lines=9> */
.L_x_180:
[----:B------:R-:W-:Y:S05]  /*97b0*/  BSYNC B0 ;  /* 0x0000000000007941 */ /* 0x000fea0003800000 */
.L_x_179:
[----:B-1----:R-:W-:Y:S01]  /*97c0*/  PRMT R6, R81, 0x7632, R6 ;  /* 0x0000763251067816 */ /* 0x002fe20000000006 */
[----:B------:R-:W-:Y:S01]  /*97d0*/  FADD.FTZ R82, R82, -UR13 ;  /* 0x8000000d52527e21 */ /* 0x000fe20008010000 */
[----:B------:R-:W-:Y:S01]  /*97e0*/  FADD.FTZ R25, R25, -UR13 ;  /* 0x8000000d19197e21 */ /* 0x000fe20008010000 */
[----:B------:R-:W-:Y:S02]  /*97f0*/  ISETP.GT.U32.OR P2, PT, R75, 0x22f, P2 ;  /* 0x0000022f4b00780c */ /* 0x000fe40001744470 */
[----:B------:R-:W-:Y:S01]  /*9800*/  SHF.L.U32 R81, R81, 0x10, RZ ;  /* 0x0000001051517819 */ /* 0x000fe200000006ff */
[----:B------:R-:W-:Y:S01]  /*9810*/  FMUL.FTZ R15, R82, UR20 ;  /* 0x00000014520f7c20 */ /* 0x000fe20008410000 */
[----:B------:R-:W-:Y:S01]  /*9820*/  SHF.L.U32 R6, R6, 0x10, RZ ;  /* 0x0000001006067819 */ /* 0x000fe200000006ff */
[----:B------:R-:W-:Y:S01]  /*9830*/  FMUL.FTZ R14, R25, UR20 ;  /* 0x00000014190e7c20 */ /* 0x000fe20008410000 */
[----:B------:R-:W-:Y:S07]  /*9840*/  @!P5 BRA `(.L_x_181) ;  /* 0x000000000048d947 */ /* 0x000fee0003800000 */
        /* <DEDUP_REMOVED lines=9> */
[----:B------:R-:W2:Y:S01]  /*98e0*/  MUFU.RCP R11, R10 ;  /* 0x0000000a000b7308 */ /* 0x000ea20000001000 */
[----:B-1----:R-:W-:Y:S01]  /*98f0*/  FADD.FTZ R13, -R8, 1 ;  /* 0x3f800000080d7421 */ /* 0x002fe20000010100 */
[----:B------:R-:W-:-:S03]  /*9900*/  FMUL.FTZ R81, R81, R8 ;  /* 0x0000000851517220 */ /* 0x000fc60000410000 */
[----:B------:R-:W-:Y:S01]  /*9910*/  FFMA.FTZ R18, R18, R13, 1 ;  /* 0x3f80000012127423 */ /* 0x000fe2000001000d */
[----:B--2---:R-:W-:Y:S01]  /*9920*/  FADD.FTZ R12, -R11, 1 ;  /* 0x3f8000000b0c7421 */ /* 0x004fe20000010100 */
[----:B------:R-:W-:Y:S02]  /*9930*/  FMUL.FTZ R6, R6, R11 ;  /* 0x0000000b06067220 */ /* 0x000fe40000410000 */
[----:B------:R-:W-:Y:S01]  /*9940*/  FMUL.FTZ R81, R81, R18 ;  /* 0x0000001251517220 */ /* 0x000fe20000410000 */
[----:B------:R-:W-:-:S04]  /*9950*/  FFMA.FTZ R19, R19, R12, 1 ;  /* 0x3f80000013137423 */ /* 0x000fc8000001000c */
[----:B------:R-:W-:-:S07]  /*9960*/  FMUL.FTZ R6, R6, R19 ;  /* 0x0000001306067220 */ /* 0x000fce0000410000 */
.L_x_181:
[----:B------:R-:W-:Y:S04]  /*9970*/  BSSY B0, `(.L_x_182) ;  /* 0x0000013000007945 */ /* 0x000fe80003800000 */
[----:B------:R-:W-:Y:S05]  /*9980*/  @P2 BRA `(.L_x_183) ;  /* 0x0000000000442947 */ /* 0x000fea0003800000 */
[----:B------:R-:W-:Y:S01]  /*9990*/  ULDC.64 UR12, c[0x0][0x288] ;  /* 0x0000a200000c7ab9 */ /* 0x000fe20000000a00 */
[----:B------:R-:W-:Y:S01]  /*99a0*/  MOV R87, R89 ;  /* 0x0000005900577202 */ /* 0x000fe20000000f00 */
[--C-:B------:R-:W-:Y:S01]  /*99b0*/  FFMA.FTZ R8, R15, UR11, R24.reuse ;  /* 0x0000000b0f087c23 */ /* 0x100fe20008010018 */
[----:B------:R-:W-:Y:S01]  /*99c0*/  FFMA.FTZ R7, R14, UR11, R24 ;  /* 0x0000000b0e077c23 */ /* 0x000fe20008010018 */
[----:B------:R-:W-:Y:S02]  /*99d0*/  IMAD R5, R5, UR12, RZ ;  /* 0x0000000c05057c24 */ /* 0x000fe4000f8e02ff */
[----:B------:R-:W-:Y:S01]  /*99e0*/  FFMA.FTZ R8, R81, R16, -R8 ;  /* 0x0000001051087223 */ /* 0x000fe20000010808 */
[----:B------:R-:W-:Y:S01]  /*99f0*/  FFMA.FTZ R7, R6, R17, -R7 ;  /* 0x0000001106077223 */ /* 0x000fe20000010807 */
[----:B------:R-:W-:-:S04]  /*9a00*/  IMAD.WIDE.U32 R86, R4, UR12, R86 ;  /* 0x0000000c04567c25 */ /* 0x000fc8000f8e0056 */
[----:B------:R-:W-:Y:S01]  /*9a10*/  FMUL.FTZ R8, R8, UR20 ;  /* 0x0000001408087c20 */ /* 0x000fe20008410000 */
[----:B------:R-:W-:Y:S01]  /*9a20*/  FMUL.FTZ R7, R7, UR20 ;  /* 0x0000001407077c20 */ /* 0x000fe20008410000 */
[----:B------:R-:W-:Y:S01]  /*9a30*/  IMAD R5, R4, UR13, R5 ;  /* 0x0000000d04057c24 */ /* 0x000fe2000f8e0205 */
[----:B------:R-:W-:Y:S02]  /*9a40*/  ULDC.64 UR12, c[0x0][0x210] ;  /* 0x00008400000c7ab9 */ /* 0x000fe40000000a00 */
[C---:B------:R-:W-:Y:S02]  /*9a50*/  LEA R4, P0, R86.reuse, UR12, 0x1 ;  /* 0x0000000c56047c11 */ /* 0x040fe4000f8008ff */
[----:B------:R-:W-:Y:S02]  /*9a60*/  IADD3 R5, R87, R5, RZ ;  /* 0x0000000557057210 */ /* 0x000fe40007ffe0ff */
[----:B------:R-:W-:Y:S02]  /*9a70*/  F2FP.BF16.F32.PACK_AB R7, R7, R8 ;  /* 0x000000080707723e */ /* 0x000fe400000010ff */
[----:B------:R-:W-:-:S05]  /*9a80*/  LEA.HI.X R5, R86, UR13, R5, 0x1, P0 ;  /* 0x0000000d56057c11 */ /* 0x000fca00080f0c05 */
[----:B------:R1:W-:Y:S02]  /*9a90*/  STG.E desc[UR14][R4.64], R7 ;  /* 0x0000000704007986 */ /* 0x0003e4000c10190e */
.L_x_183:
[----:B------:R-:W-:Y:S05]  /*9aa0*/  BSYNC B0 ;  /* 0x0000000000007941 */ /* 0x000fea0003800000 */
.L_x_182:
[----:B------:R-:W-:Y:S01]  /*9ab0*/  ULDC UR11, c[0x0][0x10] ;  /* 0x00000400000b7ab9 */ /* 0x000fe20000000800 */
[----:B------:R-:W-:Y:S02]  /*9ac0*/  UIADD3 UR4, UR4, 0x1, URZ ;  /* 0x0000000104047890 */ /* 0x000fe4000fffe03f */
[----:B------:R-:W-:-:S04]  /*9ad0*/  UIADD3 UR6, UR11, UR6, URZ ;  /* 0x000000060b067290 */ /* 0x000fc8000fffe03f */
[----:B------:R-:W-:-:S06]  /*9ae0*/  UISETP.GE.AND UP0, UPT, UR6, UR5, UPT ;  /* 0x000000050600728c */ /* 0x000fcc000bf06270 */
[----:B------:R-:W-:-:S13]  /*9af0*/  PLOP3.LUT P0, PT, PT, PT, UP0, 0x80, 0x0 ;  /* 0x000000000000781c */ /* 0x000fda0003f0f008 */
[----:B------:R-:W-:Y:S05]  /*9b00*/  @!P0 BRA `(.L_x_184) ;  /* 0xffffff6400fc8947 */ /* 0x000fea000383ffff */
.L_x_101:
[----:B-1----:R-:W1:Y:S01]  /*9b10*/  LDC R4, c[0x0][0xc] ;  /* 0x00000300ff047b82 */ /* 0x002e620000000800 */
[----:B------:R-:W-:Y:S01]  /*9b20*/  ISETP.NE.AND P1, PT, R75, RZ, PT ;  /* 0x000000ff4b00720c */ /* 0x000fe20003f25270 */
[----:B------:R-:W-:Y:S06]  /*9b30*/  BSSY B0, `(.L_x_185) ;  /* 0x0000011000007945 */ /* 0x000fec0003800000 */
[----:B------:R-:W2:Y:S08]  /*9b40*/  LDC R7, c[0x0][0x10] ;  /* 0x00000400ff077b82 */ /* 0x000eb00000000800 */
[----:B------:R-:W3:Y:S01]  /*9b50*/  LDC.64 R2, c[0x0][0x258] ;  /* 0x00009600ff027b82 */ /* 0x000ee20000000a00 */
[----:B-1----:R-:W-:-:S02]  /*9b60*/  ISETP.NE.AND P0, PT, R4, 0x1, PT ;  /* 0x000000010400780c */ /* 0x002fc40003f05270 */
[----:B--2---:R-:W-:-:S04]  /*9b70*/  SHF.L.U32 R0, R7, 0x1, RZ ;  /* 0x0000000107007819 */ /* 0x004fc800000006ff */
[----:B------:R-:W-:-:S05]  /*9b80*/  SEL R5, R0, RZ, P0 ;  /* 0x000000ff00057207 */ /* 0x000fca0000000000 */
[----:B---3--:R-:W-:Y:S01]  /*9b90*/  IMAD.WIDE.U32 R2, R5, 0x4, R2 ;  /* 0x0000000405027825 */ /* 0x008fe200078e0002 */
[----:B------:R-:W-:Y:S06]  /*9ba0*/  @P1 BRA `(.L_x_186) ;  /* 0x0000000000241947 */ /* 0x000fec0003800000 */
[----:B------:R-:W1:Y:S01]  /*9bb0*/  S2R R0, SR_LANEID ;  /* 0x0000000000007919 */ /* 0x000e620000000000 */
[----:B------:R-:W-:Y:S02]  /*9bc0*/  VOTEU.ANY UR4, UPT, PT ;  /* 0x0000000000047886 */ /* 0x000fe400038e0100 */
[----:B------:R-:W-:Y:S02]  /*9bd0*/  UFLO.U32 UR5, UR4 ;  /* 0x00000004000572bd */ /* 0x000fe400080e0000 */
[----:B------:R-:W2:Y:S04]  /*9be0*/  POPC R5, UR4 ;  /* 0x0000000400057d09 */ /* 0x000ea80008000000 */
[----:B-1----:R-:W-:-:S13]  /*9bf0*/  ISETP.EQ.U32.AND P0, PT, R0, UR5, PT ;  /* 0x0000000500007c0c */ /* 0x002fda000bf02070 */
[----:B------:R-:W-:Y:S06]  /*9c00*/  @P0 MEMBAR.ALL.GPU ;  /* 0x0000000000000992 */ /* 0x000fec000000a000 */
[----:B------:R-:W-:-:S00]  /*9c10*/  @P0 ERRBAR ;  /* 0x00000000000009ab */ /* 0x000fc00000000000 */
[----:B------:R-:W-:Y:S06]  /*9c20*/  @P0 CGAERRBAR ;  /* 0x00000000000005ab */ /* 0x000fec0000000000 */
[----:B--2---:R1:W-:Y:S02]  /*9c30*/  @P0 REDG.E.ADD.S32.STRONG.GPU desc[UR14][R2.64], R5 ;  /* 0x000000050200098e */ /* 0x0043e4000c10e38e */
.L_x_186:
[----:B------:R-:W-:Y:S05]  /*9c40*/  BSYNC B0 ;  /* 0x0000000000007941 */ /* 0x000fea0003800000 */
.L_x_185:
[----:B------:R-:W2:Y:S01]  /*9c50*/  S2UR UR4, SR_CTAID.X ;  /* 0x00000000000479c3 */ /* 0x000ea20000002500 */
[----:B------:R-:W-:Y:S02]  /*9c60*/  IADD3 R0, R4, -0x1, RZ ;  /* 0xffffffff04007810 */ /* 0x000fe40007ffe0ff */
[----:B-1----:R-:W-:-:S05]  /*9c70*/  IADD3 R5, R7, -0x1, RZ ;  /* 0xffffffff07057810 */ /* 0x002fca0007ffe0ff */
[----:B------:R-:W1:Y:S01]  /*9c80*/  S2UR UR5, SR_CTAID.Y ;  /* 0x00000000000579c3 */ /* 0x000e620000002600 */
[----:B--2---:R-:W-:-:S04]  /*9c90*/  ISETP.NE.AND P0, PT, R0, UR4, PT ;  /* 0x0000000400007c0c */ /* 0x004fc8000bf05270 */
[----:B-1----:R-:W-:-:S13]  /*9ca0*/  ISETP.NE.OR P0, PT, R5, UR5, P0 ;  /* 0x0000000505007c0c */ /* 0x002fda0008705670 */
[----:B------:R-:W-:Y:S05]  /*9cb0*/  @P0 EXIT ;  /* 0x000000000000094d */ /* 0x000fea0003800000 */
[----:B------:R-:W-:Y:S05]  /*9cc0*/  @P1 BRA `(.L_x_187) ;  /* 0x0000000000201947 */ /* 0x000fea0003800000 */
[----:B------:R-:W-:-:S05]  /*9cd0*/  IMAD R0, R4, R7, RZ ;  /* 0x0000000704007224 */ /* 0x000fca00078e02ff */
[----:B------:R-:W-:-:S13]  /*9ce0*/  ISETP.NE.AND P0, PT, R0, -0x1, PT ;  /* 0xffffffff0000780c */ /* 0x000fda0003f05270 */
[----:B------:R-:W-:Y:S05]  /*9cf0*/  @!P0 BRA `(.L_x_187) ;  /* 0x0000000000148947 */ /* 0x000fea0003800000 */
.L_x_188:
[----:B------:R-:W2:Y:S04]  /*9d00*/  LDG.E.STRONG.GPU R5, desc[UR14][R2.64] ;  /* 0x0000000e02057981 */ /* 0x000ea8000c1ef900 */
[----:B--2---:R-:W-:Y:S01]  /*9d10*/  CCTL.IVALL ;  /* 0x00000000ff00798f */ /* 0x004fe20002000000 */
[----:B------:R-:W-:Y:S05]  /*9d20*/  YIELD ;  /* 0x0000000000007946 */ /* 0x000fea0003800000 */
[----:B------:R-:W-:-:S13]  /*9d30*/  ISETP.NE.AND P0, PT, R5, R0, PT ;  /* 0x000000000500720c */ /* 0x000fda0003f05270 */
[----:B------:R-:W-:Y:S05]  /*9d40*/  @P0 BRA `(.L_x_188) ;  /* 0xfffffffc00ec0947 */ /* 0x000fea000383ffff */
.L_x_187:
[----:B------:R-:W-:Y:S05]  /*9d50*/  WARPSYNC.ALL ;  /* 0x0000000000007948 */ /* 0x000fea0003800000 */
[----:B0-----:R-:W0:Y:S08]  /*9d60*/  LDC.64 R22, c[0x0][0x288] ;  /* 0x0000a200ff167b82 */ /* 0x001e300000000a00 */
        /* <DEDUP_REMOVED lines=22> */
.L_x_189:
        /* <DEDUP_REMOVED lines=23> */
.L_x_190:
        /* <DEDUP_REMOVED lines=12> */
.L_x_5116:


//--------------------- .text._Z35group_norm_nhwc_bwd_one_pass_kernelI11Bf16IOFp32WLi512ELi70ELi560EEv26Group_norm_nhwc_bwd_params --------------------------
	.section	.text._Z35group_norm_nhwc_bwd_one_pass_kernelI11Bf16IOFp32WLi512ELi70ELi560EEv26Group_norm_nhwc_bwd_params,"ax",@progbits
	.align	128
        .global         _Z35group_norm_nhwc_bwd_one_pass_kernelI11Bf16IOFp32WLi512ELi70ELi560EEv26Group_norm_nhwc_bwd_params
        .type           _Z35group_norm_nhwc_bwd_one_pass_kernelI11Bf16IOFp32WLi512ELi70ELi560EEv26Group_norm_nhwc_bwd_params,@function
        .size           _Z35group_norm_nhwc_bwd_one_pass_kernelI11Bf16IOFp32WLi512ELi70ELi560EEv26Group_norm_nhwc_bwd_params,(.L_x_5117 - _Z35group_norm_nhwc_bwd_one_pass_kernelI11Bf16IOFp32WLi512ELi70ELi560EEv26Group_norm_nhwc_bwd_params)
        .other          _Z35group_norm_nhwc_bwd_one_pass_kernelI11Bf16IOFp32WLi512ELi70ELi560EEv26Group_norm_nhwc_bwd_params,@"STO_CUDA_ENTRY STV_DEFAULT"
_Z35group_norm_nhwc_bwd_one_pass_kernelI11Bf16IOFp32WLi512ELi70ELi560EEv26Group_norm_nhwc_bwd_params:
.text._Z35group_norm_nhwc_bwd_one_pass_kernelI11Bf16IOFp32WLi512ELi70ELi560EEv26Group_norm_nhwc_bwd_params:
[----:B------:R-:W0:Y:S08]  /*0000*/  LDC R1, c[0x0][0x28] ;  /* 0x00000a00ff017b82 */ /* 0x000e300000000800 */
[----:B------:R-:W1:Y:S01]  /*0010*/  S2UR UR9, SR_CTAID.Y ;  /* 0x00000000000979c3 */ /* 0x000e620000002600 */
[----:B------:R-:W2:Y:S01]  /*0020*/  S2R R0, SR_TID.X ;  /* 0x0000000000007919 */ /* 0x000ea20000002100 */
[----:B------:R-:W-:Y:S01]  /*0030*/  ULDC UR8, c[0x0][0x2a0] ;  /* 0x0000a80000087ab9 */ /* 0x000fe20000000800 */
[----:B------:R-:W-:Y:S01]  /*0040*/  ULDC UR4, c[0x0][0x270] ;  /* 0x00009c0000047ab9 */ /* 0x000fe20000000800 */
[----:B------:R-:W-:Y:S01]  /*0050*/  ULDC.64 UR22, c[0x0][0x208] ;  /* 0x0000820000167ab9 */ /* 0x000fe20000000a00 */
[----:B------:R-:W-:Y:S01]  /*0060*/  UIMAD UR8, UR8, UR4, URZ ;  /* 0x00000004080872a4 */ /* 0x000fe2000f8e023f */
[----:B0-----:R-:W-:-:S03]  /*0070*/  IADD3 R1, R1, -0x130, RZ ;  /* 0xfffffed001017810 */ /* 0x001fc60007ffe0ff */
[----:B-1----:R-:W-:-:S06]  /*0080*/  UISETP.GE.AND UP0, UPT, UR9, UR8, UPT ;  /* 0x000000080900728c */ /* 0x002fcc000bf06270 */
[----:B------:R-:W-:Y:S01]  /*0090*/  PLOP3.LUT P0, PT, PT, PT, UP0, 0x80, 0x0 ;  /* 0x000000000000781c */ /* 0x000fe20003f0f008 */
[----:B--2---:R-:W-:-:S05]  /*00a0*/  IMAD.WIDE.U32 R2, R0, -0x2be2be2b, RZ ;  /* 0xd41d41d500027825 */ /* 0x004fca00078e00ff */
[----:B------:R-:W-:-:S04]  /*00b0*/  IADD3 R2, -R3, R0, RZ ;  /* 0x0000000003027210 */ /* 0x000fc80007ffe1ff */
[----:B------:R-:W-:-:S03]  /*00c0*/  LEA.HI R2, R2, R3, RZ, 0x1f ;  /* 0x0000000302027211 */ /* 0x000fc600078ff8ff */
[----:B------:R-:W-:Y:S05]  /*00d0*/  @P0 BRA `(.L_x_191) ;  /* 0x0000012c002c0947 */ /* 0x000fea0003800000 */
[----:B------:R-:W0:Y:S01]  /*00e0*/  S2UR UR24, SR_CTAID.X ;  /* 0x00000000001879c3 */ /* 0x000e220000002500 */
[----:B------:R-:W-:Y:S01]  /*00f0*/  SHF.R.U32.HI R3, RZ, 0x5, R2 ;  /* 0x00000005ff037819 */ /* 0x000fe20000011602 */
[----:B------:R-:W-:Y:S01]  /*0100*/  ULDC.64 UR10, c[0x0][0x288] ;  /* 0x0000a200000a7ab9 */ /* 0x000fe20000000a00 */
[----:B------:R-:W-:Y:S01]  /*0110*/  SHF.R.S32.HI R5, RZ, 0x1f, R0 ;  /* 0x0000001fff057819 */ /* 0x000fe20000011400 */
[----:B------:R-:W-:Y:S02]  /*0120*/  UIMAD.WIDE.U32 UR4, UR10, 0x3, URZ ;  /* 0x000000030a0478a5 */ /* 0x000fe4000f8e003f */
[----:B------:R-:W-:Y:S01]  /*0130*/  UIMAD UR13, UR11, 0x3, URZ ;  /* 0x000000030b0d78a4 */ /* 0x000fe2000f8e023f */
[----:B------:R-:W-:Y:S01]  /*0140*/  LEA.HI R5, R5, R0, RZ, 0x5 ;  /* 0x0000000005057211 */ /* 0x000fe200078f28ff */
[----:B------:R-:W0:Y:S01]  /*0150*/  LDC R4, c[0x0][0x2ac] ;  /* 0x0000ab00ff047b82 */ /* 0x000e220000000800 */
[----:B------:R-:W-:Y:S02]  /*0160*/  ULEA.HI UR10, UP0, UR11, UR10, URZ, 0x1 ;  /* 0x0000000a0b0a7291 */ /* 0x000fe4000f81083f */
[----:B------:R-:W-:-:S02]  /*0170*/  UIADD3 UR13, UR5, UR13, URZ ;  /* 0x0000000d050d7290 */ /* 0x000fc4000fffe03f */
[----:B------:R-:W-:Y:S01]  /*0180*/  UIADD3.X UR12, URZ, UR11, URZ, UP0, !UPT ;  /* 0x0000000b3f0c7290 */ /* 0x000fe200087fe43f */
[----:B------:R-:W-:Y:S01]  /*0190*/  ULDC.64 UR6, c[0x0][0x290] ;  /* 0x0000a40000067ab9 */ /* 0x000fe20000000a00 */
[----:B------:R-:W-:Y:S02]  /*01a0*/  ULEA.HI UR11, UP0, UR13, UR4, URZ, 0x1 ;  /* 0x000000040d0b7291 */ /* 0x000fe4000f81083f */
[----:B------:R-:W-:Y:S02]  /*01b0*/  USHF.R.S64 UR10, UR10, 0x1, UR12 ;  /* 0x000000010a0a7899 */ /* 0x000fe4000800100c */
[----:B------:R-:W-:Y:S02]  /*01c0*/  UIADD3.X UR13, URZ, UR13, URZ, UP0, !UPT ;  /* 0x0000000d3f0d7290 */ /* 0x000fe400087fe43f */
[----:B------:R-:W-:Y:S02]  /*01d0*/  USHF.R.S32.HI UR12, URZ, 0x1, UR12 ;  /* 0x000000013f0c7899 */ /* 0x000fe4000801140c */
[----:B------:R-:W-:-:S02]  /*01e0*/  USHF.R.S64 UR11, UR11, 0x1, UR13 ;  /* 0x000000010b0b7899 */ /* 0x000fc4000800100d */
[----:B------:R-:W-:Y:S02]  /*01f0*/  USHF.R.S32.HI UR13, URZ, 0x1, UR13 ;  /* 0x000000013f0d7899 */ /* 0x000fe4000801140d */
[----:B------:R-:W-:Y:S02]  /*0200*/  USHF.L.U64.HI UR12, UR10, 0x2, UR12 ;  /* 0x000000020a0c7899 */ /* 0x000fe4000801020c */
[----:B------:R-:W-:Y:S01]  /*0210*/  USHF.L.U64.HI UR13, UR11, 0x2, UR13 ;  /* 0x000000020b0d7899 */ /* 0x000fe2000801020d */
[----:B0-----:R-:W-:Y:S01]  /*0220*/  IMAD R2, R4, UR24, R3 ;  /* 0x0000001804027c24 */ /* 0x001fe2000f8e0203 */
[----:B------:R-:W-:Y:S01]  /*0230*/  ULDC.U8 UR25, c[0x0][0x2a4] ;  /* 0x0000a90000197ab9 */ /* 0x000fe20000000000 */
[----:B------:R-:W-:Y:S01]  /*0240*/  IMAD R3, R3, -0x23, R0 ;  /* 0xffffffdd03037824 */ /* 0x000fe200078e0200 */
[----:B------:R-:W-:Y:S02]  /*0250*/  UMOV UR4, URZ ;  /* 0x0000003f00047c82 */ /* 0x000fe40008000000 */
[----:B------:R-:W-:-:S02]  /*0260*/  ISETP.GE.U32.AND P1, PT, R2, UR6, PT ;  /* 0x0000000602007c0c */ /* 0x000fc4000bf26070 */
[----:B------:R-:W-:Y:S02]  /*0270*/  SHF.L.U32 R4, R3, 0x1, RZ ;  /* 0x0000000103047819 */ /* 0x000fe400000006ff */
[----:B------:R-:W-:Y:S02]  /*0280*/  SHF.R.S32.HI R3, RZ, 0x5, R5 ;  /* 0x00000005ff037819 */ /* 0x000fe40000011405 */
[----:B------:R-:W-:Y:S01]  /*0290*/  SHF.R.S32.HI R6, RZ, 0x1f, R2 ;  /* 0x0000001fff067819 */ /* 0x000fe20000011402 */
[----:B------:R0:W-:Y:S01]  /*02a0*/  STL [R1+0xfc], R4 ;  /* 0x0000fc0401007387 */ /* 0x0001e20000100800 */
[----:B------:R-:W-:Y:S02]  /*02b0*/  IADD3 R5, R2, 0x10, RZ ;  /* 0x0000001002057810 */ /* 0x000fe40007ffe0ff */
[----:B------:R-:W-:Y:S01]  /*02c0*/  ISETP.GE.AND.EX P1, PT, R6, UR7, PT, P1 ;  /* 0x0000000706007c0c */ /* 0x000fe2000bf26310 */
[----:B------:R1:W-:Y:S01]  /*02d0*/  STL [R1+0x100], R3 ;  /* 0x0001000301007387 */ /* 0x0003e20000100800 */
[----:B------:R-:W-:-:S02]  /*02e0*/  IADD3 R5, R2, 0x40, RZ ;  /* 0x0000004002057810 */ /* 0x000fc40007ffe0ff */
[C---:B------:R-:W-:Y:S02]  /*02f0*/  IADD3 R5, R2.reuse, 0x70, RZ ;  /* 0x0000007002057810 */ /* 0x040fe40007ffe0ff */
[C---:B------:R-:W-:Y:S02]  /*0300*/  IADD3 R5, R2.reuse, 0xa0, RZ ;  /* 0x000000a002057810 */ /* 0x040fe40007ffe0ff */
[C---:B0-----:R-:W-:Y:S02]  /*0310*/  IADD3 R4, R2.reuse, 0x20, RZ ;  /* 0x0000002002047810 */ /* 0x041fe40007ffe0ff */
[C---:B------:R-:W-:Y:S02]  /*0320*/  IADD3 R4, R2.reuse, 0x50, RZ ;  /* 0x0000005002047810 */ /* 0x040fe40007ffe0ff */
[C---:B-1----:R-:W-:Y:S02]  /*0330*/  IADD3 R3, R2.reuse, 0x30, RZ ;  /* 0x0000003002037810 */ /* 0x042fe40007ffe0ff */
[----:B------:R-:W-:-:S02]  /*0340*/  IADD3 R3, R2, 0x60, RZ ;  /* 0x0000006002037810 */ /* 0x000fc40007ffe0ff */
[C---:B------:R-:W-:Y:S02]  /*0350*/  IADD3 R4, R2.reuse, 0x80, RZ ;  /* 0x0000008002047810 */ /* 0x040fe40007ffe0ff */
[C---:B------:R-:W-:Y:S02]  /*0360*/  IADD3 R3, R2.reuse, 0x90, RZ ;  /* 0x0000009002037810 */ /* 0x040fe40007ffe0ff */
[C---:B------:R-:W-:Y:S02]  /*0370*/  IADD3 R4, R2.reuse, 0xb0, RZ ;  /* 0x000000b002047810 */ /* 0x040fe40007ffe0ff */
[C---:B------:R-:W-:Y:S02]  /*0380*/  IADD3 R3, R2.reuse, 0xc0, RZ ;  /* 0x000000c002037810 */ /* 0x040fe40007ffe0ff */
[C---:B------:R-:W-:Y:S02]  /*0390*/  IADD3 R4, R2.reuse, 0x150, RZ ;  /* 0x0000015002047810 */ /* 0x040fe40007ffe0ff */
[----:B------:R-:W-:-:S02]  /*03a0*/  IADD3 R3, R2, 0x160, RZ ;  /* 0x0000016002037810 */ /* 0x000fc40007ffe0ff */
[C---:B------:R-:W-:Y:S02]  /*03b0*/  IADD3 R4, R2.reuse, 0x170, RZ ;  /* 0x0000017002047810 */ /* 0x040fe40007ffe0ff */
[C---:B------:R-:W-:Y:S02]  /*03c0*/  IADD3 R3, R2.reuse, 0x180, RZ ;  /* 0x0000018002037810 */ /* 0x040fe40007ffe0ff */
[C---:B------:R-:W-:Y:S02]  /*03d0*/  IADD3 R4, R2.reuse, 0x190, RZ ;  /* 0x0000019002047810 */ /* 0x040fe40007ffe0ff */
[C---:B------:R-:W-:Y:S02]  /*03e0*/  IADD3 R3, R2.reuse, 0x1a0, RZ ;  /* 0x000001a002037810 */ /* 0x040fe40007ffe0ff */
[C---:B------:R-:W-:Y:S02]  /*03f0*/  IADD3 R4, R2.reuse, 0x1b0, RZ ;  /* 0x000001b002047810 */ /* 0x040fe40007ffe0ff */
[----:B------:R-:W-:-:S02]  /*0400*/  IADD3 R3, R2, 0x1c0, RZ ;  /* 0x000001c002037810 */ /* 0x000fc40007ffe0ff */
[----:B------:R-:W-:Y:S02]  /*0410*/  ISETP.LT.U32.AND P1, PT, R0, 0x230, !P1 ;  /* 0x000002300000780c */ /* 0x000fe40004f21070 */
[C---:B------:R-:W-:Y:S02]  /*0420*/  IADD3 R5, R2.reuse, 0x1d0, RZ ;  /* 0x000001d002057810 */ /* 0x040fe40007ffe0ff */
[C---:B------:R-:W-:Y:S02]  /*0430*/  IADD3 R4, R2.reuse, 0x1e0, RZ ;  /* 0x000001e002047810 */ /* 0x040fe40007ffe0ff */
[----:B------:R-:W-:-:S07]  /*0440*/  IADD3 R3, R2, 0x1f0, RZ ;  /* 0x000001f002037810 */ /* 0x000fce0007ffe0ff */
.L_x_338:
[----:B0-----:R-:W2:Y:S01]  /*0450*/  LDL R6, [R1+0xfc] ;  /* 0x0000fc0001067983 */ /* 0x001ea20000100800 */
[----:B------:R-:W-:Y:S01]  /*0460*/  ULDC UR15, c[0x0][0x2a0] ;  /* 0x0000a800000f7ab9 */ /* 0x000fe20000000800 */
[----:B------:R-:W-:Y:S01]  /*0470*/  IABS R5, UR9 ;  /* 0x0000000900057c13 */ /* 0x000fe20008000000 */
[----:B------:R-:W-:Y:S01]  /*0480*/  UMOV UR6, URZ ;  /* 0x0000003f00067c82 */ /* 0x000fe20008000000 */
[----:B------:R-:W-:Y:S01]  /*0490*/  MOV R3, UR15 ;  /* 0x0000000f00037c02 */ /* 0x000fe20008000f00 */
[----:B------:R-:W-:Y:S01]  /*04a0*/  UISETP.GE.AND UP1, UPT, UR9, URZ, UPT ;  /* 0x0000003f0900728c */ /* 0x000fe2000bf26270 */
[----:B------:R-:W-:Y:S01]  /*04b0*/  R2UR UR14, R5 ;  /* 0x00000000050e72ca */ /* 0x000fe200000e0000 */
[----:B------:R-:W-:Y:S01]  /*04c0*/  UISETP.NE.AND UP0, UPT, UR15, URZ, UPT ;  /* 0x0000003f0f00728c */ /* 0x000fe2000bf05270 */
[----:B------:R-:W-:Y:S01]  /*04d0*/  IABS R3, R3 ;  /* 0x0000000300037213 */ /* 0x000fe20000000000 */
[----:B------:R-:W-:Y:S01]  /*04e0*/  ULDC.64 UR18, c[0x0][0x290] ;  /* 0x0000a40000127ab9 */ /* 0x000fe20000000a00 */
[----:B------:R-:W-:Y:S01]  /*04f0*/  IADD3 R26, R2, 0xc0, RZ ;  /* 0x000000c0021a7810 */ /* 0x000fe20007ffe0ff */
[----:B------:R-:W0:Y:S01]  /*0500*/  @P1 LDC.64 R12, c[0x0][0x288] ;  /* 0x0000a200ff0c1b82 */ /* 0x000e220000000a00 */
[----:B------:R-:W-:-:S02]  /*0510*/  R2UR UR16, R3 ;  /* 0x00000000031072ca */ /* 0x000fc400000e0000 */
[----:B------:R-:W-:Y:S02]  /*0520*/  SHF.R.S32.HI R15, RZ, 0x1f, R26 ;  /* 0x0000001fff0f7819 */ /* 0x000fe4000001141a */
[----:B------:R-:W-:Y:S02]  /*0530*/  ISETP.GE.U32.AND P3, PT, R26, UR18, PT ;  /* 0x000000121a007c0c */ /* 0x000fe4000bf66070 */
[----:B------:R-:W-:Y:S01]  /*0540*/  SHF.R.S32.HI R9, RZ, 0x1f, R2 ;  /* 0x0000001fff097819 */ /* 0x000fe20000011402 */
[----:B------:R-:W1:Y:S01]  /*0550*/  @P1 LDC.64 R22, c[0x0][0x228] ;  /* 0x00008a00ff161b82 */ /* 0x000e620000000a00 */
[----:B------:R-:W-:Y:S02]  /*0560*/  ISETP.GE.AND.EX P3, PT, R15, UR19, PT, P3 ;  /* 0x000000130f007c0c */ /* 0x000fe4000bf66330 */
[----:B------:R-:W-:Y:S02]  /*0570*/  IADD3 R27, R2, 0x150, RZ ;  /* 0x00000150021b7810 */ /* 0x000fe40007ffe0ff */
[----:B------:R-:W-:Y:S01]  /*0580*/  ISETP.GT.U32.OR P3, PT, R0, 0x22f, P3 ;  /* 0x0000022f0000780c */ /* 0x000fe20001f64470 */
[----:B------:R-:W3:Y:S01]  /*0590*/  I2F.RP R3, UR16 ;  /* 0x0000001000037d06 */ /* 0x000ee20008209400 */
[----:B------:R-:W-:-:S02]  /*05a0*/  SHF.R.S32.HI R20, RZ, 0x1f, R27 ;  /* 0x0000001fff147819 */ /* 0x000fc4000001141b */
[----:B------:R-:W-:Y:S02]  /*05b0*/  IADD3 R28, R2, 0x160, RZ ;  /* 0x00000160021c7810 */ /* 0x000fe40007ffe0ff */
[----:B------:R-:W-:Y:S02]  /*05c0*/  CS2R R30, SRZ ;  /* 0x00000000001e7805 */ /* 0x000fe4000001ff00 */
[----:B------:R-:W-:-:S05]  /*05d0*/  ISETP.GE.U32.AND P4, PT, R28, UR18, PT ;  /* 0x000000121c007c0c */ /* 0x000fca000bf86070 */
[----:B------:R-:W4:Y:S01]  /*05e0*/  @!P3 LDC.64 R10, c[0x0][0x288] ;  /* 0x0000a200ff0abb82 */ /* 0x000f220000000a00 */
[----:B---3--:R-:W3:Y:S07]  /*05f0*/  MUFU.RCP R3, R3 ;  /* 0x0000000300037308 */ /* 0x008eee0000001000 */
[----:B------:R-:W1:Y:S01]  /*0600*/  @!P3 LDC.64 R16, c[0x0][0x228] ;  /* 0x00008a00ff10bb82 */ /* 0x000e620000000a00 */
[----:B---3--:R-:W-:-:S06]  /*0610*/  IADD3 R4, R3, 0xffffffe, RZ ;  /* 0x0ffffffe03047810 */ /* 0x008fcc0007ffe0ff */
[----:B------:R-:W3:Y:S02]  /*0620*/  F2I.FTZ.U32.TRUNC.NTZ R4, R4 ;  /* 0x0000000400047305 */ /* 0x000ee4000021f000 */
[----:B---3--:R-:W-:-:S13]  /*0630*/  R2UR UR7, R4 ;  /* 0x00000000040772ca */ /* 0x008fda00000e0000 */
[----:B------:R-:W-:-:S04]  /*0640*/  UIADD3 UR5, URZ, -UR7, URZ ;  /* 0x800000073f057290 */ /* 0x000fc8000fffe03f */
[----:B------:R-:W-:-:S04]  /*0650*/  UIMAD UR5, UR5, UR16, URZ ;  /* 0x00000010050572a4 */ /* 0x000fc8000f8e023f */
[----:B------:R-:W-:-:S04]  /*0660*/  UIMAD.WIDE.U32 UR6, UR7, UR5, UR6 ;  /* 0x00000005070672a5 */ /* 0x000fc8000f8e0006 */
[----:B------:R-:W-:-:S04]  /*0670*/  UIMAD.WIDE.U32 UR6, UR7, UR14, URZ ;  /* 0x0000000e070672a5 */ /* 0x000fc8000f8e003f */
[----:B------:R-:W-:-:S04]  /*0680*/  UIADD3 UR5, -UR7, URZ, URZ ;  /* 0x0000003f07057290 */ /* 0x000fc8000fffe13f */
[----:B------:R-:W-:Y:S02]  /*0690*/  UIMAD UR5, UR16, UR5, UR14 ;  /* 0x00000005100572a4 */ /* 0x000fe4000f8e020e */
[----:B------:R-:W-:Y:S02]  /*06a0*/  ULOP3.LUT UR14, URZ, UR15, URZ, 0x33, !UPT ;  /* 0x0000000f3f0e7292 */ /* 0x000fe4000f8e333f */
[----:B------:R-:W-:Y:S02]  /*06b0*/  UISETP.GT.U32.AND UP3, UPT, UR16, UR5, UPT ;  /* 0x000000051000728c */ /* 0x000fe4000bf64070 */
[----:B------:R-:W-:-:S09]  /*06c0*/  ULOP3.LUT UR15, UR9, UR15, URZ, 0x3c, !UPT ;  /* 0x0000000f090f7292 */ /* 0x000fd2000f8e3c3f */
[----:B------:R-:W-:Y:S02]  /*06d0*/  @!UP3 UIADD3 UR5, UR5, -UR16, URZ ;  /* 0x800000100505b290 */ /* 0x000fe4000fffe03f */
[----:B------:R-:W-:Y:S02]  /*06e0*/  @!UP3 UIADD3 UR7, UR7, 0x1, URZ ;  /* 0x000000010707b890 */ /* 0x000fe4000fffe03f */
[----:B------:R-:W-:Y:S02]  /*06f0*/  UISETP.GE.U32.AND UP2, UPT, UR5, UR16, UPT ;  /* 0x000000100500728c */ /* 0x000fe4000bf46070 */
[----:B------:R-:W-:Y:S02]  /*0700*/  UIADD3 UR6, UR5, -UR16, URZ ;  /* 0x8000001005067290 */ /* 0x000fe4000fffe03f */
[----:B------:R-:W-:Y:S02]  /*0710*/  UISETP.GT.U32.AND UP4, UPT, UR16, UR5, UPT ;  /* 0x000000051000728c */ /* 0x000fe4000bf84070 */
[----:B------:R-:W-:-:S02]  /*0720*/  UISETP.GE.AND UP3, UPT, UR15, URZ, UPT ;  /* 0x0000003f0f00728c */ /* 0x000fc4000bf66270 */
[----:B------:R-:W-:-:S03]  /*0730*/  USEL UR5, UR6, UR5, !UP4 ;  /* 0x0000000506057287 */ /* 0x000fc6000e000000 */
[----:B------:R-:W-:Y:S02]  /*0740*/  @UP2 UIADD3 UR7, UR7, 0x1, URZ ;  /* 0x0000000107072890 */ /* 0x000fe4000fffe03f */
[----:B------:R-:W-:-:S04]  /*0750*/  @!UP1 UIADD3 UR5, -UR5, URZ, URZ ;  /* 0x0000003f05059290 */ /* 0x000fc8000fffe13f */
[----:B------:R-:W-:Y:S02]  /*0760*/  USEL UR16, UR14, UR5, !UP0 ;  /* 0x000000050e107287 */ /* 0x000fe4000c000000 */
[----:B------:R-:W-:Y:S02]  /*0770*/  @!UP3 UIADD3 UR7, -UR7, URZ, URZ ;  /* 0x0000003f0707b290 */ /* 0x000fe4000fffe13f */
[----:B------:R-:W-:Y:S02]  /*0780*/  UIMAD UR17, UR16, 0x46, URZ ;  /* 0x00000046101178a4 */ /* 0x000fe4000f8e023f */
[----:B------:R-:W-:-:S03]  /*0790*/  USEL UR7, UR14, UR7, !UP0 ;  /* 0x000000070e077287 */ /* 0x000fc6000c000000 */
[----:B------:R-:W-:Y:S01]  /*07a0*/  ULDC.64 UR14, c[0x0][0x298] ;  /* 0x0000a600000e7ab9 */ /* 0x000fe20000000a00 */
[----:B------:R-:W-:Y:S01]  /*07b0*/  MOV R4, UR17 ;  /* 0x0000001100047c02 */ /* 0x000fe20008000f00 */
[----:B------:R-:W-:-:S04]  /*07c0*/  USHF.R.S32.HI UR5, URZ, 0x1f, UR7 ;  /* 0x0000001f3f057899 */ /* 0x000fc80008011407 */
[----:B------:R-:W-:-:S04]  /*07d0*/  UIMAD UR5, UR5, UR14, URZ ;  /* 0x0000000e050572a4 */ /* 0x000fc8000f8e023f */
[----:B------:R-:W-:Y:S01]  /*07e0*/  UIMAD UR5, UR7, UR15, UR5 ;  /* 0x0000000f070572a4 */ /* 0x000fe2000f8e0205 */
[----:B--2---:R-:W-:Y:S02]  /*07f0*/  SHF.R.S32.HI R3, RZ, 0x1f, R6 ;  /* 0x0000001fff037819 */ /* 0x004fe40000011406 */
[----:B------:R-:W-:-:S04]  /*0800*/  IADD3 R6, P0, R6, UR17, RZ ;  /* 0x0000001106067c10 */ /* 0x000fc8000ff1e0ff */
[----:B------:R-:W-:Y:S02]  /*0810*/  LEA.HI.X.SX32 R7, R4, R3, 0x1, P0 ;  /* 0x0000000304077211 */ /* 0x000fe400000f0eff */
[----:B------:R-:W-:Y:S01]  /*0820*/  MOV R3, UR14 ;  /* 0x0000000e00037c02 */ /* 0x000fe20008000f00 */
[----:B------:R-:W2:Y:S01]  /*0830*/  @P1 LDC.64 R4, c[0x0][0x230] ;  /* 0x00008c00ff041b82 */ /* 0x000ea20000000a00 */
[----:B------:R-:W-:-:S03]  /*0840*/  ISETP.GE.U32.AND P0, PT, R27, UR18, PT ;  /* 0x000000121b007c0c */ /* 0x000fc6000bf06070 */
[----:B------:R-:W-:Y:S01]  /*0850*/  IMAD.WIDE.U32 R6, R3, UR7, R6 ;  /* 0x0000000703067c25 */ /* 0x000fe2000f8e0006 */
[----:B------:R-:W-:Y:S02]  /*0860*/  ISETP.GE.AND.EX P0, PT, R20, UR19, PT, P0 ;  /* 0x0000001314007c0c */ /* 0x000fe4000bf06300 */
[C---:B------:R-:W-:Y:S01]  /*0870*/  IADD3 R29, R2.reuse, 0x170, RZ ;  /* 0x00000170021d7810 */ /* 0x040fe20007ffe0ff */
[----:B0-----:R-:W-:Y:S01]  /*0880*/  @P1 IMAD R3, R9, R12, RZ ;  /* 0x0000000c09031224 */ /* 0x001fe200078e02ff */
[----:B------:R-:W-:Y:S02]  /*0890*/  IADD3 R9, R7, UR5, RZ ;  /* 0x0000000507097c10 */ /* 0x000fe4000fffe0ff */
[----:B------:R-:W-:Y:S02]  /*08a0*/  CS2R R46, SRZ ;  /* 0x00000000002e7805 */ /* 0x000fe4000001ff00 */
[----:B------:R-:W-:Y:S01]  /*08b0*/  @P1 MOV R8, R6 ;  /* 0x0000000600081202 */ /* 0x000fe20000000f00 */
[----:B------:R-:W-:Y:S01]  /*08c0*/  @P1 IMAD R3, R2, R13, R3 ;  /* 0x0000000d02031224 */ /* 0x000fe200078e0203 */
[----:B------:R-:W-:-:S02]  /*08d0*/  ISETP.GT.U32.OR P0, PT, R0, 0x22f, P0 ;  /* 0x0000022f0000780c */ /* 0x000fc40000704470 */
[----:B------:R-:W-:Y:S02]  /*08e0*/  CS2R R48, SRZ ;  /* 0x0000000000307805 */ /* 0x000fe4000001ff00 */
[----:B------:R-:W-:Y:S01]  /*08f0*/  CS2R R44, SRZ ;  /* 0x00000000002c7805 */ /* 0x000fe2000001ff00 */
[----:B------:R-:W-:Y:S01]  /*0900*/  @P1 IMAD.WIDE.U32 R12, R2, R12, R8 ;  /* 0x0000000c020c1225 */ /* 0x000fe200078e0008 */
[----:B------:R-:W-:Y:S02]  /*0910*/  CS2R R42, SRZ ;  /* 0x00000000002a7805 */ /* 0x000fe4000001ff00 */
[----:B------:R-:W-:Y:S02]  /*0920*/  CS2R R40, SRZ ;  /* 0x0000000000287805 */ /* 0x000fe4000001ff00 */
[----:B------:R-:W-:Y:S02]  /*0930*/  CS2R R38, SRZ ;  /* 0x0000000000267805 */ /* 0x000fe4000001ff00 */
[----:B------:R-:W-:-:S02]  /*0940*/  CS2R R34, SRZ ;  /* 0x0000000000227805 */ /* 0x000fc4000001ff00 */
[----:B------:R-:W-:Y:S02]  /*0950*/  @P1 IADD3 R21, R13, R3, RZ ;  /* 0x000000030d151210 */ /* 0x000fe40007ffe0ff */
[----:B------:R-:W-:Y:S02]  /*0960*/  CS2R R36, SRZ ;  /* 0x0000000000247805 */ /* 0x000fe4000001ff00 */
[C---:B------:R-:W-:Y:S02]  /*0970*/  @P1 SHF.L.U32 R24, R12.reuse, 0x1, RZ ;  /* 0x000000010c181819 */ /* 0x040fe400000006ff */
[----:B------:R-:W-:Y:S02]  /*0980*/  CS2R R52, SRZ ;  /* 0x0000000000347805 */ /* 0x000fe4000001ff00 */
[----:B------:R-:W-:Y:S01]  /*0990*/  @P1 SHF.L.U64.HI R21, R12, 0x1, R21 ;  /* 0x000000010c151819 */ /* 0x000fe20000010215 */
[----:B----4-:R-:W-:Y:S01]  /*09a0*/  @!P3 IMAD R12, R15, R10, RZ ;  /* 0x0000000a0f0cb224 */ /* 0x010fe200078e02ff */
[----:B------:R-:W-:Y:S01]  /*09b0*/  @!P3 MOV R13, R9 ;  /* 0x00000009000db202 */ /* 0x000fe20000000f00 */
[----:B------:R-:W0:Y:S01]  /*09c0*/  @!P0 LDC.64 R18, c[0x0][0x288] ;  /* 0x0000a200ff128b82 */ /* 0x000e220000000a00 */
[----:B--2---:R-:W-:Y:S01]  /*09d0*/  @P1 IADD3 R4, P2, R24, R4, RZ ;  /* 0x0000000418041210 */ /* 0x004fe20007f5e0ff */
[----:B------:R-:W-:Y:S01]  /*09e0*/  @!P3 IMAD R25, R26, R11, R12 ;  /* 0x0000000b1a19b224 */ /* 0x000fe200078e020c */
[----:B------:R-:W-:-:S02]  /*09f0*/  @!P3 MOV R12, R6 ;  /* 0x00000006000cb202 */ /* 0x000fc40000000f00 */
[----:B------:R-:W-:Y:S02]  /*0a00*/  CS2R R50, SRZ ;  /* 0x0000000000327805 */ /* 0x000fe4000001ff00 */
[C---:B------:R-:W-:Y:S01]  /*0a10*/  @P1 IADD3.X R5, R21.reuse, R5, RZ, P2, !PT ;  /* 0x0000000515051210 */ /* 0x040fe200017fe4ff */
[----:B------:R-:W-:Y:S01]  /*0a20*/  ULDC.64 UR6, c[0x0][0x248] ;  /* 0x0000920000067ab9 */ /* 0x000fe20000000a00 */
[----:B-1----:R-:W-:Y:S01]  /*0a30*/  @P1 IADD3 R22, P2, R24, R22, RZ ;  /* 0x0000001618161210 */ /* 0x002fe20007f5e0ff */
[----:B------:R-:W-:Y:S01]  /*0a40*/  @!P3 IMAD.WIDE.U32 R10, R26, R10, R12 ;  /* 0x0000000a1a0ab225 */ /* 0x000fe200078e000c */
[----:B------:R-:W-:Y:S01]  /*0a50*/  HFMA2.MMA R26, -RZ, RZ, 0, 0 ;  /* 0x00000000ff1a7435 */ /* 0x000fe200000001ff */
[----:B------:R-:W1:Y:S01]  /*0a60*/  @!P3 LDC.64 R14, c[0x0][0x230] ;  /* 0x00008c00ff0ebb82 */ /* 0x000e620000000a00 */
[----:B------:R-:W-:Y:S02]  /*0a70*/  @P1 IADD3.X R23, R21, R23, RZ, P2, !PT ;  /* 0x0000001715171210 */ /* 0x000fe400017fe4ff */
[----:B------:R-:W-:-:S02]  /*0a80*/  @!P3 IADD3 R25, R11, R25, RZ ;  /* 0x000000190b19b210 */ /* 0x000fc40007ffe0ff */
[----:B------:R-:W-:-:S03]  /*0a90*/  SHF.R.S32.HI R3, RZ, 0x1f, R28 ;  /* 0x0000001fff037819 */ /* 0x000fc6000001141c */
[----:B------:R-:W2:Y:S01]  /*0aa0*/  @!P0 LDC.64 R12, c[0x0][0x228] ;  /* 0x00008a00ff0c8b82 */ /* 0x000ea20000000a00 */
[----:B------:R3:W4:Y:S01]  /*0ab0*/  @P1 LDG.E R26, desc[UR22][R4.64] ;  /* 0x00000016041a1981 */ /* 0x000722000c1e1900 */
[C---:B------:R-:W-:Y:S02]  /*0ac0*/  @!P3 SHF.L.U32 R21, R10.reuse, 0x1, RZ ;  /* 0x000000010a15b819 */ /* 0x040fe400000006ff */
[----:B------:R-:W-:Y:S02]  /*0ad0*/  @!P3 SHF.L.U64.HI R24, R10, 0x1, R25 ;  /* 0x000000010a18b819 */ /* 0x000fe40000010219 */
[----:B------:R-:W-:Y:S02]  /*0ae0*/  @!P3 IADD3 R16, P5, R21, R16, RZ ;  /* 0x000000101510b210 */ /* 0x000fe40007fbe0ff */
[----:B------:R-:W-:Y:S01]  /*0af0*/  ISETP.GE.AND.EX P4, PT, R3, UR19, PT, P4 ;  /* 0x0000001303007c0c */ /* 0x000fe2000bf86340 */
[----:B---3--:R-:W3:Y:S01]  /*0b00*/  @!P0 LDC.64 R4, c[0x0][0x230] ;  /* 0x00008c00ff048b82 */ /* 0x008ee20000000a00 */
[----:B-1----:R-:W-:-:S02]  /*0b10*/  @!P3 IADD3 R14, P6, R21, R14, RZ ;  /* 0x0000000e150eb210 */ /* 0x002fc40007fde0ff */
[----:B------:R-:W-:Y:S02]  /*0b20*/  @!P0 MOV R21, R9 ;  /* 0x0000000900158202 */ /* 0x000fe40000000f00 */
[C---:B------:R-:W-:Y:S02]  /*0b30*/  @!P3 IADD3.X R17, R24.reuse, R17, RZ, P5, !PT ;  /* 0x000000111811b210 */ /* 0x040fe40002ffe4ff */
[----:B------:R-:W-:Y:S02]  /*0b40*/  @!P3 IADD3.X R15, R24, R15, RZ, P6, !PT ;  /* 0x0000000f180fb210 */ /* 0x000fe400037fe4ff */
[----:B------:R-:W-:-:S03]  /*0b50*/  ISETP.GT.U32.OR P4, PT, R0, 0x22f, P4 ;  /* 0x0000022f0000780c */ /* 0x000fc60002784470 */
[----:B------:R1:W2:Y:S04]  /*0b60*/  @!P3 LDG.E R30, desc[UR22][R14.64] ;  /* 0x000000160e1eb981 */ /* 0x0002a8000c1e1900 */
[----:B----4-:R0:W-:Y:S06]  /*0b70*/  STL [R1+0x24], R26 ;  /* 0x0000241a01007387 */ /* 0x0101ec0000100800 */
[----:B------:R-:W4:Y:S01]  /*0b80*/  @!P4 LDC.64 R10, c[0x0][0x288] ;  /* 0x0000a200ff0acb82 */ /* 0x000f220000000a00 */
[----:B0-----:R-:W-:Y:S01]  /*0b90*/  @!P0 IMAD R26, R20, R18, RZ ;  /* 0x00000012141a8224 */ /* 0x001fe200078e02ff */
[----:B------:R-:W-:-:S03]  /*0ba0*/  @!P0 MOV R20, R6 ;  /* 0x0000000600148202 */ /* 0x000fc60000000f00 */
[C---:B------:R-:W-:Y:S02]  /*0bb0*/  @!P0 IMAD R26, R27.reuse, R19, R26 ;  /* 0x000000131b1a8224 */ /* 0x040fe400078e021a */
[----:B------:R-:W-:Y:S01]  /*0bc0*/  @!P0 IMAD.WIDE.U32 R18, R27, R18, R20 ;  /* 0x000000121b128225 */ /* 0x000fe200078e0014 */
[----:B------:R-:W-:-:S10]  /*0bd0*/  HFMA2.MMA R27, -RZ, RZ, 0, 0 ;  /* 0x00000000ff1b7435 */ /* 0x000fd400000001ff */
[----:B------:R0:W4:Y:S01]  /*0be0*/  @!P3 LDG.E R27, desc[UR22][R16.64] ;  /* 0x00000016101bb981 */ /* 0x000122000c1e1900 */
[----:B------:R-:W-:Y:S02]  /*0bf0*/  SHF.R.S32.HI R25, RZ, 0x1f, R29 ;  /* 0x0000001fff197819 */ /* 0x000fe4000001141d */
[----:B------:R-:W-:-:S04]  /*0c00*/  ISETP.GE.U32.AND P2, PT, R29, UR18, PT ;  /* 0x000000121d007c0c */ /* 0x000fc8000bf46070 */
[----:B------:R-:W-:-:S04]  /*0c10*/  ISETP.GE.AND.EX P2, PT, R25, UR19, PT, P2 ;  /* 0x0000001319007c0c */ /* 0x000fc8000bf46320 */
[----:B------:R-:W-:Y:S02]  /*0c20*/  ISETP.GT.U32.OR P2, PT, R0, 0x22f, P2 ;  /* 0x0000022f0000780c */ /* 0x000fe40001744470 */
[----:B------:R-:W-:Y:S02]  /*0c30*/  @!P0 IADD3 R19, R19, R26, RZ ;  /* 0x0000001a13138210 */ /* 0x000fe40007ffe0ff */
[C---:B-1----:R-:W-:Y:S02]  /*0c40*/  @!P0 SHF.L.U32 R14, R18.reuse, 0x1, RZ ;  /* 0x00000001120e8819 */ /* 0x042fe400000006ff */
[----:B------:R-:W-:Y:S02]  /*0c50*/  @!P0 SHF.L.U64.HI R26, R18, 0x1, R19 ;  /* 0x00000001121a8819 */ /* 0x000fe40000010213 */
[C---:B---3--:R-:W-:Y:S01]  /*0c60*/  @!P0 IADD3 R4, P6, R14.reuse, R4, RZ ;  /* 0x000000040e048210 */ /* 0x048fe20007fde0ff */
[----:B------:R-:W1:Y:S01]  /*0c70*/  @!P4 LDC.64 R18, c[0x0][0x230] ;  /* 0x00008c00ff12cb82 */ /* 0x000e620000000a00 */
[----:B--2---:R-:W-:Y:S01]  /*0c80*/  @!P0 IADD3 R12, P5, R14, R12, RZ ;  /* 0x0000000c0e0c8210 */ /* 0x004fe20007fbe0ff */
[----:B----4-:R-:W-:Y:S01]  /*0c90*/  @!P4 IMAD R3, R3, R10, RZ ;  /* 0x0000000a0303c224 */ /* 0x010fe200078e02ff */
[----:B------:R-:W-:-:S02]  /*0ca0*/  @!P4 MOV R20, R6 ;  /* 0x000000060014c202 */ /* 0x000fc40000000f00 */
[----:B------:R-:W-:-:S03]  /*0cb0*/  @!P4 MOV R21, R9 ;  /* 0x000000090015c202 */ /* 0x000fc60000000f00 */
[----:B------:R-:W2:Y:S01]  /*0cc0*/  @!P4 LDC.64 R14, c[0x0][0x228] ;  /* 0x00008a00ff0ecb82 */ /* 0x000ea20000000a00 */
[----:B------:R-:W-:Y:S01]  /*0cd0*/  @!P4 IMAD R3, R28, R11, R3 ;  /* 0x0000000b1c03c224 */ /* 0x000fe200078e0203 */
[----:B------:R-:W-:-:S06]  /*0ce0*/  @!P0 IADD3.X R13, R26, R13, RZ, P5, !PT ;  /* 0x0000000d1a0d8210 */ /* 0x000fcc0002ffe4ff */
[----:B0-----:R-:W0:Y:S01]  /*0cf0*/  @!P2 LDC.64 R16, c[0x0][0x288] ;  /* 0x0000a200ff10ab82 */ /* 0x001e220000000a00 */
[----:B------:R-:W-:Y:S01]  /*0d00*/  @!P4 IMAD.WIDE.U32 R10, R28, R10, R20 ;  /* 0x0000000a1c0ac225 */ /* 0x000fe200078e0014 */
[----:B------:R-:W-:Y:S01]  /*0d10*/  @!P0 IADD3.X R5, R26, R5, RZ, P6, !PT ;  /* 0x000000051a058210 */ /* 0x000fe200037fe4ff */
[----:B------:R-:W3:Y:S03]  /*0d20*/  @!P0 LDG.E R47, desc[UR22][R12.64] ;  /* 0x000000160c2f8981 */ /* 0x000ee6000c1e1900 */
[----:B------:R-:W-:Y:S01]  /*0d30*/  @!P4 IADD3 R3, R11, R3, RZ ;  /* 0x000000030b03c210 */ /* 0x000fe20007ffe0ff */
[----:B------:R4:W3:Y:S01]  /*0d40*/  @!P0 LDG.E R48, desc[UR22][R4.64] ;  /* 0x0000001604308981 */ /* 0x0008e2000c1e1900 */
[C---:B------:R-:W-:Y:S02]  /*0d50*/  @!P4 SHF.L.U32 R20, R10.reuse, 0x1, RZ ;  /* 0x000000010a14c819 */ /* 0x040fe400000006ff */
[----:B------:R-:W-:-:S02]  /*0d60*/  @!P4 SHF.L.U64.HI R26, R10, 0x1, R3 ;  /* 0x000000010a1ac819 */ /* 0x000fc40000010203 */
[----:B------:R-:W2:Y:S01]  /*0d70*/  @!P2 LDC.64 R10, c[0x0][0x228] ;  /* 0x00008a00ff0aab82 */ /* 0x000ea20000000a00 */
[----:B------:R-:W-:-:S07]  /*0d80*/  IADD3 R28, R2, 0x190, RZ ;  /* 0x00000190021c7810 */ /* 0x000fce0007ffe0ff */
[----:B----4-:R-:W4:Y:S01]  /*0d90*/  @!P2 LDC.64 R4, c[0x0][0x230] ;  /* 0x00008c00ff04ab82 */ /* 0x010f220000000a00 */
[----:B------:R-:W-:Y:S02]  /*0da0*/  SHF.R.S32.HI R3, RZ, 0x1f, R28 ;  /* 0x0000001fff037819 */ /* 0x000fe4000001141c */
[----:B------:R-:W-:Y:S01]  /*0db0*/  ISETP.GE.U32.AND P5, PT, R28, UR18, PT ;  /* 0x000000121c007c0c */ /* 0x000fe2000bfa6070 */
[----:B0-----:R-:W-:Y:S01]  /*0dc0*/  @!P2 IMAD R25, R25, R16, RZ ;  /* 0x000000101919a224 */ /* 0x001fe200078e02ff */
[C---:B-1----:R-:W-:Y:S02]  /*0dd0*/  @!P4 IADD3 R18, P0, R20.reuse, R18, RZ ;  /* 0x000000121412c210 */ /* 0x042fe40007f1e0ff */
[----:B--2---:R-:W-:Y:S02]  /*0de0*/  @!P4 IADD3 R14, P6, R20, R14, RZ ;  /* 0x0000000e140ec210 */ /* 0x004fe40007fde0ff */
[----:B------:R-:W-:Y:S02]  /*0df0*/  @!P2 MOV R20, R6 ;  /* 0x000000060014a202 */ /* 0x000fe40000000f00 */
[----:B------:R-:W-:-:S02]  /*0e00*/  @!P2 MOV R21, R9 ;  /* 0x000000090015a202 */ /* 0x000fc40000000f00 */
[----:B------:R-:W-:Y:S01]  /*0e10*/  ISETP.GE.AND.EX P5, PT, R3, UR19, PT, P5 ;  /* 0x0000001303007c0c */ /* 0x000fe2000bfa6350 */
[C---:B------:R-:W-:Y:S02]  /*0e20*/  @!P2 IMAD R25, R29.reuse, R17, R25 ;  /* 0x000000111d19a224 */ /* 0x040fe400078e0219 */
[----:B------:R-:W-:Y:S01]  /*0e30*/  @!P2 IMAD.WIDE.U32 R16, R29, R16, R20 ;  /* 0x000000101d10a225 */ /* 0x000fe200078e0014 */
[----:B------:R-:W-:Y:S02]  /*0e40*/  ISETP.GT.U32.OR P5, PT, R0, 0x22f, P5 ;  /* 0x0000022f0000780c */ /* 0x000fe40002fa4470 */
[C---:B------:R-:W-:Y:S02]  /*0e50*/  @!P4 IADD3.X R19, R26.reuse, R19, RZ, P0, !PT ;  /* 0x000000131a13c210 */ /* 0x040fe400007fe4ff */
[----:B------:R-:W-:Y:S02]  /*0e60*/  @!P4 IADD3.X R15, R26, R15, RZ, P6, !PT ;  /* 0x0000000f1a0fc210 */ /* 0x000fe400037fe4ff */
[----:B------:R-:W-:Y:S01]  /*0e70*/  @!P2 IADD3 R20, R17, R25, RZ ;  /* 0x000000191114a210 */ /* 0x000fe20007ffe0ff */
[----:B------:R0:W2:Y:S01]  /*0e80*/  @!P4 LDG.E R46, desc[UR22][R18.64] ;  /* 0x00000016122ec981 */ /* 0x0000a2000c1e1900 */
[----:B------:R-:W-:-:S02]  /*0e90*/  @!P2 SHF.L.U32 R17, R16, 0x1, RZ ;  /* 0x000000011011a819 */ /* 0x000fc400000006ff */
[----:B------:R-:W-:Y:S01]  /*0ea0*/  @!P2 SHF.L.U64.HI R20, R16, 0x1, R20 ;  /* 0x000000011014a819 */ /* 0x000fe20000010214 */
[----:B------:R-:W2:Y:S01]  /*0eb0*/  @!P4 LDG.E R45, desc[UR22][R14.64] ;  /* 0x000000160e2dc981 */ /* 0x000ea2000c1e1900 */
[C---:B----4-:R-:W-:Y:S02]  /*0ec0*/  @!P2 IADD3 R4, P0, R17.reuse, R4, RZ ;  /* 0x000000041104a210 */ /* 0x050fe40007f1e0ff */
[----:B------:R-:W-:Y:S02]  /*0ed0*/  @!P2 IADD3 R10, P4, R17, R10, RZ ;  /* 0x0000000a110aa210 */ /* 0x000fe40007f9e0ff */
[----:B------:R-:W-:Y:S01]  /*0ee0*/  IADD3 R29, R2, 0x1a0, RZ ;  /* 0x000001a0021d7810 */ /* 0x000fe20007ffe0ff */
[----:B0-----:R-:W0:Y:S01]  /*0ef0*/  @!P5 LDC.64 R18, c[0x0][0x288] ;  /* 0x0000a200ff12db82 */ /* 0x001e220000000a00 */
[----:B------:R-:W-:Y:S02]  /*0f00*/  @!P2 IADD3.X R5, R20, R5, RZ, P0, !PT ;  /* 0x000000051405a210 */ /* 0x000fe400007fe4ff */
[----:B------:R-:W-:-:S02]  /*0f10*/  SHF.R.S32.HI R21, RZ, 0x1f, R29 ;  /* 0x0000001fff157819 */ /* 0x000fc4000001141d */
[----:B------:R-:W-:Y:S01]  /*0f20*/  ISETP.GE.U32.AND P0, PT, R29, UR18, PT ;  /* 0x000000121d007c0c */ /* 0x000fe2000bf06070 */
[----:B------:R1:W4:Y:S03]  /*0f30*/  @!P2 LDG.E R44, desc[UR22][R4.64] ;  /* 0x00000016042ca981 */ /* 0x000326000c1e1900 */
[----:B------:R-:W-:Y:S02]  /*0f40*/  ISETP.GE.AND.EX P0, PT, R21, UR19, PT, P0 ;  /* 0x0000001315007c0c */ /* 0x000fe4000bf06300 */
[----:B------:R-:W-:Y:S02]  /*0f50*/  @!P2 IADD3.X R11, R20, R11, RZ, P4, !PT ;  /* 0x0000000b140ba210 */ /* 0x000fe400027fe4ff */
[----:B------:R-:W-:-:S03]  /*0f60*/  ISETP.GT.U32.OR P0, PT, R0, 0x22f, P0 ;  /* 0x0000022f0000780c */ /* 0x000fc60000704470 */
[----:B------:R3:W4:Y:S01]  /*0f70*/  @!P2 LDG.E R43, desc[UR22][R10.64] ;  /* 0x000000160a2ba981 */ /* 0x000722000c1e1900 */
[----:B-1----:R-:W1:Y:S01]  /*0f80*/  @!P5 LDC.64 R4, c[0x0][0x228] ;  /* 0x00008a00ff04db82 */ /* 0x002e620000000a00 */
[----:B0-----:R-:W-:-:S04]  /*0f90*/  @!P5 IMAD R3, R3, R18, RZ ;  /* 0x000000120303d224 */ /* 0x001fc800078e02ff */
[----:B------:R-:W-:Y:S01]  /*0fa0*/  @!P5 IMAD R19, R28, R19, R3 ;  /* 0x000000131c13d224 */ /* 0x000fe200078e0203 */
[----:B------:R0:W-:Y:S02]  /*0fb0*/  STL [R1+0xc0], R27 ;  /* 0x0000c01b01007387 */ /* 0x0001e40000100800 */
[----:B0-----:R-:W-:-:S04]  /*0fc0*/  IADD3 R27, R2, 0x180, RZ ;  /* 0x00000180021b7810 */ /* 0x001fc80007ffe0ff */
[----:B------:R-:W-:Y:S02]  /*0fd0*/  SHF.R.S32.HI R24, RZ, 0x1f, R27 ;  /* 0x0000001fff187819 */ /* 0x000fe4000001141b */
[----:B------:R-:W-:-:S04]  /*0fe0*/  ISETP.GE.U32.AND P3, PT, R27, UR18, PT ;  /* 0x000000121b007c0c */ /* 0x000fc8000bf66070 */
[----:B------:R-:W-:-:S04]  /*0ff0*/  ISETP.GE.AND.EX P3, PT, R24, UR19, PT, P3 ;  /* 0x0000001318007c0c */ /* 0x000fc8000bf66330 */
[----:B------:R-:W-:-:S13]  /*1000*/  ISETP.GT.U32.OR P3, PT, R0, 0x22f, P3 ;  /* 0x0000022f0000780c */ /* 0x000fda0001f64470 */
[----:B------:R-:W0:Y:S01]  /*1010*/  @!P3 LDC.64 R12, c[0x0][0x288] ;  /* 0x0000a200ff0cbb82 */ /* 0x000e220000000a00 */
[----:B------:R-:W-:-:S07]  /*1020*/  @!P3 MOV R25, R9 ;  /* 0x000000090019b202 */ /* 0x000fce0000000f00 */
[----:B------:R-:W1:Y:S08]  /*1030*/  @!P3 LDC.64 R14, c[0x0][0x230] ;  /* 0x00008c00ff0ebb82 */ /* 0x000e700000000a00 */
[----:B------:R-:W1:Y:S01]  /*1040*/  @!P3 LDC.64 R16, c[0x0][0x228] ;  /* 0x00008a00ff10bb82 */ /* 0x000e620000000a00 */
[----:B0-----:R-:W-:-:S04]  /*1050*/  @!P3 IMAD R24, R24, R12, RZ ;  /* 0x0000000c1818b224 */ /* 0x001fc800078e02ff */
[----:B------:R-:W-:Y:S01]  /*1060*/  @!P3 IMAD R13, R27, R13, R24 ;  /* 0x0000000d1b0db224 */ /* 0x000fe200078e0218 */
[----:B------:R-:W-:-:S05]  /*1070*/  @!P3 MOV R24, R6 ;  /* 0x000000060018b202 */ /* 0x000fca0000000f00 */
[----:B------:R-:W-:-:S05]  /*1080*/  @!P3 IMAD.WIDE.U32 R24, R27, R12, R24 ;  /* 0x0000000c1b18b225 */ /* 0x000fca00078e0018 */
[----:B------:R-:W-:-:S04]  /*1090*/  @!P3 IADD3 R13, R25, R13, RZ ;  /* 0x0000000d190db210 */ /* 0x000fc80007ffe0ff */
[C---:B------:R-:W-:Y:S02]  /*10a0*/  @!P3 SHF.L.U64.HI R26, R24.reuse, 0x1, R13 ;  /* 0x00000001181ab819 */ /* 0x040fe4000001020d */
[----:B------:R-:W0:Y:S01]  /*10b0*/  @!P5 LDC.64 R12, c[0x0][0x230] ;  /* 0x00008c00ff0cdb82 */ /* 0x000e220000000a00 */
[----:B---3--:R-:W-:Y:S02]  /*10c0*/  @!P3 SHF.L.U32 R10, R24, 0x1, RZ ;  /* 0x00000001180ab819 */ /* 0x008fe400000006ff */
[----:B------:R-:W-:Y:S02]  /*10d0*/  IADD3 R27, R2, 0x1b0, RZ ;  /* 0x000001b0021b7810 */ /* 0x000fe40007ffe0ff */
[C---:B-1----:R-:W-:Y:S02]  /*10e0*/  @!P3 IADD3 R14, P6, R10.reuse, R14, RZ ;  /* 0x0000000e0a0eb210 */ /* 0x042fe40007fde0ff */
[----:B------:R-:W-:Y:S02]  /*10f0*/  @!P3 IADD3 R16, P4, R10, R16, RZ ;  /* 0x000000100a10b210 */ /* 0x000fe40007f9e0ff */
[----:B------:R-:W1:Y:S01]  /*1100*/  @!P0 LDC.64 R10, c[0x0][0x288] ;  /* 0x0000a200ff0a8b82 */ /* 0x000e620000000a00 */
[----:B------:R-:W-:-:S02]  /*1110*/  @!P5 MOV R24, R6 ;  /* 0x000000060018d202 */ /* 0x000fc40000000f00 */
[----:B------:R-:W-:Y:S02]  /*1120*/  @!P5 MOV R25, R9 ;  /* 0x000000090019d202 */ /* 0x000fe40000000f00 */
[----:B------:R-:W-:Y:S02]  /*1130*/  SHF.R.S32.HI R20, RZ, 0x1f, R27 ;  /* 0x0000001fff147819 */ /* 0x000fe4000001141b */
[----:B------:R-:W-:Y:S01]  /*1140*/  ISETP.GE.U32.AND P2, PT, R27, UR18, PT ;  /* 0x000000121b007c0c */ /* 0x000fe2000bf46070 */
[----:B------:R-:W-:Y:S01]  /*1150*/  @!P5 IMAD.WIDE.U32 R24, R28, R18, R24 ;  /* 0x000000121c18d225 */ /* 0x000fe200078e0018 */
[----:B------:R-:W-:Y:S02]  /*1160*/  @!P3 IADD3.X R15, R26, R15, RZ, P6, !PT ;  /* 0x0000000f1a0fb210 */ /* 0x000fe400037fe4ff */
[----:B------:R-:W-:Y:S02]  /*1170*/  ISETP.GE.AND.EX P2, PT, R20, UR19, PT, P2 ;  /* 0x0000001314007c0c */ /* 0x000fe4000bf46320 */
[----:B------:R-:W-:Y:S01]  /*1180*/  @!P3 IADD3.X R17, R26, R17, RZ, P4, !PT ;  /* 0x000000111a11b210 */ /* 0x000fe200027fe4ff */
[----:B------:R3:W4:Y:S01]  /*1190*/  @!P3 LDG.E R42, desc[UR22][R14.64] ;  /* 0x000000160e2ab981 */ /* 0x000722000c1e1900 */
[----:B------:R-:W-:-:S02]  /*11a0*/  ISETP.GT.U32.OR P2, PT, R0, 0x22f, P2 ;  /* 0x0000022f0000780c */ /* 0x000fc40001744470 */
[----:B------:R-:W-:Y:S01]  /*11b0*/  @!P5 IADD3 R19, R25, R19, RZ ;  /* 0x000000131913d210 */ /* 0x000fe20007ffe0ff */
[----:B------:R2:W4:Y:S01]  /*11c0*/  @!P3 LDG.E R40, desc[UR22][R16.64] ;  /* 0x000000161028b981 */ /* 0x000522000c1e1900 */
[C---:B------:R-:W-:Y:S02]  /*11d0*/  @!P5 SHF.L.U32 R3, R24.reuse, 0x1, RZ ;  /* 0x000000011803d819 */ /* 0x040fe400000006ff */
[----:B------:R-:W-:Y:S02]  /*11e0*/  @!P5 SHF.L.U64.HI R24, R24, 0x1, R19 ;  /* 0x000000011818d819 */ /* 0x000fe40000010213 */
[----:B0-----:R-:W-:Y:S01]  /*11f0*/  @!P5 IADD3 R12, P3, R3, R12, RZ ;  /* 0x0000000c030cd210 */ /* 0x001fe20007f7e0ff */
[----:B------:R-:W0:Y:S01]  /*1200*/  @!P0 LDC.64 R18, c[0x0][0x230] ;  /* 0x00008c00ff128b82 */ /* 0x000e220000000a00 */
[----:B------:R-:W-:Y:S02]  /*1210*/  IADD3 R28, R2, 0x1c0, RZ ;  /* 0x000001c0021c7810 */ /* 0x000fe40007ffe0ff */
[----:B------:R-:W-:-:S02]  /*1220*/  @!P5 IADD3.X R13, R24, R13, RZ, P3, !PT ;  /* 0x0000000d180dd210 */ /* 0x000fc40001ffe4ff */
[----:B------:R-:W-:-:S03]  /*1230*/  @!P5 IADD3 R4, P6, R3, R4, RZ ;  /* 0x000000040304d210 */ /* 0x000fc60007fde0ff */
[----:B---3--:R-:W3:Y:S01]  /*1240*/  @!P0 LDC.64 R14, c[0x0][0x228] ;  /* 0x00008a00ff0e8b82 */ /* 0x008ee20000000a00 */
[----:B------:R-:W-:Y:S01]  /*1250*/  SHF.R.S32.HI R3, RZ, 0x1f, R28 ;  /* 0x0000001fff037819 */ /* 0x000fe2000001141c */
[----:B------:R2:W4:Y:S01]  /*1260*/  @!P5 LDG.E R41, desc[UR22][R12.64] ;  /* 0x000000160c29d981 */ /* 0x000522000c1e1900 */
[----:B------:R-:W-:Y:S01]  /*1270*/  ISETP.GE.U32.AND P4, PT, R28, UR18, PT ;  /* 0x000000121c007c0c */ /* 0x000fe2000bf86070 */
[----:B-1----:R-:W-:-:S03]  /*1280*/  @!P0 IMAD R21, R21, R10, RZ ;  /* 0x0000000a15158224 */ /* 0x002fc600078e02ff */
[----:B------:R-:W-:Y:S01]  /*1290*/  ISETP.GE.AND.EX P4, PT, R3, UR19, PT, P4 ;  /* 0x0000001303007c0c */ /* 0x000fe2000bf86340 */
[----:B--2---:R-:W1:Y:S01]  /*12a0*/  @!P2 LDC.64 R16, c[0x0][0x288] ;  /* 0x0000a200ff10ab82 */ /* 0x004e620000000a00 */
[----:B------:R-:W-:Y:S02]  /*12b0*/  @!P0 MOV R12, R6 ;  /* 0x00000006000c8202 */ /* 0x000fe40000000f00 */
[----:B------:R-:W-:Y:S01]  /*12c0*/  @!P0 MOV R13, R9 ;  /* 0x00000009000d8202 */ /* 0x000fe20000000f00 */
[C---:B------:R-:W-:Y:S01]  /*12d0*/  @!P0 IMAD R21, R29.reuse, R11, R21 ;  /* 0x0000000b1d158224 */ /* 0x040fe200078e0215 */
[----:B------:R-:W-:Y:S01]  /*12e0*/  ISETP.GT.U32.OR P4, PT, R0, 0x22f, P4 ;  /* 0x0000022f0000780c */ /* 0x000fe20002784470 */
[----:B------:R-:W-:Y:S01]  /*12f0*/  @!P0 IMAD.WIDE.U32 R10, R29, R10, R12 ;  /* 0x0000000a1d0a8225 */ /* 0x000fe200078e000c */
[----:B------:R-:W-:Y:S02]  /*1300*/  @!P5 IADD3.X R5, R24, R5, RZ, P6, !PT ;  /* 0x000000051805d210 */ /* 0x000fe400037fe4ff */
[----:B------:R-:W2:Y:S02]  /*1310*/  @!P2 LDC.64 R12, c[0x0][0x230] ;  /* 0x00008c00ff0cab82 */ /* 0x000ea40000000a00 */
[----:B------:R-:W-:Y:S01]  /*1320*/  @!P0 IADD3 R21, R11, R21, RZ ;  /* 0x000000150b158210 */ /* 0x000fe20007ffe0ff */
[----:B------:R3:W4:Y:S01]  /*1330*/  @!P5 LDG.E R38, desc[UR22][R4.64] ;  /* 0x000000160426d981 */ /* 0x000722000c1e1900 */
[----:B------:R-:W-:-:S02]  /*1340*/  @!P0 SHF.L.U32 R11, R10, 0x1, RZ ;  /* 0x000000010a0b8819 */ /* 0x000fc400000006ff */
[----:B------:R-:W-:Y:S01]  /*1350*/  @!P0 SHF.L.U64.HI R24, R10, 0x1, R21 ;  /* 0x000000010a188819 */ /* 0x000fe20000010215 */
[----:B------:R3:W-:Y:S01]  /*1360*/  STL [R1+0xa4], R30 ;  /* 0x0000a41e01007387 */ /* 0x0007e20000100800 */
[C---:B0-----:R-:W-:Y:S02]  /*1370*/  @!P0 IADD3 R18, P6, R11.reuse, R18, RZ ;  /* 0x000000120b128210 */ /* 0x041fe40007fde0ff */
[----:B---3--:R-:W-:Y:S02]  /*1380*/  @!P0 IADD3 R14, P5, R11, R14, RZ ;  /* 0x0000000e0b0e8210 */ /* 0x008fe40007fbe0ff */
[----:B------:R-:W0:Y:S01]  /*1390*/  @!P4 LDC.64 R10, c[0x0][0x288] ;  /* 0x0000a200ff0acb82 */ /* 0x000e220000000a00 */
[----:B------:R-:W-:-:S07]  /*13a0*/  IADD3 R30, R2, 0x1d0, RZ ;  /* 0x000001d0021e7810 */ /* 0x000fce0007ffe0ff */
[----:B------:R-:W3:Y:S01]  /*13b0*/  @!P2 LDC.64 R4, c[0x0][0x228] ;  /* 0x00008a00ff04ab82 */ /* 0x000ee20000000a00 */
[----:B------:R-:W-:Y:S01]  /*13c0*/  SHF.R.S32.HI R26, RZ, 0x1f, R30 ;  /* 0x0000001fff1a7819 */ /* 0x000fe2000001141e */
[----:B-1----:R-:W-:Y:S01]  /*13d0*/  @!P2 IMAD R25, R20, R16, RZ ;  /* 0x000000101419a224 */ /* 0x002fe200078e02ff */
[----:B------:R-:W-:Y:S02]  /*13e0*/  ISETP.GE.U32.AND P3, PT, R30, UR18, PT ;  /* 0x000000121e007c0c */ /* 0x000fe4000bf66070 */
[----:B------:R-:W-:Y:S02]  /*13f0*/  @!P2 MOV R20, R6 ;  /* 0x000000060014a202 */ /* 0x000fe40000000f00 */
[----:B------:R-:W-:Y:S02]  /*1400*/  @!P2 MOV R21, R9 ;  /* 0x000000090015a202 */ /* 0x000fe40000000f00 */
[----:B------:R-:W-:Y:S01]  /*1410*/  ISETP.GE.AND.EX P3, PT, R26, UR19, PT, P3 ;  /* 0x000000131a007c0c */ /* 0x000fe2000bf66330 */
[----:B------:R-:W-:-:S02]  /*1420*/  @!P2 IMAD R25, R27, R17, R25 ;  /* 0x000000111b19a224 */ /* 0x000fc400078e0219 */
[----:B------:R-:W-:Y:S01]  /*1430*/  @!P2 IMAD.WIDE.U32 R16, R27, R16, R20 ;  /* 0x000000101b10a225 */ /* 0x000fe200078e0014 */
[----:B------:R-:W-:Y:S02]  /*1440*/  ISETP.GT.U32.OR P3, PT, R0, 0x22f, P3 ;  /* 0x0000022f0000780c */ /* 0x000fe40001f64470 */
[----:B------:R-:W-:Y:S02]  /*1450*/  @!P0 IADD3.X R15, R24, R15, RZ, P5, !PT ;  /* 0x0000000f180f8210 */ /* 0x000fe40002ffe4ff */
[----:B------:R-:W-:Y:S02]  /*1460*/  @!P2 IADD3 R21, R17, R25, RZ ;  /* 0x000000191115a210 */ /* 0x000fe40007ffe0ff */
[----:B------:R-:W-:Y:S01]  /*1470*/  @!P2 SHF.L.U32 R17, R16, 0x1, RZ ;  /* 0x000000011011a819 */ /* 0x000fe200000006ff */
[----:B------:R1:W4:Y:S01]  /*1480*/  @!P0 LDG.E R34, desc[UR22][R14.64] ;  /* 0x000000160e228981 */ /* 0x000322000c1e1900 */
[----:B------:R-:W-:Y:S01]  /*1490*/  @!P0 IADD3.X R19, R24, R19, RZ, P6, !PT ;  /* 0x0000001318138210 */ /* 0x000fe200037fe4ff */
[----:B0-----:R-:W-:Y:S01]  /*14a0*/  @!P4 IMAD R3, R3, R10, RZ ;  /* 0x0000000a0303c224 */ /* 0x001fe200078e02ff */
[----:B------:R-:W-:-:S02]  /*14b0*/  @!P2 SHF.L.U64.HI R21, R16, 0x1, R21 ;  /* 0x000000011015a819 */ /* 0x000fc40000010215 */
[C---:B--2---:R-:W-:Y:S01]  /*14c0*/  @!P2 IADD3 R12, P6, R17.reuse, R12, RZ ;  /* 0x0000000c110ca210 */ /* 0x044fe20007fde0ff */
[----:B------:R0:W2:Y:S01]  /*14d0*/  @!P0 LDG.E R37, desc[UR22][R18.64] ;  /* 0x0000001612258981 */ /* 0x0000a2000c1e1900 */
[----:B---3--:R-:W-:Y:S02]  /*14e0*/  @!P2 IADD3 R4, P5, R17, R4, RZ ;  /* 0x000000041104a210 */ /* 0x008fe40007fbe0ff */
[----:B------:R-:W3:Y:S01]  /*14f0*/  @!P4 LDC.64 R16, c[0x0][0x228] ;  /* 0x00008a00ff10cb82 */ /* 0x000ee20000000a00 */
[----:B------:R-:W-:Y:S02]  /*1500*/  @!P4 MOV R24, R6 ;  /* 0x000000060018c202 */ /* 0x000fe40000000f00 */
[----:B------:R-:W-:Y:S01]  /*1510*/  @!P4 MOV R25, R9 ;  /* 0x000000090019c202 */ /* 0x000fe20000000f00 */
[----:B------:R-:W-:-:S04]  /*1520*/  @!P4 IMAD R3, R28, R11, R3 ;  /* 0x0000000b1c03c224 */ /* 0x000fc800078e0203 */
[----:B-1----:R-:W1:Y:S01]  /*1530*/  @!P4 LDC.64 R14, c[0x0][0x230] ;  /* 0x00008c00ff0ecb82 */ /* 0x002e620000000a00 */
[----:B------:R-:W-:-:S07]  /*1540*/  @!P4 IMAD.WIDE.U32 R10, R28, R10, R24 ;  /* 0x0000000a1c0ac225 */ /* 0x000fce00078e0018 */
[----:B0-----:R-:W0:Y:S01]  /*1550*/  @!P3 LDC.64 R18, c[0x0][0x288] ;  /* 0x0000a200ff12bb82 */ /* 0x001e220000000a00 */
[----:B------:R-:W-:Y:S02]  /*1560*/  @!P4 IADD3 R3, R11, R3, RZ ;  /* 0x000000030b03c210 */ /* 0x000fe40007ffe0ff */
[C---:B------:R-:W-:Y:S02]  /*1570*/  @!P4 SHF.L.U32 R24, R10.reuse, 0x1, RZ ;  /* 0x000000010a18c819 */ /* 0x040fe400000006ff */
[----:B------:R-:W-:-:S03]  /*1580*/  @!P4 SHF.L.U64.HI R28, R10, 0x1, R3 ;  /* 0x000000010a1cc819 */ /* 0x000fc60000010203 */
[----:B------:R-:W0:Y:S01]  /*1590*/  @!P3 LDC.64 R10, c[0x0][0x228] ;  /* 0x00008a00ff0abb82 */ /* 0x000e220000000a00 */
[C---:B------:R-:W-:Y:S02]  /*15a0*/  @!P2 IADD3.X R13, R21.reuse, R13, RZ, P6, !PT ;  /* 0x0000000d150da210 */ /* 0x040fe400037fe4ff */
[----:B------:R-:W-:Y:S02]  /*15b0*/  @!P2 IADD3.X R5, R21, R5, RZ, P5, !PT ;  /* 0x000000051505a210 */ /* 0x000fe40002ffe4ff */
[C---:B---3--:R-:W-:Y:S02]  /*15c0*/  @!P4 IADD3 R16, P5, R24.reuse, R16, RZ ;  /* 0x000000101810c210 */ /* 0x048fe40007fbe0ff */
[----:B------:R-:W-:Y:S01]  /*15d0*/  @!P3 MOV R25, R9 ;  /* 0x000000090019b202 */ /* 0x000fe20000000f00 */
[----:B------:R3:W2:Y:S01]  /*15e0*/  @!P2 LDG.E R36, desc[UR22][R4.64] ;  /* 0x000000160424a981 */ /* 0x0006a2000c1e1900 */
[----:B-1----:R-:W-:Y:S02]  /*15f0*/  @!P4 IADD3 R14, P6, R24, R14, RZ ;  /* 0x0000000e180ec210 */ /* 0x002fe40007fde0ff */
[----:B------:R-:W-:-:S02]  /*1600*/  @!P3 MOV R24, R6 ;  /* 0x000000060018b202 */ /* 0x000fc40000000f00 */
[----:B------:R-:W-:Y:S01]  /*1610*/  @!P4 IADD3.X R15, R28, R15, RZ, P6, !PT ;  /* 0x0000000f1c0fc210 */ /* 0x000fe200037fe4ff */
[-C--:B0-----:R-:W-:Y:S02]  /*1620*/  @!P3 IMAD R26, R26, R18.reuse, RZ ;  /* 0x000000121a1ab224 */ /* 0x081fe400078e02ff */
[----:B------:R-:W-:Y:S02]  /*1630*/  @!P3 IMAD.WIDE.U32 R24, R30, R18, R24 ;  /* 0x000000121e18b225 */ /* 0x000fe400078e0018 */
[----:B------:R0:W2:Y:S01]  /*1640*/  @!P4 LDG.E R39, desc[UR22][R14.64] ;  /* 0x000000160e27c981 */ /* 0x0000a2000c1e1900 */
[----:B------:R-:W-:Y:S02]  /*1650*/  @!P4 IADD3.X R17, R28, R17, RZ, P5, !PT ;  /* 0x000000111c11c210 */ /* 0x000fe40002ffe4ff */
[----:B------:R-:W-:Y:S01]  /*1660*/  IADD3 R29, R2, 0x1e0, RZ ;  /* 0x000001e0021d7810 */ /* 0x000fe20007ffe0ff */
[----:B------:R-:W-:Y:S01]  /*1670*/  @!P3 IMAD R19, R30, R19, R26 ;  /* 0x000000131e13b224 */ /* 0x000fe200078e021a */
[----:B------:R-:W-:Y:S01]  /*1680*/  HFMA2.MMA R27, -RZ, RZ, 0, 0 ;  /* 0x00000000ff1b7435 */ /* 0x000fe200000001ff */
[----:B------:R-:W2:Y:S01]  /*1690*/  @!P4 LDG.E R35, desc[UR22][R16.64] ;  /* 0x000000161023c981 */ /* 0x000ea2000c1e1900 */
[----:B------:R-:W-:Y:S01]  /*16a0*/  IADD3 R21, R2, 0x140, RZ ;  /* 0x0000014002157810 */ /* 0x000fe20007ffe0ff */
[----:B---3--:R-:W1:Y:S01]  /*16b0*/  @!P3 LDC.64 R4, c[0x0][0x230] ;  /* 0x00008c00ff04bb82 */ /* 0x008e620000000a00 */
[----:B------:R-:W-:-:S02]  /*16c0*/  @!P3 IADD3 R19, R25, R19, RZ ;  /* 0x000000131913b210 */ /* 0x000fc40007ffe0ff */
[C---:B0-----:R-:W-:Y:S02]  /*16d0*/  @!P3 SHF.L.U32 R14, R24.reuse, 0x1, RZ ;  /* 0x00000001180eb819 */ /* 0x041fe400000006ff */
[----:B------:R-:W-:Y:S02]  /*16e0*/  @!P3 SHF.L.U64.HI R24, R24, 0x1, R19 ;  /* 0x000000011818b819 */ /* 0x000fe40000010213 */
[----:B------:R-:W-:Y:S01]  /*16f0*/  @!P3 IADD3 R10, P5, R14, R10, RZ ;  /* 0x0000000a0e0ab210 */ /* 0x000fe20007fbe0ff */
[----:B------:R0:W5:Y:S03]  /*1700*/  @!P2 LDG.E R27, desc[UR22][R12.64] ;  /* 0x000000160c1ba981 */ /* 0x000166000c1e1900 */
[----:B------:R-:W-:-:S05]  /*1710*/  @!P3 IADD3.X R11, R24, R11, RZ, P5, !PT ;  /* 0x0000000b180bb210 */ /* 0x000fca0002ffe4ff */
[----:B------:R3:W2:Y:S01]  /*1720*/  @!P3 LDG.E R31, desc[UR22][R10.64] ;  /* 0x000000160a1fb981 */ /* 0x0006a2000c1e1900 */
[----:B------:R-:W-:Y:S02]  /*1730*/  SHF.R.S32.HI R20, RZ, 0x1f, R29 ;  /* 0x0000001fff147819 */ /* 0x000fe4000001141d */
[----:B------:R-:W-:-:S04]  /*1740*/  ISETP.GE.U32.AND P0, PT, R29, UR18, PT ;  /* 0x000000121d007c0c */ /* 0x000fc8000bf06070 */
[----:B------:R-:W-:-:S04]  /*1750*/  ISETP.GE.AND.EX P0, PT, R20, UR19, PT, P0 ;  /* 0x0000001314007c0c */ /* 0x000fc8000bf06300 */
[----:B------:R-:W-:Y:S02]  /*1760*/  ISETP.GT.U32.OR P0, PT, R0, 0x22f, P0 ;  /* 0x0000022f0000780c */ /* 0x000fe40000704470 */
[----:B------:R-:W-:Y:S02]  /*1770*/  ISETP.GE.U32.AND P2, PT, R21, UR18, PT ;  /* 0x0000001215007c0c */ /* 0x000fe4000bf46070 */
[----:B------:R-:W-:-:S09]  /*1780*/  SHF.R.S32.HI R3, RZ, 0x1f, R21 ;  /* 0x0000001fff037819 */ /* 0x000fd20000011415 */
[----:B0-----:R-:W0:Y:S01]  /*1790*/  @!P0 LDC.64 R12, c[0x0][0x288] ;  /* 0x0000a200ff0c8b82 */ /* 0x001e220000000a00 */
[----:B------:R-:W-:-:S04]  /*17a0*/  ISETP.GE.AND.EX P2, PT, R3, UR19, PT, P2 ;  /* 0x0000001303007c0c */ /* 0x000fc8000bf46320 */
[----:B------:R-:W-:Y:S02]  /*17b0*/  ISETP.GT.U32.OR P2, PT, R0, 0x22f, P2 ;  /* 0x0000022f0000780c */ /* 0x000fe40001744470 */
[----:B-1----:R-:W-:Y:S01]  /*17c0*/  @!P3 IADD3 R4, P4, R14, R4, RZ ;  /* 0x000000040e04b210 */ /* 0x002fe20007f9e0ff */
[----:B------:R-:W-:Y:S01]  /*17d0*/  STL [R1+0xb0], R48 ;  /* 0x0000b03001007387 */ /* 0x000fe20000100800 */
[----:B------:R-:W-:Y:S01]  /*17e0*/  @!P0 MOV R14, R6 ;  /* 0x00000006000e8202 */ /* 0x000fe20000000f00 */
[----:B------:R-:W1:Y:S01]  /*17f0*/  @!P0 LDC.64 R18, c[0x0][0x230] ;  /* 0x00008c00ff128b82 */ /* 0x000e620000000a00 */
[----:B------:R-:W-:Y:S01]  /*1800*/  @!P0 MOV R15, R9 ;  /* 0x00000009000f8202 */ /* 0x000fe20000000f00 */
[----:B------:R2:W-:Y:S01]  /*1810*/  STL [R1+0x104], R48 ;  /* 0x0001043001007387 */ /* 0x0005e20000100800 */
[----:B------:R-:W-:-:S05]  /*1820*/  @!P3 IADD3.X R5, R24, R5, RZ, P4, !PT ;  /* 0x000000051805b210 */ /* 0x000fca00027fe4ff */
[----:B------:R-:W3:Y:S01]  /*1830*/  @!P2 LDC.64 R16, c[0x0][0x288] ;  /* 0x0000a200ff10ab82 */ /* 0x000ee20000000a00 */
[----:B------:R-:W-:Y:S01]  /*1840*/  HFMA2.MMA R26, -RZ, RZ, 0, 0 ;  /* 0x00000000ff1a7435 */ /* 0x000fe200000001ff */
[-C--:B0-----:R-:W-:Y:S01]  /*1850*/  @!P0 IMAD R25, R20, R12.reuse, RZ ;  /* 0x0000000c14198224 */ /* 0x081fe200078e02ff */
[----:B------:R-:W-:Y:S01]  /*1860*/  IADD3 R20, R2, 0xd0, RZ ;  /* 0x000000d002147810 */ /* 0x000fe20007ffe0ff */
[----:B------:R-:W-:Y:S02]  /*1870*/  STL [R1+0xf0], R47 ;  /* 0x0000f02f01007387 */ /* 0x000fe40000100800 */
[C---:B------:R-:W-:Y:S01]  /*1880*/  @!P0 IMAD R25, R29.reuse, R13, R25 ;  /* 0x0000000d1d198224 */ /* 0x040fe200078e0219 */
[----:B------:R-:W-:Y:S01]  /*1890*/  ISETP.GE.U32.AND P4, PT, R20, UR18, PT ;  /* 0x0000001214007c0c */ /* 0x000fe2000bf86070 */
[----:B------:R-:W-:Y:S01]  /*18a0*/  @!P0 IMAD.WIDE.U32 R12, R29, R12, R14 ;  /* 0x0000000c1d0c8225 */ /* 0x000fe200078e000e */
[----:B------:R-:W-:Y:S01]  /*18b0*/  SHF.R.S32.HI R28, RZ, 0x1f, R20 ;  /* 0x0000001fff1c7819 */ /* 0x000fe20000011414 */
[----:B------:R0:W-:Y:S01]  /*18c0*/  STL [R1+0x108], R47 ;  /* 0x0001082f01007387 */ /* 0x0001e20000100800 */
[----:B------:R-:W0:Y:S03]  /*18d0*/  @!P0 LDC.64 R14, c[0x0][0x228] ;  /* 0x00008a00ff0e8b82 */ /* 0x000e260000000a00 */
[----:B------:R-:W-:Y:S01]  /*18e0*/  STL [R1+0x74], R46 ;  /* 0x0000742e01007387 */ /* 0x000fe20000100800 */
[----:B------:R-:W-:-:S03]  /*18f0*/  ISETP.GE.AND.EX P4, PT, R28, UR19, PT, P4 ;  /* 0x000000131c007c0c */ /* 0x000fc6000bf86340 */
[----:B------:R-:W-:Y:S01]  /*1900*/  STL [R1+0xf8], R45 ;  /* 0x0000f82d01007387 */ /* 0x000fe20000100800 */
[----:B------:R-:W-:-:S03]  /*1910*/  @!P0 IADD3 R25, R13, R25, RZ ;  /* 0x000000190d198210 */ /* 0x000fc60007ffe0ff */
[----:B----4-:R-:W-:Y:S01]  /*1920*/  STL [R1+0x78], R44 ;  /* 0x0000782c01007387 */ /* 0x010fe20000100800 */
[----:B------:R-:W-:-:S03]  /*1930*/  ISETP.GT.U32.OR P4, PT, R0, 0x22f, P4 ;  /* 0x0000022f0000780c */ /* 0x000fc60002784470 */
[----:B------:R-:W-:Y:S01]  /*1940*/  STL [R1+0xf4], R43 ;  /* 0x0000f42b01007387 */ /* 0x000fe20000100800 */
[C---:B------:R-:W-:Y:S02]  /*1950*/  @!P0 SHF.L.U32 R29, R12.reuse, 0x1, RZ ;  /* 0x000000010c1d8819 */ /* 0x040fe400000006ff */
[----:B------:R-:W-:Y:S01]  /*1960*/  @!P0 SHF.L.U64.HI R32, R12, 0x1, R25 ;  /* 0x000000010c208819 */ /* 0x000fe20000010219 */
[----:B------:R4:W5:Y:S01]  /*1970*/  @!P3 LDG.E R26, desc[UR22][R4.64] ;  /* 0x00000016041ab981 */ /* 0x000962000c1e1900 */
[----:B------:R-:W0:Y:S01]  /*1980*/  @!P2 LDC.64 R12, c[0x0][0x230] ;  /* 0x00008c00ff0cab82 */ /* 0x000e220000000a00 */
[----:B------:R-:W-:Y:S01]  /*1990*/  IADD3 R30, R2, 0xe0, RZ ;  /* 0x000000e0021e7810 */ /* 0x000fe20007ffe0ff */
[----:B---3--:R-:W-:Y:S01]  /*19a0*/  @!P2 IMAD R33, R3, R16, RZ ;  /* 0x000000100321a224 */ /* 0x008fe200078e02ff */
[----:B------:R-:W-:-:S05]  /*19b0*/  @!P2 MOV R24, R6 ;  /* 0x000000060018a202 */ /* 0x000fca0000000f00 */
[----:B------:R-:W3:Y:S01]  /*19c0*/  @!P4 LDC.64 R10, c[0x0][0x288] ;  /* 0x0000a200ff0acb82 */ /* 0x000ee20000000a00 */
[----:B------:R-:W-:-:S07]  /*19d0*/  ISETP.GE.U32.AND P3, PT, R30, UR18, PT ;  /* 0x000000121e007c0c */ /* 0x000fce000bf66070 */
[----:B----4-:R-:W4:Y:S01]  /*19e0*/  @!P2 LDC.64 R4, c[0x0][0x228] ;  /* 0x00008a00ff04ab82 */ /* 0x010f220000000a00 */
[----:B------:R-:W-:Y:S01]  /*19f0*/  @!P2 MOV R25, R9 ;  /* 0x000000090019a202 */ /* 0x000fe20000000f00 */
[----:B------:R-:W-:Y:S01]  /*1a00*/  @!P2 IMAD R33, R21, R17, R33 ;  /* 0x000000111521a224 */ /* 0x000fe200078e0221 */
[----:B-1----:R-:W-:Y:S01]  /*1a10*/  @!P0 IADD3 R18, P5, R29, R18, RZ ;  /* 0x000000121d128210 */ /* 0x002fe20007fbe0ff */
[----:B------:R-:W-:Y:S01]  /*1a20*/  HFMA2.MMA R3, -RZ, RZ, 0, 0 ;  /* 0x00000000ff037435 */ /* 0x000fe200000001ff */
[----:B------:R-:W-:Y:S02]  /*1a30*/  @!P2 IMAD.WIDE.U32 R16, R21, R16, R24 ;  /* 0x000000101510a225 */ /* 0x000fe400078e0018 */
[----:B------:R-:W-:Y:S02]  /*1a40*/  @!P0 IADD3.X R19, R32, R19, RZ, P5, !PT ;  /* 0x0000001320138210 */ /* 0x000fe40002ffe4ff */
[----:B0-----:R-:W-:Y:S02]  /*1a50*/  @!P0 IADD3 R14, P5, R29, R14, RZ ;  /* 0x0000000e1d0e8210 */ /* 0x001fe40007fbe0ff */
[----:B------:R-:W-:-:S02]  /*1a60*/  @!P2 IADD3 R24, R17, R33, RZ ;  /* 0x000000211118a210 */ /* 0x000fc40007ffe0ff */
[----:B------:R-:W-:Y:S01]  /*1a70*/  @!P2 SHF.L.U32 R17, R16, 0x1, RZ ;  /* 0x000000011011a819 */ /* 0x000fe200000006ff */
[----:B------:R0:W5:Y:S01]  /*1a80*/  @!P0 LDG.E R3, desc[UR22][R18.64] ;  /* 0x0000001612038981 */ /* 0x000162000c1e1900 */
[----:B------:R-:W-:Y:S02]  /*1a90*/  @!P0 IADD3.X R15, R32, R15, RZ, P5, !PT ;  /* 0x0000000f200f8210 */ /* 0x000fe40002ffe4ff */
[----:B------:R-:W-:Y:S02]  /*1aa0*/  @!P2 SHF.L.U64.HI R24, R16, 0x1, R24 ;  /* 0x000000011018a819 */ /* 0x000fe40000010218 */
[C---:B------:R-:W-:Y:S01]  /*1ab0*/  @!P2 IADD3 R12, P5, R17.reuse, R12, RZ ;  /* 0x0000000c110ca210 */ /* 0x040fe20007fbe0ff */
[----:B------:R1:W2:Y:S04]  /*1ac0*/  @!P0 LDG.E R53, desc[UR22][R14.64] ;  /* 0x000000160e358981 */ /* 0x0002a8000c1e1900 */
[----:B------:R-:W-:Y:S01]  /*1ad0*/  STL [R1+0xec], R42 ;  /* 0x0000ec2a01007387 */ /* 0x000fe20000100800 */
[----:B----4-:R-:W-:Y:S01]  /*1ae0*/  @!P2 IADD3 R4, P6, R17, R4, RZ ;  /* 0x000000041104a210 */ /* 0x010fe20007fde0ff */
[----:B0-----:R-:W0:Y:S02]  /*1af0*/  @!P4 LDC.64 R18, c[0x0][0x230] ;  /* 0x00008c00ff12cb82 */ /* 0x001e240000000a00 */
[----:B------:R-:W-:Y:S06]  /*1b00*/  STL [R1+0xe8], R40 ;  /* 0x0000e82801007387 */ /* 0x000fec0000100800 */
[----:B------:R-:W4:Y:S01]  /*1b10*/  @!P4 LDC.64 R16, c[0x0][0x228] ;  /* 0x00008a00ff10cb82 */ /* 0x000f220000000a00 */
[----:B------:R-:W-:Y:S04]  /*1b20*/  STL [R1+0x5c], R41 ;  /* 0x00005c2901007387 */ /* 0x000fe80000100800 */
[----:B------:R-:W-:Y:S01]  /*1b30*/  STL [R1+0xe4], R38 ;  /* 0x0000e42601007387 */ /* 0x000fe20000100800 */
[----:B------:R-:W-:Y:S01]  /*1b40*/  @!P2 IADD3.X R13, R24, R13, RZ, P5, !PT ;  /* 0x0000000d180da210 */ /* 0x000fe20002ffe4ff */
[----:B---3--:R-:W-:Y:S01]  /*1b50*/  @!P4 IMAD R32, R28, R10, RZ ;  /* 0x0000000a1c20c224 */ /* 0x008fe200078e02ff */
[----:B------:R-:W-:-:S02]  /*1b60*/  @!P2 IADD3.X R5, R24, R5, RZ, P6, !PT ;  /* 0x000000051805a210 */ /* 0x000fc400037fe4ff */
[----:B------:R-:W-:Y:S02]  /*1b70*/  @!P4 MOV R24, R6 ;  /* 0x000000060018c202 */ /* 0x000fe40000000f00 */
[----:B------:R-:W-:Y:S01]  /*1b80*/  @!P4 MOV R25, R9 ;  /* 0x000000090019c202 */ /* 0x000fe20000000f00 */
[----:B--2---:R-:W-:Y:S04]  /*1b90*/  STL [R1+0xe0], R37 ;  /* 0x0000e02501007387 */ /* 0x004fe80000100800 */
[----:B------:R-:W-:Y:S01]  /*1ba0*/  STL [R1+0xdc], R34 ;  /* 0x0000dc2201007387 */ /* 0x000fe20000100800 */
[----:B------:R-:W-:-:S03]  /*1bb0*/  @!P4 IMAD R32, R20, R11, R32 ;  /* 0x0000000b1420c224 */ /* 0x000fc600078e0220 */
[----:B------:R2:W3:Y:S01]  /*1bc0*/  @!P2 LDG.E R50, desc[UR22][R12.64] ;  /* 0x000000160c32a981 */ /* 0x0004e2000c1e1900 */
[----:B------:R-:W-:Y:S02]  /*1bd0*/  HFMA2.MMA R48, -RZ, RZ, 0, 0 ;  /* 0x00000000ff307435 */ /* 0x000fe400000001ff */
[----:B------:R-:W-:Y:S01]  /*1be0*/  HFMA2.MMA R47, -RZ, RZ, 0, 0 ;  /* 0x00000000ff2f7435 */ /* 0x000fe200000001ff */
[----:B------:R-:W-:Y:S01]  /*1bf0*/  MOV R33, RZ ;  /* 0x000000ff00217202 */ /* 0x000fe20000000f00 */
[----:B------:R4:W3:Y:S04]  /*1c00*/  @!P2 LDG.E R49, desc[UR22][R4.64] ;  /* 0x000000160431a981 */ /* 0x0008e8000c1e1900 */
[----:B------:R-:W-:Y:S04]  /*1c10*/  STL [R1+0xd8], R36 ;  /* 0x0000d82401007387 */ /* 0x000fe80000100800 */
[----:B------:R-:W-:Y:S04]  /*1c20*/  STL [R1+0xd4], R39 ;  /* 0x0000d42701007387 */ /* 0x000fe80000100800 */
[----:B------:R-:W-:Y:S04]  /*1c30*/  STL [R1+0xd0], R35 ;  /* 0x0000d02301007387 */ /* 0x000fe80000100800 */
[----:B------:R1:W-:Y:S02]  /*1c40*/  STL [R1+0xcc], R31 ;  /* 0x0000cc1f01007387 */ /* 0x0003e40000100800 */
[----:B-1----:R-:W-:-:S04]  /*1c50*/  SHF.R.S32.HI R31, RZ, 0x1f, R30 ;  /* 0x0000001fff1f7819 */ /* 0x002fc8000001141e */
[----:B------:R-:W-:-:S04]  /*1c60*/  ISETP.GE.AND.EX P3, PT, R31, UR19, PT, P3 ;  /* 0x000000131f007c0c */ /* 0x000fc8000bf66330 */
[----:B------:R-:W-:-:S13]  /*1c70*/  ISETP.GT.U32.OR P3, PT, R0, 0x22f, P3 ;  /* 0x0000022f0000780c */ /* 0x000fda0001f64470 */
[----:B------:R-:W1:Y:S01]  /*1c80*/  @!P3 LDC.64 R14, c[0x0][0x288] ;  /* 0x0000a200ff0ebb82 */ /* 0x000e620000000a00 */
[----:B------:R-:W-:-:S07]  /*1c90*/  @!P4 IMAD.WIDE.U32 R10, R20, R10, R24 ;  /* 0x0000000a140ac225 */ /* 0x000fce00078e0018 */
[----:B--2---:R-:W2:Y:S01]  /*1ca0*/  @!P3 LDC.64 R12, c[0x0][0x230] ;  /* 0x00008c00ff0cbb82 */ /* 0x004ea20000000a00 */
[----:B------:R-:W-:Y:S02]  /*1cb0*/  @!P4 SHF.L.U32 R24, R10, 0x1, RZ ;  /* 0x000000010a18c819 */ /* 0x000fe400000006ff */
[----:B------:R-:W-:Y:S02]  /*1cc0*/  @!P4 IADD3 R32, R11, R32, RZ ;  /* 0x000000200b20c210 */ /* 0x000fe40007ffe0ff */
[C---:B0-----:R-:W-:Y:S02]  /*1cd0*/  @!P4 IADD3 R18, P6, R24.reuse, R18, RZ ;  /* 0x000000121812c210 */ /* 0x041fe40007fde0ff */
[----:B----4-:R-:W-:Y:S02]  /*1ce0*/  @!P4 IADD3 R16, P5, R24, R16, RZ ;  /* 0x000000101810c210 */ /* 0x010fe40007fbe0ff */
[----:B------:R-:W-:Y:S02]  /*1cf0*/  @!P3 MOV R24, R6 ;  /* 0x000000060018b202 */ /* 0x000fe40000000f00 */
[----:B------:R-:W-:-:S02]  /*1d00*/  @!P3 MOV R25, R9 ;  /* 0x000000090019b202 */ /* 0x000fc40000000f00 */
[----:B------:R-:W-:Y:S02]  /*1d10*/  @!P4 SHF.L.U64.HI R32, R10, 0x1, R32 ;  /* 0x000000010a20c819 */ /* 0x000fe40000010220 */
[----:B------:R-:W-:Y:S01]  /*1d20*/  IADD3 R21, R2, 0xf0, RZ ;  /* 0x000000f002157810 */ /* 0x000fe20007ffe0ff */
[-C--:B-1----:R-:W-:Y:S02]  /*1d30*/  @!P3 IMAD R31, R31, R14.reuse, RZ ;  /* 0x0000000e1f1fb224 */ /* 0x082fe400078e02ff */
[----:B------:R-:W-:Y:S01]  /*1d40*/  @!P3 IMAD.WIDE.U32 R24, R30, R14, R24 ;  /* 0x0000000e1e18b225 */ /* 0x000fe200078e0018 */
[----:B------:R-:W-:Y:S01]  /*1d50*/  @!P4 IADD3.X R19, R32, R19, RZ, P6, !PT ;  /* 0x000000132013c210 */ /* 0x000fe200037fe4ff */
[----:B------:R-:W0:Y:S02]  /*1d60*/  @!P3 LDC.64 R10, c[0x0][0x228] ;  /* 0x00008a00ff0abb82 */ /* 0x000e240000000a00 */
[----:B------:R-:W-:Y:S01]  /*1d70*/  @!P3 IMAD R15, R30, R15, R31 ;  /* 0x0000000f1e0fb224 */ /* 0x000fe200078e021f */
[----:B------:R-:W-:Y:S01]  /*1d80*/  @!P4 IADD3.X R17, R32, R17, RZ, P5, !PT ;  /* 0x000000112011c210 */ /* 0x000fe20002ffe4ff */
[----:B------:R1:W4:Y:S01]  /*1d90*/  @!P4 LDG.E R48, desc[UR22][R18.64] ;  /* 0x000000161230c981 */ /* 0x000322000c1e1900 */
[----:B------:R-:W-:-:S02]  /*1da0*/  @!P3 SHF.L.U32 R14, R24, 0x1, RZ ;  /* 0x00000001180eb819 */ /* 0x000fc400000006ff */
[----:B------:R-:W-:Y:S01]  /*1db0*/  @!P3 IADD3 R15, R25, R15, RZ ;  /* 0x0000000f190fb210 */ /* 0x000fe20007ffe0ff */
[----:B------:R-:W4:Y:S01]  /*1dc0*/  @!P4 LDG.E R47, desc[UR22][R16.64] ;  /* 0x00000016102fc981 */ /* 0x000f22000c1e1900 */
[----:B--2---:R-:W-:Y:S02]  /*1dd0*/  @!P3 IADD3 R12, P4, R14, R12, RZ ;  /* 0x0000000c0e0cb210 */ /* 0x004fe40007f9e0ff */
[----:B------:R-:W-:-:S04]  /*1de0*/  @!P3 SHF.L.U64.HI R32, R24, 0x1, R15 ;  /* 0x000000011820b819 */ /* 0x000fc8000001020f */
[----:B------:R-:W-:-:S05]  /*1df0*/  @!P3 IADD3.X R13, R32, R13, RZ, P4, !PT ;  /* 0x0000000d200db210 */ /* 0x000fca00027fe4ff */
[----:B------:R2:W4:Y:S01]  /*1e00*/  @!P3 LDG.E R33, desc[UR22][R12.64] ;  /* 0x000000160c21b981 */ /* 0x000522000c1e1900 */
[----:B------:R-:W-:Y:S02]  /*1e10*/  ISETP.GE.U32.AND P0, PT, R21, UR18, PT ;  /* 0x0000001215007c0c */ /* 0x000fe4000bf06070 */
[----:B------:R-:W-:-:S04]  /*1e20*/  SHF.R.S32.HI R29, RZ, 0x1f, R21 ;  /* 0x0000001fff1d7819 */ /* 0x000fc80000011415 */
[----:B------:R-:W-:-:S04]  /*1e30*/  ISETP.GE.AND.EX P0, PT, R29, UR19, PT, P0 ;  /* 0x000000131d007c0c */ /* 0x000fc8000bf06300 */
[----:B------:R-:W-:-:S13]  /*1e40*/  ISETP.GT.U32.OR P0, PT, R0, 0x22f, P0 ;  /* 0x0000022f0000780c */ /* 0x000fda0000704470 */
[----:B------:R-:W2:Y:S01]  /*1e50*/  @!P0 LDC.64 R4, c[0x0][0x288] ;  /* 0x0000a200ff048b82 */ /* 0x000ea20000000a00 */
[----:B0-----:R-:W-:-:S07]  /*1e60*/  @!P3 IADD3 R10, P5, R14, R10, RZ ;  /* 0x0000000a0e0ab210 */ /* 0x001fce0007fbe0ff */
[----:B-1----:R-:W0:Y:S01]  /*1e70*/  @!P0 LDC.64 R18, c[0x0][0x230] ;  /* 0x00008c00ff128b82 */ /* 0x002e220000000a00 */
[----:B------:R-:W-:Y:S02]  /*1e80*/  @!P0 MOV R14, R6 ;  /* 0x00000006000e8202 */ /* 0x000fe40000000f00 */
[----:B------:R-:W-:Y:S02]  /*1e90*/  @!P0 MOV R15, R9 ;  /* 0x00000009000f8202 */ /* 0x000fe40000000f00 */
[----:B------:R-:W-:Y:S01]  /*1ea0*/  @!P3 IADD3.X R11, R32, R11, RZ, P5, !PT ;  /* 0x0000000b200bb210 */ /* 0x000fe20002ffe4ff */
[----:B------:R-:W-:Y:S01]  /*1eb0*/  STL [R1+0xc8], R53 ;  /* 0x0000c83501007387 */ /* 0x000fe20000100800 */
[----:B------:R-:W-:Y:S01]  /*1ec0*/  IADD3 R28, R2, 0x100, RZ ;  /* 0x00000100021c7810 */ /* 0x000fe20007ffe0ff */
[----:B------:R-:W1:Y:S01]  /*1ed0*/  @!P0 LDC.64 R24, c[0x0][0x228] ;  /* 0x00008a00ff188b82 */ /* 0x000e620000000a00 */
[-C--:B--2---:R-:W-:Y:S02]  /*1ee0*/  @!P0 IMAD R29, R29, R4.reuse, RZ ;  /* 0x000000041d1d8224 */ /* 0x084fe400078e02ff */
[----:B------:R-:W-:-:S04]  /*1ef0*/  @!P0 IMAD.WIDE.U32 R14, R21, R4, R14 ;  /* 0x00000004150e8225 */ /* 0x000fc800078e000e */
[----:B------:R-:W-:Y:S01]  /*1f00*/  @!P0 IMAD R5, R21, R5, R29 ;  /* 0x0000000515058224 */ /* 0x000fe200078e021d */
[----:B------:R-:W-:Y:S01]  /*1f10*/  HFMA2.MMA R21, -RZ, RZ, 0, 0 ;  /* 0x00000000ff157435 */ /* 0x000fe200000001ff */
[----:B------:R-:W-:-:S03]  /*1f20*/  @!P0 SHF.L.U32 R12, R14, 0x1, RZ ;  /* 0x000000010e0c8819 */ /* 0x000fc600000006ff */
[----:B------:R-:W-:Y:S02]  /*1f30*/  @!P0 IADD3 R4, R15, R5, RZ ;  /* 0x000000050f048210 */ /* 0x000fe40007ffe0ff */
[----:B0-----:R-:W-:Y:S02]  /*1f40*/  @!P0 IADD3 R18, P5, R12, R18, RZ ;  /* 0x000000120c128210 */ /* 0x001fe40007fbe0ff */
[----:B------:R-:W-:Y:S02]  /*1f50*/  @!P0 SHF.L.U64.HI R4, R14, 0x1, R4 ;  /* 0x000000010e048819 */ /* 0x000fe40000010204 */
[----:B------:R0:W2:Y:S02]  /*1f60*/  @!P3 LDG.E R21, desc[UR22][R10.64] ;  /* 0x000000160a15b981 */ /* 0x0000a4000c1e1900 */
[----:B------:R-:W-:Y:S02]  /*1f70*/  @!P0 IADD3.X R19, R4, R19, RZ, P5, !PT ;  /* 0x0000001304138210 */ /* 0x000fe40002ffe4ff */
[----:B---3--:R-:W-:Y:S04]  /*1f80*/  STL [R1+0x7c], R50 ;  /* 0x00007c3201007387 */ /* 0x008fe80000100800 */
[----:B------:R-:W-:Y:S04]  /*1f90*/  STL [R1+0xc4], R49 ;  /* 0x0000c43101007387 */ /* 0x000fe80000100800 */
[----:B----4-:R-:W-:Y:S04]  /*1fa0*/  STL [R1+0xa8], R48 ;  /* 0x0000a83001007387 */ /* 0x010fe80000100800 */
[----:B------:R-:W-:Y:S04]  /*1fb0*/  STL [R1+0xbc], R47 ;  /* 0x0000bc2f01007387 */ /* 0x000fe80000100800 */
[----:B------:R3:W-:Y:S02]  /*1fc0*/  STL [R1+0x90], R33 ;  /* 0x0000902101007387 */ /* 0x0007e40000100800 */
[----:B---3--:R-:W-:-:S06]  /*1fd0*/  MOV R33, RZ ;  /* 0x000000ff00217202 */ /* 0x008fcc0000000f00 */
[----:B------:R3:W4:Y:S01]  /*1fe0*/  @!P0 LDG.E R33, desc[UR22][R18.64] ;  /* 0x0000001612218981 */ /* 0x000722000c1e1900 */
[----:B------:R-:W-:Y:S02]  /*1ff0*/  ISETP.GE.U32.AND P2, PT, R28, UR18, PT ;  /* 0x000000121c007c0c */ /* 0x000fe4000bf46070 */
[----:B------:R-:W-:Y:S02]  /*2000*/  SHF.R.S32.HI R20, RZ, 0x1f, R28 ;  /* 0x0000001fff147819 */ /* 0x000fe4000001141c */
[----:B------:R-:W-:Y:S02]  /*2010*/  IADD3 R30, R2, 0x110, RZ ;  /* 0x00000110021e7810 */ /* 0x000fe40007ffe0ff */
[----:B------:R-:W-:Y:S02]  /*2020*/  ISETP.GE.AND.EX P2, PT, R20, UR19, PT, P2 ;  /* 0x0000001314007c0c */ /* 0x000fe4000bf46320 */
[----:B------:R-:W-:Y:S02]  /*2030*/  ISETP.GE.U32.AND P4, PT, R30, UR18, PT ;  /* 0x000000121e007c0c */ /* 0x000fe4000bf86070 */
[----:B------:R-:W-:-:S02]  /*2040*/  ISETP.GT.U32.OR P2, PT, R0, 0x22f, P2 ;  /* 0x0000022f0000780c */ /* 0x000fc40001744470 */
[----:B------:R-:W-:-:S04]  /*2050*/  SHF.R.S32.HI R31, RZ, 0x1f, R30 ;  /* 0x0000001fff1f7819 */ /* 0x000fc8000001141e */
[----:B------:R-:W-:-:S04]  /*2060*/  ISETP.GE.AND.EX P4, PT, R31, UR19, PT, P4 ;  /* 0x000000131f007c0c */ /* 0x000fc8000bf86340 */
[----:B------:R-:W-:-:S03]  /*2070*/  ISETP.GT.U32.OR P4, PT, R0, 0x22f, P4 ;  /* 0x0000022f0000780c */ /* 0x000fc60002784470 */
[----:B------:R-:W3:Y:S01]  /*2080*/  @!P2 LDC.64 R16, c[0x0][0x288] ;  /* 0x0000a200ff10ab82 */ /* 0x000ee20000000a00 */
[----:B------:R-:W-:-:S07]  /*2090*/  HFMA2.MMA R47, -RZ, RZ, 0, 0 ;  /* 0x00000000ff2f7435 */ /* 0x000fce00000001ff */
[----:B0-----:R-:W0:Y:S08]  /*20a0*/  @!P2 LDC.64 R10, c[0x0][0x228] ;  /* 0x00008a00ff0aab82 */ /* 0x001e300000000a00 */
[----:B------:R-:W0:Y:S01]  /*20b0*/  @!P4 LDC.64 R14, c[0x0][0x288] ;  /* 0x0000a200ff0ecb82 */ /* 0x000e220000000a00 */
[----:B-1----:R-:W-:-:S04]  /*20c0*/  @!P0 IADD3 R24, P3, R12, R24, RZ ;  /* 0x000000180c188210 */ /* 0x002fc80007f7e0ff */
[----:B------:R-:W-:Y:S01]  /*20d0*/  @!P0 IADD3.X R25, R4, R25, RZ, P3, !PT ;  /* 0x0000001904198210 */ /* 0x000fe20001ffe4ff */
[----:B---3--:R-:W-:Y:S01]  /*20e0*/  @!P2 IMAD R32, R20, R16, RZ ;  /* 0x000000101420a224 */ /* 0x008fe200078e02ff */
[----:B--2---:R1:W-:Y:S01]  /*20f0*/  STL [R1+0xb8], R21 ;  /* 0x0000b81501007387 */ /* 0x0043e20000100800 */
[----:B------:R-:W-:Y:S01]  /*2100*/  @!P2 MOV R20, R6 ;  /* 0x000000060014a202 */ /* 0x000fe20000000f00 */
[----:B------:R-:W2:Y:S01]  /*2110*/  @!P2 LDC.64 R12, c[0x0][0x230] ;  /* 0x00008c00ff0cab82 */ /* 0x000ea20000000a00 */
[----:B------:R-:W-:Y:S01]  /*2120*/  @!P2 IMAD R32, R28, R17, R32 ;  /* 0x000000111c20a224 */ /* 0x000fe200078e0220 */
[----:B------:R3:W2:Y:S01]  /*2130*/  @!P0 LDG.E R47, desc[UR22][R24.64] ;  /* 0x00000016182f8981 */ /* 0x0006a2000c1e1900 */
[----:B-1----:R-:W-:-:S05]  /*2140*/  @!P2 MOV R21, R9 ;  /* 0x000000090015a202 */ /* 0x002fca0000000f00 */
[----:B------:R-:W1:Y:S01]  /*2150*/  @!P4 LDC.64 R18, c[0x0][0x230] ;  /* 0x00008c00ff12cb82 */ /* 0x000e620000000a00 */
[----:B------:R-:W-:Y:S01]  /*2160*/  @!P2 IMAD.WIDE.U32 R16, R28, R16, R20 ;  /* 0x000000101c10a225 */ /* 0x000fe200078e0014 */
[----:B---3--:R-:W-:Y:S02]  /*2170*/  @!P4 MOV R24, R6 ;  /* 0x000000060018c202 */ /* 0x008fe40000000f00 */
[----:B------:R-:W-:Y:S01]  /*2180*/  @!P4 MOV R25, R9 ;  /* 0x000000090019c202 */ /* 0x000fe20000000f00 */
[----:B0-----:R-:W-:Y:S01]  /*2190*/  @!P4 IMAD R31, R31, R14, RZ ;  /* 0x0000000e1f1fc224 */ /* 0x001fe200078e02ff */
[----:B------:R-:W-:Y:S02]  /*21a0*/  @!P2 IADD3 R32, R17, R32, RZ ;  /* 0x000000201120a210 */ /* 0x000fe40007ffe0ff */
[----:B------:R-:W0:Y:S01]  /*21b0*/  @!P4 LDC.64 R20, c[0x0][0x228] ;  /* 0x00008a00ff14cb82 */ /* 0x000e220000000a00 */
[C---:B------:R-:W-:Y:S02]  /*21c0*/  @!P4 IMAD R15, R30.reuse, R15, R31 ;  /* 0x0000000f1e0fc224 */ /* 0x040fe400078e021f */
[----:B------:R-:W-:Y:S01]  /*21d0*/  @!P4 IMAD.WIDE.U32 R24, R30, R14, R24 ;  /* 0x0000000e1e18c225 */ /* 0x000fe200078e0018 */
[----:B------:R-:W-:Y:S01]  /*21e0*/  HFMA2.MMA R30, -RZ, RZ, 0, 0 ;  /* 0x00000000ff1e7435 */ /* 0x000fe200000001ff */
[C---:B------:R-:W-:Y:S01]  /*21f0*/  @!P2 SHF.L.U64.HI R32, R16.reuse, 0x1, R32 ;  /* 0x000000011020a819 */ /* 0x040fe20000010220 */
[----:B----4-:R3:W-:Y:S02]  /*2200*/  STL [R1+0x94], R33 ;  /* 0x0000942101007387 */ /* 0x0107e40000100800 */
[----:B---3--:R-:W-:-:S04]  /*2210*/  @!P2 SHF.L.U32 R33, R16, 0x1, RZ ;  /* 0x000000011021a819 */ /* 0x008fc800000006ff */
[----:B------:R-:W-:-:S04]  /*2220*/  @!P2 IADD3 R10, P0, R33, R10, RZ ;  /* 0x0000000a210aa210 */ /* 0x000fc80007f1e0ff */
[----:B------:R-:W-:-:S05]  /*2230*/  @!P2 IADD3.X R11, R32, R11, RZ, P0, !PT ;  /* 0x0000000b200ba210 */ /* 0x000fca00007fe4ff */
[----:B------:R-:W3:Y:S01]  /*2240*/  @!P2 LDG.E R30, desc[UR22][R10.64] ;  /* 0x000000160a1ea981 */ /* 0x000ee2000c1e1900 */
[----:B--2---:R-:W-:Y:S02]  /*2250*/  @!P2 IADD3 R12, P6, R33, R12, RZ ;  /* 0x0000000c210ca210 */ /* 0x004fe40007fde0ff */
[----:B------:R-:W-:Y:S02]  /*2260*/  @!P4 IADD3 R15, R25, R15, RZ ;  /* 0x0000000f190fc210 */ /* 0x000fe40007ffe0ff */
[----:B------:R-:W-:Y:S02]  /*2270*/  @!P2 IADD3.X R13, R32, R13, RZ, P6, !PT ;  /* 0x0000000d200da210 */ /* 0x000fe400037fe4ff */
[C---:B------:R-:W-:Y:S02]  /*2280*/  @!P4 SHF.L.U32 R14, R24.reuse, 0x1, RZ ;  /* 0x00000001180ec819 */ /* 0x040fe400000006ff */
[----:B------:R-:W-:Y:S01]  /*2290*/  @!P4 SHF.L.U64.HI R24, R24, 0x1, R15 ;  /* 0x000000011818c819 */ /* 0x000fe2000001020f */
[----:B------:R2:W-:Y:S02]  /*22a0*/  STL [R1+0xb4], R47 ;  /* 0x0000b42f01007387 */ /* 0x0005e40000100800 */
[----:B--2---:R-:W-:-:S06]  /*22b0*/  MOV R47, RZ ;  /* 0x000000ff002f7202 */ /* 0x004fcc0000000f00 */
[----:B------:R2:W4:Y:S01]  /*22c0*/  @!P2 LDG.E R47, desc[UR22][R12.64] ;  /* 0x000000160c2fa981 */ /* 0x000522000c1e1900 */
[----:B-1----:R-:W-:-:S04]  /*22d0*/  @!P4 IADD3 R18, P2, R14, R18, RZ ;  /* 0x000000120e12c210 */ /* 0x002fc80007f5e0ff */
[----:B------:R-:W-:Y:S02]  /*22e0*/  @!P4 IADD3.X R19, R24, R19, RZ, P2, !PT ;  /* 0x000000131813c210 */ /* 0x000fe400017fe4ff */
[----:B------:R-:W-:-:S04]  /*22f0*/  IADD3 R5, R2, 0x120, RZ ;  /* 0x0000012002057810 */ /* 0x000fc80007ffe0ff */
[----:B------:R-:W-:Y:S01]  /*2300*/  ISETP.GE.U32.AND P5, PT, R5, UR18, PT ;  /* 0x0000001205007c0c */ /* 0x000fe2000bfa6070 */
[----:B---3--:R1:W-:Y:S02]  /*2310*/  STL [R1+0xac], R30 ;  /* 0x0000ac1e01007387 */ /* 0x0083e40000100800 */
[----:B-1----:R-:W-:-:S06]  /*2320*/  MOV R30, RZ ;  /* 0x000000ff001e7202 */ /* 0x002fcc0000000f00 */
[----:B------:R1:W3:Y:S01]  /*2330*/  @!P4 LDG.E R30, desc[UR22][R18.64] ;  /* 0x00000016121ec981 */ /* 0x0002e2000c1e1900 */
[----:B------:R-:W-:-:S04]  /*2340*/  SHF.R.S32.HI R29, RZ, 0x1f, R5 ;  /* 0x0000001fff1d7819 */ /* 0x000fc80000011405 */
[----:B------:R-:W-:-:S04]  /*2350*/  ISETP.GE.AND.EX P5, PT, R29, UR19, PT, P5 ;  /* 0x000000131d007c0c */ /* 0x000fc8000bfa6350 */
[----:B------:R-:W-:Y:S02]  /*2360*/  ISETP.GT.U32.OR P5, PT, R0, 0x22f, P5 ;  /* 0x0000022f0000780c */ /* 0x000fe40002fa4470 */
[----:B------:R-:W-:-:S04]  /*2370*/  IADD3 R28, R2, 0x130, RZ ;  /* 0x00000130021c7810 */ /* 0x000fc80007ffe0ff */
[----:B------:R-:W-:Y:S02]  /*2380*/  ISETP.GE.U32.AND P3, PT, R28, UR18, PT ;  /* 0x000000121c007c0c */ /* 0x000fe4000bf66070 */
[----:B------:R-:W-:-:S04]  /*2390*/  SHF.R.S32.HI R4, RZ, 0x1f, R28 ;  /* 0x0000001fff047819 */ /* 0x000fc8000001141c */
[----:B------:R-:W-:Y:S01]  /*23a0*/  ISETP.GE.AND.EX P3, PT, R4, UR19, PT, P3 ;  /* 0x0000001304007c0c */ /* 0x000fe2000bf66330 */
[----:B------:R-:W1:Y:S03]  /*23b0*/  @!P5 LDC.64 R16, c[0x0][0x288] ;  /* 0x0000a200ff10db82 */ /* 0x000e660000000a00 */
[----:B------:R-:W-:Y:S02]  /*23c0*/  ISETP.GT.U32.OR P3, PT, R0, 0x22f, P3 ;  /* 0x0000022f0000780c */ /* 0x000fe40001f64470 */
[----:B0-----:R-:W-:-:S03]  /*23d0*/  @!P4 IADD3 R20, P0, R14, R20, RZ ;  /* 0x000000140e14c210 */ /* 0x001fc60007f1e0ff */
[----:B------:R-:W0:Y:S08]  /*23e0*/  @!P5 LDC.64 R14, c[0x0][0x230] ;  /* 0x00008c00ff0edb82 */ /* 0x000e300000000a00 */
[----:B--2---:R-:W2:Y:S01]  /*23f0*/  @!P3 LDC.64 R12, c[0x0][0x288] ;  /* 0x0000a200ff0cbb82 */ /* 0x004ea20000000a00 */
[----:B------:R-:W-:Y:S02]  /*2400*/  @!P5 MOV R10, R6 ;  /* 0x00000006000ad202 */ /* 0x000fe40000000f00 */
[----:B------:R-:W-:-:S02]  /*2410*/  @!P5 MOV R11, R9 ;  /* 0x00000009000bd202 */ /* 0x000fc40000000f00 */
[----:B------:R-:W-:Y:S01]  /*2420*/  IADD3 R32, R2, 0x10, RZ ;  /* 0x0000001002207810 */ /* 0x000fe20007ffe0ff */
[----:B-1----:R-:W-:-:S03]  /*2430*/  @!P5 IMAD R25, R29, R16, RZ ;  /* 0x000000101d19d224 */ /* 0x002fc600078e02ff */
[----:B------:R-:W-:Y:S01]  /*2440*/  SHF.R.S32.HI R33, RZ, 0x1f, R32 ;  /* 0x0000001fff217819 */ /* 0x000fe20000011420 */
[----:B----4-:R1:W-:Y:S01]  /*2450*/  STL [R1+0x88], R47 ;  /* 0x0000882f01007387 */ /* 0x0103e20000100800 */
[----:B------:R-:W-:Y:S01]  /*2460*/  ISETP.GE.U32.AND P6, PT, R32, UR18, PT ;  /* 0x0000001220007c0c */ /* 0x000fe2000bfc6070 */
[C---:B------:R-:W-:Y:S01]  /*2470*/  @!P5 IMAD R25, R5.reuse, R17, R25 ;  /* 0x000000110519d224 */ /* 0x040fe200078e0219 */
[----:B------:R-:W4:Y:S01]  /*2480*/  @!P3 LDC.64 R18, c[0x0][0x228] ;  /* 0x00008a00ff12bb82 */ /* 0x000f220000000a00 */
[----:B------:R-:W-:Y:S01]  /*2490*/  @!P5 IMAD.WIDE.U32 R16, R5, R16, R10 ;  /* 0x000000100510d225 */ /* 0x000fe200078e000a */
[----:B------:R-:W-:-:S06]  /*24a0*/  ISETP.GE.AND.EX P6, PT, R33, UR19, PT, P6 ;  /* 0x0000001321007c0c */ /* 0x000fcc000bfc6360 */
[----:B------:R-:W4:Y:S01]  /*24b0*/  @!P5 LDC.64 R10, c[0x0][0x228] ;  /* 0x00008a00ff0adb82 */ /* 0x000f220000000a00 */
[----:B-1----:R-:W-:Y:S02]  /*24c0*/  IADD3 R47, R2, 0x20, RZ ;  /* 0x00000020022f7810 */ /* 0x002fe40007ffe0ff */
[----:B------:R-:W-:Y:S01]  /*24d0*/  ISETP.GT.U32.OR P6, PT, R0, 0x22f, P6 ;  /* 0x0000022f0000780c */ /* 0x000fe200037c4470 */
[----:B--2---:R-:W-:Y:S01]  /*24e0*/  @!P3 IMAD R31, R4, R12, RZ ;  /* 0x0000000c041fb224 */ /* 0x004fe200078e02ff */
[----:B------:R-:W-:Y:S02]  /*24f0*/  @!P4 IADD3.X R21, R24, R21, RZ, P0, !PT ;  /* 0x000000151815c210 */ /* 0x000fe400007fe4ff */
[----:B------:R-:W-:Y:S01]  /*2500*/  SHF.R.S32.HI R48, RZ, 0x1f, R47 ;  /* 0x0000001fff307819 */ /* 0x000fe2000001142f */
[----:B------:R-:W1:Y:S01]  /*2510*/  @!P3 LDC.64 R4, c[0x0][0x230] ;  /* 0x00008c00ff04bb82 */ /* 0x000e620000000a00 */
[----:B------:R-:W-:Y:S02]  /*2520*/  ISETP.GE.U32.AND P0, PT, R47, UR18, PT ;  /* 0x000000122f007c0c */ /* 0x000fe4000bf06070 */
[----:B------:R-:W-:-:S02]  /*2530*/  @!P5 IADD3 R25, R17, R25, RZ ;  /* 0x000000191119d210 */ /* 0x000fc40007ffe0ff */
[----:B------:R-:W-:Y:S02]  /*2540*/  @!P5 SHF.L.U32 R29, R16, 0x1, RZ ;  /* 0x00000001101dd819 */ /* 0x000fe400000006ff */
[----:B------:R-:W-:Y:S02]  /*2550*/  ISETP.GE.AND.EX P0, PT, R48, UR19, PT, P0 ;  /* 0x0000001330007c0c */ /* 0x000fe4000bf06300 */
[----:B------:R-:W-:Y:S02]  /*2560*/  @!P3 MOV R24, R6 ;  /* 0x000000060018b202 */ /* 0x000fe40000000f00 */
[----:B0-----:R-:W-:Y:S02]  /*2570*/  @!P5 IADD3 R14, P2, R29, R14, RZ ;  /* 0x0000000e1d0ed210 */ /* 0x001fe40007f5e0ff */
[----:B------:R-:W-:Y:S01]  /*2580*/  ISETP.GT.U32.OR P0, PT, R0, 0x22f, P0 ;  /* 0x0000022f0000780c */ /* 0x000fe20000704470 */
[----:B------:R-:W-:Y:S01]  /*2590*/  @!P3 IMAD R31, R28, R13, R31 ;  /* 0x0000000d1c1fb224 */ /* 0x000fe200078e021f */
[----:B------:R-:W-:-:S10]  /*25a0*/  HFMA2.MMA R47, -RZ, RZ, 0, 0 ;  /* 0x00000000ff2f7435 */ /* 0x000fd400000001ff */
[----:B------:R0:W2:Y:S02]  /*25b0*/  @!P4 LDG.E R47, desc[UR22][R20.64] ;  /* 0x00000016142fc981 */ /* 0x0000a4000c1e1900 */
[----:B0-----:R-:W-:Y:S02]  /*25c0*/  @!P6 MOV R20, R6 ;  /* 0x000000060014e202 */ /* 0x001fe40000000f00 */
[-C--:B------:R-:W-:Y:S01]  /*25d0*/  @!P6 MOV R21, R9.reuse ;  /* 0x000000090015e202 */ /* 0x080fe20000000f00 */
[----:B---3--:R0:W-:Y:S02]  /*25e0*/  STL [R1+0x8c], R30 ;  /* 0x00008c1e01007387 */ /* 0x0081e40000100800 */
[----:B0-----:R-:W-:Y:S02]  /*25f0*/  @!P5 SHF.L.U64.HI R30, R16, 0x1, R25 ;  /* 0x00000001101ed819 */ /* 0x001fe40000010219 */
[----:B------:R-:W-:Y:S01]  /*2600*/  @!P3 MOV R25, R9 ;  /* 0x000000090019b202 */ /* 0x000fe20000000f00 */
[----:B------:R-:W0:Y:S01]  /*2610*/  @!P6 LDC.64 R16, c[0x0][0x288] ;  /* 0x0000a200ff10eb82 */ /* 0x000e220000000a00 */
[----:B------:R-:W-:Y:S01]  /*2620*/  @!P5 IADD3.X R15, R30, R15, RZ, P2, !PT ;  /* 0x0000000f1e0fd210 */ /* 0x000fe200017fe4ff */
[----:B------:R-:W-:Y:S01]  /*2630*/  @!P3 IMAD.WIDE.U32 R12, R28, R12, R24 ;  /* 0x0000000c1c0cb225 */ /* 0x000fe200078e0018 */
[----:B----4-:R-:W-:-:S03]  /*2640*/  @!P5 IADD3 R10, P2, R29, R10, RZ ;  /* 0x0000000a1d0ad210 */ /* 0x010fc60007f5e0ff */
[----:B------:R3:W4:Y:S01]  /*2650*/  @!P5 LDG.E R52, desc[UR22][R14.64] ;  /* 0x000000160e34d981 */ /* 0x000722000c1e1900 */
[----:B------:R-:W-:-:S05]  /*2660*/  @!P5 IADD3.X R11, R30, R11, RZ, P2, !PT ;  /* 0x0000000b1e0bd210 */ /* 0x000fca00017fe4ff */
[----:B------:R1:W4:Y:S01]  /*2670*/  @!P5 LDG.E R51, desc[UR22][R10.64] ;  /* 0x000000160a33d981 */ /* 0x000322000c1e1900 */
[----:B---3--:R-:W-:Y:S02]  /*2680*/  @!P3 IADD3 R14, R13, R31, RZ ;  /* 0x0000001f0d0eb210 */ /* 0x008fe40007ffe0ff */
[C---:B------:R-:W-:Y:S02]  /*2690*/  @!P3 SHF.L.U32 R15, R12.reuse, 0x1, RZ ;  /* 0x000000010c0fb819 */ /* 0x040fe400000006ff */
[----:B------:R-:W-:Y:S02]  /*26a0*/  @!P3 SHF.L.U64.HI R14, R12, 0x1, R14 ;  /* 0x000000010c0eb819 */ /* 0x000fe4000001020e */
[----:B------:R-:W3:Y:S01]  /*26b0*/  @!P0 LDC.64 R12, c[0x0][0x288] ;  /* 0x0000a200ff0c8b82 */ /* 0x000ee20000000a00 */
[C---:B-1----:R-:W-:Y:S02]  /*26c0*/  @!P3 IADD3 R4, P2, R15.reuse, R4, RZ ;  /* 0x000000040f04b210 */ /* 0x042fe40007f5e0ff */
[----:B------:R-:W-:-:S05]  /*26d0*/  @!P3 IADD3 R18, P4, R15, R18, RZ ;  /* 0x000000120f12b210 */ /* 0x000fca0007f9e0ff */
[----:B------:R-:W1:Y:S01]  /*26e0*/  @!P6 LDC.64 R10, c[0x0][0x230] ;  /* 0x00008c00ff0aeb82 */ /* 0x000e620000000a00 */
[C---:B------:R-:W-:Y:S02]  /*26f0*/  @!P3 IADD3.X R5, R14.reuse, R5, RZ, P2, !PT ;  /* 0x000000050e05b210 */ /* 0x040fe400017fe4ff */
[----:B------:R-:W-:-:S05]  /*2700*/  @!P3 IADD3.X R19, R14, R19, RZ, P4, !PT ;  /* 0x000000130e13b210 */ /* 0x000fca00027fe4ff */
[----:B------:R-:W1:Y:S01]  /*2710*/  @!P6 LDC.64 R14, c[0x0][0x228] ;  /* 0x00008a00ff0eeb82 */ /* 0x000e620000000a00 */
[----:B0-----:R-:W-:-:S04]  /*2720*/  @!P6 IMAD R24, R33, R16, RZ ;  /* 0x000000102118e224 */ /* 0x001fc800078e02ff */
[C---:B------:R-:W-:Y:S02]  /*2730*/  @!P6 IMAD R24, R32.reuse, R17, R24 ;  /* 0x000000112018e224 */ /* 0x040fe400078e0218 */
[----:B------:R-:W-:Y:S01]  /*2740*/  @!P6 IMAD.WIDE.U32 R16, R32, R16, R20 ;  /* 0x000000102010e225 */ /* 0x000fe200078e0014 */
[----:B------:R-:W-:Y:S02]  /*2750*/  CS2R R32, SRZ ;  /* 0x0000000000207805 */ /* 0x000fe4000001ff00 */
[----:B------:R-:W-:Y:S01]  /*2760*/  IADD3 R31, R2, 0x20, RZ ;  /* 0x00000020021f7810 */ /* 0x000fe20007ffe0ff */
[----:B---3--:R-:W-:Y:S01]  /*2770*/  @!P0 IMAD R28, R48, R12, RZ ;  /* 0x0000000c301c8224 */ /* 0x008fe200078e02ff */
[----:B------:R-:W-:Y:S02]  /*2780*/  @!P6 IADD3 R24, R17, R24, RZ ;  /* 0x000000181118e210 */ /* 0x000fe40007ffe0ff */
[----:B------:R-:W-:Y:S01]  /*2790*/  @!P6 SHF.L.U32 R25, R16, 0x1, RZ ;  /* 0x000000011019e819 */ /* 0x000fe200000006ff */
[----:B------:R0:W3:Y:S01]  /*27a0*/  @!P3 LDG.E R33, desc[UR22][R4.64] ;  /* 0x000000160421b981 */ /* 0x0000e2000c1e1900 */
[----:B------:R-:W-:-:S02]  /*27b0*/  @!P0 MOV R20, R6 ;  /* 0x0000000600148202 */ /* 0x000fc40000000f00 */
[----:B------:R-:W-:Y:S01]  /*27c0*/  @!P0 MOV R21, R9 ;  /* 0x0000000900158202 */ /* 0x000fe20000000f00 */
[----:B------:R-:W3:Y:S01]  /*27d0*/  @!P3 LDG.E R32, desc[UR22][R18.64] ;  /* 0x000000161220b981 */ /* 0x000ee2000c1e1900 */
[----:B------:R-:W-:Y:S01]  /*27e0*/  @!P6 SHF.L.U64.HI R24, R16, 0x1, R24 ;  /* 0x000000011018e819 */ /* 0x000fe20000010218 */
[----:B------:R-:W-:Y:S01]  /*27f0*/  @!P0 IMAD R28, R31, R13, R28 ;  /* 0x0000000d1f1c8224 */ /* 0x000fe200078e021c */
[----:B-1----:R-:W-:Y:S01]  /*2800*/  @!P6 IADD3 R10, P3, R25, R10, RZ ;  /* 0x0000000a190ae210 */ /* 0x002fe20007f7e0ff */
[----:B------:R-:W-:Y:S01]  /*2810*/  @!P0 IMAD.WIDE.U32 R12, R31, R12, R20 ;  /* 0x0000000c1f0c8225 */ /* 0x000fe200078e0014 */
[----:B------:R-:W-:Y:S01]  /*2820*/  HFMA2.MMA R31, -RZ, RZ, 0, 0 ;  /* 0x00000000ff1f7435 */ /* 0x000fe200000001ff */
[----:B------:R-:W1:Y:S01]  /*2830*/  @!P0 LDC.64 R16, c[0x0][0x228] ;  /* 0x00008a00ff108b82 */ /* 0x000e620000000a00 */
[----:B------:R-:W-:Y:S02]  /*2840*/  @!P6 IADD3.X R11, R24, R11, RZ, P3, !PT ;  /* 0x0000000b180be210 */ /* 0x000fe40001ffe4ff */
[----:B------:R-:W-:-:S02]  /*2850*/  @!P6 IADD3 R14, P3, R25, R14, RZ ;  /* 0x0000000e190ee210 */ /* 0x000fc40007f7e0ff */
[----:B------:R-:W-:Y:S02]  /*2860*/  MOV R25, RZ ;  /* 0x000000ff00197202 */ /* 0x000fe40000000f00 */
[----:B------:R-:W-:Y:S01]  /*2870*/  @!P6 IADD3.X R15, R24, R15, RZ, P3, !PT ;  /* 0x0000000f180fe210 */ /* 0x000fe20001ffe4ff */
[----:B0-----:R-:W0:Y:S01]  /*2880*/  @!P0 LDC.64 R4, c[0x0][0x230] ;  /* 0x00008c00ff048b82 */ /* 0x001e220000000a00 */
[----:B------:R-:W3:Y:S04]  /*2890*/  @!P6 LDG.E R31, desc[UR22][R10.64] ;  /* 0x000000160a1fe981 */ /* 0x000ee8000c1e1900 */
[----:B------:R-:W3:Y:S01]  /*28a0*/  @!P6 LDG.E R25, desc[UR22][R14.64] ;  /* 0x000000160e19e981 */ /* 0x000ee2000c1e1900 */
[----:B------:R-:W-:Y:S02]  /*28b0*/  @!P0 IADD3 R21, R13, R28, RZ ;  /* 0x0000001c0d158210 */ /* 0x000fe40007ffe0ff */
[C---:B------:R-:W-:Y:S01]  /*28c0*/  @!P0 SHF.L.U32 R20, R12.reuse, 0x1, RZ ;  /* 0x000000010c148819 */ /* 0x040fe200000006ff */
[----:B--2---:R-:W-:Y:S01]  /*28d0*/  STL [R1+0xa0], R47 ;  /* 0x0000a02f01007387 */ /* 0x004fe20000100800 */
[----:B------:R-:W-:-:S02]  /*28e0*/  @!P0 SHF.L.U64.HI R21, R12, 0x1, R21 ;  /* 0x000000010c158819 */ /* 0x000fc40000010215 */
[----:B-1----:R-:W-:-:S04]  /*28f0*/  @!P0 IADD3 R16, P5, R20, R16, RZ ;  /* 0x0000001014108210 */ /* 0x002fc80007fbe0ff */
[----:B------:R-:W-:Y:S02]  /*2900*/  @!P0 IADD3.X R17, R21, R17, RZ, P5, !PT ;  /* 0x0000001115118210 */ /* 0x000fe40002ffe4ff */
[----:B0-----:R-:W-:-:S04]  /*2910*/  @!P0 IADD3 R4, P3, R20, R4, RZ ;  /* 0x0000000414048210 */ /* 0x001fc80007f7e0ff */
[----:B------:R-:W-:Y:S01]  /*2920*/  @!P0 IADD3.X R5, R21, R5, RZ, P3, !PT ;  /* 0x0000000515058210 */ /* 0x000fe20001ffe4ff */
[----:B----4-:R-:W-:Y:S04]  /*2930*/  STL [R1+0x80], R52 ;  /* 0x0000803401007387 */ /* 0x010fe80000100800 */
[----:B------:R-:W-:Y:S04]  /*2940*/  STL [R1+0x9c], R51 ;  /* 0x00009c3301007387 */ /* 0x000fe80000100800 */
[----:B---3--:R-:W-:Y:S04]  /*2950*/  STL [R1+0x84], R33 ;  /* 0x0000842101007387 */ /* 0x008fe80000100800 */
[----:B------:R-:W-:Y:S04]  /*2960*/  STL [R1+0x3c], R31 ;  /* 0x00003c1f01007387 */ /* 0x000fe80000100800 */
[----:B------:R-:W-:Y:S04]  /*2970*/  STL [R1+0x98], R32 ;  /* 0x0000982001007387 */ /* 0x000fe80000100800 */
[----:B------:R0:W-:Y:S02]  /*2980*/  STL [R1+0x48], R25 ;  /* 0x0000481901007387 */ /* 0x0001e40000100800 */
[----:B0-----:R-:W-:-:S06]  /*2990*/  CS2R R24, SRZ ;  /* 0x0000000000187805 */ /* 0x001fcc000001ff00 */
[----:B------:R0:W2:Y:S04]  /*29a0*/  @!P0 LDG.E R24, desc[UR22][R16.64] ;  /* 0x0000001610188981 */ /* 0x0000a8000c1e1900 */
[----:B------:R1:W3:Y:S01]  /*29b0*/  @!P0 LDG.E R25, desc[UR22][R4.64] ;  /* 0x0000001604198981 */ /* 0x0002e2000c1e1900 */
[----:B------:R-:W-:-:S04]  /*29c0*/  IADD3 R47, R2, 0x30, RZ ;  /* 0x00000030022f7810 */ /* 0x000fc80007ffe0ff */
[----:B------:R-:W-:Y:S02]  /*29d0*/  SHF.R.S32.HI R30, RZ, 0x1f, R47 ;  /* 0x0000001fff1e7819 */ /* 0x000fe4000001142f */
[----:B------:R-:W-:-:S04]  /*29e0*/  ISETP.GE.U32.AND P2, PT, R47, UR18, PT ;  /* 0x000000122f007c0c */ /* 0x000fc8000bf46070 */
[----:B------:R-:W-:-:S04]  /*29f0*/  ISETP.GE.AND.EX P2, PT, R30, UR19, PT, P2 ;  /* 0x000000131e007c0c */ /* 0x000fc8000bf46320 */
[----:B------:R-:W-:Y:S02]  /*2a00*/  ISETP.GT.U32.OR P2, PT, R0, 0x22f, P2 ;  /* 0x0000022f0000780c */ /* 0x000fe40001744470 */
[----:B------:R-:W-:-:S04]  /*2a10*/  IADD3 R29, R2, 0x40, RZ ;  /* 0x00000040021d7810 */ /* 0x000fc80007ffe0ff */
[----:B------:R-:W-:Y:S02]  /*2a20*/  SHF.R.S32.HI R48, RZ, 0x1f, R29 ;  /* 0x0000001fff307819 */ /* 0x000fe4000001141d */
[----:B------:R-:W-:-:S04]  /*2a30*/  ISETP.GE.U32.AND P4, PT, R29, UR18, PT ;  /* 0x000000121d007c0c */ /* 0x000fc8000bf86070 */
[----:B------:R-:W-:Y:S01]  /*2a40*/  ISETP.GE.AND.EX P4, PT, R48, UR19, PT, P4 ;  /* 0x0000001330007c0c */ /* 0x000fe2000bf86340 */
[----:B------:R-:W4:Y:S03]  /*2a50*/  @!P2 LDC.64 R18, c[0x0][0x288] ;  /* 0x0000a200ff12ab82 */ /* 0x000f260000000a00 */
[----:B------:R-:W-:-:S05]  /*2a60*/  ISETP.GT.U32.OR P4, PT, R0, 0x22f, P4 ;  /* 0x0000022f0000780c */ /* 0x000fca0002784470 */
[----:B------:R-:W1:Y:S08]  /*2a70*/  @!P2 LDC.64 R10, c[0x0][0x230] ;  /* 0x00008c00ff0aab82 */ /* 0x000e700000000a00 */
[----:B------:R-:W3:Y:S01]  /*2a80*/  @!P4 LDC.64 R14, c[0x0][0x288] ;  /* 0x0000a200ff0ecb82 */ /* 0x000ee20000000a00 */
[----:B------:R-:W-:-:S07]  /*2a90*/  IADD3 R31, R2, 0x50, RZ ;  /* 0x00000050021f7810 */ /* 0x000fce0007ffe0ff */
[----:B------:R-:W1:Y:S01]  /*2aa0*/  @!P2 LDC.64 R12, c[0x0][0x228] ;  /* 0x00008a00ff0cab82 */ /* 0x000e620000000a00 */
[----:B----4-:R-:W-:Y:S01]  /*2ab0*/  @!P2 IMAD R20, R30, R18, RZ ;  /* 0x000000121e14a224 */ /* 0x010fe200078e02ff */
[----:B------:R-:W-:-:S03]  /*2ac0*/  @!P2 MOV R21, R9 ;  /* 0x000000090015a202 */ /* 0x000fc60000000f00 */
[----:B------:R-:W-:Y:S01]  /*2ad0*/  @!P2 IMAD R19, R47, R19, R20 ;  /* 0x000000132f13a224 */ /* 0x000fe200078e0214 */
[----:B------:R-:W-:Y:S02]  /*2ae0*/  @!P2 MOV R20, R6 ;  /* 0x000000060014a202 */ /* 0x000fe40000000f00 */
[----:B------:R-:W-:Y:S01]  /*2af0*/  SHF.R.S32.HI R30, RZ, 0x1f, R31 ;  /* 0x0000001fff1e7819 */ /* 0x000fe2000001141f */
[----:B0-----:R-:W0:Y:S01]  /*2b00*/  @!P4 LDC.64 R16, c[0x0][0x228] ;  /* 0x00008a00ff10cb82 */ /* 0x001e220000000a00 */
[----:B------:R-:W-:Y:S01]  /*2b10*/  ISETP.GE.U32.AND P3, PT, R31, UR18, PT ;  /* 0x000000121f007c0c */ /* 0x000fe2000bf66070 */
[----:B------:R-:W-:-:S03]  /*2b20*/  @!P2 IMAD.WIDE.U32 R20, R47, R18, R20 ;  /* 0x000000122f14a225 */ /* 0x000fc600078e0014 */
[----:B------:R-:W-:Y:S02]  /*2b30*/  ISETP.GE.AND.EX P3, PT, R30, UR19, PT, P3 ;  /* 0x000000131e007c0c */ /* 0x000fe4000bf66330 */
[----:B------:R-:W-:Y:S02]  /*2b40*/  @!P2 IADD3 R19, R21, R19, RZ ;  /* 0x000000131513a210 */ /* 0x000fe40007ffe0ff */
[----:B------:R-:W-:Y:S02]  /*2b50*/  ISETP.GT.U32.OR P3, PT, R0, 0x22f, P3 ;  /* 0x0000022f0000780c */ /* 0x000fe40001f64470 */
[----:B-1----:R-:W-:Y:S02]  /*2b60*/  @!P2 SHF.L.U32 R4, R20, 0x1, RZ ;  /* 0x000000011404a819 */ /* 0x002fe400000006ff */
[----:B------:R-:W-:Y:S02]  /*2b70*/  @!P4 MOV R21, R9 ;  /* 0x000000090015c202 */ /* 0x000fe40000000f00 */
[----:B------:R-:W-:-:S02]  /*2b80*/  @!P2 IADD3 R10, P6, R4, R10, RZ ;  /* 0x0000000a040aa210 */ /* 0x000fc40007fde0ff */
[----:B------:R-:W-:Y:S02]  /*2b90*/  @!P2 IADD3 R12, P5, R4, R12, RZ ;  /* 0x0000000c040ca210 */ /* 0x000fe40007fbe0ff */
[----:B------:R-:W1:Y:S01]  /*2ba0*/  @!P4 LDC.64 R4, c[0x0][0x230] ;  /* 0x00008c00ff04cb82 */ /* 0x000e620000000a00 */
[----:B--2---:R2:W-:Y:S04]  /*2bb0*/  STL [R1+0x4c], R24 ;  /* 0x00004c1801007387 */ /* 0x0045e80000100800 */
[----:B---3--:R3:W-:Y:S01]  /*2bc0*/  STL [R1+0x20], R25 ;  /* 0x0000201901007387 */ /* 0x0087e20000100800 */
[----:B--2---:R-:W-:Y:S01]  /*2bd0*/  @!P2 SHF.L.U64.HI R24, R20, 0x1, R19 ;  /* 0x000000011418a819 */ /* 0x004fe20000010213 */
[----:B---3--:R-:W-:Y:S01]  /*2be0*/  @!P4 IMAD R25, R48, R14, RZ ;  /* 0x0000000e3019c224 */ /* 0x008fe200078e02ff */
[----:B------:R-:W-:Y:S01]  /*2bf0*/  HFMA2.MMA R48, -RZ, RZ, 0, 0 ;  /* 0x00000000ff307435 */ /* 0x000fe200000001ff */
[----:B------:R-:W-:Y:S01]  /*2c00*/  @!P4 MOV R20, R6 ;  /* 0x000000060014c202 */ /* 0x000fe20000000f00 */
[----:B------:R-:W2:Y:S01]  /*2c10*/  @!P3 LDC.64 R18, c[0x0][0x288] ;  /* 0x0000a200ff12bb82 */ /* 0x000ea20000000a00 */
[----:B------:R-:W-:Y:S01]  /*2c20*/  @!P2 IADD3.X R11, R24, R11, RZ, P6, !PT ;  /* 0x0000000b180ba210 */ /* 0x000fe200037fe4ff */
[----:B------:R-:W-:-:S02]  /*2c30*/  @!P4 IMAD R25, R29, R15, R25 ;  /* 0x0000000f1d19c224 */ /* 0x000fc400078e0219 */
[----:B------:R-:W-:Y:S01]  /*2c40*/  @!P4 IMAD.WIDE.U32 R14, R29, R14, R20 ;  /* 0x0000000e1d0ec225 */ /* 0x000fe200078e0014 */
[----:B------:R-:W-:Y:S02]  /*2c50*/  MOV R29, RZ ;  /* 0x000000ff001d7202 */ /* 0x000fe40000000f00 */
[----:B------:R-:W-:Y:S01]  /*2c60*/  @!P2 IADD3.X R13, R24, R13, RZ, P5, !PT ;  /* 0x0000000d180da210 */ /* 0x000fe20002ffe4ff */
[----:B------:R3:W4:Y:S04]  /*2c70*/  @!P2 LDG.E R48, desc[UR22][R10.64] ;  /* 0x000000160a30a981 */ /* 0x000728000c1e1900 */
[----:B------:R0:W4:Y:S01]  /*2c80*/  @!P2 LDG.E R29, desc[UR22][R12.64] ;  /* 0x000000160c1da981 */ /* 0x000122000c1e1900 */
[----:B------:R-:W-:Y:S02]  /*2c90*/  @!P4 SHF.L.U32 R20, R14, 0x1, RZ ;  /* 0x000000010e14c819 */ /* 0x000fe400000006ff */
[----:B------:R-:W-:-:S02]  /*2ca0*/  @!P4 IADD3 R24, R15, R25, RZ ;  /* 0x000000190f18c210 */ /* 0x000fc40007ffe0ff */
[----:B------:R-:W-:Y:S01]  /*2cb0*/  IADD3 R28, R2, 0x60, RZ ;  /* 0x00000060021c7810 */ /* 0x000fe20007ffe0ff */
[----:B---3--:R-:W3:Y:S08]  /*2cc0*/  @!P3 LDC.64 R10, c[0x0][0x228] ;  /* 0x00008a00ff0abb82 */ /* 0x008ef00000000a00 */
[----:B0-----:R-:W0:Y:S01]  /*2cd0*/  @!P3 LDC.64 R12, c[0x0][0x230] ;  /* 0x00008c00ff0cbb82 */ /* 0x001e220000000a00 */
[----:B--2---:R-:W-:Y:S01]  /*2ce0*/  @!P3 IMAD R21, R30, R18, RZ ;  /* 0x000000121e15b224 */ /* 0x004fe200078e02ff */
[C---:B-1----:R-:W-:Y:S01]  /*2cf0*/  @!P4 IADD3 R4, P6, R20.reuse, R4, RZ ;  /* 0x000000041404c210 */ /* 0x042fe20007fde0ff */
[----:B------:R-:W-:Y:S01]  /*2d00*/  HFMA2.MMA R30, -RZ, RZ, 0, 0 ;  /* 0x00000000ff1e7435 */ /* 0x000fe200000001ff */
[----:B------:R-:W-:Y:S01]  /*2d10*/  @!P4 IADD3 R16, P2, R20, R16, RZ ;  /* 0x000000101410c210 */ /* 0x000fe20007f5e0ff */
[----:B------:R-:W-:Y:S01]  /*2d20*/  @!P3 IMAD R19, R31, R19, R21 ;  /* 0x000000131f13b224 */ /* 0x000fe200078e0215 */
[----:B------:R-:W-:-:S02]  /*2d30*/  @!P4 SHF.L.U64.HI R24, R14, 0x1, R24 ;  /* 0x000000010e18c819 */ /* 0x000fc40000010218 */
[----:B------:R-:W-:Y:S02]  /*2d40*/  @!P3 MOV R20, R6 ;  /* 0x000000060014b202 */ /* 0x000fe40000000f00 */
[----:B------:R-:W-:Y:S02]  /*2d50*/  @!P3 MOV R21, R9 ;  /* 0x000000090015b202 */ /* 0x000fe40000000f00 */
[----:B------:R-:W-:Y:S01]  /*2d60*/  @!P4 IADD3.X R5, R24, R5, RZ, P6, !PT ;  /* 0x000000051805c210 */ /* 0x000fe200037fe4ff */
[----:B------:R-:W-:-:S04]  /*2d70*/  @!P3 IMAD.WIDE.U32 R20, R31, R18, R20 ;  /* 0x000000121f14b225 */ /* 0x000fc800078e0014 */
[----:B------:R1:W2:Y:S01]  /*2d80*/  @!P4 LDG.E R30, desc[UR22][R4.64] ;  /* 0x00000016041ec981 */ /* 0x0002a2000c1e1900 */
[----:B------:R-:W-:Y:S02]  /*2d90*/  @!P3 IADD3 R19, R21, R19, RZ ;  /* 0x000000131513b210 */ /* 0x000fe40007ffe0ff */
[C---:B-1----:R-:W-:Y:S02]  /*2da0*/  @!P3 SHF.L.U32 R4, R20.reuse, 0x1, RZ ;  /* 0x000000011404b819 */ /* 0x042fe400000006ff */
[----:B------:R-:W-:Y:S02]  /*2db0*/  @!P3 SHF.L.U64.HI R20, R20, 0x1, R19 ;  /* 0x000000011414b819 */ /* 0x000fe40000010213 */
[----:B0-----:R-:W-:Y:S02]  /*2dc0*/  @!P3 IADD3 R12, P6, R4, R12, RZ ;  /* 0x0000000c040cb210 */ /* 0x001fe40007fde0ff */
[----:B------:R-:W-:Y:S02]  /*2dd0*/  @!P4 IADD3.X R17, R24, R17, RZ, P2, !PT ;  /* 0x000000111811c210 */ /* 0x000fe400017fe4ff */
[----:B------:R-:W-:-:S02]  /*2de0*/  CS2R R24, SRZ ;  /* 0x0000000000187805 */ /* 0x000fc4000001ff00 */
[----:B------:R-:W-:-:S05]  /*2df0*/  @!P3 IADD3.X R13, R20, R13, RZ, P6, !PT ;  /* 0x0000000d140db210 */ /* 0x000fca00037fe4ff */
[----:B------:R-:W2:Y:S04]  /*2e00*/  @!P3 LDG.E R24, desc[UR22][R12.64] ;  /* 0x000000160c18b981 */ /* 0x000ea8000c1e1900 */
[----:B------:R0:W2:Y:S01]  /*2e10*/  @!P4 LDG.E R25, desc[UR22][R16.64] ;  /* 0x000000161019c981 */ /* 0x0000a2000c1e1900 */
[----:B------:R-:W-:Y:S02]  /*2e20*/  SHF.R.S32.HI R47, RZ, 0x1f, R28 ;  /* 0x0000001fff2f7819 */ /* 0x000fe4000001141c */
[----:B------:R-:W-:-:S04]  /*2e30*/  ISETP.GE.U32.AND P0, PT, R28, UR18, PT ;  /* 0x000000121c007c0c */ /* 0x000fc8000bf06070 */
[----:B------:R-:W-:-:S04]  /*2e40*/  ISETP.GE.AND.EX P0, PT, R47, UR19, PT, P0 ;  /* 0x000000132f007c0c */ /* 0x000fc8000bf06300 */
[----:B------:R-:W-:-:S13]  /*2e50*/  ISETP.GT.U32.OR P0, PT, R0, 0x22f, P0 ;  /* 0x0000022f0000780c */ /* 0x000fda0000704470 */
[----:B------:R-:W1:Y:S01]  /*2e60*/  @!P0 LDC.64 R14, c[0x0][0x288] ;  /* 0x0000a200ff0e8b82 */ /* 0x000e620000000a00 */
[----:B---3--:R-:W-:Y:S02]  /*2e70*/  @!P3 IADD3 R10, P4, R4, R10, RZ ;  /* 0x0000000a040ab210 */ /* 0x008fe40007f9e0ff */
[----:B------:R-:W-:Y:S02]  /*2e80*/  @!P0 MOV R4, R6 ;  /* 0x0000000600048202 */ /* 0x000fe40000000f00 */
[----:B------:R-:W-:-:S03]  /*2e90*/  @!P0 MOV R5, R9 ;  /* 0x0000000900058202 */ /* 0x000fc60000000f00 */
[----:B0-----:R-:W0:Y:S01]  /*2ea0*/  @!P0 LDC.64 R16, c[0x0][0x230] ;  /* 0x00008c00ff108b82 */ /* 0x001e220000000a00 */
[----:B------:R-:W-:Y:S01]  /*2eb0*/  @!P3 IADD3.X R11, R20, R11, RZ, P4, !PT ;  /* 0x0000000b140bb210 */ /* 0x000fe200027fe4ff */
[----:B-1----:R-:W-:-:S04]  /*2ec0*/  @!P0 IMAD R21, R47, R14, RZ ;  /* 0x0000000e2f158224 */ /* 0x002fc800078e02ff */
[C---:B------:R-:W-:Y:S02]  /*2ed0*/  @!P0 IMAD R21, R28.reuse, R15, R21 ;  /* 0x0000000f1c158224 */ /* 0x040fe400078e0215 */
[----:B------:R-:W-:Y:S01]  /*2ee0*/  @!P0 IMAD.WIDE.U32 R14, R28, R14, R4 ;  /* 0x0000000e1c0e8225 */ /* 0x000fe200078e0004 */
[----:B------:R-:W-:Y:S01]  /*2ef0*/  HFMA2.MMA R28, -RZ, RZ, 0, 0 ;  /* 0x00000000ff1c7435 */ /* 0x000fe200000001ff */
[----:B------:R-:W1:Y:S09]  /*2f00*/  @!P0 LDC.64 R4, c[0x0][0x228] ;  /* 0x00008a00ff048b82 */ /* 0x000e720000000a00 */
[----:B------:R-:W3:Y:S01]  /*2f10*/  @!P3 LDG.E R28, desc[UR22][R10.64] ;  /* 0x000000160a1cb981 */ /* 0x000ee2000c1e1900 */
[----:B------:R-:W-:-:S02]  /*2f20*/  @!P0 IADD3 R21, R15, R21, RZ ;  /* 0x000000150f158210 */ /* 0x000fc40007ffe0ff */
[----:B------:R-:W-:Y:S01]  /*2f30*/  MOV R47, RZ ;  /* 0x000000ff002f7202 */ /* 0x000fe20000000f00 */
[----:B----4-:R4:W-:Y:S04]  /*2f40*/  STL [R1+0x40], R48 ;  /* 0x0000403001007387 */ /* 0x0109e80000100800 */
[----:B------:R0:W-:Y:S01]  /*2f50*/  STL [R1+0x50], R29 ;  /* 0x0000501d01007387 */ /* 0x0001e20000100800 */
[----:B----4-:R-:W-:-:S04]  /*2f60*/  IADD3 R48, R2, 0x70, RZ ;  /* 0x0000007002307810 */ /* 0x010fc80007ffe0ff */
[----:B0-----:R-:W-:Y:S02]  /*2f70*/  SHF.R.S32.HI R29, RZ, 0x1f, R48 ;  /* 0x0000001fff1d7819 */ /* 0x001fe40000011430 */
[----:B------:R-:W-:-:S04]  /*2f80*/  ISETP.GE.U32.AND P5, PT, R48, UR18, PT ;  /* 0x0000001230007c0c */ /* 0x000fc8000bfa6070 */
[----:B------:R-:W-:-:S04]  /*2f90*/  ISETP.GE.AND.EX P5, PT, R29, UR19, PT, P5 ;  /* 0x000000131d007c0c */ /* 0x000fc8000bfa6350 */
[----:B------:R-:W-:-:S13]  /*2fa0*/  ISETP.GT.U32.OR P5, PT, R0, 0x22f, P5 ;  /* 0x0000022f0000780c */ /* 0x000fda0002fa4470 */
[----:B------:R-:W0:Y:S01]  /*2fb0*/  @!P5 LDC.64 R18, c[0x0][0x288] ;  /* 0x0000a200ff12db82 */ /* 0x000e220000000a00 */
[----:B--2---:R-:W-:Y:S07]  /*2fc0*/  STL [R1+0x18], R30 ;  /* 0x0000181e01007387 */ /* 0x004fee0000100800 */
[----:B------:R-:W2:Y:S01]  /*2fd0*/  @!P5 LDC.64 R12, c[0x0][0x230] ;  /* 0x00008c00ff0cdb82 */ /* 0x000ea20000000a00 */
[----:B------:R4:W-:Y:S01]  /*2fe0*/  STL [R1+0x1c], R24 ;  /* 0x00001c1801007387 */ /* 0x0009e20000100800 */
[----:B0-----:R-:W-:-:S03]  /*2ff0*/  @!P5 IMAD R20, R29, R18, RZ ;  /* 0x000000121d14d224 */ /* 0x001fc600078e02ff */
[----:B------:R0:W-:Y:S01]  /*3000*/  STL [R1+0x54], R25 ;  /* 0x0000541901007387 */ /* 0x0001e20000100800 */
[----:B------:R-:W-:Y:S01]  /*3010*/  @!P5 IMAD R19, R48, R19, R20 ;  /* 0x000000133013d224 */ /* 0x000fe200078e0214 */
[----:B------:R-:W-:Y:S02]  /*3020*/  @!P5 MOV R20, R6 ;  /* 0x000000060014d202 */ /* 0x000fe40000000f00 */
[C---:B----4-:R-:W-:Y:S02]  /*3030*/  @!P0 SHF.L.U32 R24, R14.reuse, 0x1, RZ ;  /* 0x000000010e188819 */ /* 0x050fe400000006ff */
[----:B0-----:R-:W-:Y:S02]  /*3040*/  @!P0 SHF.L.U64.HI R25, R14, 0x1, R21 ;  /* 0x000000010e198819 */ /* 0x001fe40000010215 */
[----:B------:R-:W-:Y:S01]  /*3050*/  @!P5 MOV R21, R9 ;  /* 0x000000090015d202 */ /* 0x000fe20000000f00 */
[----:B------:R-:W0:Y:S01]  /*3060*/  @!P5 LDC.64 R14, c[0x0][0x228] ;  /* 0x00008a00ff0edb82 */ /* 0x000e220000000a00 */
[----:B------:R-:W-:Y:S01]  /*3070*/  @!P0 IADD3 R16, P4, R24, R16, RZ ;  /* 0x0000001018108210 */ /* 0x000fe20007f9e0ff */
[----:B------:R-:W-:-:S03]  /*3080*/  @!P5 IMAD.WIDE.U32 R20, R48, R18, R20 ;  /* 0x000000123014d225 */ /* 0x000fc600078e0014 */
[----:B------:R-:W-:Y:S01]  /*3090*/  @!P0 IADD3.X R17, R25, R17, RZ, P4, !PT ;  /* 0x0000001119118210 */ /* 0x000fe200027fe4ff */
[----:B------:R-:W-:Y:S01]  /*30a0*/  HFMA2.MMA R18, -RZ, RZ, 0, 0 ;  /* 0x00000000ff127435 */ /* 0x000fe200000001ff */
[----:B-1----:R-:W-:Y:S02]  /*30b0*/  @!P0 IADD3 R4, P4, R24, R4, RZ ;  /* 0x0000000418048210 */ /* 0x002fe40007f9e0ff */
[----:B------:R-:W-:Y:S01]  /*30c0*/  @!P5 IADD3 R19, R21, R19, RZ ;  /* 0x000000131513d210 */ /* 0x000fe20007ffe0ff */
[----:B------:R1:W4:Y:S01]  /*30d0*/  @!P0 LDG.E R47, desc[UR22][R16.64] ;  /* 0x00000016102f8981 */ /* 0x000322000c1e1900 */
[----:B------:R-:W-:-:S05]  /*30e0*/  @!P0 IADD3.X R5, R25, R5, RZ, P4, !PT ;  /* 0x0000000519058210 */ /* 0x000fca00027fe4ff */
[----:B------:R3:W4:Y:S01]  /*30f0*/  @!P0 LDG.E R18, desc[UR22][R4.64] ;  /* 0x0000001604128981 */ /* 0x000722000c1e1900 */
[C---:B-1----:R-:W-:Y:S02]  /*3100*/  @!P5 SHF.L.U32 R16, R20.reuse, 0x1, RZ ;  /* 0x000000011410d819 */ /* 0x042fe400000006ff */
[----:B------:R-:W-:Y:S02]  /*3110*/  @!P5 SHF.L.U64.HI R19, R20, 0x1, R19 ;  /* 0x000000011413d819 */ /* 0x000fe40000010213 */
[C---:B0-----:R-:W-:Y:S02]  /*3120*/  @!P5 IADD3 R14, P6, R16.reuse, R14, RZ ;  /* 0x0000000e100ed210 */ /* 0x041fe40007fde0ff */
[----:B--2---:R-:W-:Y:S02]  /*3130*/  @!P5 IADD3 R12, P4, R16, R12, RZ ;  /* 0x0000000c100cd210 */ /* 0x004fe40007f9e0ff */
[----:B------:R-:W-:Y:S02]  /*3140*/  CS2R R24, SRZ ;  /* 0x0000000000187805 */ /* 0x000fe4000001ff00 */
[----:B------:R-:W-:-:S02]  /*3150*/  @!P5 IADD3.X R15, R19, R15, RZ, P6, !PT ;  /* 0x0000000f130fd210 */ /* 0x000fc400037fe4ff */
[----:B------:R-:W-:-:S03]  /*3160*/  @!P5 IADD3.X R13, R19, R13, RZ, P4, !PT ;  /* 0x0000000d130dd210 */ /* 0x000fc600027fe4ff */
[----:B------:R0:W2:Y:S04]  /*3170*/  @!P5 LDG.E R24, desc[UR22][R14.64] ;  /* 0x000000160e18d981 */ /* 0x0000a8000c1e1900 */
[----:B------:R-:W2:Y:S01]  /*3180*/  @!P5 LDG.E R25, desc[UR22][R12.64] ;  /* 0x000000160c19d981 */ /* 0x000ea2000c1e1900 */
[----:B------:R-:W-:-:S04]  /*3190*/  IADD3 R30, R2, 0x80, RZ ;  /* 0x00000080021e7810 */ /* 0x000fc80007ffe0ff */
[----:B------:R-:W-:Y:S02]  /*31a0*/  SHF.R.S32.HI R31, RZ, 0x1f, R30 ;  /* 0x0000001fff1f7819 */ /* 0x000fe4000001141e */
[----:B------:R-:W-:-:S04]  /*31b0*/  ISETP.GE.U32.AND P2, PT, R30, UR18, PT ;  /* 0x000000121e007c0c */ /* 0x000fc8000bf46070 */
[----:B------:R-:W-:-:S04]  /*31c0*/  ISETP.GE.AND.EX P2, PT, R31, UR19, PT, P2 ;  /* 0x000000131f007c0c */ /* 0x000fc8000bf46320 */
[----:B------:R-:W-:Y:S01]  /*31d0*/  ISETP.GT.U32.OR P2, PT, R0, 0x22f, P2 ;  /* 0x0000022f0000780c */ /* 0x000fe20001744470 */
[----:B---3--:R1:W-:Y:S02]  /*31e0*/  STL [R1+0x64], R28 ;  /* 0x0000641c01007387 */ /* 0x0083e40000100800 */
[----:B-1----:R-:W-:-:S10]  /*31f0*/  IADD3 R28, R2, 0x90, RZ ;  /* 0x00000090021c7810 */ /* 0x002fd40007ffe0ff */
[----:B------:R-:W1:Y:S01]  /*3200*/  @!P2 LDC.64 R10, c[0x0][0x288] ;  /* 0x0000a200ff0aab82 */ /* 0x000e620000000a00 */
[----:B------:R-:W-:Y:S02]  /*3210*/  SHF.R.S32.HI R29, RZ, 0x1f, R28 ;  /* 0x0000001fff1d7819 */ /* 0x000fe4000001141c */
[----:B------:R-:W-:-:S04]  /*3220*/  ISETP.GE.U32.AND P3, PT, R28, UR18, PT ;  /* 0x000000121c007c0c */ /* 0x000fc8000bf66070 */
[----:B------:R-:W-:Y:S01]  /*3230*/  ISETP.GE.AND.EX P3, PT, R29, UR19, PT, P3 ;  /* 0x000000131d007c0c */ /* 0x000fe2000bf66330 */
[----:B------:R-:W3:Y:S03]  /*3240*/  @!P2 LDC.64 R4, c[0x0][0x228] ;  /* 0x00008a00ff04ab82 */ /* 0x000ee60000000a00 */
[----:B------:R-:W-:-:S13]  /*3250*/  ISETP.GT.U32.OR P3, PT, R0, 0x22f, P3 ;  /* 0x0000022f0000780c */ /* 0x000fda0001f64470 */
[----:B------:R-:W3:Y:S01]  /*3260*/  @!P3 LDC.64 R20, c[0x0][0x288] ;  /* 0x0000a200ff14bb82 */ /* 0x000ee20000000a00 */
[----:B-1----:R-:W-:Y:S01]  /*3270*/  @!P2 IMAD R16, R31, R10, RZ ;  /* 0x0000000a1f10a224 */ /* 0x002fe200078e02ff */
[----:B------:R-:W-:-:S03]  /*3280*/  @!P2 MOV R17, R9 ;  /* 0x000000090011a202 */ /* 0x000fc60000000f00 */
[C---:B------:R-:W-:Y:S01]  /*3290*/  @!P2 IMAD R11, R30.reuse, R11, R16 ;  /* 0x0000000b1e0ba224 */ /* 0x040fe200078e0210 */
[----:B------:R-:W-:Y:S02]  /*32a0*/  @!P2 MOV R16, R6 ;  /* 0x000000060010a202 */ /* 0x000fe40000000f00 */
[----:B0-----:R-:W0:Y:S03]  /*32b0*/  @!P3 LDC.64 R14, c[0x0][0x230] ;  /* 0x00008c00ff0ebb82 */ /* 0x001e260000000a00 */
[----:B------:R-:W-:-:S05]  /*32c0*/  @!P2 IMAD.WIDE.U32 R16, R30, R10, R16 ;  /* 0x0000000a1e10a225 */ /* 0x000fca00078e0010 */
[----:B------:R-:W-:Y:S02]  /*32d0*/  @!P2 IADD3 R11, R17, R11, RZ ;  /* 0x0000000b110ba210 */ /* 0x000fe40007ffe0ff */
[----:B------:R-:W-:Y:S01]  /*32e0*/  @!P2 SHF.L.U32 R10, R16, 0x1, RZ ;  /* 0x00000001100aa819 */ /* 0x000fe200000006ff */
[----:B----4-:R1:W-:Y:S02]  /*32f0*/  STL [R1+0x60], R18 ;  /* 0x0000601201007387 */ /* 0x0103e40000100800 */
[----:B-1----:R-:W1:Y:S02]  /*3300*/  @!P2 LDC.64 R18, c[0x0][0x230] ;  /* 0x00008c00ff12ab82 */ /* 0x002e640000000a00 */
[----:B------:R4:W-:Y:S04]  /*3310*/  STL [R1+0xc], R47 ;  /* 0x00000c2f01007387 */ /* 0x0009e80000100800 */
[----:B--2---:R2:W-:Y:S04]  /*3320*/  STL [R1+0x58], R24 ;  /* 0x0000581801007387 */ /* 0x0045e80000100800 */
[----:B------:R3:W-:Y:S01]  /*3330*/  STL [R1+0x10], R25 ;  /* 0x0000101901007387 */ /* 0x0007e20000100800 */
[----:B----4-:R-:W-:-:S02]  /*3340*/  MOV R47, RZ ;  /* 0x000000ff002f7202 */ /* 0x010fc40000000f00 */
[----:B--2---:R-:W-:Y:S01]  /*3350*/  @!P2 SHF.L.U64.HI R24, R16, 0x1, R11 ;  /* 0x000000011018a819 */ /* 0x004fe2000001020b */
[----:B---3--:R-:W-:Y:S01]  /*3360*/  @!P3 IMAD R25, R29, R20, RZ ;  /* 0x000000141d19b224 */ /* 0x008fe200078e02ff */
[----:B------:R-:W-:Y:S01]  /*3370*/  HFMA2.MMA R29, -RZ, RZ, 0, 0 ;  /* 0x00000000ff1d7435 */ /* 0x000fe200000001ff */
[----:B-1----:R-:W-:-:S04]  /*3380*/  @!P2 IADD3 R18, P6, R10, R18, RZ ;  /* 0x000000120a12a210 */ /* 0x002fc80007fde0ff */
[----:B------:R-:W-:-:S05]  /*3390*/  @!P2 IADD3.X R19, R24, R19, RZ, P6, !PT ;  /* 0x000000131813a210 */ /* 0x000fca00037fe4ff */
[----:B------:R-:W2:Y:S04]  /*33a0*/  @P1 LDG.E R29, desc[UR22][R22.64] ;  /* 0x00000016161d1981 */ /* 0x000ea8000c1e1900 */
[----:B------:R1:W3:Y:S01]  /*33b0*/  @!P2 LDG.E R47, desc[UR22][R18.64] ;  /* 0x00000016122fa981 */ /* 0x0002e2000c1e1900 */
[----:B------:R-:W-:-:S04]  /*33c0*/  IADD3 R30, R2, 0xa0, RZ ;  /* 0x000000a0021e7810 */ /* 0x000fc80007ffe0ff */
[----:B------:R-:W-:Y:S02]  /*33d0*/  SHF.R.S32.HI R12, RZ, 0x1f, R30 ;  /* 0x0000001fff0c7819 */ /* 0x000fe4000001141e */
[----:B------:R-:W-:-:S04]  /*33e0*/  ISETP.GE.U32.AND P0, PT, R30, UR18, PT ;  /* 0x000000121e007c0c */ /* 0x000fc8000bf06070 */
[----:B------:R-:W-:-:S04]  /*33f0*/  ISETP.GE.AND.EX P0, PT, R12, UR19, PT, P0 ;  /* 0x000000130c007c0c */ /* 0x000fc8000bf06300 */
[----:B------:R-:W-:Y:S02]  /*3400*/  ISETP.GT.U32.OR P0, PT, R0, 0x22f, P0 ;  /* 0x0000022f0000780c */ /* 0x000fe40000704470 */
[----:B------:R-:W-:Y:S02]  /*3410*/  @!P2 IADD3 R4, P5, R10, R4, RZ ;  /* 0x000000040a04a210 */ /* 0x000fe40007fbe0ff */
[----:B------:R-:W-:Y:S02]  /*3420*/  @!P3 MOV R10, R6 ;  /* 0x00000006000ab202 */ /* 0x000fe40000000f00 */
[----:B------:R-:W-:Y:S01]  /*3430*/  @!P3 MOV R11, R9 ;  /* 0x00000009000bb202 */ /* 0x000fe20000000f00 */
[----:B------:R-:W-:Y:S01]  /*3440*/  @!P3 IMAD R25, R28, R21, R25 ;  /* 0x000000151c19b224 */ /* 0x000fe200078e0219 */
[----:B------:R-:W-:Y:S01]  /*3450*/  IADD3 R30, R2, 0x1f0, RZ ;  /* 0x000001f0021e7810 */ /* 0x000fe20007ffe0ff */
[----:B------:R-:W-:-:S04]  /*3460*/  @!P3 IMAD.WIDE.U32 R20, R28, R20, R10 ;  /* 0x000000141c14b225 */ /* 0x000fc800078e000a */
[----:B------:R-:W4:Y:S01]  /*3470*/  @!P0 LDC.64 R12, c[0x0][0x288] ;  /* 0x0000a200ff0c8b82 */ /* 0x000f220000000a00 */
[----:B------:R-:W-:Y:S02]  /*3480*/  SHF.R.S32.HI R28, RZ, 0x1f, R30 ;  /* 0x0000001fff1c7819 */ /* 0x000fe4000001141e */
[----:B------:R-:W-:Y:S02]  /*3490*/  ISETP.GE.U32.AND P6, PT, R30, UR18, PT ;  /* 0x000000121e007c0c */ /* 0x000fe4000bfc6070 */
[----:B------:R-:W-:Y:S02]  /*34a0*/  @!P3 SHF.L.U32 R30, R20, 0x1, RZ ;  /* 0x00000001141eb819 */ /* 0x000fe400000006ff */
[----:B------:R-:W-:Y:S01]  /*34b0*/  @!P2 IADD3.X R5, R24, R5, RZ, P5, !PT ;  /* 0x000000051805a210 */ /* 0x000fe20002ffe4ff */
[----:B------:R-:W4:Y:S01]  /*34c0*/  @!P3 LDC.64 R10, c[0x0][0x228] ;  /* 0x00008a00ff0abb82 */ /* 0x000f220000000a00 */
[----:B------:R-:W-:Y:S02]  /*34d0*/  ISETP.GE.AND.EX P5, PT, R28, UR19, PT, P6 ;  /* 0x000000131c007c0c */ /* 0x000fe4000bfa6360 */
[----:B0-----:R-:W-:-:S02]  /*34e0*/  @!P3 IADD3 R14, P6, R30, R14, RZ ;  /* 0x0000000e1e0eb210 */ /* 0x001fc40007fde0ff */
[----:B-1----:R-:W-:Y:S02]  /*34f0*/  MOV R19, RZ ;  /* 0x000000ff00137202 */ /* 0x002fe40000000f00 */
[C---:B------:R-:W-:Y:S01]  /*3500*/  IADD3 R18, R2.reuse, 0xa0, RZ ;  /* 0x000000a002127810 */ /* 0x040fe20007ffe0ff */
[----:B------:R-:W-:Y:S01]  /*3510*/  UIMAD.WIDE UR6, UR9, 0x8, UR6 ;  /* 0x00000008090678a5 */ /* 0x000fe2000f8e0206 */
[----:B------:R-:W-:Y:S01]  /*3520*/  IADD3 R31, R2, 0xb0, RZ ;  /* 0x000000b0021f7810 */ /* 0x000fe20007ffe0ff */
[----:B------:R-:W0:Y:S01]  /*3530*/  @!P0 LDC.64 R22, c[0x0][0x228] ;  /* 0x00008a00ff168b82 */ /* 0x000e220000000a00 */
[----:B------:R-:W-:Y:S01]  /*3540*/  SHF.R.S32.HI R18, RZ, 0x1f, R18 ;  /* 0x0000001fff127819 */ /* 0x000fe20000011412 */
[----:B--2---:R1:W-:Y:S04]  /*3550*/  STL [R1+0x38], R29 ;  /* 0x0000381d01007387 */ /* 0x0043e80000100800 */
[----:B---3--:R2:W-:Y:S01]  /*3560*/  STL [R1], R47 ;  /* 0x0000002f01007387 */ /* 0x0085e20000100800 */
[----:B-1----:R-:W-:Y:S01]  /*3570*/  @!P3 IADD3 R29, R21, R25, RZ ;  /* 0x00000019151db210 */ /* 0x002fe20007ffe0ff */
[----:B--2---:R-:W-:-:S03]  /*3580*/  HFMA2.MMA R47, -RZ, RZ, 0, 0 ;  /* 0x00000000ff2f7435 */ /* 0x004fc600000001ff */
[----:B------:R-:W-:Y:S02]  /*3590*/  @!P3 SHF.L.U64.HI R29, R20, 0x1, R29 ;  /* 0x00000001141db819 */ /* 0x000fe4000001021d */
[----:B------:R-:W-:Y:S01]  /*35a0*/  SHF.R.S32.HI R48, RZ, 0x1f, R31 ;  /* 0x0000001fff307819 */ /* 0x000fe2000001141f */
[----:B------:R-:W1:Y:S01]  /*35b0*/  @!P0 LDC.64 R20, c[0x0][0x230] ;  /* 0x00008c00ff148b82 */ /* 0x000e620000000a00 */
[----:B------:R-:W-:-:S03]  /*35c0*/  @!P3 IADD3.X R15, R29, R15, RZ, P6, !PT ;  /* 0x0000000f1d0fb210 */ /* 0x000fc600037fe4ff */
[----:B------:R4:W2:Y:S04]  /*35d0*/  @!P2 LDG.E R47, desc[UR22][R4.64] ;  /* 0x00000016042fa981 */ /* 0x0008a8000c1e1900 */
[----:B------:R3:W2:Y:S01]  /*35e0*/  @!P3 LDG.E R19, desc[UR22][R14.64] ;  /* 0x000000160e13b981 */ /* 0x0006a2000c1e1900 */
[----:B----4-:R-:W-:Y:S01]  /*35f0*/  @!P0 IMAD R4, R18, R12, RZ ;  /* 0x0000000c12048224 */ /* 0x010fe200078e02ff */
[----:B---3--:R-:W-:Y:S02]  /*3600*/  IADD3 R15, R2, 0xa0, RZ ;  /* 0x000000a0020f7810 */ /* 0x008fe40007ffe0ff */
[----:B------:R-:W-:-:S03]  /*3610*/  @!P0 MOV R5, R9 ;  /* 0x0000000900058202 */ /* 0x000fc60000000f00 */
[----:B------:R-:W-:Y:S01]  /*3620*/  @!P0 IMAD R14, R15, R13, R4 ;  /* 0x0000000d0f0e8224 */ /* 0x000fe200078e0204 */
[----:B------:R-:W-:Y:S02]  /*3630*/  @!P0 MOV R4, R6 ;  /* 0x0000000600048202 */ /* 0x000fe40000000f00 */
[----:B------:R-:W-:-:S03]  /*3640*/  @!P3 IADD3 R10, P2, R30, R10, RZ ;  /* 0x0000000a1e0ab210 */ /* 0x000fc60007f5e0ff */
[----:B------:R-:W-:Y:S01]  /*3650*/  @!P0 IMAD.WIDE.U32 R12, R15, R12, R4 ;  /* 0x0000000c0f0c8225 */ /* 0x000fe200078e0004 */
[----:B------:R-:W-:Y:S01]  /*3660*/  HFMA2.MMA R15, -RZ, RZ, 0, 0 ;  /* 0x00000000ff0f7435 */ /* 0x000fe200000001ff */
[----:B------:R-:W-:-:S09]  /*3670*/  @!P3 IADD3.X R11, R29, R11, RZ, P2, !PT ;  /* 0x0000000b1d0bb210 */ /* 0x000fd200017fe4ff */
[----:B------:R3:W4:Y:S01]  /*3680*/  @!P3 LDG.E R15, desc[UR22][R10.64] ;  /* 0x000000160a0fb981 */ /* 0x000722000c1e1900 */
[----:B------:R-:W-:-:S04]  /*3690*/  ISETP.GE.U32.AND P4, PT, R31, UR18, PT ;  /* 0x000000121f007c0c */ /* 0x000fc8000bf86070 */
[----:B------:R-:W-:-:S04]  /*36a0*/  ISETP.GE.AND.EX P4, PT, R48, UR19, PT, P4 ;  /* 0x0000001330007c0c */ /* 0x000fc8000bf86340 */
[C---:B------:R-:W-:Y:S02]  /*36b0*/  ISETP.GT.U32.OR P4, PT, R0.reuse, 0x22f, P4 ;  /* 0x0000022f0000780c */ /* 0x040fe40002784470 */
[----:B------:R-:W-:Y:S02]  /*36c0*/  MOV R16, UR6 ;  /* 0x0000000600107c02 */ /* 0x000fe40008000f00 */
[----:B------:R-:W-:Y:S02]  /*36d0*/  MOV R17, UR7 ;  /* 0x0000000700117c02 */ /* 0x000fe40008000f00 */
[----:B------:R-:W-:-:S04]  /*36e0*/  ISETP.GT.U32.OR P5, PT, R0, 0x22f, P5 ;  /* 0x0000022f0000780c */ /* 0x000fc80002fa4470 */
[----:B------:R-:W4:Y:S03]  /*36f0*/  LDG.E.64 R16, desc[UR22][R16.64] ;  /* 0x0000001610107981 */ /* 0x000f26000c1e1b00 */
[----:B------:R-:W0:Y:S01]  /*3700*/  @!P4 LDC.64 R24, c[0x0][0x288] ;  /* 0x0000a200ff18cb82 */ /* 0x000e220000000a00 */
[----:B------:R-:W-:Y:S02]  /*3710*/  @!P0 IADD3 R14, R13, R14, RZ ;  /* 0x0000000e0d0e8210 */ /* 0x000fe40007ffe0ff */
[C---:B------:R-:W-:Y:S02]  /*3720*/  @!P0 SHF.L.U32 R13, R12.reuse, 0x1, RZ ;  /* 0x000000010c0d8819 */ /* 0x040fe400000006ff */
[----:B---3--:R-:W-:Y:S02]  /*3730*/  @!P4 MOV R10, R6 ;  /* 0x00000006000ac202 */ /* 0x008fe40000000f00 */
[----:B------:R-:W-:Y:S01]  /*3740*/  @!P4 MOV R11, R9 ;  /* 0x00000009000bc202 */ /* 0x000fe20000000f00 */
[----:B------:R-:W3:Y:S01]  /*3750*/  @!P4 LDC.64 R4, c[0x0][0x230] ;  /* 0x00008c00ff04cb82 */ /* 0x000ee20000000a00 */
[----:B------:R-:W-:-:S02]  /*3760*/  @!P0 SHF.L.U64.HI R29, R12, 0x1, R14 ;  /* 0x000000010c1d8819 */ /* 0x000fc4000001020e */
[C---:B-1----:R-:W-:Y:S02]  /*3770*/  @!P0 IADD3 R20, P2, R13.reuse, R20, RZ ;  /* 0x000000140d148210 */ /* 0x042fe40007f5e0ff */
[----:B0-----:R-:W-:Y:S02]  /*3780*/  @!P0 IADD3 R22, P3, R13, R22, RZ ;  /* 0x000000160d168210 */ /* 0x001fe40007f7e0ff */
[----:B------:R-:W-:Y:S01]  /*3790*/  @!P0 IADD3.X R21, R29, R21, RZ, P2, !PT ;  /* 0x000000151d158210 */ /* 0x000fe200017fe4ff */
[----:B------:R-:W0:Y:S01]  /*37a0*/  @!P5 LDC.64 R12, c[0x0][0x230] ;  /* 0x00008c00ff0cdb82 */ /* 0x000e220000000a00 */
[----:B------:R-:W-:-:S04]  /*37b0*/  @!P4 IMAD R30, R48, R24, RZ ;  /* 0x00000018301ec224 */ /* 0x000fc800078e02ff */
[C---:B------:R-:W-:Y:S02]  /*37c0*/  @!P4 IMAD R30, R31.reuse, R25, R30 ;  /* 0x000000191f1ec224 */ /* 0x040fe400078e021e */
[----:B------:R-:W-:Y:S01]  /*37d0*/  @!P4 IMAD.WIDE.U32 R24, R31, R24, R10 ;  /* 0x000000181f18c225 */ /* 0x000fe200078e000a */
[----:B------:R-:W-:Y:S01]  /*37e0*/  @!P0 IADD3.X R23, R29, R23, RZ, P3, !PT ;  /* 0x000000171d178210 */ /* 0x000fe20001ffe4ff */
[----:B------:R-:W1:Y:S01]  /*37f0*/  @!P4 LDC.64 R10, c[0x0][0x228] ;  /* 0x00008a00ff0acb82 */ /* 0x000e620000000a00 */
[----:B------:R-:W-:Y:S02]  /*3800*/  IADD3 R29, R2, 0x1f0, RZ ;  /* 0x000001f0021d7810 */ /* 0x000fe40007ffe0ff */
[----:B------:R-:W-:Y:S02]  /*3810*/  @!P4 IADD3 R30, R25, R30, RZ ;  /* 0x0000001e191ec210 */ /* 0x000fe40007ffe0ff */
[C---:B------:R-:W-:Y:S02]  /*3820*/  @!P4 SHF.L.U32 R31, R24.reuse, 0x1, RZ ;  /* 0x00000001181fc819 */ /* 0x040fe400000006ff */
[----:B------:R-:W-:-:S02]  /*3830*/  @!P4 SHF.L.U64.HI R30, R24, 0x1, R30 ;  /* 0x00000001181ec819 */ /* 0x000fc4000001021e */
[----:B------:R-:W-:Y:S02]  /*3840*/  @!P5 MOV R24, R6 ;  /* 0x000000060018d202 */ /* 0x000fe40000000f00 */
[----:B------:R-:W-:Y:S02]  /*3850*/  @!P5 MOV R25, R9 ;  /* 0x000000090019d202 */ /* 0x000fe40000000f00 */
[----:B---3--:R-:W-:Y:S01]  /*3860*/  @!P4 IADD3 R4, P2, R31, R4, RZ ;  /* 0x000000041f04c210 */ /* 0x008fe20007f5e0ff */
[----:B--2---:R2:W-:Y:S04]  /*3870*/  STL [R1+0x44], R47 ;  /* 0x0000442f01007387 */ /* 0x0045e80000100800 */
[----:B--2---:R-:W5:Y:S04]  /*3880*/  LDL.LU R47, [R1+0x108] ;  /* 0x00010800012f7983 */ /* 0x004f680000300800 */
[----:B------:R2:W-:Y:S04]  /*3890*/  STL [R1+0x8], R19 ;  /* 0x0000081301007387 */ /* 0x0005e80000100800 */
[----:B------:R-:W5:Y:S01]  /*38a0*/  LDL.LU R48, [R1+0x104] ;  /* 0x0001040001307983 */ /* 0x000f620000300800 */
[----:B--2---:R-:W2:Y:S03]  /*38b0*/  @!P5 LDC.64 R18, c[0x0][0x288] ;  /* 0x0000a200ff12db82 */ /* 0x004ea60000000a00 */
[----:B----4-:R3:W-:Y:S05]  /*38c0*/  STL [R1+0x34], R15 ;  /* 0x0000340f01007387 */ /* 0x0107ea0000100800 */
[----:B---3--:R-:W3:Y:S01]  /*38d0*/  @!P5 LDC.64 R14, c[0x0][0x228] ;  /* 0x00008a00ff0edb82 */ /* 0x008ee20000000a00 */
[----:B--2---:R-:W-:-:S04]  /*38e0*/  @!P5 IMAD R28, R28, R18, RZ ;  /* 0x000000121c1cd224 */ /* 0x004fc800078e02ff */
[----:B------:R-:W-:Y:S01]  /*38f0*/  @!P5 IMAD R29, R29, R19, R28 ;  /* 0x000000131d1dd224 */ /* 0x000fe200078e021c */
[----:B------:R-:W-:Y:S01]  /*3900*/  IADD3 R19, R2, 0x1f0, RZ ;  /* 0x000001f002137810 */ /* 0x000fe20007ffe0ff */
[----:B------:R-:W-:-:S04]  /*3910*/  HFMA2.MMA R28, -RZ, RZ, 0, 0 ;  /* 0x00000000ff1c7435 */ /* 0x000fc800000001ff */
[----:B------:R-:W-:Y:S01]  /*3920*/  @!P5 IMAD.WIDE.U32 R18, R19, R18, R24 ;  /* 0x000000121312d225 */ /* 0x000fe200078e0018 */
[----:B------:R-:W-:-:S05]  /*3930*/  HFMA2.MMA R25, -RZ, RZ, 0, 0 ;  /* 0x00000000ff197435 */ /* 0x000fca00000001ff */
[----:B------:R2:W5:Y:S05]  /*3940*/  @!P0 LDG.E R28, desc[UR22][R20.64] ;  /* 0x00000016141c8981 */ /* 0x00056a000c1e1900 */
[----:B------:R-:W4:Y:S01]  /*3950*/  @!P0 LDG.E R25, desc[UR22][R22.64] ;  /* 0x0000001616198981 */ /* 0x000f22000c1e1900 */
[----:B-1----:R-:W-:Y:S01]  /*3960*/  @!P4 IADD3 R10, P0, R31, R10, RZ ;  /* 0x0000000a1f0ac210 */ /* 0x002fe20007f1e0ff */
[----:B------:R-:W-:Y:S01]  /*3970*/  HFMA2.MMA R31, -RZ, RZ, 0, 0 ;  /* 0x00000000ff1f7435 */ /* 0x000fe200000001ff */
[----:B--2---:R-:W-:Y:S02]  /*3980*/  @!P5 IADD3 R20, R19, R29, RZ ;  /* 0x0000001d1314d210 */ /* 0x004fe40007ffe0ff */
[C---:B------:R-:W-:Y:S01]  /*3990*/  @!P5 SHF.L.U32 R19, R18.reuse, 0x1, RZ ;  /* 0x000000011213d819 */ /* 0x040fe200000006ff */
[----:B------:R-:W-:Y:S01]  /*39a0*/  HFMA2.MMA R21, -RZ, RZ, 0, 0 ;  /* 0x00000000ff157435 */ /* 0x000fe200000001ff */
[----:B------:R-:W-:-:S02]  /*39b0*/  @!P5 SHF.L.U64.HI R18, R18, 0x1, R20 ;  /* 0x000000011212d819 */ /* 0x000fc40000010214 */
[----:B---3--:R-:W-:Y:S02]  /*39c0*/  @!P5 IADD3 R14, P3, R19, R14, RZ ;  /* 0x0000000e130ed210 */ /* 0x008fe40007f7e0ff */
[----:B------:R-:W-:Y:S02]  /*39d0*/  @!P4 IADD3.X R11, R30, R11, RZ, P0, !PT ;  /* 0x0000000b1e0bc210 */ /* 0x000fe400007fe4ff */
[----:B------:R-:W-:-:S03]  /*39e0*/  @!P5 IADD3.X R15, R18, R15, RZ, P3, !PT ;  /* 0x0000000f120fd210 */ /* 0x000fc60001ffe4ff */
[----:B------:R-:W2:Y:S04]  /*39f0*/  @!P4 LDG.E R31, desc[UR22][R10.64] ;  /* 0x000000160a1fc981 */ /* 0x000ea8000c1e1900 */
[----:B------:R-:W3:Y:S01]  /*3a00*/  @!P5 LDG.E R21, desc[UR22][R14.64] ;  /* 0x000000160e15d981 */ /* 0x000ee2000c1e1900 */
[----:B------:R-:W-:Y:S02]  /*3a10*/  R2UR UR26, R16 ;  /* 0x00000000101a72ca */ /* 0x000fe400000e0000 */
[----:B------:R-:W-:Y:S02]  /*3a20*/  MOV R29, RZ ;  /* 0x000000ff001d7202 */ /* 0x000fe40000000f00 */
[----:B------:R-:W-:-:S05]  /*3a30*/  @!P4 IADD3.X R5, R30, R5, RZ, P2, !PT ;  /* 0x000000051e05c210 */ /* 0x000fca00017fe4ff */
[----:B------:R1:W5:Y:S04]  /*3a40*/  @!P4 LDG.E R29, desc[UR22][R4.64] ;  /* 0x00000016041dc981 */ /* 0x000368000c1e1900 */
[----:B-1----:R-:W-:-:S05]  /*3a50*/  MOV R5, UR26 ;  /* 0x0000001a00057c02 */ /* 0x002fca0008000f00 */
[----:B------:R-:W-:-:S05]  /*3a60*/  FFMA.FTZ R5, -R5, UR26, R17 ;  /* 0x0000001a05057c23 */ /* 0x000fca0008010111 */
[----:B------:R-:W-:-:S13]  /*3a70*/  FSETP.GTU.FTZ.AND P0, PT, R5, RZ, PT ;  /* 0x000000ff0500720b */ /* 0x000fda0003f1c000 */
[----:B------:R-:W-:Y:S01]  /*3a80*/  VOTEU.ANY UP0, P0 ;  /* 0x00000000003f7886 */ /* 0x000fe20000000100 */
[----:B------:R-:W-:-:S04]  /*3a90*/  PLOP3.LUT P0, PT, PT, PT, UP0, 0x80, 0x0 ;  /* 0x000000000000781c */ /* 0x000fc80003f0f008 */
[----:B------:R-:W-:-:S09]  /*3aa0*/  @UP0 ULDC UR5, c[0x0][0x250] ;  /* 0x0000940000050ab9 */ /* 0x000fd20000000800 */
[----:B------:R-:W-:-:S06]  /*3ab0*/  @P0 FADD.FTZ R5, R5, UR5 ;  /* 0x0000000505050e21 */ /* 0x000fcc0008010000 */
[----:B------:R-:W1:Y:S01]  /*3ac0*/  @P0 MUFU.RSQ R5, R5 ;  /* 0x0000000500050308 */ /* 0x000e620000001400 */
[----:B0-----:R-:W-:Y:S02]  /*3ad0*/  @!P5 IADD3 R12, P2, R19, R12, RZ ;  /* 0x0000000c130cd210 */ /* 0x001fe40007f5e0ff */
[----:B------:R-:W-:Y:S02]  /*3ae0*/  MOV R4, RZ ;  /* 0x000000ff00047202 */ /* 0x000fe40000000f00 */
[----:B------:R-:W-:Y:S01]  /*3af0*/  @!P5 IADD3.X R13, R18, R13, RZ, P2, !PT ;  /* 0x0000000d120dd210 */ /* 0x000fe200017fe4ff */
[----:B------:R-:W-:Y:S01]  /*3b00*/  UMOV UR27, 0x3f800000 ;  /* 0x3f800000001b7882 */ /* 0x000fe20000000000 */
[----:B------:R-:W-:Y:S01]  /*3b10*/  BSSY B0, `(.L_x_192) ;  /* 0x0000017000007945 */ /* 0x000fe20003800000 */
[----:B------:R-:W-:Y:S02]  /*3b20*/  CS2R R10, SRZ ;  /* 0x00000000000a7805 */ /* 0x000fe4000001ff00 */
[----:B------:R0:W5:Y:S01]  /*3b30*/  @!P5 LDG.E R4, desc[UR22][R12.64] ;  /* 0x000000160c04d981 */ /* 0x000162000c1e1900 */
[----:B-1----:R-:W-:-:S02]  /*3b40*/  @P0 R2UR UR5, R5 ;  /* 0x00000000050502ca */ /* 0x002fc400000e0000 */
[----:B------:R-:W-:Y:S02]  /*3b50*/  ISETP.GT.U32.AND P0, PT, R0, 0x22f, PT ;  /* 0x0000022f0000780c */ /* 0x000fe40003f04070 */
[----:B0-----:R-:W-:Y:S02]  /*3b60*/  CS2R R12, SRZ ;  /* 0x00000000000c7805 */ /* 0x001fe4000001ff00 */
[----:B------:R-:W-:-:S07]  /*3b70*/  ISETP.NE.AND P5, PT, RZ, UR25, PT ;  /* 0x00000019ff007c0c */ /* 0x000fce000bfa5270 */
[----:B------:R-:W-:Y:S01]  /*3b80*/  @UP0 UMOV UR27, UR5 ;  /* 0x00000005001b0c82 */ /* 0x000fe20008000000 */
[----:B----4-:R0:W-:Y:S04]  /*3b90*/  STL [R1+0x30], R25 ;  /* 0x0000301901007387 */ /* 0x0101e80000100800 */
[----:B--2---:R0:W-:Y:S04]  /*3ba0*/  STL [R1+0x2c], R31 ;  /* 0x00002c1f01007387 */ /* 0x0041e80000100800 */
[----:B---3--:R0:W-:Y:S01]  /*3bb0*/  STL [R1+0x28], R21 ;  /* 0x0000281501007387 */ /* 0x0081e20000100800 */
[----:B------:R-:W-:Y:S05]  /*3bc0*/  @P0 BRA `(.L_x_193) ;  /* 0x00000000002c0947 */ /* 0x000fea0003800000 */
[----:B0-----:R-:W2:Y:S01]  /*3bd0*/  LDL R25, [R1+0xfc] ;  /* 0x0000fc0001197983 */ /* 0x001ea20000100800 */
[----:B------:R-:W-:Y:S01]  /*3be0*/  ISETP.NE.AND P0, PT, RZ, UR25, PT ;  /* 0x00000019ff007c0c */ /* 0x000fe2000bf05270 */
[----:B------:R-:W0:-:S12]  /*3bf0*/  LDC.64 R14, c[0x0][0x238] ;  /* 0x00008e00ff0e7b82 */ /* 0x000e180000000a00 */
[----:B------:R-:W1:Y:S01]  /*3c00*/  @P0 LDC.64 R10, c[0x0][0x240] ;  /* 0x00009000ff0a0b82 */ /* 0x000e620000000a00 */
[----:B--2---:R-:W-:-:S04]  /*3c10*/  IADD3 R5, R25, UR17, RZ ;  /* 0x0000001119057c10 */ /* 0x004fc8000fffe0ff */
[C---:B-1----:R-:W-:Y:S01]  /*3c20*/  @P0 LEA R10, P2, R5.reuse, R10, 0x2 ;  /* 0x0000000a050a0211 */ /* 0x042fe200078410ff */
[----:B0-----:R-:W-:Y:S01]  /*3c30*/  IMAD.WIDE R14, R5, 0x4, R14 ;  /* 0x00000004050e7825 */ /* 0x001fe200078e020e */
[----:B------:R-:W-:-:S04]  /*3c40*/  SHF.R.S32.HI R16, RZ, 0x1f, R5 ;  /* 0x0000001fff107819 */ /* 0x000fc80000011405 */
[----:B------:R-:W-:-:S05]  /*3c50*/  @P0 LEA.HI.X R11, R5, R11, R16, 0x2, P2 ;  /* 0x0000000b050b0211 */ /* 0x000fca00010f1410 */
[----:B------:R1:W5:Y:S04]  /*3c60*/  @P0 LDG.E.64 R12, desc[UR22][R10.64] ;  /* 0x000000160a0c0981 */ /* 0x000368000c1e1b00 */
[----:B------:R1:W5:Y:S02]  /*3c70*/  LDG.E.64 R10, desc[UR22][R14.64] ;  /* 0x000000160e0a7981 */ /* 0x000364000c1e1b00 */
.L_x_193:
[----:B------:R-:W-:Y:S05]  /*3c80*/  BSYNC B0 ;  /* 0x0000000000007941 */ /* 0x000fea0003800000 */
.L_x_192:
[----:B------:R-:W2:Y:S04]  /*3c90*/  LDL R19, [R1+0x24] ;  /* 0x0000240001137983 */ /* 0x000ea80000100800 */
[----:B------:R-:W3:Y:S04]  /*3ca0*/  LDL R16, [R1+0x38] ;  /* 0x0000380001107983 */ /* 0x000ee80000100800 */
[----:B------:R-:W4:Y:S04]  /*3cb0*/  LDL R17, [R1+0x3c] ;  /* 0x00003c0001117983 */ /* 0x000f280000100800 */
[----:B-1----:R-:W4:Y:S01]  /*3cc0*/  LDL R15, [R1+0x48] ;  /* 0x00004800010f7983 */ /* 0x002f220000100800 */
[----:B--2---:R-:W-:-:S02]  /*3cd0*/  PRMT R5, R19, 0x7632, R5 ;  /* 0x0000763213057816 */ /* 0x004fc40000000005 */
[----:B0-----:R-:W-:Y:S02]  /*3ce0*/  SHF.L.U32 R21, R19, 0x10, RZ ;  /* 0x0000001013157819 */ /* 0x001fe400000006ff */
[C---:B---3--:R-:W-:Y:S02]  /*3cf0*/  PRMT R20, R16.reuse, 0x7632, R20 ;  /* 0x0000763210147816 */ /* 0x048fe40000000014 */
[----:B------:R-:W-:Y:S01]  /*3d00*/  SHF.L.U32 R22, R16, 0x10, RZ ;  /* 0x0000001010167819 */ /* 0x000fe200000006ff */
[----:B------:R-:W-:Y:S01]  /*3d10*/  FADD.FTZ R21, R21, -UR26 ;  /* 0x8000001a15157e21 */ /* 0x000fe20008010000 */
[----:B----4-:R-:W-:Y:S02]  /*3d20*/  SHF.L.U32 R16, R17, 0x10, RZ ;  /* 0x0000001011107819 */ /* 0x010fe400000006ff */
[----:B------:R-:W-:Y:S01]  /*3d30*/  SHF.L.U32 R5, R5, 0x10, RZ ;  /* 0x0000001005057819 */ /* 0x000fe200000006ff */
[----:B------:R-:W-:Y:S01]  /*3d40*/  FMUL.FTZ R21, R21, UR27 ;  /* 0x0000001b15157c20 */ /* 0x000fe20008410000 */
[----:B------:R-:W-:Y:S01]  /*3d50*/  PRMT R14, R17, 0x7632, R14 ;  /* 0x00007632110e7816 */ /* 0x000fe2000000000e */
[----:B------:R-:W-:Y:S01]  /*3d60*/  FADD.FTZ R16, R16, -UR26 ;  /* 0x8000001a10107e21 */ /* 0x000fe20008010000 */
[----:B------:R-:W-:Y:S01]  /*3d70*/  PRMT R18, R15, 0x7632, R18 ;  /* 0x000076320f127816 */ /* 0x000fe20000000012 */
[----:B------:R-:W-:Y:S01]  /*3d80*/  FADD.FTZ R5, R5, -UR26 ;  /* 0x8000001a05057e21 */ /* 0x000fe20008010000 */
[----:B------:R-:W-:Y:S01]  /*3d90*/  SHF.L.U32 R19, R15, 0x10, RZ ;  /* 0x000000100f137819 */ /* 0x000fe200000006ff */
[----:B------:R-:W-:Y:S01]  /*3da0*/  FMUL.FTZ R16, R16, UR27 ;  /* 0x0000001b10107c20 */ /* 0x000fe20008410000 */
[----:B------:R-:W-:Y:S01]  /*3db0*/  SHF.L.U32 R20, R20, 0x10, RZ ;  /* 0x0000001014147819 */ /* 0x000fe200000006ff */
[----:B------:R-:W-:Y:S01]  /*3dc0*/  FMUL.FTZ R5, R5, UR27 ;  /* 0x0000001b05057c20 */ /* 0x000fe20008410000 */
[----:B------:R-:W-:-:S02]  /*3dd0*/  SHF.L.U32 R14, R14, 0x10, RZ ;  /* 0x000000100e0e7819 */ /* 0x000fc400000006ff */
[----:B------:R-:W-:Y:S01]  /*3de0*/  SHF.L.U32 R18, R18, 0x10, RZ ;  /* 0x0000001012127819 */ /* 0x000fe200000006ff */
[----:B------:R-:W-:Y:S06]  /*3df0*/  @!P5 BRA `(.L_x_194) ;  /* 0x000000000048d947 */ /* 0x000fec0003800000 */
[----:B-----5:R-:W-:-:S04]  /*3e00*/  FFMA.FTZ R15, R21, R10, R12 ;  /* 0x0000000a150f7223 */ /* 0x020fc8000001000c */
[----:B------:R-:W-:-:S06]  /*3e10*/  FMUL.FTZ R17, R15, -1.4426950216293334961 ;  /* 0xbfb8aa3b0f117820 */ /* 0x000fcc0000410000 */
[----:B------:R-:W0:Y:S02]  /*3e20*/  MUFU.EX2 R17, R17 ;  /* 0x0000001100117308 */ /* 0x000e240000000800 */
[----:B0-----:R-:W-:-:S06]  /*3e30*/  FADD.FTZ R17, R17, 1 ;  /* 0x3f80000011117421 */ /* 0x001fcc0000010000 */
[----:B------:R-:W0:Y:S02]  /*3e40*/  MUFU.RCP R17, R17 ;  /* 0x0000001100117308 */ /* 0x000e240000001000 */
[----:B0-----:R-:W-:Y:S01]  /*3e50*/  FMUL.FTZ R22, R22, R17 ;  /* 0x0000001116167220 */ /* 0x001fe20000410000 */
[----:B------:R-:W-:-:S04]  /*3e60*/  FADD.FTZ R17, -R17, 1 ;  /* 0x3f80000011117421 */ /* 0x000fc80000010100 */
        /* <DEDUP_REMOVED lines=11> */
.L_x_194:
[----:B-----5:R-:W-:Y:S01]  /*3f20*/  FMUL.FTZ R15, R22, R10 ;  /* 0x0000000a160f7220 */ /* 0x020fe20000410000 */
[----:B------:R-:W-:Y:S01]  /*3f30*/  FADD.FTZ R14, R14, -UR26 ;  /* 0x8000001a0e0e7e21 */ /* 0x000fe20008010000 */
[C---:B------:R-:W-:Y:S01]  /*3f40*/  FFMA.FTZ R17, R21.reuse, R22, RZ ;  /* 0x0000001615117223 */ /* 0x040fe200000100ff */
[----:B------:R-:W-:Y:S01]  /*3f50*/  FMUL.FTZ R24, R20, R11 ;  /* 0x0000000b14187220 */ /* 0x000fe20000410000 */
[----:B------:R-:W-:Y:S01]  /*3f60*/  FFMA.FTZ R21, R21, R15, RZ ;  /* 0x0000000f15157223 */ /* 0x000fe200000100ff */
[----:B------:R-:W-:Y:S01]  /*3f70*/  FADD.FTZ R15, RZ, R15 ;  /* 0x0000000fff0f7221 */ /* 0x000fe20000010000 */
[----:B------:R-:W-:Y:S01]  /*3f80*/  FMUL.FTZ R14, R14, UR27 ;  /* 0x0000001b0e0e7c20 */ /* 0x000fe20008410000 */
[----:B------:R-:W-:Y:S06]  /*3f90*/  @!P5 BRA `(.L_x_195) ;  /* 0x000000000048d947 */ /* 0x000fec0003800000 */
[----:B------:R-:W-:-:S04]  /*3fa0*/  FFMA.FTZ R23, R16, R10, R12 ;  /* 0x0000000a10177223 */ /* 0x000fc8000001000c */
        /* <DEDUP_REMOVED lines=17> */
.L_x_195:
[----:B------:R-:W2:Y:S04]  /*40c0*/  LDL R30, [R1+0x20] ;  /* 0x00002000011e7983 */ /* 0x000ea80000100800 */
[----:B------:R-:W3:Y:S01]  /*40d0*/  LDL R25, [R1+0x4c] ;  /* 0x00004c0001197983 */ /* 0x000ee20000100800 */
[----:B------:R-:W-:Y:S01]  /*40e0*/  FFMA.FTZ R21, R5, R24, R21 ;  /* 0x0000001805157223 */ /* 0x000fe20000010015 */
[----:B------:R-:W-:Y:S01]  /*40f0*/  FADD.FTZ R22, RZ, R22 ;  /* 0x00000016ff167221 */ /* 0x000fe20000010000 */
[----:B------:R-:W-:Y:S01]  /*4100*/  FADD.FTZ R24, R24, R15 ;  /* 0x0000000f18187221 */ /* 0x000fe20000010000 */
[----:B------:R-:W-:Y:S01]  /*4110*/  FMUL.FTZ R15, R19, R10 ;  /* 0x0000000a130f7220 */ /* 0x000fe20000410000 */
[----:B------:R-:W-:Y:S01]  /*4120*/  FFMA.FTZ R17, R16, R19, R17 ;  /* 0x0000001310117223 */ /* 0x000fe20000010011 */
[----:B------:R-:W-:Y:S01]  /*4130*/  FFMA.FTZ R5, R5, R20, RZ ;  /* 0x0000001405057223 */ /* 0x000fe200000100ff */
[----:B------:R-:W-:Y:S01]  /*4140*/  FADD.FTZ R19, R22, R19 ;  /* 0x0000001316137221 */ /* 0x000fe20000010000 */
[----:B------:R-:W-:Y:S01]  /*4150*/  FFMA.FTZ R21, R16, R15, R21 ;  /* 0x0000000f10157223 */ /* 0x000fe20000010015 */
[----:B------:R-:W-:Y:S01]  /*4160*/  FADD.FTZ R20, RZ, R20 ;  /* 0x00000014ff147221 */ /* 0x000fe20000010000 */
[----:B------:R-:W-:Y:S01]  /*4170*/  FFMA.FTZ R16, R14, R18, R5 ;  /* 0x000000120e107223 */ /* 0x000fe20000010005 */
[----:B------:R-:W-:-:S02]  /*4180*/  FADD.FTZ R24, R24, R15 ;  /* 0x0000000f18187221 */ /* 0x000fc40000010000 */
[----:B------:R-:W-:Y:S01]  /*4190*/  FADD.FTZ R20, R20, R18 ;  /* 0x0000001214147221 */ /* 0x000fe20000010000 */
[----:B------:R-:W-:-:S04]  /*41a0*/  FMUL.FTZ R18, R18, R11 ;  /* 0x0000000b12127220 */ /* 0x000fc80000410000 */
[----:B------:R-:W-:Y:S01]  /*41b0*/  FFMA.FTZ R14, R14, R18, R21 ;  /* 0x000000120e0e7223 */ /* 0x000fe20000010015 */
[C---:B--2---:R-:W-:Y:S02]  /*41c0*/  PRMT R22, R30.reuse, 0x7632, R22 ;  /* 0x000076321e167816 */ /* 0x044fe40000000016 */
[----:B------:R-:W-:Y:S02]  /*41d0*/  SHF.L.U32 R5, R30, 0x10, RZ ;  /* 0x000000101e057819 */ /* 0x000fe400000006ff */
[----:B------:R-:W-:Y:S02]  /*41e0*/  SHF.L.U32 R22, R22, 0x10, RZ ;  /* 0x0000001016167819 */ /* 0x000fe400000006ff */
[----:B---3--:R-:W-:Y:S01]  /*41f0*/  PRMT R23, R25, 0x7632, R23 ;  /* 0x0000763219177816 */ /* 0x008fe20000000017 */
[----:B------:R-:W-:Y:S02]  /*4200*/  FADD.FTZ R5, R5, -UR26 ;  /* 0x8000001a05057e21 */ /* 0x000fe40008010000 */
[----:B------:R-:W-:Y:S01]  /*4210*/  FADD.FTZ R15, R22, -UR26 ;  /* 0x8000001a160f7e21 */ /* 0x000fe20008010000 */
[----:B------:R-:W-:Y:S01]  /*4220*/  SHF.L.U32 R22, R25, 0x10, RZ ;  /* 0x0000001019167819 */ /* 0x000fe200000006ff */
[----:B------:R-:W-:Y:S01]  /*4230*/  FMUL.FTZ R21, R5, UR27 ;  /* 0x0000001b05157c20 */ /* 0x000fe20008410000 */
[----:B------:R-:W-:Y:S01]  /*4240*/  SHF.L.U32 R23, R23, 0x10, RZ ;  /* 0x0000001017177819 */ /* 0x000fe200000006ff */
        /* <DEDUP_REMOVED lines=20> */
.L_x_196:
[----:B------:R-:W2:Y:S04]  /*4390*/  LDL R30, [R1+0x40] ;  /* 0x00004000011e7983 */ /* 0x000ea80000100800 */
[----:B------:R-:W3:Y:S01]  /*43a0*/  LDL R25, [R1+0x50] ;  /* 0x0000500001197983 */ /* 0x000ee20000100800 */
[----:B------:R-:W-:Y:S01]  /*43b0*/  FMUL.FTZ R15, R22, R10 ;  /* 0x0000000a160f7220 */ /* 0x000fe20000410000 */
[----:B------:R-:W-:Y:S01]  /*43c0*/  FFMA.FTZ R17, R21, R22, R17 ;  /* 0x0000001615117223 */ /* 0x000fe20000010011 */
[----:B------:R-:W-:Y:S01]  /*43d0*/  FADD.FTZ R19, R19, R22 ;  /* 0x0000001613137221 */ /* 0x000fe20000010000 */
[----:B------:R-:W-:Y:S01]  /*43e0*/  FADD.FTZ R20, R20, R23 ;  /* 0x0000001714147221 */ /* 0x000fe20000010000 */
[----:B------:R-:W-:Y:S01]  /*43f0*/  FFMA.FTZ R14, R21, R15, R14 ;  /* 0x0000000f150e7223 */ /* 0x000fe2000001000e */
[----:B------:R-:W-:Y:S01]  /*4400*/  FFMA.FTZ R16, R5, R23, R16 ;  /* 0x0000001705107223 */ /* 0x000fe20000010010 */
[----:B------:R-:W-:Y:S01]  /*4410*/  FMUL.FTZ R23, R23, R11 ;  /* 0x0000000b17177220 */ /* 0x000fe20000410000 */
[----:B------:R-:W-:-:S03]  /*4420*/  FADD.FTZ R18, R18, R24 ;  /* 0x0000001812127221 */ /* 0x000fc60000010000 */
[----:B------:R-:W-:Y:S01]  /*4430*/  FFMA.FTZ R5, R5, R23, R14 ;  /* 0x0000001705057223 */ /* 0x000fe2000001000e */
[----:B------:R-:W-:Y:S01]  /*4440*/  FADD.FTZ R15, R18, R15 ;  /* 0x0000000f120f7221 */ /* 0x000fe20000010000 */
[C---:B--2---:R-:W-:Y:S02]  /*4450*/  PRMT R21, R30.reuse, 0x7632, R21 ;  /* 0x000076321e157816 */ /* 0x044fe40000000015 */
[----:B------:R-:W-:Y:S02]  /*4460*/  SHF.L.U32 R22, R30, 0x10, RZ ;  /* 0x000000101e167819 */ /* 0x000fe400000006ff */
[----:B------:R-:W-:Y:S02]  /*4470*/  SHF.L.U32 R21, R21, 0x10, RZ ;  /* 0x0000001015157819 */ /* 0x000fe400000006ff */
[C---:B---3--:R-:W-:Y:S01]  /*4480*/  PRMT R24, R25.reuse, 0x7632, R24 ;  /* 0x0000763219187816 */ /* 0x048fe20000000018 */
[----:B------:R-:W-:Y:S01]  /*4490*/  FADD.FTZ R14, R22, -UR26 ;  /* 0x8000001a160e7e21 */ /* 0x000fe20008010000 */
[----:B------:R-:W-:Y:S01]  /*44a0*/  SHF.L.U32 R22, R25, 0x10, RZ ;  /* 0x0000001019167819 */ /* 0x000fe200000006ff */
[----:B------:R-:W-:Y:S01]  /*44b0*/  FADD.FTZ R18, R21, -UR26 ;  /* 0x8000001a15127e21 */ /* 0x000fe20008010000 */
[----:B------:R-:W-:Y:S01]  /*44c0*/  SHF.L.U32 R24, R24, 0x10, RZ ;  /* 0x0000001018187819 */ /* 0x000fe200000006ff */
[----:B------:R-:W-:-:S02]  /*44d0*/  FMUL.FTZ R21, R14, UR27 ;  /* 0x0000001b0e157c20 */ /* 0x000fc40008410000 */
        /* <DEDUP_REMOVED lines=20> */
.L_x_197:
        /* <DEDUP_REMOVED lines=41> */
.L_x_198:
        /* <DEDUP_REMOVED lines=41> */
.L_x_199:
        /* <DEDUP_REMOVED lines=41> */
.L_x_200:
        /* <DEDUP_REMOVED lines=41> */
.L_x_201:
[----:B------:R-:W2:Y:S04]  /*5060*/  LDL R30, [R1] ;  /* 0x00000000011e7983 */ /* 0x000ea80000100800 */
        /* <DEDUP_REMOVED lines=40> */
.L_x_202:
        /* <DEDUP_REMOVED lines=41> */
.L_x_203:
[----:B------:R-:W2:Y:S01]  /*5580*/  LDL R25, [R1+0x30] ;  /* 0x0000300001197983 */ /* 0x000ea20000100800 */
[----:B------:R-:W-:Y:S01]  /*5590*/  FMUL.FTZ R18, R22, R10 ;  /* 0x0000000a16127220 */ /* 0x000fe20000410000 */
[----:B------:R-:W-:Y:S01]  /*55a0*/  FFMA.FTZ R17, R21, R22, R17 ;  /* 0x0000001615117223 */ /* 0x000fe20000010011 */
[----:B------:R-:W-:Y:S01]  /*55b0*/  FADD.FTZ R19, R19, R22 ;  /* 0x0000001613137221 */ /* 0x000fe20000010000 */
[----:B------:R-:W-:Y:S01]  /*55c0*/  FADD.FTZ R20, R20, R24 ;  /* 0x0000001814147221 */ /* 0x000fe20000010000 */
[----:B------:R-:W-:Y:S01]  /*55d0*/  FFMA.FTZ R5, R21, R18, R5 ;  /* 0x0000001215057223 */ /* 0x000fe20000010005 */
[----:B------:R-:W-:Y:S01]  /*55e0*/  PRMT R21, R28, 0x7632, R21 ;  /* 0x000076321c157816 */ /* 0x000fe20000000015 */
[----:B------:R-:W-:Y:S01]  /*55f0*/  FFMA.FTZ R16, R14, R24, R16 ;  /* 0x000000180e107223 */ /* 0x000fe20000010010 */
[----:B------:R-:W-:Y:S01]  /*5600*/  FMUL.FTZ R24, R24, R11 ;  /* 0x0000000b18187220 */ /* 0x000fe20000410000 */
[----:B------:R-:W-:Y:S01]  /*5610*/  SHF.L.U32 R22, R28, 0x10, RZ ;  /* 0x000000101c167819 */ /* 0x000fe200000006ff */
[----:B------:R-:W-:Y:S01]  /*5620*/  FADD.FTZ R15, R23, R15 ;  /* 0x0000000f170f7221 */ /* 0x000fe20000010000 */
[----:B------:R-:W-:Y:S01]  /*5630*/  SHF.L.U32 R21, R21, 0x10, RZ ;  /* 0x0000001015157819 */ /* 0x000fe200000006ff */
[----:B------:R-:W-:-:S02]  /*5640*/  FFMA.FTZ R14, R14, R24, R5 ;  /* 0x000000180e0e7223 */ /* 0x000fc40000010005 */
[----:B------:R-:W-:Y:S01]  /*5650*/  FADD.FTZ R18, R15, R18 ;  /* 0x000000120f127221 */ /* 0x000fe20000010000 */
[----:B------:R-:W-:Y:S01]  /*5660*/  FADD.FTZ R5, R22, -UR26 ;  /* 0x8000001a16057e21 */ /* 0x000fe20008010000 */
[----:B------:R-:W-:-:S03]  /*5670*/  FADD.FTZ R15, R21, -UR26 ;  /* 0x8000001a150f7e21 */ /* 0x000fc60008010000 */
[----:B------:R-:W-:Y:S01]  /*5680*/  FMUL.FTZ R21, R5, UR27 ;  /* 0x0000001b05157c20 */ /* 0x000fe20008410000 */
[----:B------:R-:W-:Y:S01]  /*5690*/  FMUL.FTZ R5, R15, UR27 ;  /* 0x0000001b0f057c20 */ /* 0x000fe20008410000 */
[C---:B--2---:R-:W-:Y:S02]  /*56a0*/  PRMT R23, R25.reuse, 0x7632, R23 ;  /* 0x0000763219177816 */ /* 0x044fe40000000017 */
[----:B------:R-:W-:Y:S02]  /*56b0*/  SHF.L.U32 R22, R25, 0x10, RZ ;  /* 0x0000001019167819 */ /* 0x000fe400000006ff */
[----:B------:R-:W-:Y:S01]  /*56c0*/  SHF.L.U32 R23, R23, 0x10, RZ ;  /* 0x0000001017177819 */ /* 0x000fe200000006ff */
        /* <DEDUP_REMOVED lines=19> */
.L_x_204:
        /* <DEDUP_REMOVED lines=11> */
[----:B------:R-:W-:Y:S01]  /*58b0*/  FFMA.FTZ R5, R5, R23, R14 ;  /* 0x0000001705057223 */ /* 0x000fe2000001000e */
[----:B------:R-:W-:Y:S01]  /*58c0*/  PRMT R24, R31, 0x7632, R24 ;  /* 0x000076321f187816 */ /* 0x000fe20000000018 */
[----:B------:R-:W-:Y:S01]  /*58d0*/  FADD.FTZ R15, R18, R15 ;  /* 0x0000000f120f7221 */ /* 0x000fe20000010000 */
[----:B------:R-:W-:Y:S01]  /*58e0*/  FADD.FTZ R14, R22, -UR26 ;  /* 0x8000001a160e7e21 */ /* 0x000fe20008010000 */
[----:B------:R-:W-:Y:S01]  /*58f0*/  FADD.FTZ R18, R21, -UR26 ;  /* 0x8000001a15127e21 */ /* 0x000fe20008010000 */
[----:B------:R-:W-:-:S02]  /*5900*/  SHF.L.U32 R22, R31, 0x10, RZ ;  /* 0x000000101f167819 */ /* 0x000fc400000006ff */
        /* <DEDUP_REMOVED lines=22> */
.L_x_205:
        /* <DEDUP_REMOVED lines=41> */
.L_x_206:
        /* <DEDUP_REMOVED lines=41> */
.L_x_207:
        /* <DEDUP_REMOVED lines=41> */
.L_x_208:
        /* <DEDUP_REMOVED lines=41> */
.L_x_209:
        /* <DEDUP_REMOVED lines=41> */
.L_x_210:
        /* <DEDUP_REMOVED lines=41> */
.L_x_211:
        /* <DEDUP_REMOVED lines=39> */
.L_x_212:
        /* <DEDUP_REMOVED lines=39> */
.L_x_213:
        /* <DEDUP_REMOVED lines=39> */
.L_x_214:
[----:B------:R-:W-:Y:S01]  /*7120*/  FMUL.FTZ R15, R22, R10 ;  /* 0x0000000a160f7220 */ /* 0x000fe20000410000 */
[----:B------:R-:W-:Y:S01]  /*7130*/  FFMA.FTZ R17, R21, R22, R17 ;  /* 0x0000001615117223 */ /* 0x000fe20000010011 */
[----:B------:R-:W-:Y:S01]  /*7140*/  FADD.FTZ R19, R19, R22 ;  /* 0x0000001613137221 */ /* 0x000fe20000010000 */
[----:B------:R-:W-:Y:S01]  /*7150*/  FADD.FTZ R18, R24, R18 ;  /* 0x0000001218127221 */ /* 0x000fe20000010000 */
[----:B------:R-:W-:Y:S01]  /*7160*/  FFMA.FTZ R14, R21, R15, R14 ;  /* 0x0000000f150e7223 */ /* 0x000fe2000001000e */
[----:B------:R-:W-:Y:S01]  /*7170*/  PRMT R21, R48, 0x7632, R21 ;  /* 0x0000763230157816 */ /* 0x000fe20000000015 */
[----:B------:R-:W-:Y:S01]  /*7180*/  FADD.FTZ R20, R20, R23 ;  /* 0x0000001714147221 */ /* 0x000fe20000010000 */
[----:B------:R-:W-:Y:S01]  /*7190*/  SHF.L.U32 R22, R48, 0x10, RZ ;  /* 0x0000001030167819 */ /* 0x000fe200000006ff */
[----:B------:R-:W-:Y:S01]  /*71a0*/  FFMA.FTZ R16, R5, R23, R16 ;  /* 0x0000001705107223 */ /* 0x000fe20000010010 */
[----:B------:R-:W-:Y:S01]  /*71b0*/  SHF.L.U32 R21, R21, 0x10, RZ ;  /* 0x0000001015157819 */ /* 0x000fe200000006ff */
[----:B------:R-:W-:Y:S01]  /*71c0*/  FADD.FTZ R15, R18, R15 ;  /* 0x0000000f120f7221 */ /* 0x000fe20000010000 */
[----:B------:R-:W-:Y:S01]  /*71d0*/  FMUL.FTZ R23, R23, R11 ;  /* 0x0000000b17177220 */ /* 0x000fe20000410000 */
[----:B------:R-:W-:Y:S01]  /*71e0*/  PRMT R24, R47, 0x7632, R24 ;  /* 0x000076322f187816 */ /* 0x000fe20000000018 */
[----:B------:R-:W-:Y:S01]  /*71f0*/  FADD.FTZ R18, R22, -UR26 ;  /* 0x8000001a16127e21 */ /* 0x000fe20008010000 */
[----:B------:R-:W-:Y:S01]  /*7200*/  FADD.FTZ R21, R21, -UR26 ;  /* 0x8000001a15157e21 */ /* 0x000fe20008010000 */
[----:B------:R-:W-:Y:S01]  /*7210*/  FFMA.FTZ R5, R5, R23, R14 ;  /* 0x0000001705057223 */ /* 0x000fe2000001000e */
        /* <DEDUP_REMOVED lines=23> */
.L_x_215:
[----:B------:R-:W-:Y:S01]  /*7390*/  FMUL.FTZ R14, R22, R10 ;  /* 0x0000000a160e7220 */ /* 0x000fe20000410000 */
[----:B------:R-:W-:Y:S01]  /*73a0*/  FFMA.FTZ R17, R18, R22, R17 ;  /* 0x0000001612117223 */ /* 0x000fe20000010011 */
[----:B------:R-:W-:Y:S01]  /*73b0*/  FADD.FTZ R19, R19, R22 ;  /* 0x0000001613137221 */ /* 0x000fe20000010000 */
[----:B------:R-:W-:Y:S01]  /*73c0*/  FADD.FTZ R20, R20, R24 ;  /* 0x0000001814147221 */ /* 0x000fe20000010000 */
[----:B------:R-:W-:Y:S01]  /*73d0*/  FFMA.FTZ R5, R18, R14, R5 ;  /* 0x0000000e12057223 */ /* 0x000fe20000010005 */
[----:B------:R-:W-:Y:S01]  /*73e0*/  PRMT R18, R46, 0x7632, R18 ;  /* 0x000076322e127816 */ /* 0x000fe20000000012 */
[----:B------:R-:W-:Y:S01]  /*73f0*/  FFMA.FTZ R16, R21, R24, R16 ;  /* 0x0000001815107223 */ /* 0x000fe20000010010 */
[----:B------:R-:W-:Y:S01]  /*7400*/  FADD.FTZ R15, R23, R15 ;  /* 0x0000000f170f7221 */ /* 0x000fe20000010000 */
[----:B------:R-:W-:Y:S01]  /*7410*/  FMUL.FTZ R24, R24, R11 ;  /* 0x0000000b18187220 */ /* 0x000fe20000410000 */
[----:B------:R-:W-:Y:S02]  /*7420*/  SHF.L.U32 R22, R46, 0x10, RZ ;  /* 0x000000102e167819 */ /* 0x000fe400000006ff */
[----:B------:R-:W-:Y:S01]  /*7430*/  SHF.L.U32 R18, R18, 0x10, RZ ;  /* 0x0000001012127819 */ /* 0x000fe200000006ff */
[----:B------:R-:W-:Y:S01]  /*7440*/  FADD.FTZ R14, R15, R14 ;  /* 0x0000000e0f0e7221 */ /* 0x000fe20000010000 */
[--C-:B------:R-:W-:Y:S01]  /*7450*/  FFMA.FTZ R21, R21, R24, R5.reuse ;  /* 0x0000001815157223 */ /* 0x100fe20000010005 */
[C---:B------:R-:W-:Y:S01]  /*7460*/  PRMT R5, R45.reuse, 0x7632, R5 ;  /* 0x000076322d057816 */ /* 0x040fe20000000005 */
[----:B------:R-:W-:Y:S01]  /*7470*/  FADD.FTZ R22, R22, -UR26 ;  /* 0x8000001a16167e21 */ /* 0x000fe20008010000 */
[----:B------:R-:W-:Y:S01]  /*7480*/  FADD.FTZ R15, R18, -UR26 ;  /* 0x8000001a120f7e21 */ /* 0x000fe20008010000 */
[----:B------:R-:W-:-:S02]  /*7490*/  SHF.L.U32 R23, R45, 0x10, RZ ;  /* 0x000000102d177819 */ /* 0x000fc400000006ff */
[----:B------:R-:W-:Y:S01]  /*74a0*/  SHF.L.U32 R18, R5, 0x10, RZ ;  /* 0x0000001005127819 */ /* 0x000fe200000006ff */
[----:B------:R-:W-:Y:S01]  /*74b0*/  FMUL.FTZ R22, R22, UR27 ;  /* 0x0000001b16167c20 */ /* 0x000fe20008410000 */
        /* <DEDUP_REMOVED lines=20> */
.L_x_216:
[----:B------:R-:W-:Y:S01]  /*7600*/  FMUL.FTZ R5, R23, R10 ;  /* 0x0000000a17057220 */ /* 0x000fe20000410000 */
[----:B------:R-:W-:Y:S01]  /*7610*/  FFMA.FTZ R17, R22, R23, R17 ;  /* 0x0000001716117223 */ /* 0x000fe20000010011 */
[----:B------:R-:W-:Y:S01]  /*7620*/  FADD.FTZ R14, R24, R14 ;  /* 0x0000000e180e7221 */ /* 0x000fe20000010000 */
[----:B------:R-:W-:Y:S01]  /*7630*/  PRMT R47, R43, 0x7632, R47 ;  /* 0x000076322b2f7816 */ /* 0x000fe2000000002f */
[----:B------:R-:W-:Y:S01]  /*7640*/  FFMA.FTZ R21, R22, R5, R21 ;  /* 0x0000000516157223 */ /* 0x000fe20000010015 */
[----:B------:R-:W-:Y:S01]  /*7650*/  FADD.FTZ R22, R20, R18 ;  /* 0x0000001214167221 */ /* 0x000fe20000010000 */
[----:B------:R-:W-:Y:S01]  /*7660*/  FMUL.FTZ R20, R18, R11 ;  /* 0x0000000b12147220 */ /* 0x000fe20000410000 */
[--C-:B------:R-:W-:Y:S01]  /*7670*/  FFMA.FTZ R18, R15, R18, R16.reuse ;  /* 0x000000120f127223 */ /* 0x100fe20000010010 */
[----:B------:R-:W-:Y:S01]  /*7680*/  PRMT R16, R44, 0x7632, R16 ;  /* 0x000076322c107816 */ /* 0x000fe20000000010 */
[----:B------:R-:W-:Y:S01]  /*7690*/  FADD.FTZ R5, R14, R5 ;  /* 0x000000050e057221 */ /* 0x000fe20000010000 */
[----:B------:R-:W-:Y:S01]  /*76a0*/  SHF.L.U32 R14, R44, 0x10, RZ ;  /* 0x000000102c0e7819 */ /* 0x000fe200000006ff */
[----:B------:R-:W-:Y:S01]  /*76b0*/  STL [R1+0x68], R22 ;  /* 0x0000681601007387 */ /* 0x000fe20000100800 */
[----:B------:R-:W-:Y:S01]  /*76c0*/  SHF.L.U32 R52, R16, 0x10, RZ ;  /* 0x0000001010347819 */ /* 0x000fe200000006ff */
[----:B------:R-:W-:Y:S01]  /*76d0*/  FADD.FTZ R19, R19, R23 ;  /* 0x0000001713137221 */ /* 0x000fe20000010000 */
[----:B------:R-:W-:Y:S01]  /*76e0*/  FFMA.FTZ R15, R15, R20, R21 ;  /* 0x000000140f0f7223 */ /* 0x000fe20000010015 */
[----:B------:R-:W-:Y:S01]  /*76f0*/  FADD.FTZ R14, R14, -UR26 ;  /* 0x8000001a0e0e7e21 */ /* 0x000fe20008010000 */
[----:B------:R0:W-:Y:S01]  /*7700*/  STL [R1+0x14], R18 ;  /* 0x0000141201007387 */ /* 0x0001e20000100800 */
[----:B------:R-:W-:Y:S01]  /*7710*/  FADD.FTZ R52, R52, -UR26 ;  /* 0x8000001a34347e21 */ /* 0x000fe20008010000 */
[----:B------:R-:W-:Y:S01]  /*7720*/  FADD.FTZ R16, R20, R5 ;  /* 0x0000000514107221 */ /* 0x000fe20000010000 */
[----:B------:R-:W-:Y:S01]  /*7730*/  PRMT R51, R42, 0x7632, R51 ;  /* 0x000076322a337816 */ /* 0x000fe20000000033 */
[----:B------:R-:W-:Y:S01]  /*7740*/  FMUL.FTZ R14, R14, UR27 ;  /* 0x0000001b0e0e7c20 */ /* 0x000fe20008410000 */
[----:B------:R-:W-:Y:S01]  /*7750*/  SHF.L.U32 R47, R47, 0x10, RZ ;  /* 0x000000102f2f7819 */ /* 0x000fe200000006ff */
[----:B------:R-:W-:Y:S01]  /*7760*/  FMUL.FTZ R52, R52, UR27 ;  /* 0x0000001b34347c20 */ /* 0x000fe20008410000 */
[----:B0-----:R-:W-:Y:S01]  /*7770*/  SHF.L.U32 R18, R43, 0x10, RZ ;  /* 0x000000102b127819 */ /* 0x001fe200000006ff */
        /* <DEDUP_REMOVED lines=19> */
.L_x_217:
[----:B------:R-:W-:Y:S01]  /*78b0*/  FMUL.FTZ R5, R18, R10 ;  /* 0x0000000a12057220 */ /* 0x000fe20000410000 */
[----:B------:R-:W-:Y:S01]  /*78c0*/  SHF.L.U32 R49, R42, 0x10, RZ ;  /* 0x000000102a317819 */ /* 0x000fe200000006ff */
[----:B------:R-:W-:Y:S01]  /*78d0*/  FADD.FTZ R19, R19, R18 ;  /* 0x0000001213137221 */ /* 0x000fe20000010000 */
[----:B------:R-:W-:Y:S01]  /*78e0*/  SHF.L.U32 R51, R51, 0x10, RZ ;  /* 0x0000001033337819 */ /* 0x000fe200000006ff */
[C---:B------:R-:W-:Y:S01]  /*78f0*/  FFMA.FTZ R17, R14.reuse, R18, R17 ;  /* 0x000000120e117223 */ /* 0x040fe20000010011 */
[----:B------:R-:W-:Y:S01]  /*7900*/  FFMA.FTZ R15, R14, R5, R15 ;  /* 0x000000050e0f7223 */ /* 0x000fe2000001000f */
[--C-:B------:R-:W-:Y:S01]  /*7910*/  FADD.FTZ R16, R16, R5.reuse ;  /* 0x0000000510107221 */ /* 0x100fe20000010000 */
[C---:B------:R-:W-:Y:S01]  /*7920*/  PRMT R5, R40.reuse, 0x7632, R5 ;  /* 0x0000763228057816 */ /* 0x040fe20000000005 */
[----:B------:R-:W-:Y:S01]  /*7930*/  FADD.FTZ R49, R49, -UR26 ;  /* 0x8000001a31317e21 */ /* 0x000fe20008010000 */
[----:B------:R-:W-:Y:S01]  /*7940*/  FADD.FTZ R51, R51, -UR26 ;  /* 0x8000001a33337e21 */ /* 0x000fe20008010000 */
[----:B------:R-:W-:Y:S01]  /*7950*/  STL [R1+0x70], R19 ;  /* 0x0000701301007387 */ /* 0x000fe20000100800 */
[----:B------:R-:W-:Y:S01]  /*7960*/  SHF.L.U32 R45, R40, 0x10, RZ ;  /* 0x00000010282d7819 */ /* 0x000fe200000006ff */
[----:B------:R-:W-:Y:S01]  /*7970*/  FMUL.FTZ R49, R49, UR27 ;  /* 0x0000001b31317c20 */ /* 0x000fe20008410000 */
[----:B------:R-:W-:Y:S01]  /*7980*/  SHF.L.U32 R5, R5, 0x10, RZ ;  /* 0x0000001005057819 */ /* 0x000fe200000006ff */
[----:B------:R0:W-:Y:S01]  /*7990*/  STL [R1+0x6c], R17 ;  /* 0x00006c1101007387 */ /* 0x0001e20000100800 */
[----:B------:R-:W-:Y:S01]  /*79a0*/  FMUL.FTZ R51, R51, UR27 ;  /* 0x0000001b33337c20 */ /* 0x000fe20008410000 */
[----:B0-----:R-:W-:Y:S01]  /*79b0*/  FMUL.FTZ R17, R47, R11 ;  /* 0x0000000b2f117220 */ /* 0x001fe20000410000 */
        /* <DEDUP_REMOVED lines=19> */
.L_x_218:
[C---:B------:R-:W-:Y:S01]  /*7af0*/  PRMT R48, R41.reuse, 0x7632, R48 ;  /* 0x0000763229307816 */ /* 0x040fe20000000030 */
[----:B------:R-:W-:Y:S01]  /*7b00*/  FFMA.FTZ R15, R52, R17, R15 ;  /* 0x00000011340f7223 */ /* 0x000fe2000001000f */
[----:B------:R-:W-:Y:S01]  /*7b10*/  SHF.L.U32 R50, R41, 0x10, RZ ;  /* 0x0000001029327819 */ /* 0x000fe200000006ff */
[----:B------:R-:W-:Y:S01]  /*7b20*/  FMUL.FTZ R14, R45, R10 ;  /* 0x0000000a2d0e7220 */ /* 0x000fe20000410000 */
[----:B------:R-:W-:Y:S01]  /*7b30*/  SHF.L.U32 R48, R48, 0x10, RZ ;  /* 0x0000001030307819 */ /* 0x000fe200000006ff */
[----:B------:R-:W-:Y:S01]  /*7b40*/  FADD.FTZ R16, R17, R16 ;  /* 0x0000001011107221 */ /* 0x000fe20000010000 */
[----:B------:R-:W-:Y:S01]  /*7b50*/  PRMT R46, R38, 0x7632, R46 ;  /* 0x00007632262e7816 */ /* 0x000fe2000000002e */
[----:B------:R-:W-:Y:S01]  /*7b60*/  FADD.FTZ R50, R50, -UR26 ;  /* 0x8000001a32327e21 */ /* 0x000fe20008010000 */
[----:B------:R-:W-:Y:S01]  /*7b70*/  FFMA.FTZ R15, R49, R14, R15 ;  /* 0x0000000e310f7223 */ /* 0x000fe2000001000f */
[----:B------:R-:W-:Y:S01]  /*7b80*/  FADD.FTZ R48, R48, -UR26 ;  /* 0x8000001a30307e21 */ /* 0x000fe20008010000 */
[----:B------:R-:W-:Y:S01]  /*7b90*/  FADD.FTZ R14, R16, R14 ;  /* 0x0000000e100e7221 */ /* 0x000fe20000010000 */
[----:B------:R-:W-:Y:S01]  /*7ba0*/  SHF.L.U32 R43, R38, 0x10, RZ ;  /* 0x00000010262b7819 */ /* 0x000fe200000006ff */
[----:B------:R-:W-:Y:S01]  /*7bb0*/  FMUL.FTZ R50, R50, UR27 ;  /* 0x0000001b32327c20 */ /* 0x000fe20008410000 */
[----:B------:R-:W-:Y:S01]  /*7bc0*/  PRMT R40, R37, 0x7632, R40 ;  /* 0x0000763225287816 */ /* 0x000fe20000000028 */
[----:B------:R-:W-:Y:S01]  /*7bd0*/  FMUL.FTZ R17, R5, R11 ;  /* 0x0000000b05117220 */ /* 0x000fe20000410000 */
        /* <DEDUP_REMOVED lines=21> */
.L_x_219:
[----:B------:R-:W-:Y:S01]  /*7d30*/  SHF.L.U32 R44, R37, 0x10, RZ ;  /* 0x00000010252c7819 */ /* 0x000fe200000006ff */
[----:B------:R-:W-:Y:S01]  /*7d40*/  FFMA.FTZ R15, R51, R17, R15 ;  /* 0x00000011330f7223 */ /* 0x000fe2000001000f */
[----:B------:R-:W-:Y:S01]  /*7d50*/  SHF.L.U32 R40, R40, 0x10, RZ ;  /* 0x0000001028287819 */ /* 0x000fe200000006ff */
[----:B------:R-:W-:Y:S01]  /*7d60*/  FMUL.FTZ R16, R43, R10 ;  /* 0x0000000a2b107220 */ /* 0x000fe20000410000 */
[----:B------:R-:W-:Y:S01]  /*7d70*/  FADD.FTZ R14, R17, R14 ;  /* 0x0000000e110e7221 */ /* 0x000fe20000010000 */
[----:B------:R-:W-:Y:S01]  /*7d80*/  PRMT R38, R34, 0x7632, R38 ;  /* 0x0000763222267816 */ /* 0x000fe20000000026 */
[----:B------:R-:W-:Y:S01]  /*7d90*/  FADD.FTZ R44, R44, -UR26 ;  /* 0x8000001a2c2c7e21 */ /* 0x000fe20008010000 */
[----:B------:R-:W-:Y:S01]  /*7da0*/  FADD.FTZ R40, R40, -UR26 ;  /* 0x8000001a28287e21 */ /* 0x000fe20008010000 */
[----:B------:R-:W-:Y:S01]  /*7db0*/  FFMA.FTZ R15, R50, R16, R15 ;  /* 0x00000010320f7223 */ /* 0x000fe2000001000f */
[----:B------:R-:W-:Y:S01]  /*7dc0*/  FADD.FTZ R16, R14, R16 ;  /* 0x000000100e107221 */ /* 0x000fe20000010000 */
[----:B------:R-:W-:Y:S01]  /*7dd0*/  SHF.L.U32 R22, R34, 0x10, RZ ;  /* 0x0000001022167819 */ /* 0x000fe200000006ff */
[----:B------:R-:W-:Y:S01]  /*7de0*/  FMUL.FTZ R44, R44, UR27 ;  /* 0x0000001b2c2c7c20 */ /* 0x000fe20008410000 */
[----:B------:R-:W-:Y:S01]  /*7df0*/  SHF.L.U32 R38, R38, 0x10, RZ ;  /* 0x0000001026267819 */ /* 0x000fe200000006ff */
[----:B------:R-:W-:Y:S01]  /*7e00*/  FMUL.FTZ R17, R46, R11 ;  /* 0x0000000b2e117220 */ /* 0x000fe20000410000 */
        /* <DEDUP_REMOVED lines=20> */
.L_x_220:
        /* <DEDUP_REMOVED lines=36> */
.L_x_221:
        /* <DEDUP_REMOVED lines=34> */
.L_x_222:
[----:B------:R-:W2:Y:S01]  /*83b0*/  LDL R18, [R1+0xcc] ;  /* 0x0000cc0001127983 */ /* 0x000ea20000100800 */
[----:B------:R-:W-:Y:S01]  /*83c0*/  PRMT R33, R26, 0x7632, R33 ;  /* 0x000076321a217816 */ /* 0x000fe20000000021 */
[----:B------:R-:W-:Y:S01]  /*83d0*/  FFMA.FTZ R15, R41, R16, R15 ;  /* 0x00000010290f7223 */ /* 0x000fe2000001000f */
[----:B------:R-:W-:Y:S01]  /*83e0*/  FMUL.FTZ R14, R32, R10 ;  /* 0x0000000a200e7220 */ /* 0x000fe20000410000 */
[----:B------:R-:W-:Y:S01]  /*83f0*/  FADD.FTZ R17, R16, R17 ;  /* 0x0000001110117221 */ /* 0x000fe20000010000 */
[----:B------:R-:W-:Y:S01]  /*8400*/  SHF.L.U32 R35, R26, 0x10, RZ ;  /* 0x000000101a237819 */ /* 0x000fe200000006ff */
[----:B------:R-:W-:Y:S01]  /*8410*/  FMUL.FTZ R16, R30, R11 ;  /* 0x0000000b1e107220 */ /* 0x000fe20000410000 */
[----:B------:R-:W-:Y:S01]  /*8420*/  SHF.L.U32 R33, R33, 0x10, RZ ;  /* 0x0000001021217819 */ /* 0x000fe200000006ff */
[----:B------:R-:W-:Y:S01]  /*8430*/  FFMA.FTZ R15, R39, R14, R15 ;  /* 0x0000000e270f7223 */ /* 0x000fe2000001000f */
[----:B------:R-:W-:Y:S01]  /*8440*/  FADD.FTZ R14, R17, R14 ;  /* 0x0000000e110e7221 */ /* 0x000fe20000010000 */
[----:B------:R-:W-:-:S02]  /*8450*/  FADD.FTZ R35, R35, -UR26 ;  /* 0x8000001a23237e21 */ /* 0x000fc40008010000 */
[----:B------:R-:W-:Y:S01]  /*8460*/  FADD.FTZ R33, R33, -UR26 ;  /* 0x8000001a21217e21 */ /* 0x000fe20008010000 */
[----:B------:R-:W-:Y:S01]  /*8470*/  FFMA.FTZ R15, R37, R16, R15 ;  /* 0x00000010250f7223 */ /* 0x000fe2000001000f */
[----:B------:R-:W-:Y:S01]  /*8480*/  FADD.FTZ R16, R16, R14 ;  /* 0x0000000e10107221 */ /* 0x000fe20000010000 */
        /* <DEDUP_REMOVED lines=24> */
.L_x_223:
[----:B------:R-:W-:Y:S01]  /*8610*/  FMUL.FTZ R17, R14, R10 ;  /* 0x0000000a0e117220 */ /* 0x000fe20000410000 */
[C---:B------:R-:W-:Y:S02]  /*8620*/  PRMT R23, R3.reuse, 0x7632, R23 ;  /* 0x0000763203177816 */ /* 0x040fe40000000017 */
[----:B------:R-:W-:Y:S01]  /*8630*/  SHF.L.U32 R31, R3, 0x10, RZ ;  /* 0x00000010031f7819 */ /* 0x000fe200000006ff */
[----:B------:R-:W-:Y:S01]  /*8640*/  FFMA.FTZ R15, R35, R17, R15 ;  /* 0x00000011230f7223 */ /* 0x000fe2000001000f */
[----:B------:R-:W-:Y:S01]  /*8650*/  FADD.FTZ R21, R16, R17 ;  /* 0x0000001110157221 */ /* 0x000fe20000010000 */
[----:B------:R-:W-:Y:S01]  /*8660*/  FMUL.FTZ R17, R20, R11 ;  /* 0x0000000b14117220 */ /* 0x000fe20000410000 */
[----:B------:R-:W-:Y:S01]  /*8670*/  SHF.L.U32 R23, R23, 0x10, RZ ;  /* 0x0000001017177819 */ /* 0x000fe200000006ff */
[----:B------:R-:W-:Y:S02]  /*8680*/  FADD.FTZ R31, R31, -UR26 ;  /* 0x8000001a1f1f7e21 */ /* 0x000fe40008010000 */
[----:B------:R-:W-:Y:S01]  /*8690*/  FFMA.FTZ R16, R33, R17, R15 ;  /* 0x0000001121107223 */ /* 0x000fe2000001000f */
[----:B------:R-:W-:Y:S01]  /*86a0*/  FADD.FTZ R21, R17, R21 ;  /* 0x0000001511157221 */ /* 0x000fe20000010000 */
[----:B------:R-:W-:Y:S01]  /*86b0*/  PRMT R17, R53, 0x7632, R17 ;  /* 0x0000763235117816 */ /* 0x000fe20000000011 */
[----:B------:R-:W-:Y:S01]  /*86c0*/  FADD.FTZ R23, R23, -UR26 ;  /* 0x8000001a17177e21 */ /* 0x000fe20008010000 */
[----:B------:R-:W-:Y:S01]  /*86d0*/  FMUL.FTZ R31, R31, UR27 ;  /* 0x0000001b1f1f7c20 */ /* 0x000fe20008410000 */
[----:B------:R-:W-:-:S02]  /*86e0*/  SHF.L.U32 R15, R53, 0x10, RZ ;  /* 0x00000010350f7819 */ /* 0x000fc400000006ff */
        /* <DEDUP_REMOVED lines=21> */
.L_x_224:
[----:B------:R-:W2:Y:S01]  /*8840*/  LDL R24, [R1+0x28] ;  /* 0x0000280001187983 */ /* 0x000ea20000100800 */
[----:B------:R-:W-:Y:S01]  /*8850*/  FMUL.FTZ R18, R15, R10 ;  /* 0x0000000a0f127220 */ /* 0x000fe20000410000 */
[----:B------:R-:W-:-:S03]  /*8860*/  FMUL.FTZ R19, R17, R11 ;  /* 0x0000000b11137220 */ /* 0x000fc60000410000 */
[----:B------:R-:W-:Y:S01]  /*8870*/  FFMA.FTZ R16, R31, R18, R16 ;  /* 0x000000121f107223 */ /* 0x000fe20000010010 */
[----:B------:R-:W-:Y:S01]  /*8880*/  FADD.FTZ R18, R21, R18 ;  /* 0x0000001215127221 */ /* 0x000fe20000010000 */
[----:B------:R-:W-:Y:S02]  /*8890*/  PRMT R21, R4, 0x7632, R21 ;  /* 0x0000763204157816 */ /* 0x000fe40000000015 */
[----:B------:R-:W-:Y:S01]  /*88a0*/  FFMA.FTZ R16, R23, R19, R16 ;  /* 0x0000001317107223 */ /* 0x000fe20000010010 */
[----:B------:R-:W-:Y:S01]  /*88b0*/  FADD.FTZ R53, R19, R18 ;  /* 0x0000001213357221 */ /* 0x000fe20000010000 */
[----:B------:R-:W-:-:S03]  /*88c0*/  SHF.L.U32 R21, R21, 0x10, RZ ;  /* 0x0000001015157819 */ /* 0x000fc600000006ff */
[----:B------:R0:W-:Y:S02]  /*88d0*/  STL [R1+0x4], R16 ;  /* 0x0000041001007387 */ /* 0x0001e40000100800 */
[----:B------:R-:W-:-:S04]  /*88e0*/  FADD.FTZ R21, R21, -UR26 ;  /* 0x8000001a15157e21 */ /* 0x000fc80008010000 */
[----:B------:R-:W-:Y:S01]  /*88f0*/  FMUL.FTZ R21, R21, UR27 ;  /* 0x0000001b15157c20 */ /* 0x000fe20008410000 */
[----:B0-----:R-:W-:-:S05]  /*8900*/  SHF.L.U32 R16, R4, 0x10, RZ ;  /* 0x0000001004107819 */ /* 0x001fca00000006ff */
[----:B------:R-:W-:-:S04]  /*8910*/  FADD.FTZ R16, R16, -UR26 ;  /* 0x8000001a10107e21 */ /* 0x000fc80008010000 */
        /* <DEDUP_REMOVED lines=23> */
.L_x_225:
[----:B------:R-:W2:Y:S04]  /*8a90*/  LDL.LU R24, [R1+0x4] ;  /* 0x0000040001187983 */ /* 0x000ea80000300800 */
[----:B------:R-:W-:Y:S04]  /*8aa0*/  STL [R1+0x11c], R9 ;  /* 0x00011c0901007387 */ /* 0x000fe80000100800 */
[----:B------:R-:W-:Y:S04]  /*8ab0*/  STL [R1+0x118], R8 ;  /* 0x0001180801007387 */ /* 0x000fe80000100800 */
[----:B------:R-:W-:Y:S04]  /*8ac0*/  STL [R1+0x114], R7 ;  /* 0x0001140701007387 */ /* 0x000fe80000100800 */
[----:B------:R-:W-:Y:S04]  /*8ad0*/  STL [R1+0x110], R6 ;  /* 0x0001100601007387 */ /* 0x000fe80000100800 */
[----:B------:R0:W-:Y:S04]  /*8ae0*/  STL [R1+0x10c], R4 ;  /* 0x00010c0401007387 */ /* 0x0001e80000100800 */
[----:B0-----:R-:W3:Y:S04]  /*8af0*/  LDL.LU R4, [R1+0x14] ;  /* 0x0000140001047983 */ /* 0x001ee80000300800 */
[----:B------:R-:W-:Y:S04]  /*8b00*/  STL [R1+0x108], R3 ;  /* 0x0001080301007387 */ /* 0x000fe80000100800 */
[----:B------:R0:W-:Y:S04]  /*8b10*/  STL [R1+0x104], R2 ;  /* 0x0001040201007387 */ /* 0x0001e80000100800 */
[----:B0-----:R-:W4:Y:S01]  /*8b20*/  LDL R2, [R1+0x100] ;  /* 0x0001000001027983 */ /* 0x001f220000100800 */
[----:B------:R-:W-:-:S03]  /*8b30*/  FMUL.FTZ R25, R18, R10 ;  /* 0x0000000a12197220 */ /* 0x000fc60000410000 */
[----:B------:R-:W3:Y:S04]  /*8b40*/  LDL.LU R9, [R1+0x68] ;  /* 0x0000680001097983 */ /* 0x000ee80000300800 */
[----:B------:R-:W3:Y:S04]  /*8b50*/  LDL.LU R7, [R1+0x6c] ;  /* 0x00006c0001077983 */ /* 0x000ee80000300800 */
[----:B------:R-:W3:Y:S01]  /*8b60*/  LDL.LU R6, [R1+0x70] ;  /* 0x0000700001067983 */ /* 0x000ee20000300800 */
[----:B------:R-:W0:Y:S01]  /*8b70*/  S2R R8, SR_LANEID ;  /* 0x0000000000087919 */ /* 0x000e220000000000 */
[----:B------:R-:W-:Y:S01]  /*8b80*/  ISETP.GT.AND P0, PT, R0, 0x21f, PT ;  /* 0x0000021f0000780c */ /* 0x000fe20003f04270 */
[----:B--2---:R-:W-:Y:S01]  /*8b90*/  FFMA.FTZ R3, R16, R25, R24 ;  /* 0x0000001910037223 */ /* 0x004fe20000010018 */
[----:B------:R-:W-:Y:S01]  /*8ba0*/  FADD.FTZ R25, R53, R25 ;  /* 0x0000001935197221 */ /* 0x000fe20000010000 */
[----:B------:R-:W-:Y:S01]  /*8bb0*/  MOV R53, 0xffffffe0 ;  /* 0xffffffe000357802 */ /* 0x000fe20000000f00 */
[----:B------:R-:W-:-:S04]  /*8bc0*/  FMUL.FTZ R24, R19, R11 ;  /* 0x0000000b13187220 */ /* 0x000fc80000410000 */
[----:B------:R-:W-:Y:S01]  /*8bd0*/  FADD.FTZ R25, R24, R25 ;  /* 0x0000001918197221 */ /* 0x000fe20000010000 */
[----:B------:R-:W-:Y:S01]  /*8be0*/  FFMA.FTZ R24, R21, R24, R3 ;  /* 0x0000001815187223 */ /* 0x000fe20000010003 */
[----:B----4-:R-:W-:-:S05]  /*8bf0*/  IMAD R53, R2, R53, 0x22f ;  /* 0x0000022f02357424 */ /* 0x010fca00078e0235 */
[----:B------:R-:W-:-:S05]  /*8c00*/  SEL R53, R53, 0x1f, P0 ;  /* 0x0000001f35357807 */ /* 0x000fca0000000000 */
[----:B------:R-:W1:Y:S01]  /*8c10*/  SHFL.DOWN PT, R3, R25, 0x1, R53 ;  /* 0x0820000019037989 */ /* 0x000e6200000e0035 */
[----:B0-----:R-:W-:-:S13]  /*8c20*/  ISETP.GE.AND P0, PT, R8, R53, PT ;  /* 0x000000350800720c */ /* 0x001fda0003f06270 */
[----:B-1----:R-:W-:Y:S02]  /*8c30*/  @!P0 FADD.FTZ R25, R25, R3 ;  /* 0x0000000319198221 */ /* 0x002fe40000010000 */
[----:B------:R-:W0:Y:S02]  /*8c40*/  SHFL.DOWN PT, R3, R24, 0x1, R53 ;  /* 0x0820000018037989 */ /* 0x000e2400000e0035 */
[----:B0-----:R-:W-:Y:S01]  /*8c50*/  @!P0 FADD.FTZ R24, R24, R3 ;  /* 0x0000000318188221 */ /* 0x001fe20000010000 */
[----:B------:R-:W-:-:S04]  /*8c60*/  IADD3 R3, R8, 0x2, RZ ;  /* 0x0000000208037810 */ /* 0x000fc80007ffe0ff */
[----:B------:R-:W-:Y:S02]  /*8c70*/  ISETP.GT.AND P0, PT, R3, R53, PT ;  /* 0x000000350300720c */ /* 0x000fe40003f04270 */
[----:B------:R-:W0:Y:S11]  /*8c80*/  SHFL.DOWN PT, R3, R25, 0x2, R53 ;  /* 0x0840000019037989 */ /* 0x000e3600000e0035 */
[----:B0-----:R-:W-:-:S02]  /*8c90*/  @!P0 FADD.FTZ R25, R25, R3 ;  /* 0x0000000319198221 */ /* 0x001fc40000010000 */
[----:B------:R-:W0:Y:S02]  /*8ca0*/  SHFL.DOWN PT, R3, R24, 0x2, R53 ;  /* 0x0840000018037989 */ /* 0x000e2400000e0035 */
[----:B0-----:R-:W-:Y:S01]  /*8cb0*/  @!P0 FADD.FTZ R24, R24, R3 ;  /* 0x0000000318188221 */ /* 0x001fe20000010000 */
[----:B------:R-:W-:-:S04]  /*8cc0*/  IADD3 R3, R8, 0x4, RZ ;  /* 0x0000000408037810 */ /* 0x000fc80007ffe0ff */
[----:B------:R-:W-:Y:S02]  /*8cd0*/  ISETP.GT.AND P0, PT, R3, R53, PT ;  /* 0x000000350300720c */ /* 0x000fe40003f04270 */
[----:B------:R-:W0:Y:S01]  /*8ce0*/  SHFL.DOWN PT, R3, R25, 0x4, R53 ;  /* 0x0880000019037989 */ /* 0x000e2200000e0035 */
[----:B---3--:R-:W-:-:S10]  /*8cf0*/  FFMA.FTZ R52, R52, R47, R4 ;  /* 0x0000002f34347223 */ /* 0x008fd40000010004 */
[----:B0-----:R-:W-:Y:S02]  /*8d00*/  @!P0 FADD.FTZ R25, R25, R3 ;  /* 0x0000000319198221 */ /* 0x001fe40000010000 */
[----:B------:R-:W0:Y:S01]  /*8d10*/  SHFL.DOWN PT, R3, R24, 0x4, R53 ;  /* 0x0880000018037989 */ /* 0x000e2200000e0035 */
[----:B------:R-:W-:Y:S02]  /*8d20*/  FFMA.FTZ R52, R51, R5, R52 ;  /* 0x0000000533347223 */ /* 0x000fe40000010034 */
[----:B------:R-:W1:Y:S01]  /*8d30*/  S2R R51, SR_LANEID ;  /* 0x0000000000337919 */ /* 0x000e620000000000 */
[----:B------:R-:W-:Y:S01]  /*8d40*/  FFMA.FTZ R49, R49, R45, R7 ;  /* 0x0000002d31317223 */ /* 0x000fe20000010007 */
[----:B------:R-:W-:Y:S01]  /*8d50*/  FADD.FTZ R45, R6, R45 ;  /* 0x0000002d062d7221 */ /* 0x000fe20000010000 */
[----:B------:R-:W-:Y:S02]  /*8d60*/  IADD3 R8, R8, 0x8, RZ ;  /* 0x0000000808087810 */ /* 0x000fe40007ffe0ff */
[----:B------:R-:W-:Y:S01]  /*8d70*/  FFMA.FTZ R49, R50, R43, R49 ;  /* 0x0000002b32317223 */ /* 0x000fe20000010031 */
[----:B------:R-:W-:-:S02]  /*8d80*/  FADD.FTZ R45, R45, R43 ;  /* 0x0000002b2d2d7221 */ /* 0x000fc40000010000 */
[----:B------:R-:W2:Y:S01]  /*8d90*/  S2R R43, SR_CgaCtaId ;  /* 0x00000000002b7919 */ /* 0x000ea20000008800 */
[----:B0-----:R-:W-:Y:S02]  /*8da0*/  @!P0 FADD.FTZ R24, R24, R3 ;  /* 0x0000000318188221 */ /* 0x001fe40000010000 */
[----:B------:R-:W0:Y:S04]  /*8db0*/  SHFL.DOWN PT, R3, R25, 0x8, R53 ;  /* 0x0900000019037989 */ /* 0x000e2800000e0035 */
[----:B------:R-:W3:Y:S01]  /*8dc0*/  SHFL.DOWN PT, R4, R24, 0x8, R53 ;  /* 0x0900000018047989 */ /* 0x000ee200000e0035 */
[----:B------:R-:W-:Y:S01]  /*8dd0*/  ISETP.GT.AND P0, PT, R8, R53, PT ;  /* 0x000000350800720c */ /* 0x000fe20003f04270 */
[----:B------:R-:W-:Y:S01]  /*8de0*/  FADD.FTZ R47, R9, R47 ;  /* 0x0000002f092f7221 */ /* 0x000fe20000010000 */
[----:B------:R-:W-:Y:S01]  /*8df0*/  FFMA.FTZ R52, R48, R46, R52 ;  /* 0x0000002e30347223 */ /* 0x000fe20000010034 */
[----:B------:R-:W-:Y:S01]  /*8e00*/  FFMA.FTZ R49, R44, R22, R49 ;  /* 0x000000162c317223 */ /* 0x000fe20000010031 */
[----:B------:R-:W-:Y:S01]  /*8e10*/  FADD.FTZ R45, R45, R22 ;  /* 0x000000162d2d7221 */ /* 0x000fe20000010000 */
[----:B------:R-:W-:Y:S01]  /*8e20*/  FADD.FTZ R47, R47, R5 ;  /* 0x000000052f2f7221 */ /* 0x000fe20000010000 */
[----:B------:R4:W5:Y:S03]  /*8e30*/  LDL.LU R9, [R1+0x11c] ;  /* 0x00011c0001097983 */ /* 0x0009660000300800 */
[----:B------:R-:W-:Y:S01]  /*8e40*/  FADD.FTZ R47, R47, R46 ;  /* 0x0000002e2f2f7221 */ /* 0x000fe20000010000 */
[----:B------:R-:W-:Y:S01]  /*8e50*/  FFMA.FTZ R52, R40, R38, R52 ;  /* 0x0000002628347223 */ /* 0x000fe20000010034 */
[----:B------:R-:W-:Y:S01]  /*8e60*/  FFMA.FTZ R49, R42, R36, R49 ;  /* 0x000000242a317223 */ /* 0x000fe20000010031 */
[----:B------:R-:W-:Y:S01]  /*8e70*/  FADD.FTZ R45, R45, R36 ;  /* 0x000000242d2d7221 */ /* 0x000fe20000010000 */
[----:B------:R-:W-:Y:S01]  /*8e80*/  FADD.FTZ R47, R47, R38 ;  /* 0x000000262f2f7221 */ /* 0x000fe20000010000 */
[----:B------:R-:W-:Y:S01]  /*8e90*/  FFMA.FTZ R52, R41, R34, R52 ;  /* 0x0000002229347223 */ /* 0x000fe20000010034 */
[----:B------:R4:W5:Y:S01]  /*8ea0*/  LDL.LU R8, [R1+0x118] ;  /* 0x0001180001087983 */ /* 0x0009620000300800 */
[----:B0-----:R-:W-:Y:S01]  /*8eb0*/  @!P0 FADD.FTZ R25, R25, R3 ;  /* 0x0000000319198221 */ /* 0x001fe20000010000 */
[----:B---3--:R-:W-:Y:S01]  /*8ec0*/  @!P0 FADD.FTZ R24, R24, R4 ;  /* 0x0000000418188221 */ /* 0x008fe20000010000 */
[----:B-1----:R-:W-:Y:S01]  /*8ed0*/  ISETP.NE.AND P0, PT, R51, RZ, PT ;  /* 0x000000ff3300720c */ /* 0x002fe20003f05270 */
[----:B------:R-:W-:Y:S01]  /*8ee0*/  FADD.FTZ R47, R47, R34 ;  /* 0x000000222f2f7221 */ /* 0x000fe20000010000 */
[----:B------:R-:W-:Y:S01]  /*8ef0*/  FFMA.FTZ R49, R39, R32, R49 ;  /* 0x0000002027317223 */ /* 0x000fe20000010031 */
[----:B------:R-:W-:Y:S01]  /*8f00*/  FADD.FTZ R45, R45, R32 ;  /* 0x000000202d2d7221 */ /* 0x000fe20000010000 */
[----:B------:R-:W-:Y:S01]  /*8f10*/  FFMA.FTZ R52, R37, R30, R52 ;  /* 0x0000001e25347223 */ /* 0x000fe20000010034 */
[----:B------:R-:W-:Y:S01]  /*8f20*/  FADD.FTZ R47, R47, R30 ;  /* 0x0000001e2f2f7221 */ /* 0x000fe20000010000 */
[----:B------:R-:W-:Y:S01]  /*8f30*/  MOV R30, 0x400 ;  /* 0x00000400001e7802 */ /* 0x000fe20000000f00 */
[----:B------:R-:W-:Y:S01]  /*8f40*/  FFMA.FTZ R49, R35, R14, R49 ;  /* 0x0000000e23317223 */ /* 0x000fe20000010031 */
[----:B------:R-:W-:Y:S01]  /*8f50*/  FADD.FTZ R45, R45, R14 ;  /* 0x0000000e2d2d7221 */ /* 0x000fe20000010000 */
[----:B------:R4:W5:Y:S04]  /*8f60*/  LDL.LU R7, [R1+0x114] ;  /* 0x0001140001077983 */ /* 0x0009680000300800 */
[----:B--2---:R-:W-:Y:S01]  /*8f70*/  @!P0 LEA R14, R43, R30, 0x18 ;  /* 0x0000001e2b0e8211 */ /* 0x004fe200078ec0ff */
[----:B------:R4:W5:Y:S03]  /*8f80*/  LDL.LU R6, [R1+0x110] ;  /* 0x0001100001067983 */ /* 0x0009660000300800 */
[----:B------:R-:W-:Y:S01]  /*8f90*/  @!P0 LEA R14, R2, R14, 0x3 ;  /* 0x0000000e020e8211 */ /* 0x000fe200078e18ff */
[----:B------:R4:W5:Y:S04]  /*8fa0*/  LDL.LU R4, [R1+0x10c] ;  /* 0x00010c0001047983 */ /* 0x0009680000300800 */
[----:B------:R4:W5:Y:S04]  /*8fb0*/  LDL.LU R3, [R1+0x108] ;  /* 0x0001080001037983 */ /* 0x0009680000300800 */
[----:B------:R4:W5:Y:S01]  /*8fc0*/  LDL.LU R2, [R1+0x104] ;  /* 0x0001040001027983 */ /* 0x0009620000300800 */
[----:B------:R-:W-:-:S04]  /*8fd0*/  IADD3 R5, R51, 0x10, RZ ;  /* 0x0000001033057810 */ /* 0x000fc80007ffe0ff */
[----:B------:R-:W-:Y:S02]  /*8fe0*/  ISETP.GT.AND P2, PT, R5, R53, PT ;  /* 0x000000350500720c */ /* 0x000fe40003f44270 */
[----:B------:R-:W0:Y:S04]  /*8ff0*/  SHFL.DOWN PT, R5, R24, 0x10, R53 ;  /* 0x0a00000018057989 */ /* 0x000e2800000e0035 */
[----:B------:R-:W1:Y:S01]  /*9000*/  SHFL.DOWN PT, R53, R25, 0x10, R53 ;  /* 0x0a00000019357989 */ /* 0x000e6200000e0035 */
[----:B------:R-:W-:-:S04]  /*9010*/  FFMA.FTZ R52, R33, R20, R52 ;  /* 0x0000001421347223 */ /* 0x000fc80000010034 */
[----:B------:R-:W-:Y:S02]  /*9020*/  FFMA.FTZ R52, R23, R17, R52 ;  /* 0x0000001117347223 */ /* 0x000fe40000010034 */
[----:B------:R-:W2:Y:S01]  /*9030*/  LDC.64 R22, c[0x0][0x268] ;  /* 0x00009a00ff167b82 */ /* 0x000ea20000000a00 */
[----:B------:R-:W-:Y:S01]  /*9040*/  FADD.FTZ R47, R47, R20 ;  /* 0x000000142f2f7221 */ /* 0x000fe20000010000 */
[----:B------:R-:W-:Y:S01]  /*9050*/  FFMA.FTZ R49, R31, R15, R49 ;  /* 0x0000000f1f317223 */ /* 0x000fe20000010031 */
[----:B------:R-:W-:Y:S02]  /*9060*/  FADD.FTZ R45, R45, R15 ;  /* 0x0000000f2d2d7221 */ /* 0x000fe40000010000 */
[----:B------:R-:W-:Y:S01]  /*9070*/  FADD.FTZ R47, R47, R17 ;  /* 0x000000112f2f7221 */ /* 0x000fe20000010000 */
[----:B0-----:R-:W-:Y:S01]  /*9080*/  @!P2 FADD.FTZ R24, R24, R5 ;  /* 0x000000051818a221 */ /* 0x001fe20000010000 */
[----:B------:R-:W-:Y:S01]  /*9090*/  IADD3 R5, R30, 0xc0, RZ ;  /* 0x000000c01e057810 */ /* 0x000fe20007ffe0ff */
[----:B-1----:R-:W-:Y:S01]  /*90a0*/  @!P2 FADD.FTZ R25, R25, R53 ;  /* 0x000000351919a221 */ /* 0x002fe20000010000 */
[----:B------:R-:W-:-:S02]  /*90b0*/  ISETP.NE.AND P2, PT, R0, RZ, PT ;  /* 0x000000ff0000720c */ /* 0x000fc40003f45270 */
[----:B------:R-:W-:Y:S01]  /*90c0*/  LEA R5, R43, R5, 0x18 ;  /* 0x000000052b057211 */ /* 0x000fe200078ec0ff */
[----:B------:R-:W-:Y:S01]  /*90d0*/  FFMA.FTZ R17, R21, R19, R52 ;  /* 0x0000001315117223 */ /* 0x000fe20000010034 */
[----:B------:R-:W-:Y:S01]  /*90e0*/  FFMA.FTZ R16, R16, R18, R49 ;  /* 0x0000001210107223 */ /* 0x000fe20000010031 */
[----:B------:R-:W-:Y:S01]  /*90f0*/  FADD.FTZ R18, R45, R18 ;  /* 0x000000122d127221 */ /* 0x000fe20000010000 */
[----:B------:R-:W-:Y:S01]  /*9100*/  FADD.FTZ R19, R47, R19 ;  /* 0x000000132f137221 */ /* 0x000fe20000010000 */
[----:B------:R-:W-:Y:S02]  /*9110*/  LEA R5, R0, R5, 0x4 ;  /* 0x0000000500057211 */ /* 0x000fe400078e20ff */
[----:B------:R-:W-:Y:S01]  /*9120*/  MOV R15, UR16 ;  /* 0x00000010000f7c02 */ /* 0x000fe20008000f00 */
[----:B------:R-:W-:Y:S02]  /*9130*/  BSSY B0, `(.L_x_226) ;  /* 0x0000034000007945 */ /* 0x000fe40003800000 */
[----:B------:R-:W-:Y:S02]  /*9140*/  STS.128 [R5], R16 ;  /* 0x0000001005007388 */ /* 0x000fe40000000c00 */
[----:B------:R-:W-:-:S02]  /*9150*/  IMAD R15, R15, 0x23, R0 ;  /* 0x000000230f0f7824 */ /* 0x000fc400078e0200 */
[----:B------:R2:W-:Y:S01]  /*9160*/  @!P0 STS.64 [R14+0x18], R24 ;  /* 0x000018180e008388 */ /* 0x0005e20000000a00 */
[----:B------:R-:W-:Y:S01]  /*9170*/  BAR.SYNC.DEFER_BLOCKING 0x0 ;  /* 0x0000000000007b1d */ /* 0x000fe20000010000 */
[----:B------:R-:W-:Y:S01]  /*9180*/  ISETP.GT.U32.AND P3, PT, R0, 0x22, PT ;  /* 0x000000220000780c */ /* 0x000fe20003f64070 */
[----:B--2---:R-:W-:-:S04]  /*9190*/  IMAD.WIDE R14, R15, 0x4, R22 ;  /* 0x000000040f0e7825 */ /* 0x004fc800078e0216 */
[----:B----4-:R-:W-:Y:S08]  /*91a0*/  @P2 BRA `(.L_x_227) ;  /* 0x0000000000b02947 */ /* 0x010ff00003800000 */
[----:B------:R-:W-:-:S05]  /*91b0*/  LEA R30, R43, R30, 0x18 ;  /* 0x0000001e2b1e7211 */ /* 0x000fca00078ec0ff */
[----:B------:R-:W0:Y:S02]  /*91c0*/  LDS.128 R20, [R30+0x20] ;  /* 0x000020001e147984 */ /* 0x000e240000000c00 */
[----:B0-----:R-:W-:Y:S01]  /*91d0*/  FADD.FTZ R24, R24, R20 ;  /* 0x0000001418187221 */ /* 0x001fe20000010000 */
[----:B------:R-:W-:-:S03]  /*91e0*/  FADD.FTZ R25, R25, R21 ;  /* 0x0000001519197221 */ /* 0x000fc60000010000 */
[----:B------:R-:W-:Y:S01]  /*91f0*/  FADD.FTZ R24, R24, R22 ;  /* 0x0000001618187221 */ /* 0x000fe20000010000 */
[----:B------:R-:W-:Y:S02]  /*9200*/  FADD.FTZ R25, R25, R23 ;  /* 0x0000001719197221 */ /* 0x000fe40000010000 */
        /* <DEDUP_REMOVED lines=32> */
[----:B------:R-:W-:Y:S02]  /*9410*/  FADD.FTZ R21, R25, R21 ;  /* 0x0000001519157221 */ /* 0x000fe40000010000 */
[----:B------:R-:W0:Y:S01]  /*9420*/  LDS.64 R24, [R30+0xa0] ;  /* 0x0000a0001e187984 */ /* 0x000e220000000a00 */
[----:B------:R-:W-:Y:S01]  /*9430*/  FADD.FTZ R20, R20, R22 ;  /* 0x0000001614147221 */ /* 0x000fe20000010000 */
[----:B------:R-:W-:-:S03]  /*9440*/  FADD.FTZ R21, R21, R23 ;  /* 0x0000001715157221 */ /* 0x000fc60000010000 */
[----:B0-----:R-:W-:Y:S01]  /*9450*/  FADD.FTZ R24, R20, R24 ;  /* 0x0000001814187221 */ /* 0x001fe20000010000 */
[----:B------:R-:W-:-:S07]  /*9460*/  FADD.FTZ R25, R21, R25 ;  /* 0x0000001915197221 */ /* 0x000fce0000010000 */
.L_x_227:
[----:B------:R-:W-:Y:S05]  /*9470*/  BSYNC B0 ;  /* 0x0000000000007941 */ /* 0x000fea0003800000 */
.L_x_226:
[----:B------:R-:W2:Y:S01]  /*9480*/  LDL R20, [R1+0x24] ;  /* 0x0000240001147983 */ /* 0x000ea20000100800 */
[----:B------:R-:W-:Y:S01]  /*9490*/  BSSY B0, `(.L_x_228) ;  /* 0x000004f000007945 */ /* 0x000fe20003800000 */
[----:B------:R-:W-:Y:S01]  /*94a0*/  BAR.SYNC.DEFER_BLOCKING 0x0 ;  /* 0x0000000000007b1d */ /* 0x000fe20000010000 */
[----:B--2---:R-:W-:-:S05]  /*94b0*/  PRMT R46, R20, 0x7632, R46 ;  /* 0x00007632142e7816 */ /* 0x004fca000000002e */
[----:B------:R-:W-:Y:S05]  /*94c0*/  @P3 BRA `(.L_x_229) ;  /* 0x00000004002c3947 */ /* 0x000fea0003800000 */
[----:B------:R-:W0:Y:S02]  /*94d0*/  LDS.128 R20, [R5+0x230] ;  /* 0x0002300005147984 */ /* 0x000e240000000c00 */
[----:B0-----:R-:W-:Y:S01]  /*94e0*/  FADD.FTZ R20, R16, R20 ;  /* 0x0000001410147221 */ /* 0x001fe20000010000 */
[----:B------:R-:W-:Y:S01]  /*94f0*/  FADD.FTZ R21, R17, R21 ;  /* 0x0000001511157221 */ /* 0x000fe20000010000 */
[----:B------:R-:W-:Y:S01]  /*9500*/  FADD.FTZ R22, R18, R22 ;  /* 0x0000001612167221 */ /* 0x000fe20000010000 */
[----:B------:R-:W-:Y:S02]  /*9510*/  FADD.FTZ R23, R19, R23 ;  /* 0x0000001713177221 */ /* 0x000fe40000010000 */
[----:B------:R-:W0:Y:S02]  /*9520*/  LDS.128 R16, [R5+0x460] ;  /* 0x0004600005107984 */ /* 0x000e240000000c00 */
[----:B0-----:R-:W-:Y:S01]  /*9530*/  FADD.FTZ R20, R20, R16 ;  /* 0x0000001014147221 */ /* 0x001fe20000010000 */
[----:B------:R-:W-:Y:S01]  /*9540*/  FADD.FTZ R21, R21, R17 ;  /* 0x0000001115157221 */ /* 0x000fe20000010000 */
[----:B------:R-:W-:Y:S01]  /*9550*/  FADD.FTZ R22, R22, R18 ;  /* 0x0000001216167221 */ /* 0x000fe20000010000 */
[----:B------:R-:W-:-:S02]  /*9560*/  FADD.FTZ R23, R23, R19 ;  /* 0x0000001317177221 */ /* 0x000fc40000010000 */
        /* <DEDUP_REMOVED lines=64> */
[----:B------:R-:W-:-:S07]  /*9970*/  FADD.FTZ R19, R23, R19 ;  /* 0x0000001317137221 */ /* 0x000fce0000010000 */
.L_x_229:
[----:B------:R-:W-:Y:S05]  /*9980*/  BSYNC B0 ;  /* 0x0000000000007941 */ /* 0x000fea0003800000 */
.L_x_228:
[----:B------:R-:W-:Y:S01]  /*9990*/  ULDC UR16, c[0x0][0xc] ;  /* 0x0000030000107ab9 */ /* 0x000fe20000000800 */
[----:B------:R-:W-:Y:S04]  /*99a0*/  BSSY B0, `(.L_x_230) ;  /* 0x000000f000007945 */ /* 0x000fe80003800000 */
[----:B------:R-:W-:Y:S05]  /*99b0*/  @P3 BRA `(.L_x_231) ;  /* 0x0000000000343947 */ /* 0x000fea0003800000 */
[----:B------:R-:W-:Y:S01]  /*99c0*/  MOV R20, UR10 ;  /* 0x0000000a00147c02 */ /* 0x000fe20008000f00 */
[----:B------:R-:W-:Y:S03]  /*99d0*/  REDG.E.ADD.F32.FTZ.RN.STRONG.GPU desc[UR22][R14.64], R16 ;  /* 0x000000100e0079a6 */ /* 0x000fe6000c10f396 */
[----:B------:R-:W-:-:S04]  /*99e0*/  LEA R20, P0, R20, R14, 0x2 ;  /* 0x0000000e14147211 */ /* 0x000fc800078010ff */
[----:B------:R-:W-:-:S05]  /*99f0*/  IADD3.X R21, R15, UR12, RZ, P0, !PT ;  /* 0x0000000c0f157c10 */ /* 0x000fca00087fe4ff */
[----:B------:R0:W-:Y:S02]  /*9a00*/  REDG.E.ADD.F32.FTZ.RN.STRONG.GPU desc[UR22][R20.64], R17 ;  /* 0x00000011140079a6 */ /* 0x0001e4000c10f396 */
[----:B0-----:R-:W0:Y:S01]  /*9a10*/  LDC.64 R20, c[0x0][0x288] ;  /* 0x0000a200ff147b82 */ /* 0x001e220000000a00 */
[----:B------:R-:W-:Y:S02]  /*9a20*/  MOV R5, UR11 ;  /* 0x0000000b00057c02 */ /* 0x000fe40008000f00 */
[CC--:B0-----:R-:W-:Y:S02]  /*9a30*/  LEA R16, P0, R20.reuse, R14.reuse, 0x2 ;  /* 0x0000000e14107211 */ /* 0x0c1fe400078010ff */
[----:B------:R-:W-:Y:S02]  /*9a40*/  LEA R14, P3, R5, R14, 0x2 ;  /* 0x0000000e050e7211 */ /* 0x000fe400078610ff */
[----:B------:R-:W-:Y:S02]  /*9a50*/  LEA.HI.X R17, R20, R15, R21, 0x2, P0 ;  /* 0x0000000f14117211 */ /* 0x000fe400000f1415 */
[----:B------:R-:W-:-:S03]  /*9a60*/  IADD3.X R15, R15, UR13, RZ, P3, !PT ;  /* 0x0000000d0f0f7c10 */ /* 0x000fc60009ffe4ff */
[----:B------:R0:W-:Y:S04]  /*9a70*/  REDG.E.ADD.F32.FTZ.RN.STRONG.GPU desc[UR22][R16.64], R18 ;  /* 0x00000012100079a6 */ /* 0x0001e8000c10f396 */
[----:B------:R0:W-:Y:S02]  /*9a80*/  REDG.E.ADD.F32.FTZ.RN.STRONG.GPU desc[UR22][R14.64], R19 ;  /* 0x000000130e0079a6 */ /* 0x0001e4000c10f396 */
.L_x_231:
[----:B------:R-:W-:Y:S05]  /*9a90*/  BSYNC B0 ;  /* 0x0000000000007941 */ /* 0x000fea0003800000 */
.L_x_230:
[----:B------:R1:W-:Y:S04]  /*9aa0*/  STL [R1+0x128], R11 ;  /* 0x0001280b01007387 */ /* 0x0003e80000100800 */
[----:B-1----:R-:W2:Y:S04]  /*9ab0*/  LDL R11, [R1+0x38] ;  /* 0x00003800010b7983 */ /* 0x002ea80000100800 */
[----:B------:R1:W-:Y:S04]  /*9ac0*/  STL [R1+0x124], R10 ;  /* 0x0001240a01007387 */ /* 0x0003e80000100800 */
[----:B-1----:R-:W3:Y:S04]  /*9ad0*/  LDL R10, [R1+0x3c] ;  /* 0x00003c00010a7983 */ /* 0x002ee80000100800 */
[----:B-----5:R1:W-:Y:S04]  /*9ae0*/  STL [R1+0x120], R9 ;  /* 0x0001200901007387 */ /* 0x0203e80000100800 */
[----:B-1----:R-:W4:Y:S04]  /*9af0*/  LDL R9, [R1+0x48] ;  /* 0x0000480001097983 */ /* 0x002f280000100800 */
[----:B------:R1:W-:Y:S04]  /*9b00*/  STL [R1+0x11c], R8 ;  /* 0x00011c0801007387 */ /* 0x0003e80000100800 */
        /* <DEDUP_REMOVED lines=12> */
[----:B------:R-:W4:Y:S04]  /*9bd0*/  LDL R53, [R1+0x64] ;  /* 0x0000640001357983 */ /* 0x000f280000100800 */
[----:B------:R-:W4:Y:S04]  /*9be0*/  LDL R52, [R1+0xc] ;  /* 0x00000c0001347983 */ /* 0x000f280000100800 */
[----:B-1----:R-:W4:Y:S04]  /*9bf0*/  LDL R0, [R1+0x1c] ;  /* 0x00001c0001007983 */ /* 0x002f280000100800 */
[----:B------:R-:W4:Y:S04]  /*9c00*/  LDL R21, [R1+0x60] ;  /* 0x0000600001157983 */ /* 0x000f280000100800 */
[----:B------:R-:W4:Y:S04]  /*9c10*/  LDL R20, [R1+0x10] ;  /* 0x0000100001147983 */ /* 0x000f280000100800 */
[----:B0-----:R-:W4:Y:S04]  /*9c20*/  LDL R19, [R1+0x58] ;  /* 0x0000580001137983 */ /* 0x001f280000100800 */
[----:B------:R-:W4:Y:S04]  /*9c30*/  LDL R18, [R1] ;  /* 0x0000000001127983 */ /* 0x000f280000100800 */
[----:B------:R-:W4:Y:S04]  /*9c40*/  LDL R17, [R1+0x44] ;  /* 0x0000440001117983 */ /* 0x000f280000100800 */
[----:B------:R-:W4:Y:S04]  /*9c50*/  LDL R16, [R1+0x8] ;  /* 0x0000080001107983 */ /* 0x000f280000100800 */
[----:B------:R-:W4:Y:S04]  /*9c60*/  LDL R15, [R1+0x34] ;  /* 0x00003400010f7983 */ /* 0x000f280000100800 */
[----:B------:R-:W4:Y:S04]  /*9c70*/  LDL R14, [R1+0x30] ;  /* 0x00003000010e7983 */ /* 0x000f280000100800 */
[----:B------:R-:W4:Y:S01]  /*9c80*/  LDL R5, [R1+0x2c] ;  /* 0x00002c0001057983 */ /* 0x000f220000100800 */
[----:B--2---:R-:W-:-:S03]  /*9c90*/  PRMT R23, R11, 0x7632, R23 ;  /* 0x000076320b177816 */ /* 0x004fc60000000017 */
[----:B------:R0:W5:Y:S01]  /*9ca0*/  LDL.LU R11, [R1+0x128] ;  /* 0x00012800010b7983 */ /* 0x0001620000300800 */
[----:B---3--:R-:W-:-:S03]  /*9cb0*/  PRMT R31, R10, 0x7632, R31 ;  /* 0x000076320a1f7816 */ /* 0x008fc6000000001f */
[----:B------:R0:W5:Y:S01]  /*9cc0*/  LDL.LU R10, [R1+0x124] ;  /* 0x00012400010a7983 */ /* 0x0001620000300800 */
[----:B----4-:R-:W-:-:S03]  /*9cd0*/  PRMT R30, R9, 0x7632, R30 ;  /* 0x00007632091e7816 */ /* 0x010fc6000000001e */
[----:B------:R0:W5:Y:S01]  /*9ce0*/  LDL.LU R9, [R1+0x120] ;  /* 0x0001200001097983 */ /* 0x0001620000300800 */
[----:B------:R-:W-:-:S03]  /*9cf0*/  PRMT R32, R8, 0x7632, R32 ;  /* 0x0000763208207816 */ /* 0x000fc60000000020 */
        /* <DEDUP_REMOVED lines=13> */
[----:B------:R-:W-:-:S06]  /*9dd0*/  UISETP.GE.U32.AND UP0, UPT, UR16, 0x2, UPT ;  /* 0x000000021000788c */ /* 0x000fcc000bf06070 */
[----:B------:R-:W-:Y:S02]  /*9de0*/  PLOP3.LUT P0, PT, PT, PT, UP0, 0x80, 0x0 ;  /* 0x000000000000781c */ /* 0x000fe40003f0f008 */
        /* <DEDUP_REMOVED lines=12> */
[----:B------:R-:W-:Y:S01]  /*9eb0*/  PRMT R33, R5, 0x7632, R33 ;  /* 0x0000763205217816 */ /* 0x000fe20000000021 */
[----:B0-----:R-:W-:Y:S06]  /*9ec0*/  @!P0 BRA `(.L_x_232) ;  /* 0x0000001800448947 */ /* 0x001fec0003800000 */
[----:B------:R-:W0:Y:S01]  /*9ed0*/  S2UR UR14, SR_CTAID.Y ;  /* 0x00000000000e79c3 */ /* 0x000e220000002600 */
[----:B------:R-:W-:Y:S01]  /*9ee0*/  ULOP3.LUT UR5, UR4, 0x1, URZ, 0xc0, !UPT ;  /* 0x0000000104057892 */ /* 0x000fe2000f8ec03f */
[----:B------:R-:W-:Y:S01]  /*9ef0*/  ULDC UR15, c[0x0][0x10] ;  /* 0x00000400000f7ab9 */ /* 0x000fe20000000800 */
[----:B------:R-:W-:Y:S02]  /*9f00*/  ULDC.64 UR18, c[0x0][0x260] ;  /* 0x0000980000127ab9 */ /* 0x000fe40000000a00 */
[----:B------:R-:W-:-:S04]  /*9f10*/  UIMAD UR5, UR5, UR15, URZ ;  /* 0x0000000f050572a4 */ /* 0x000fc8000f8e023f */
[----:B------:R-:W-:Y:S02]  /*9f20*/  UIMAD UR6, UR5, UR16, URZ ;  /* 0x00000010050672a4 */ /* 0x000fe4000f8e023f */
[----:B0-----:R-:W-:Y:S02]  /*9f30*/  UIADD3 UR20, UR5, UR14, URZ ;  /* 0x0000000e05147290 */ /* 0x001fe4000fffe03f */
[----:B------:R-:W-:-:S03]  /*9f40*/  USHF.L.U32 UR5, UR6, 0x1, URZ ;  /* 0x0000000106057899 */ /* 0x000fc6000800063f */
[----:B------:R-:W-:Y:S02]  /*9f50*/  ULDC.64 UR6, c[0x0][0x258] ;  /* 0x0000960000067ab9 */ /* 0x000fe40000000a00 */
[----:B------:R-:W-:Y:S02]  /*9f60*/  UIMAD.WIDE.U32 UR20, UR20, 0x4, UR6 ;  /* 0x00000004141478a5 */ /* 0x000fe4000f8e0006 */
[----:B------:R-:W-:Y:S01]  /*9f70*/  UIMAD.WIDE UR6, UR5, 0x4, UR18 ;  /* 0x00000004050678a5 */ /* 0x000fe2000f8e0212 */
[----:B------:R-:W-:Y:S11]  /*9f80*/  @P2 BRA `(.L_x_233) ;  /* 0x0000000000802947 */ /* 0x000ff60003800000 */
[----:B------:R-:W0:Y:S01]  /*9f90*/  S2R R5, SR_LANEID ;  /* 0x0000000000057919 */ /* 0x000e220000000000 */
[----:B------:R-:W-:Y:S01]  /*9fa0*/  UIMAD UR18, UR24, UR15, UR14 ;  /* 0x0000000f181272a4 */ /* 0x000fe2000f8e020e */
[----:B------:R-:W-:Y:S01]  /*9fb0*/  VOTEU.ANY UR17, UPT, PT ;  /* 0x0000000000117886 */ /* 0x000fe200038e0100 */
[----:B------:R-:W-:Y:S02]  /*9fc0*/  ULOP3.LUT UP0, URZ, UR4, 0x2, URZ, 0xc0, !UPT ;  /* 0x00000002043f7892 */ /* 0x000fe4000f80c03f */
[----:B------:R-:W-:Y:S01]  /*9fd0*/  UIMAD.WIDE.U32 UR18, UR18, 0x8, UR6 ;  /* 0x00000008121278a5 */ /* 0x000fe2000f8e0006 */
[----:B------:R-:W-:Y:S02]  /*9fe0*/  UMOV UR5, 0x1 ;  /* 0x0000000100057882 */ /* 0x000fe40000000000 */
[----:B------:R-:W-:-:S03]  /*9ff0*/  USEL UR5, UR5, 0xffffffff, !UP0 ;  /* 0xffffffff05057887 */ /* 0x000fc6000c000000 */
[----:B------:R-:W-:Y:S01]  /*a000*/  MOV R14, UR18 ;  /* 0x00000012000e7c02 */ /* 0x000fe20008000f00 */
[----:B------:R-:W-:Y:S01]  /*a010*/  UFLO.U32 UR18, UR17 ;  /* 0x00000011001272bd */ /* 0x000fe200080e0000 */
[----:B------:R-:W-:Y:S01]  /*a020*/  MOV R15, UR19 ;  /* 0x00000013000f7c02 */ /* 0x000fe20008000f00 */
[----:B------:R-:W-:-:S04]  /*a030*/  UPOPC UR17, UR17 ;  /* 0x00000011001172bf */ /* 0x000fc80008000000 */
[----:B------:R-:W-:Y:S01]  /*a040*/  UIMAD UR5, UR5, UR17, URZ ;  /* 0x00000011050572a4 */ /* 0x000fe2000f8e023f */
[----:B------:R1:W-:Y:S01]  /*a050*/  STG.E.64 desc[UR22][R14.64], R24 ;  /* 0x000000180e007986 */ /* 0x0003e2000c101b16 */
[----:B0-----:R-:W-:-:S04]  /*a060*/  ISETP.EQ.U32.AND P0, PT, R5, UR18, PT ;  /* 0x0000001205007c0c */ /* 0x001fc8000bf02070 */
[----:B------:R-:W-:Y:S02]  /*a070*/  MOV R5, UR5 ;  /* 0x0000000500057c02 */ /* 0x000fe40008000f00 */
[----:B-1----:R-:W-:Y:S02]  /*a080*/  MOV R14, UR20 ;  /* 0x00000014000e7c02 */ /* 0x002fe40008000f00 */
[----:B------:R-:W-:-:S05]  /*a090*/  MOV R15, UR21 ;  /* 0x00000015000f7c02 */ /* 0x000fca0008000f00 */
[----:B------:R-:W-:Y:S06]  /*a0a0*/  @P0 MEMBAR.ALL.GPU ;  /* 0x0000000000000992 */ /* 0x000fec000000a000 */
[----:B------:R-:W-:-:S00]  /*a0b0*/  @P0 ERRBAR ;  /* 0x00000000000009ab */ /* 0x000fc00000000000 */
[----:B------:R-:W-:Y:S06]  /*a0c0*/  @P0 CGAERRBAR ;  /* 0x00000000000005ab */ /* 0x000fec0000000000 */
[----:B------:R0:W-:Y:S01]  /*a0d0*/  @P0 REDG.E.ADD.S32.STRONG.GPU desc[UR22][R14.64], R5 ;  /* 0x000000050e00098e */ /* 0x0001e2000c10e396 */
[----:B------:R-:W-:-:S04]  /*a0e0*/  PLOP3.LUT P0, PT, PT, PT, UP0, 0x80, 0x0 ;  /* 0x000000000000781c */ /* 0x000fc80003f0f008 */
[----:B0-----:R-:W-:-:S04]  /*a0f0*/  SEL R5, RZ, UR16, P0 ;  /* 0x00000010ff057c07 */ /* 0x001fc80008000000 */
[----:B------:R-:W-:-:S13]  /*a100*/  ISETP.NE.AND P0, PT, R5, -0x1, PT ;  /* 0xffffffff0500780c */ /* 0x000fda0003f05270 */
[----:B------:R-:W-:Y:S05]  /*a110*/  @!P0 BRA `(.L_x_233) ;  /* 0x00000000001c8947 */ /* 0x000fea0003800000 */
.L_x_234:
[----:B------:R-:W-:Y:S02]  /*a120*/  MOV R14, UR20 ;  /* 0x00000014000e7c02 */ /* 0x000fe40008000f00 */
[----:B------:R-:W-:-:S05]  /*a130*/  MOV R15, UR21 ;  /* 0x00000015000f7c02 */ /* 0x000fca0008000f00 */
[----:B------:R-:W2:Y:S04]  /*a140*/  LDG.E.STRONG.GPU R14, desc[UR22][R14.64] ;  /* 0x000000160e0e7981 */ /* 0x000ea8000c1ef900 */
[----:B--2---:R-:W-:Y:S01]  /*a150*/  CCTL.IVALL ;  /* 0x00000000ff00798f */ /* 0x004fe20002000000 */
[----:B------:R-:W-:Y:S05]  /*a160*/  YIELD ;  /* 0x0000000000007946 */ /* 0x000fea0003800000 */
[----:B------:R-:W-:-:S13]  /*a170*/  ISETP.NE.AND P0, PT, R14, R5, PT ;  /* 0x000000050e00720c */ /* 0x000fda0003f05270 */
[----:B------:R-:W-:Y:S05]  /*a180*/  @P0 BRA `(.L_x_234) ;  /* 0xfffffffc00e40947 */ /* 0x000fea000383ffff */
.L_x_233:
[----:B------:R-:W-:Y:S01]  /*a190*/  ISETP.NE.AND P0, PT, RZ, UR16, PT ;  /* 0x00000010ff007c0c */ /* 0x000fe2000bf05270 */
[----:B------:R-:W-:Y:S05]  /*a1a0*/  WARPSYNC.ALL ;  /* 0x0000000000007948 */ /* 0x000fea0003800000 */
[----:B------:R-:W-:Y:S07]  /*a1b0*/  BAR.SYNC.DEFER_BLOCKING 0x0 ;  /* 0x0000000000007b1d */ /* 0x000fee0000010000 */
[----:B------:R-:W-:Y:S05]  /*a1c0*/  @!P0 BRA `(.L_x_232) ;  /* 0x0000001400848947 */ /* 0x000fea0003800000 */
[----:B------:R-:W-:-:S04]  /*a1d0*/  UIADD3 UR5, UR16, -0x1, URZ ;  /* 0xffffffff10057890 */ /* 0x000fc8000fffe03f */
[----:B------:R-:W-:-:S03]  /*a1e0*/  UISETP.GE.U32.AND UP0, UPT, UR5, 0x3, UPT ;  /* 0x000000030500788c */ /* 0x000fc6000bf06070 */
[----:B------:R-:W-:-:S03]  /*a1f0*/  UMOV UR5, URZ ;  /* 0x0000003f00057c82 */ /* 0x000fc60008000000 */
[----:B------:R-:W-:-:S13]  /*a200*/  PLOP3.LUT P0, PT, PT, PT, UP0, 0x80, 0x0 ;  /* 0x000000000000781c */ /* 0x000fda0003f0f008 */
[----:B------:R-:W-:Y:S05]  /*a210*/  @!P0 BRA `(.L_x_235) ;  /* 0x0000001000d08947 */ /* 0x000fea0003800000 */
[----:B------:R-:W-:Y:S01]  /*a220*/  ULOP3.LUT UR17, UR16, 0x3, URZ, 0xc0, !UPT ;  /* 0x0000000310117892 */ /* 0x000fe2000f8ec03f */
[----:B------:R-:W-:-:S03]  /*a230*/  UMOV UR5, URZ ;  /* 0x0000003f00057c82 */ /* 0x000fc60008000000 */
[----:B------:R-:W-:-:S06]  /*a240*/  UIADD3 UR17, -UR17, UR16, URZ ;  /* 0x0000001011117290 */ /* 0x000fcc000fffe13f */
[----:B------:R-:W-:-:S13]  /*a250*/  ISETP.LT.AND P0, PT, RZ, UR17, PT ;  /* 0x00000011ff007c0c */ /* 0x000fda000bf01270 */
[----:B------:R-:W-:Y:S05]  /*a260*/  @!P0 BRA `(.L_x_236) ;  /* 0x00000010000c8947 */ /* 0x000fea0003800000 */
[----:B------:R-:W-:Y:S01]  /*a270*/  UISETP.GT.AND UP0, UPT, UR17, 0xc, UPT ;  /* 0x0000000c1100788c */ /* 0x000fe2000bf04270 */
[----:B------:R-:W-:-:S05]  /*a280*/  PLOP3.LUT P0, PT, PT, PT, PT, 0x80, 0x0 ;  /* 0x000000000000781c */ /* 0x000fca0003f0f070 */
[----:B------:R-:W-:-:S13]  /*a290*/  PLOP3.LUT P3, PT, PT, PT, UP0, 0x80, 0x0 ;  /* 0x000000000000781c */ /* 0x000fda0003f6f008 */
[----:B------:R-:W-:Y:S05]  /*a2a0*/  @!P3 BRA `(.L_x_237) ;  /* 0x000000080098b947 */ /* 0x000fea0003800000 */
[----:B------:R-:W-:-:S13]  /*a2b0*/  PLOP3.LUT P0, PT, PT, PT, PT, 0x8, 0x0 ;  /* 0x000000000000781c */ /* 0x000fda0003f0e170 */
.L_x_238:
[----:B------:R-:W0:Y:S02]  /*a2c0*/  S2R R5, SR_CTAID.X ;  /* 0x0000000000057919 */ /* 0x000e240000002500 */
[----:B0-----:R-:W-:-:S13]  /*a2d0*/  ISETP.EQ.OR P6, PT, R5, UR5, P2 ;  /* 0x0000000505007c0c */ /* 0x001fda00097c2670 */
[----:B------:R-:W-:-:S05]  /*a2e0*/  VOTEU.ALL UP0, P6 ;  /* 0x00000000003f7886 */ /* 0x000fca0003000000 */
[----:B------:R-:W-:-:S04]  /*a2f0*/  @!UP0 UIMAD UR18, UR15, UR5, UR14 ;  /* 0x000000050f1282a4 */ /* 0x000fc8000f8e020e */
[----:B------:R-:W-:-:S06]  /*a300*/  @!UP0 UIMAD.WIDE.U32 UR18, UR18, 0x8, UR6 ;  /* 0x00000008121288a5 */ /* 0x000fcc000f8e0006 */
[----:B------:R-:W-:Y:S02]  /*a310*/  MOV R14, UR18 ;  /* 0x00000012000e7c02 */ /* 0x000fe40008000f00 */
[----:B------:R-:W-:-:S06]  /*a320*/  MOV R15, UR19 ;  /* 0x00000013000f7c02 */ /* 0x000fcc0008000f00 */
[----:B------:R-:W2:Y:S01]  /*a330*/  @!P6 LDG.E.64 R14, desc[UR22][R14.64] ;  /* 0x000000160e0ee981 */ /* 0x000ea2000c1e1b00 */
[----:B------:R-:W-:Y:S02]  /*a340*/  UIADD3 UR18, UR5, 0x1, URZ ;  /* 0x0000000105127890 */ /* 0x000fe4000fffe03f */
[----:B------:R-:W-:Y:S02]  /*a350*/  UIADD3 UR20, UR5, 0x2, URZ ;  /* 0x0000000205147890 */ /* 0x000fe4000fffe03f */
[----:B------:R-:W-:Y:S02]  /*a360*/  UIADD3 UR28, UR5, 0x3, URZ ;  /* 0x00000003051c7890 */ /* 0x000fe4000fffe03f */
[C---:B------:R-:W-:Y:S02]  /*a370*/  ISETP.EQ.OR P3, PT, R5.reuse, UR18, P2 ;  /* 0x0000001205007c0c */ /* 0x040fe40009762670 */
[----:B------:R-:W-:-:S11]  /*a380*/  ISETP.EQ.OR P4, PT, R5, UR20, P2 ;  /* 0x0000001405007c0c */ /* 0x000fd60009782670 */
[----:B------:R-:W-:Y:S02]  /*a390*/  VOTEU.ALL UP0, P3 ;  /* 0x00000000003f7886 */ /* 0x000fe40001800000 */
[----:B------:R-:W-:-:S03]  /*a3a0*/  VOTEU.ALL UP1, P4 ;  /* 0x00000000003f7886 */ /* 0x000fc60002020000 */
[----:B------:R-:W-:Y:S02]  /*a3b0*/  @!UP0 UIMAD UR18, UR15, UR18, UR14 ;  /* 0x000000120f1282a4 */ /* 0x000fe4000f8e020e */
[----:B------:R-:W-:Y:S02]  /*a3c0*/  @!UP1 UIMAD UR20, UR15, UR20, UR14 ;  /* 0x000000140f1492a4 */ /* 0x000fe4000f8e020e */
[----:B------:R-:W-:Y:S02]  /*a3d0*/  @!UP0 UIMAD.WIDE.U32 UR18, UR18, 0x8, UR6 ;  /* 0x00000008121288a5 */ /* 0x000fe4000f8e0006 */
[----:B------:R-:W-:-:S04]  /*a3e0*/  @!UP1 UIMAD.WIDE.U32 UR20, UR20, 0x8, UR6 ;  /* 0x00000008141498a5 */ /* 0x000fc8000f8e0006 */
[----:B------:R-:W-:Y:S02]  /*a3f0*/  MOV R16, UR18 ;  /* 0x0000001200107c02 */ /* 0x000fe40008000f00 */
[----:B------:R-:W-:-:S06]  /*a400*/  MOV R17, UR19 ;  /* 0x0000001300117c02 */ /* 0x000fcc0008000f00 */
[----:B------:R-:W3:Y:S01]  /*a410*/  @!P3 LDG.E.64 R16, desc[UR22][R16.64] ;  /* 0x000000161010b981 */ /* 0x000ee2000c1e1b00 */
[----:B--2---:R-:W-:Y:S01]  /*a420*/  @!P6 FADD.FTZ R24, R24, R14 ;  /* 0x0000000e1818e221 */ /* 0x004fe20000010000 */
[----:B------:R-:W-:Y:S01]  /*a430*/  @!P6 FADD.FTZ R25, R25, R15 ;  /* 0x0000000f1919e221 */ /* 0x000fe20000010000 */
[----:B------:R-:W-:Y:S02]  /*a440*/  ISETP.EQ.OR P6, PT, R5, UR28, P2 ;  /* 0x0000001c05007c0c */ /* 0x000fe400097c2670 */
[----:B------:R-:W-:-:S11]  /*a450*/  MOV R14, UR20 ;  /* 0x00000014000e7c02 */ /* 0x000fd60008000f00 */
[----:B------:R-:W-:-:S05]  /*a460*/  VOTEU.ALL UP0, P6 ;  /* 0x00000000003f7886 */ /* 0x000fca0003000000 */
[----:B------:R-:W-:Y:S01]  /*a470*/  @!UP0 UIMAD UR18, UR15, UR28, UR14 ;  /* 0x0000001c0f1282a4 */ /* 0x000fe2000f8e020e */
[----:B------:R-:W-:-:S03]  /*a480*/  MOV R15, UR21 ;  /* 0x00000015000f7c02 */ /* 0x000fc60008000f00 */
[----:B------:R-:W-:-:S03]  /*a490*/  @!UP0 UIMAD.WIDE.U32 UR18, UR18, 0x8, UR6 ;  /* 0x00000008121288a5 */ /* 0x000fc6000f8e0006 */
[----:B------:R-:W2:Y:S03]  /*a4a0*/  @!P4 LDG.E.64 R14, desc[UR22][R14.64] ;  /* 0x000000160e0ec981 */ /* 0x000ea6000c1e1b00 */
[----:B------:R-:W-:Y:S02]  /*a4b0*/  MOV R18, UR18 ;  /* 0x0000001200127c02 */ /* 0x000fe40008000f00 */
[----:B------:R-:W-:-:S06]  /*a4c0*/  MOV R19, UR19 ;  /* 0x0000001300137c02 */ /* 0x000fcc0008000f00 */
[----:B------:R-:W4:Y:S01]  /*a4d0*/  @!P6 LDG.E.64 R18, desc[UR22][R18.64] ;  /* 0x000000161212e981 */ /* 0x000f22000c1e1b00 */
[----:B------:R-:W-:Y:S01]  /*a4e0*/  UIADD3 UR18, UR5, 0x4, URZ ;  /* 0x0000000405127890 */ /* 0x000fe2000fffe03f */
[----:B---3--:R-:W-:Y:S01]  /*a4f0*/  @!P3 FADD.FTZ R24, R24, R16 ;  /* 0x000000101818b221 */ /* 0x008fe20000010000 */
[----:B------:R-:W-:-:S04]  /*a500*/  @!P3 FADD.FTZ R25, R25, R17 ;  /* 0x000000111919b221 */ /* 0x000fc80000010000 */
[----:B------:R-:W-:Y:S01]  /*a510*/  ISETP.EQ.OR P3, PT, R5, UR18, P2 ;  /* 0x0000001205007c0c */ /* 0x000fe20009762670 */
[----:B------:R-:W-:Y:S02]  /*a520*/  UIADD3 UR20, UR5, 0x5, URZ ;  /* 0x0000000505147890 */ /* 0x000fe4000fffe03f */
[----:B------:R-:W-:-:S10]  /*a530*/  UIADD3 UR28, UR5, 0x6, URZ ;  /* 0x00000006051c7890 */ /* 0x000fd4000fffe03f */
[----:B------:R-:W-:-:S05]  /*a540*/  VOTEU.ALL UP0, P3 ;  /* 0x00000000003f7886 */ /* 0x000fca0001800000 */
[----:B------:R-:W-:-:S04]  /*a550*/  @!UP0 UIMAD UR18, UR15, UR18, UR14 ;  /* 0x000000120f1282a4 */ /* 0x000fc8000f8e020e */
[----:B------:R-:W-:-:S06]  /*a560*/  @!UP0 UIMAD.WIDE.U32 UR18, UR18, 0x8, UR6 ;  /* 0x00000008121288a5 */ /* 0x000fcc000f8e0006 */
[----:B------:R-:W-:Y:S02]  /*a570*/  MOV R16, UR18 ;  /* 0x0000001200107c02 */ /* 0x000fe40008000f00 */
[----:B------:R-:W-:-:S06]  /*a580*/  MOV R17, UR19 ;  /* 0x0000001300117c02 */ /* 0x000fcc0008000f00 */
[----:B------:R-:W3:Y:S01]  /*a590*/  @!P3 LDG.E.64 R16, desc[UR22][R16.64] ;  /* 0x000000161010b981 */ /* 0x000ee2000c1e1b00 */
[----:B--2---:R-:W-:Y:S01]  /*a5a0*/  @!P4 FADD.FTZ R24, R24, R14 ;  /* 0x0000000e1818c221 */ /* 0x004fe20000010000 */
[----:B------:R-:W-:Y:S01]  /*a5b0*/  @!P4 FADD.FTZ R25, R25, R15 ;  /* 0x0000000f1919c221 */ /* 0x000fe20000010000 */
[----:B------:R-:W-:Y:S02]  /*a5c0*/  ISETP.EQ.OR P4, PT, R5, UR20, P2 ;  /* 0x0000001405007c0c */ /* 0x000fe40009782670 */
[----:B----4-:R-:W-:Y:S01]  /*a5d0*/  @!P6 FADD.FTZ R24, R24, R18 ;  /* 0x000000121818e221 */ /* 0x010fe20000010000 */
[----:B------:R-:W-:Y:S01]  /*a5e0*/  @!P6 FADD.FTZ R25, R25, R19 ;  /* 0x000000131919e221 */ /* 0x000fe20000010000 */
[----:B------:R-:W-:-:S09]  /*a5f0*/  ISETP.EQ.OR P6, PT, R5, UR28, P2 ;  /* 0x0000001c05007c0c */ /* 0x000fd200097c2670 */
[----:B------:R-:W-:-:S05]  /*a600*/  VOTEU.ALL UP1, P4 ;  /* 0x00000000003f7886 */ /* 0x000fca0002020000 */
[----:B------:R-:W-:Y:S01]  /*a610*/  @!UP1 UIMAD UR20, UR15, UR20, UR14 ;  /* 0x000000140f1492a4 */ /* 0x000fe2000f8e020e */
[----:B------:R-:W-:-:S03]  /*a620*/  VOTEU.ALL UP0, P6 ;  /* 0x00000000003f7886 */ /* 0x000fc60003000000 */
[----:B------:R-:W-:Y:S02]  /*a630*/  @!UP1 UIMAD.WIDE.U32 UR20, UR20, 0x8, UR6 ;  /* 0x00000008141498a5 */ /* 0x000fe4000f8e0006 */
[----:B------:R-:W-:-:S04]  /*a640*/  @!UP0 UIMAD UR18, UR15, UR28, UR14 ;  /* 0x0000001c0f1282a4 */ /* 0x000fc8000f8e020e */
[----:B------:R-:W-:Y:S01]  /*a650*/  MOV R14, UR20 ;  /* 0x00000014000e7c02 */ /* 0x000fe20008000f00 */
[----:B------:R-:W-:Y:S01]  /*a660*/  @!UP0 UIMAD.WIDE.U32 UR18, UR18, 0x8, UR6 ;  /* 0x00000008121288a5 */ /* 0x000fe2000f8e0006 */
[----:B------:R-:W-:-:S05]  /*a670*/  MOV R15, UR21 ;  /* 0x00000015000f7c02 */ /* 0x000fca0008000f00 */
[----:B------:R-:W-:Y:S01]  /*a680*/  MOV R18, UR18 ;  /* 0x0000001200127c02 */ /* 0x000fe20008000f00 */
[----:B------:R-:W2:Y:S01]  /*a690*/  @!P4 LDG.E.64 R14, desc[UR22][R14.64] ;  /* 0x000000160e0ec981 */ /* 0x000ea2000c1e1b00 */
        /* <DEDUP_REMOVED lines=25> */
[----:B------:R-:W-:Y:S01]  /*a830*/  @!UP0 UIMAD.WIDE.U32 UR18, UR18, 0x8, UR6 ;  /* 0x00000008121288a5 */ /* 0x000fe2000f8e0006 */
[----:B------:R-:W-:Y:S02]  /*a840*/  MOV R14, UR20 ;  /* 0x00000014000e7c02 */ /* 0x000fe40008000f00 */
[----:B------:R-:W-:-:S03]  /*a850*/  MOV R15, UR21 ;  /* 0x00000015000f7c02 */ /* 0x000fc60008000f00 */
[----:B------:R-:W-:Y:S02]  /*a860*/  MOV R18, UR18 ;  /* 0x0000001200127c02 */ /* 0x000fe40008000f00 */
[----:B------:R-:W-:Y:S01]  /*a870*/  MOV R19, UR19 ;  /* 0x0000001300137c02 */ /* 0x000fe20008000f00 */
[----:B------:R-:W2:Y:S05]  /*a880*/  @!P4 LDG.E.64 R14, desc[UR22][R14.64] ;  /* 0x000000160e0ec981 */ /* 0x000eaa000c1e1b00 */
        /* <DEDUP_REMOVED lines=19> */
[----:B------:R-:W-:-:S04]  /*a9c0*/  VOTEU.ALL UP1, P4 ;  /* 0x00000000003f7886 */ /* 0x000fc80002020000 */
[----:B------:R-:W-:Y:S01]  /*a9d0*/  VOTEU.ALL UP0, P6 ;  /* 0x00000000003f7886 */ /* 0x000fe20003000000 */
[----:B------:R-:W-:-:S04]  /*a9e0*/  @!UP1 UIMAD UR20, UR15, UR20, UR14 ;  /* 0x000000140f1492a4 */ /* 0x000fc8000f8e020e */
        /* <DEDUP_REMOVED lines=39> */
[----:B------:R-:W-:-:S04]  /*ac60*/  UIADD3 UR17, UR17, -0x10, URZ ;  /* 0xfffffff011117890 */ /* 0x000fc8000fffe03f */
[----:B------:R-:W-:Y:S01]  /*ac70*/  UISETP.GT.AND UP0, UPT, UR17, 0xc, UPT ;  /* 0x0000000c1100788c */ /* 0x000fe2000bf04270 */
[----:B---3--:R-:W-:Y:S01]  /*ac80*/  @!P3 FADD.FTZ R24, R24, R16 ;  /* 0x000000101818b221 */ /* 0x008fe20000010000 */
[----:B------:R-:W-:-:S04]  /*ac90*/  @!P3 FADD.FTZ R25, R25, R17 ;  /* 0x000000111919b221 */ /* 0x000fc80000010000 */
[----:B------:R-:W-:Y:S01]  /*aca0*/  PLOP3.LUT P3, PT, PT, PT, UP0, 0x80, 0x0 ;  /* 0x000000000000781c */ /* 0x000fe20003f6f008 */
[----:B------:R-:W-:Y:S01]  /*acb0*/  UIADD3 UR5, UR5, 0x10, URZ ;  /* 0x0000001005057890 */ /* 0x000fe2000fffe03f */
[----:B--2---:R-:W-:Y:S01]  /*acc0*/  @!P4 FADD.FTZ R24, R24, R14 ;  /* 0x0000000e1818c221 */ /* 0x004fe20000010000 */
[----:B------:R-:W-:-:S03]  /*acd0*/  @!P4 FADD.FTZ R25, R25, R15 ;  /* 0x0000000f1919c221 */ /* 0x000fc60000010000 */
[----:B----4-:R-:W-:Y:S01]  /*ace0*/  @!P6 FADD.FTZ R24, R24, R18 ;  /* 0x000000121818e221 */ /* 0x010fe20000010000 */
[----:B------:R-:W-:-:S06]  /*acf0*/  @!P6 FADD.FTZ R25, R25, R19 ;  /* 0x000000131919e221 */ /* 0x000fcc0000010000 */
[----:B------:R-:W-:Y:S05]  /*ad00*/  @P3 BRA `(.L_x_238) ;  /* 0xfffffff4006c3947 */ /* 0x000fea000383ffff */
.L_x_237:
[----:B------:R-:W-:-:S06]  /*ad10*/  UISETP.GT.AND UP0, UPT, UR17, 0x4, UPT ;  /* 0x000000041100788c */ /* 0x000fcc000bf04270 */
[----:B------:R-:W-:-:S13]  /*ad20*/  PLOP3.LUT P3, PT, PT, PT, UP0, 0x80, 0x0 ;  /* 0x000000000000781c */ /* 0x000fda0003f6f008 */
[----:B------:R-:W-:Y:S05]  /*ad30*/  @!P3 BRA `(.L_x_239) ;  /* 0x000000040050b947 */ /* 0x000fea0003800000 */
[----:B------:R-:W0:Y:S02]  /*ad40*/  S2R R5, SR_CTAID.X ;  /* 0x0000000000057919 */ /* 0x000e240000002500 */
[----:B0-----:R-:W-:-:S13]  /*ad50*/  ISETP.EQ.OR P0, PT, R5, UR5, P2 ;  /* 0x0000000505007c0c */ /* 0x001fda0009702670 */
[----:B------:R-:W-:-:S05]  /*ad60*/  VOTEU.ALL UP0, P0 ;  /* 0x00000000003f7886 */ /* 0x000fca0000000000 */
[----:B------:R-:W-:-:S04]  /*ad70*/  @!UP0 UIMAD UR18, UR5, UR15, UR14 ;  /* 0x0000000f051282a4 */ /* 0x000fc8000f8e020e */
[----:B------:R-:W-:-:S06]  /*ad80*/  @!UP0 UIMAD.WIDE.U32 UR18, UR18, 0x8, UR6 ;  /* 0x00000008121288a5 */ /* 0x000fcc000f8e0006 */
[----:B------:R-:W-:Y:S01]  /*ad90*/  MOV R14, UR18 ;  /* 0x00000012000e7c02 */ /* 0x000fe20008000f00 */
[----:B------:R-:W-:Y:S01]  /*ada0*/  UIADD3 UR18, UR5, 0x1, URZ ;  /* 0x0000000105127890 */ /* 0x000fe2000fffe03f */
[----:B------:R-:W-:Y:S01]  /*adb0*/  MOV R15, UR19 ;  /* 0x00000013000f7c02 */ /* 0x000fe20008000f00 */
[----:B------:R-:W-:Y:S02]  /*adc0*/  UIADD3 UR20, UR5, 0x2, URZ ;  /* 0x0000000205147890 */ /* 0x000fe4000fffe03f */
[----:B------:R-:W-:Y:S02]  /*add0*/  UIADD3 UR28, UR5, 0x3, URZ ;  /* 0x00000003051c7890 */ /* 0x000fe4000fffe03f */
[C---:B------:R-:W-:Y:S01]  /*ade0*/  ISETP.EQ.OR P3, PT, R5.reuse, UR18, P2 ;  /* 0x0000001205007c0c */ /* 0x040fe20009762670 */
[----:B------:R-:W2:Y:S01]  /*adf0*/  @!P0 LDG.E.64 R14, desc[UR22][R14.64] ;  /* 0x000000160e0e8981 */ /* 0x000ea2000c1e1b00 */
[C---:B------:R-:W-:Y:S02]  /*ae00*/  ISETP.EQ.OR P4, PT, R5.reuse, UR20, P2 ;  /* 0x0000001405007c0c */ /* 0x040fe40009782670 */
[----:B------:R-:W-:-:S09]  /*ae10*/  ISETP.EQ.OR P6, PT, R5, UR28, P2 ;  /* 0x0000001c05007c0c */ /* 0x000fd200097c2670 */
[----:B------:R-:W-:Y:S02]  /*ae20*/  VOTEU.ALL UP0, P3 ;  /* 0x00000000003f7886 */ /* 0x000fe40001800000 */
[----:B------:R-:W-:Y:S02]  /*ae30*/  VOTEU.ALL UP1, P4 ;  /* 0x00000000003f7886 */ /* 0x000fe40002020000 */
[----:B------:R-:W-:Y:S01]  /*ae40*/  VOTEU.ALL UP2, P6 ;  /* 0x00000000003f7886 */ /* 0x000fe20003040000 */
[----:B------:R-:W-:Y:S02]  /*ae50*/  @!UP0 UIMAD UR18, UR15, UR18, UR14 ;  /* 0x000000120f1282a4 */ /* 0x000fe4000f8e020e */
[----:B------:R-:W-:Y:S02]  /*ae60*/  @!UP1 UIMAD UR20, UR15, UR20, UR14 ;  /* 0x000000140f1492a4 */ /* 0x000fe4000f8e020e */
[----:B------:R-:W-:Y:S02]  /*ae70*/  @!UP0 UIMAD.WIDE.U32 UR18, UR18, 0x8, UR6 ;  /* 0x00000008121288a5 */ /* 0x000fe4000f8e0006 */
[----:B------:R-:W-:-:S02]  /*ae80*/  @!UP2 UIMAD UR28, UR15, UR28, UR14 ;  /* 0x0000001c0f1ca2a4 */ /* 0x000fc4000f8e020e */
[----:B------:R-:W-:Y:S02]  /*ae90*/  @!UP1 UIMAD.WIDE.U32 UR20, UR20, 0x8, UR6 ;  /* 0x00000008141498a5 */ /* 0x000fe4000f8e0006 */
[----:B------:R-:W-:Y:S02]  /*aea0*/  MOV R18, UR18 ;  /* 0x0000001200127c02 */ /* 0x000fe40008000f00 */
[----:B------:R-:W-:Y:S01]  /*aeb0*/  MOV R19, UR19 ;  /* 0x0000001300137c02 */ /* 0x000fe20008000f00 */
[----:B------:R-:W-:Y:S01]  /*aec0*/  @!UP2 UIMAD.WIDE.U32 UR18, UR28, 0x8, UR6 ;  /* 0x000000081c12a8a5 */ /* 0x000fe2000f8e0006 */
[----:B------:R-:W-:Y:S02]  /*aed0*/  MOV R16, UR20 ;  /* 0x0000001400107c02 */ /* 0x000fe40008000f00 */
[----:B------:R-:W-:Y:S02]  /*aee0*/  MOV R17, UR21 ;  /* 0x0000001500117c02 */ /* 0x000fe40008000f00 */
[----:B------:R-:W3:Y:S01]  /*aef0*/  @!P3 LDG.E.64 R18, desc[UR22][R18.64] ;  /* 0x000000161212b981 */ /* 0x000ee2000c1e1b00 */
[----:B------:R-:W-:-:S02]  /*af00*/  MOV R20, UR18 ;  /* 0x0000001200147c02 */ /* 0x000fc40008000f00 */
[----:B------:R-:W-:Y:S01]  /*af10*/  MOV R21, UR19 ;  /* 0x0000001300157c02 */ /* 0x000fe20008000f00 */
[----:B------:R-:W4:Y:S05]  /*af20*/  @!P4 LDG.E.64 R16, desc[UR22][R16.64] ;  /* 0x000000161010c981 */ /* 0x000f2a000c1e1b00 */
[----:B------:R-:W4:Y:S01]  /*af30*/  @!P6 LDG.E.64 R20, desc[UR22][R20.64] ;  /* 0x000000161414e981 */ /* 0x000f22000c1e1b00 */
[----:B------:R-:W-:-:S04]  /*af40*/  UIADD3 UR28, UR5, 0x4, URZ ;  /* 0x00000004051c7890 */ /* 0x000fc8000fffe03f */
[----:B------:R-:W-:Y:S02]  /*af50*/  UIADD3 UR20, UR28, 0x1, URZ ;  /* 0x000000011c147890 */ /* 0x000fe4000fffe03f */
[----:B------:R-:W-:Y:S02]  /*af60*/  UIADD3 UR5, UR28, 0x2, URZ ;  /* 0x000000021c057890 */ /* 0x000fe4000fffe03f */
[----:B------:R-:W-:Y:S01]  /*af70*/  UIADD3 UR29, UR28, 0x3, URZ ;  /* 0x000000031c1d7890 */ /* 0x000fe2000fffe03f */
[----:B--2---:R-:W-:Y:S01]  /*af80*/  @!P0 FADD.FTZ R24, R24, R14 ;  /* 0x0000000e18188221 */ /* 0x004fe20000010000 */
[----:B------:R-:W-:Y:S01]  /*af90*/  @!P0 FADD.FTZ R25, R25, R15 ;  /* 0x0000000f19198221 */ /* 0x000fe20000010000 */
[----:B------:R-:W-:-:S13]  /*afa0*/  ISETP.EQ.OR P0, PT, R5, UR28, P2 ;  /* 0x0000001c05007c0c */ /* 0x000fda0009702670 */
[----:B------:R-:W-:Y:S01]  /*afb0*/  VOTEU.ALL UP0, P0 ;  /* 0x00000000003f7886 */ /* 0x000fe20000000000 */
[----:B---3--:R-:W-:Y:S01]  /*afc0*/  @!P3 FADD.FTZ R24, R24, R18 ;  /* 0x000000121818b221 */ /* 0x008fe20000010000 */
[----:B------:R-:W-:-:S03]  /*afd0*/  @!P3 FADD.FTZ R25, R25, R19 ;  /* 0x000000131919b221 */ /* 0x000fc60000010000 */
[----:B----4-:R-:W-:Y:S01]  /*afe0*/  @!P4 FADD.FTZ R24, R24, R16 ;  /* 0x000000101818c221 */ /* 0x010fe20000010000 */
[----:B------:R-:W-:Y:S01]  /*aff0*/  @!P4 FADD.FTZ R25, R25, R17 ;  /* 0x000000111919c221 */ /* 0x000fe20000010000 */
[----:B------:R-:W-:Y:S02]  /*b000*/  ISETP.EQ.OR P4, PT, R5, UR20, P2 ;  /* 0x0000001405007c0c */ /* 0x000fe40009782670 */
[----:B------:R-:W-:Y:S01]  /*b010*/  @!P6 FADD.FTZ R24, R24, R20 ;  /* 0x000000141818e221 */ /* 0x000fe20000010000 */
[----:B------:R-:W-:Y:S01]  /*b020*/  @!P6 FADD.FTZ R25, R25, R21 ;  /* 0x000000151919e221 */ /* 0x000fe20000010000 */
[C---:B------:R-:W-:Y:S02]  /*b030*/  ISETP.EQ.OR P6, PT, R5.reuse, UR5, P2 ;  /* 0x0000000505007c0c */ /* 0x040fe400097c2670 */
[----:B------:R-:W-:Y:S01]  /*b040*/  ISETP.EQ.OR P3, PT, R5, UR29, P2 ;  /* 0x0000001d05007c0c */ /* 0x000fe20009762670 */
[----:B------:R-:W-:-:S06]  /*b050*/  @!UP0 UIMAD UR18, UR15, UR28, UR14 ;  /* 0x0000001c0f1282a4 */ /* 0x000fcc000f8e020e */
[----:B------:R-:W-:Y:S01]  /*b060*/  VOTEU.ALL UP1, P4 ;  /* 0x00000000003f7886 */ /* 0x000fe20002020000 */
[----:B------:R-:W-:-:S03]  /*b070*/  @!UP0 UIMAD.WIDE.U32 UR18, UR18, 0x8, UR6 ;  /* 0x00000008121288a5 */ /* 0x000fc6000f8e0006 */
[----:B------:R-:W-:Y:S01]  /*b080*/  VOTEU.ALL UP2, P6 ;  /* 0x00000000003f7886 */ /* 0x000fe20003040000 */
[----:B------:R-:W-:Y:S02]  /*b090*/  @!UP1 UIMAD UR20, UR15, UR20, UR14 ;  /* 0x000000140f1492a4 */ /* 0x000fe4000f8e020e */
[----:B------:R-:W-:Y:S01]  /*b0a0*/  MOV R18, UR18 ;  /* 0x0000001200127c02 */ /* 0x000fe20008000f00 */
[----:B------:R-:W-:Y:S01]  /*b0b0*/  VOTEU.ALL UP0, P3 ;  /* 0x00000000003f7886 */ /* 0x000fe20001800000 */
[----:B------:R-:W-:Y:S01]  /*b0c0*/  @!UP2 UIMAD UR5, UR15, UR5, UR14 ;  /* 0x000000050f05a2a4 */ /* 0x000fe2000f8e020e */
[----:B------:R-:W-:Y:S01]  /*b0d0*/  MOV R19, UR19 ;  /* 0x0000001300137c02 */ /* 0x000fe20008000f00 */
[----:B------:R-:W-:Y:S02]  /*b0e0*/  @!UP1 UIMAD.WIDE.U32 UR20, UR20, 0x8, UR6 ;  /* 0x00000008141498a5 */ /* 0x000fe4000f8e0006 */
[----:B------:R-:W-:Y:S02]  /*b0f0*/  @!UP2 UIMAD.WIDE.U32 UR18, UR5, 0x8, UR6 ;  /* 0x000000080512a8a5 */ /* 0x000fe4000f8e0006 */
[----:B------:R-:W-:Y:S01]  /*b100*/  @!UP0 UIMAD UR5, UR15, UR29, UR14 ;  /* 0x0000001d0f0582a4 */ /* 0x000fe2000f8e020e */
[----:B------:R-:W2:Y:S01]  /*b110*/  @!P0 LDG.E.64 R18, desc[UR22][R18.64] ;  /* 0x0000001612128981 */ /* 0x000ea2000c1e1b00 */
[----:B------:R-:W-:-:S02]  /*b120*/  MOV R16, UR20 ;  /* 0x0000001400107c02 */ /* 0x000fc40008000f00 */
[----:B------:R-:W-:Y:S02]  /*b130*/  MOV R17, UR21 ;  /* 0x0000001500117c02 */ /* 0x000fe40008000f00 */
[----:B------:R-:W-:Y:S02]  /*b140*/  MOV R14, UR18 ;  /* 0x00000012000e7c02 */ /* 0x000fe40008000f00 */
[----:B------:R-:W-:Y:S01]  /*b150*/  MOV R15, UR19 ;  /* 0x00000013000f7c02 */ /* 0x000fe20008000f00 */
[----:B------:R-:W-:Y:S01]  /*b160*/  @!UP0 UIMAD.WIDE.U32 UR18, UR5, 0x8, UR6 ;  /* 0x00000008051288a5 */ /* 0x000fe2000f8e0006 */
[----:B------:R-:W3:Y:S04]  /*b170*/  @!P4 LDG.E.64 R16, desc[UR22][R16.64] ;  /* 0x000000161010c981 */ /* 0x000ee8000c1e1b00 */
[----:B------:R-:W4:Y:S01]  /*b180*/  @!P6 LDG.E.64 R14, desc[UR22][R14.64] ;  /* 0x000000160e0ee981 */ /* 0x000f22000c1e1b00 */
[----:B------:R-:W-:-:S02]  /*b190*/  MOV R20, UR18 ;  /* 0x0000001200147c02 */ /* 0x000fc40008000f00 */
[----:B------:R-:W-:-:S06]  /*b1a0*/  MOV R21, UR19 ;  /* 0x0000001300157c02 */ /* 0x000fcc0008000f00 */
[----:B------:R-:W4:Y:S01]  /*b1b0*/  @!P3 LDG.E.64 R20, desc[UR22][R20.64] ;  /* 0x000000161414b981 */ /* 0x000f22000c1e1b00 */
[----:B------:R-:W-:Y:S02]  /*b1c0*/  UIADD3 UR17, UR17, -0x4, URZ ;  /* 0xfffffffc11117890 */ /* 0x000fe4000fffe03f */
[----:B------:R-:W-:Y:S02]  /*b1d0*/  UIADD3 UR5, UR28, 0x4, URZ ;  /* 0x000000041c057890 */ /* 0x000fe4000fffe03f */
[----:B------:R-:W-:Y:S01]  /*b1e0*/  UIADD3 UR17, UR17, -0x4, URZ ;  /* 0xfffffffc11117890 */ /* 0x000fe2000fffe03f */
[----:B--2---:R-:W-:Y:S01]  /*b1f0*/  @!P0 FADD.FTZ R24, R24, R18 ;  /* 0x0000001218188221 */ /* 0x004fe20000010000 */
[----:B------:R-:W-:-:S03]  /*b200*/  @!P0 FADD.FTZ R25, R25, R19 ;  /* 0x0000001319198221 */ /* 0x000fc60000010000 */
[----:B---3--:R-:W-:Y:S01]  /*b210*/  @!P4 FADD.FTZ R24, R24, R16 ;  /* 0x000000101818c221 */ /* 0x008fe20000010000 */
[----:B------:R-:W-:-:S03]  /*b220*/  @!P4 FADD.FTZ R25, R25, R17 ;  /* 0x000000111919c221 */ /* 0x000fc60000010000 */
[----:B----4-:R-:W-:Y:S01]  /*b230*/  @!P6 FADD.FTZ R24, R24, R14 ;  /* 0x0000000e1818e221 */ /* 0x010fe20000010000 */
[----:B------:R-:W-:Y:S01]  /*b240*/  @!P6 FADD.FTZ R25, R25, R15 ;  /* 0x0000000f1919e221 */ /* 0x000fe20000010000 */
[----:B------:R-:W-:Y:S02]  /*b250*/  PLOP3.LUT P0, PT, PT, PT, PT, 0x8, 0x0 ;  /* 0x000000000000781c */ /* 0x000fe40003f0e170 */
[----:B------:R-:W-:Y:S01]  /*b260*/  @!P3 FADD.FTZ R24, R24, R20 ;  /* 0x000000141818b221 */ /* 0x000fe20000010000 */
[----:B------:R-:W-:-:S10]  /*b270*/  @!P3 FADD.FTZ R25, R25, R21 ;  /* 0x000000151919b221 */ /* 0x000fd40000010000 */
.L_x_239:
[----:B------:R-:W-:-:S13]  /*b280*/  ISETP.NE.OR P0, PT, RZ, UR17, P0 ;  /* 0x00000011ff007c0c */ /* 0x000fda0008705670 */
[----:B------:R-:W-:Y:S05]  /*b290*/  @!P0 BRA `(.L_x_235) ;  /* 0x0000000000b08947 */ /* 0x000fea0003800000 */
.L_x_236:
[----:B------:R-:W0:Y:S02]  /*b2a0*/  S2R R5, SR_CTAID.X ;  /* 0x0000000000057919 */ /* 0x000e240000002500 */
[----:B0-----:R-:W-:-:S13]  /*b2b0*/  ISETP.EQ.OR P3, PT, R5, UR5, P2 ;  /* 0x0000000505007c0c */ /* 0x001fda0009762670 */
[----:B------:R-:W-:-:S05]  /*b2c0*/  VOTEU.ALL UP0, P3 ;  /* 0x00000000003f7886 */ /* 0x000fca0001800000 */
[----:B------:R-:W-:-:S04]  /*b2d0*/  @!UP0 UIMAD UR18, UR15, UR5, UR14 ;  /* 0x000000050f1282a4 */ /* 0x000fc8000f8e020e */
[----:B------:R-:W-:-:S06]  /*b2e0*/  @!UP0 UIMAD.WIDE.U32 UR18, UR18, 0x8, UR6 ;  /* 0x00000008121288a5 */ /* 0x000fcc000f8e0006 */
[----:B------:R-:W-:Y:S01]  /*b2f0*/  MOV R16, UR18 ;  /* 0x0000001200107c02 */ /* 0x000fe20008000f00 */
[----:B------:R-:W-:Y:S01]  /*b300*/  UIADD3 UR18, UR5, 0x1, URZ ;  /* 0x0000000105127890 */ /* 0x000fe2000fffe03f */
[----:B------:R-:W-:-:S05]  /*b310*/  MOV R17, UR19 ;  /* 0x0000001300117c02 */ /* 0x000fca0008000f00 */
[----:B------:R-:W-:Y:S01]  /*b320*/  ISETP.EQ.OR P4, PT, R5, UR18, P2 ;  /* 0x0000001205007c0c */ /* 0x000fe20009782670 */
[----:B------:R-:W2:Y:S01]  /*b330*/  @!P3 LDG.E.64 R16, desc[UR22][R16.64] ;  /* 0x000000161010b981 */ /* 0x000ea2000c1e1b00 */
[----:B------:R-:W-:Y:S02]  /*b340*/  UIADD3 UR20, UR5, 0x2, URZ ;  /* 0x0000000205147890 */ /* 0x000fe4000fffe03f */
[----:B------:R-:W-:-:S04]  /*b350*/  UIADD3 UR21, UR5, 0x3, URZ ;  /* 0x0000000305157890 */ /* 0x000fc8000fffe03f */
[C---:B------:R-:W-:Y:S02]  /*b360*/  ISETP.EQ.OR P6, PT, R5.reuse, UR20, P2 ;  /* 0x0000001405007c0c */ /* 0x040fe400097c2670 */
[----:B------:R-:W-:-:S03]  /*b370*/  ISETP.EQ.OR P0, PT, R5, UR21, P2 ;  /* 0x0000001505007c0c */ /* 0x000fc60009702670 */
[----:B------:R-:W-:-:S05]  /*b380*/  VOTEU.ALL UP0, P4 ;  /* 0x00000000003f7886 */ /* 0x000fca0002000000 */
[----:B------:R-:W-:-:S04]  /*b390*/  @!UP0 UIMAD UR18, UR15, UR18, UR14 ;  /* 0x000000120f1282a4 */ /* 0x000fc8000f8e020e */
[----:B------:R-:W-:-:S06]  /*b3a0*/  @!UP0 UIMAD.WIDE.U32 UR18, UR18, 0x8, UR6 ;  /* 0x00000008121288a5 */ /* 0x000fcc000f8e0006 */
[----:B------:R-:W-:Y:S02]  /*b3b0*/  MOV R14, UR18 ;  /* 0x00000012000e7c02 */ /* 0x000fe40008000f00 */
[----:B------:R-:W-:-:S06]  /*b3c0*/  MOV R15, UR19 ;  /* 0x00000013000f7c02 */ /* 0x000fcc0008000f00 */
[----:B------:R-:W3:Y:S01]  /*b3d0*/  @!P4 LDG.E.64 R14, desc[UR22][R14.64] ;  /* 0x000000160e0ec981 */ /* 0x000ee2000c1e1b00 */
[----:B------:R-:W-:-:S05]  /*b3e0*/  VOTEU.ALL UP0, P6 ;  /* 0x00000000003f7886 */ /* 0x000fca0003000000 */
[----:B------:R-:W-:-:S04]  /*b3f0*/  @!UP0 UIMAD UR18, UR15, UR20, UR14 ;  /* 0x000000140f1282a4 */ /* 0x000fc8000f8e020e */
[----:B------:R-:W-:Y:S01]  /*b400*/  @!UP0 UIMAD.WIDE.U32 UR18, UR18, 0x8, UR6 ;  /* 0x00000008121288a5 */ /* 0x000fe2000f8e0006 */
[----:B------:R-:W-:Y:S01]  /*b410*/  VOTEU.ALL UP0, P0 ;  /* 0x00000000003f7886 */ /* 0x000fe20000000000 */
[----:B--2---:R-:W-:-:S04]  /*b420*/  @!P3 FADD.FTZ R24, R24, R16 ;  /* 0x000000101818b221 */ /* 0x004fc80000010000 */
[----:B------:R-:W-:Y:S01]  /*b430*/  MOV R16, UR18 ;  /* 0x0000001200107c02 */ /* 0x000fe20008000f00 */
[----:B------:R-:W-:Y:S01]  /*b440*/  @!UP0 UIMAD UR18, UR15, UR21, UR14 ;  /* 0x000000150f1282a4 */ /* 0x000fe2000f8e020e */
[----:B------:R-:W-:Y:S01]  /*b450*/  @!P3 FADD.FTZ R25, R25, R17 ;  /* 0x000000111919b221 */ /* 0x000fe20000010000 */
[----:B------:R-:W-:Y:S02]  /*b460*/  MOV R17, UR19 ;  /* 0x0000001300117c02 */ /* 0x000fe40008000f00 */
[----:B------:R-:W-:-:S04]  /*b470*/  @!UP0 UIMAD.WIDE.U32 UR18, UR18, 0x8, UR6 ;  /* 0x00000008121288a5 */ /* 0x000fc8000f8e0006 */
[----:B------:R-:W2:Y:S01]  /*b480*/  @!P6 LDG.E.64 R16, desc[UR22][R16.64] ;  /* 0x000000161010e981 */ /* 0x000ea2000c1e1b00 */
[----:B---3--:R-:W-:Y:S01]  /*b490*/  @!P4 FADD.FTZ R24, R24, R14 ;  /* 0x0000000e1818c221 */ /* 0x008fe20000010000 */
[----:B------:R-:W-:Y:S01]  /*b4a0*/  @!P4 FADD.FTZ R25, R25, R15 ;  /* 0x0000000f1919c221 */ /* 0x000fe20000010000 */
[----:B------:R-:W-:Y:S02]  /*b4b0*/  MOV R14, UR18 ;  /* 0x00000012000e7c02 */ /* 0x000fe40008000f00 */
[----:B------:R-:W-:-:S06]  /*b4c0*/  MOV R15, UR19 ;  /* 0x00000013000f7c02 */ /* 0x000fcc0008000f00 */
[----:B------:R-:W3:Y:S01]  /*b4d0*/  @!P0 LDG.E.64 R14, desc[UR22][R14.64] ;  /* 0x000000160e0e8981 */ /* 0x000ee2000c1e1b00 */
[----:B------:R-:W-:-:S06]  /*b4e0*/  UIADD3 UR17, UR17, -0x4, URZ ;  /* 0xfffffffc11117890 */ /* 0x000fcc000fffe03f */
[----:B------:R-:W-:Y:S01]  /*b4f0*/  ISETP.NE.AND P3, PT, RZ, UR17, PT ;  /* 0x00000011ff007c0c */ /* 0x000fe2000bf65270 */
[----:B------:R-:W-:Y:S01]  /*b500*/  UIADD3 UR5, UR5, 0x4, URZ ;  /* 0x0000000405057890 */ /* 0x000fe2000fffe03f */
[----:B--2---:R-:W-:Y:S01]  /*b510*/  @!P6 FADD.FTZ R24, R24, R16 ;  /* 0x000000101818e221 */ /* 0x004fe20000010000 */
[----:B------:R-:W-:-:S03]  /*b520*/  @!P6 FADD.FTZ R25, R25, R17 ;  /* 0x000000111919e221 */ /* 0x000fc60000010000 */
[----:B---3--:R-:W-:Y:S01]  /*b530*/  @!P0 FADD.FTZ R24, R24, R14 ;  /* 0x0000000e18188221 */ /* 0x008fe20000010000 */
[----:B------:R-:W-:-:S06]  /*b540*/  @!P0 FADD.FTZ R25, R25, R15 ;  /* 0x0000000f19198221 */ /* 0x000fcc0000010000 */
[----:B------:R-:W-:Y:S05]  /*b550*/  @P3 BRA `(.L_x_236) ;  /* 0xfffffffc00503947 */ /* 0x000fea000383ffff */
.L_x_235:
[----:B------:R-:W-:-:S06]  /*b560*/  ULOP3.LUT UP0, UR18, UR16, 0x3, URZ, 0xc0, !UPT ;  /* 0x0000000310127892 */ /* 0x000fcc000f80c03f */
[----:B------:R-:W-:-:S13]  /*b570*/  PLOP3.LUT P0, PT, PT, PT, UP0, 0x80, 0x0 ;  /* 0x000000000000781c */ /* 0x000fda0003f0f008 */
[----:B------:R-:W-:Y:S05]  /*b580*/  @!P0 BRA `(.L_x_232) ;  /* 0x0000000000948947 */ /* 0x000fea0003800000 */
[----:B------:R-:W0:Y:S01]  /*b590*/  S2R R5, SR_CTAID.X ;  /* 0x0000000000057919 */ /* 0x000e220000002500 */
[----:B------:R-:W-:Y:S01]  /*b5a0*/  BSSY B0, `(.L_x_240) ;  /* 0x000000a000007945 */ /* 0x000fe20003800000 */
[----:B0-----:R-:W-:-:S13]  /*b5b0*/  ISETP.EQ.OR P0, PT, R5, UR5, P2 ;  /* 0x0000000505007c0c */ /* 0x001fda0009702670 */
[----:B------:R-:W-:Y:S05]  /*b5c0*/  @P0 BRA `(.L_x_241) ;  /* 0x00000000001c0947 */ /* 0x000fea0003800000 */
[----:B------:R-:W-:-:S04]  /*b5d0*/  UIMAD UR16, UR15, UR5, UR14 ;  /* 0x000000050f1072a4 */ /* 0x000fc8000f8e020e */
[----:B------:R-:W-:-:S06]  /*b5e0*/  UIMAD.WIDE.U32 UR16, UR16, 0x8, UR6 ;  /* 0x00000008101078a5 */ /* 0x000fcc000f8e0006 */
[----:B------:R-:W-:Y:S02]  /*b5f0*/  MOV R14, UR16 ;  /* 0x00000010000e7c02 */ /* 0x000fe40008000f00 */
[----:B------:R-:W-:-:S06]  /*b600*/  MOV R15, UR17 ;  /* 0x00000011000f7c02 */ /* 0x000fcc0008000f00 */
[----:B------:R-:W2:Y:S02]  /*b610*/  LDG.E.64 R14, desc[UR22][R14.64] ;  /* 0x000000160e0e7981 */ /* 0x000ea4000c1e1b00 */
[----:B--2---:R-:W-:Y:S01]  /*b620*/  FADD.FTZ R24, R24, R14 ;  /* 0x0000000e18187221 */ /* 0x004fe20000010000 */
[----:B------:R-:W-:-:S07]  /*b630*/  FADD.FTZ R25, R25, R15 ;  /* 0x0000000f19197221 */ /* 0x000fce0000010000 */
.L_x_241:
[----:B------:R-:W-:Y:S05]  /*b640*/  BSYNC B0 ;  /* 0x0000000000007941 */ /* 0x000fea0003800000 */
.L_x_240:
[----:B------:R-:W-:-:S06]  /*b650*/  UISETP.NE.AND UP0, UPT, UR18, 0x1, UPT ;  /* 0x000000011200788c */ /* 0x000fcc000bf05270 */
[----:B------:R-:W-:-:S13]  /*b660*/  PLOP3.LUT P0, PT, PT, PT, UP0, 0x80, 0x0 ;  /* 0x000000000000781c */ /* 0x000fda0003f0f008 */
[----:B------:R-:W-:Y:S05]  /*b670*/  @!P0 BRA `(.L_x_232) ;  /* 0x0000000000588947 */ /* 0x000fea0003800000 */
[----:B------:R-:W-:Y:S02]  /*b680*/  UIADD3 UR16, UR5, 0x1, URZ ;  /* 0x0000000105107890 */ /* 0x000fe4000fffe03f */
[----:B------:R-:W-:-:S04]  /*b690*/  UIADD3 UR5, UR5, 0x2, URZ ;  /* 0x0000000205057890 */ /* 0x000fc8000fffe03f */
[C---:B------:R-:W-:Y:S02]  /*b6a0*/  ISETP.EQ.OR P3, PT, R5.reuse, UR16, P2 ;  /* 0x0000001005007c0c */ /* 0x040fe40009762670 */
[----:B------:R-:W-:-:S11]  /*b6b0*/  ISETP.EQ.OR P0, PT, R5, UR5, P2 ;  /* 0x0000000505007c0c */ /* 0x000fd60009702670 */
[----:B------:R-:W-:-:S05]  /*b6c0*/  VOTEU.ALL UP0, P3 ;  /* 0x00000000003f7886 */ /* 0x000fca0001800000 */
[----:B------:R-:W-:-:S04]  /*b6d0*/  @!UP0 UIMAD UR16, UR16, UR15, UR14 ;  /* 0x0000000f101082a4 */ /* 0x000fc8000f8e020e */
[----:B------:R-:W-:-:S06]  /*b6e0*/  @!UP0 UIMAD.WIDE.U32 UR16, UR16, 0x8, UR6 ;  /* 0x00000008101088a5 */ /* 0x000fcc000f8e0006 */
[----:B------:R-:W-:Y:S02]  /*b6f0*/  MOV R14, UR16 ;  /* 0x00000010000e7c02 */ /* 0x000fe40008000f00 */
[----:B------:R-:W-:-:S06]  /*b700*/  MOV R15, UR17 ;  /* 0x00000011000f7c02 */ /* 0x000fcc0008000f00 */
[----:B------:R-:W2:Y:S01]  /*b710*/  @!P3 LDG.E.64 R14, desc[UR22][R14.64] ;  /* 0x000000160e0eb981 */ /* 0x000ea2000c1e1b00 */
[----:B------:R-:W-:-:S04]  /*b720*/  MOV R5, UR18 ;  /* 0x0000001200057c02 */ /* 0x000fc80008000f00 */
[----:B------:R-:W-:-:S13]  /*b730*/  ISETP.EQ.OR P0, PT, R5, 0x2, P0 ;  /* 0x000000020500780c */ /* 0x000fda0000702670 */
[----:B------:R-:W-:-:S05]  /*b740*/  VOTEU.ALL UP0, P0 ;  /* 0x00000000003f7886 */ /* 0x000fca0000000000 */
[----:B------:R-:W-:-:S04]  /*b750*/  @!UP0 UIMAD UR14, UR5, UR15, UR14 ;  /* 0x0000000f050e82a4 */ /* 0x000fc8000f8e020e */
[----:B------:R-:W-:Y:S01]  /*b760*/  @!UP0 UIMAD.WIDE.U32 UR6, UR14, 0x8, UR6 ;  /* 0x000000080e0688a5 */ /* 0x000fe2000f8e0006 */
[----:B--2---:R-:W-:Y:S01]  /*b770*/  @!P3 FADD.FTZ R24, R24, R14 ;  /* 0x0000000e1818b221 */ /* 0x004fe20000010000 */
[----:B------:R-:W-:-:S04]  /*b780*/  @!P3 FADD.FTZ R25, R25, R15 ;  /* 0x0000000f1919b221 */ /* 0x000fc80000010000 */
[----:B------:R-:W-:Y:S02]  /*b790*/  MOV R14, UR6 ;  /* 0x00000006000e7c02 */ /* 0x000fe40008000f00 */
[----:B------:R-:W-:-:S06]  /*b7a0*/  MOV R15, UR7 ;  /* 0x00000007000f7c02 */ /* 0x000fcc0008000f00 */
[----:B------:R-:W2:Y:S02]  /*b7b0*/  @!P0 LDG.E.64 R14, desc[UR22][R14.64] ;  /* 0x000000160e0e8981 */ /* 0x000ea4000c1e1b00 */
[----:B--2---:R-:W-:Y:S01]  /*b7c0*/  @!P0 FADD.FTZ R24, R24, R14 ;  /* 0x0000000e18188221 */ /* 0x004fe20000010000 */
[----:B------:R-:W-:-:S07]  /*b7d0*/  @!P0 FADD.FTZ R25, R25, R15 ;  /* 0x0000000f19198221 */ /* 0x000fce0000010000 */
.L_x_232:
[----:B------:R-:W2:Y:S04]  /*b7e0*/  LDL.LU R16, [R1+0x24] ;  /* 0x0000240001107983 */ /* 0x000ea80000300800 */
[----:B------:R-:W3:Y:S01]  /*b7f0*/  LDL.LU R5, [R1+0x38] ;  /* 0x0000380001057983 */ /* 0x000ee20000300800 */
[----:B------:R-:W0:Y:S01]  /*b800*/  S2UR UR6, SR_CgaCtaId ;  /* 0x00000000000679c3 */ /* 0x000e220000008800 */
[----:B------:R-:W-:Y:S01]  /*b810*/  UMOV UR5, 0x400 ;  /* 0x0000040000057882 */ /* 0x000fe20000000000 */
[----:B------:R-:W-:Y:S01]  /*b820*/  SHF.L.U32 R23, R23, 0x10, RZ ;  /* 0x0000001017177819 */ /* 0x000fe200000006ff */
[----:B0-----:R-:W-:-:S03]  /*b830*/  ULEA UR5, UR6, UR5, 0x18 ;  /* 0x0000000506057291 */ /* 0x001fc6000f8ec03f */
[----:B------:R-:W-:-:S06]  /*b840*/  ULDC UR6, c[0x0][0x2bc] ;  /* 0x0000af0000067ab9 */ /* 0x000fcc0000000800 */
[----:B------:R-:W-:Y:S01]  /*b850*/  @!P2 STS.64 [UR5+0xb0], R24 ;  /* 0x0000b018ff00a988 */ /* 0x000fe20008000a05 */
[----:B------:R-:W-:Y:S06]  /*b860*/  BAR.SYNC.DEFER_BLOCKING 0x0 ;  /* 0x0000000000007b1d */ /* 0x000fec0000010000 */
[----:B------:R-:W0:Y:S02]  /*b870*/  LDS.64 R14, [UR5+0xb0] ;  /* 0x0000b005ff0e7984 */ /* 0x000e240008000a00 */
[----:B0-----:R-:W-:Y:S01]  /*b880*/  FMUL.FTZ R14, R14, UR6 ;  /* 0x000000060e0e7c20 */ /* 0x001fe20008410000 */
[----:B------:R-:W-:-:S04]  /*b890*/  FMUL.FTZ R15, R15, UR6 ;  /* 0x000000060f0f7c20 */ /* 0x000fc80008410000 */
[----:B------:R-:W-:Y:S02]  /*b8a0*/  R2UR UR5, R14 ;  /* 0x000000000e0572ca */ /* 0x000fe400000e0000 */
[----:B------:R-:W-:Y:S02]  /*b8b0*/  R2UR UR14, R15 ;  /* 0x000000000f0e72ca */ /* 0x000fe400000e0000 */
[----:B------:R-:W-:-:S05]  /*b8c0*/  SHF.L.U32 R14, R46, 0x10, RZ ;  /* 0x000000102e0e7819 */ /* 0x000fca00000006ff */
[----:B------:R-:W-:-:S04]  /*b8d0*/  FADD.FTZ R14, R14, -UR26 ;  /* 0x8000001a0e0e7e21 */ /* 0x000fc80008010000 */
[----:B------:R-:W-:Y:S01]  /*b8e0*/  FMUL.FTZ R14, R14, UR27 ;  /* 0x0000001b0e0e7c20 */ /* 0x000fe20008410000 */
[----:B--2---:R-:W-:Y:S02]  /*b8f0*/  SHF.L.U32 R15, R16, 0x10, RZ ;  /* 0x00000010100f7819 */ /* 0x004fe400000006ff */
[----:B---3--:R-:W-:-:S03]  /*b900*/  SHF.L.U32 R5, R5, 0x10, RZ ;  /* 0x0000001005057819 */ /* 0x008fc600000006ff */
[----:B------:R-:W-:-:S04]  /*b910*/  FADD.FTZ R15, R15, -UR26 ;  /* 0x8000001a0f0f7e21 */ /* 0x000fc80008010000 */
[----:B------:R-:W-:Y:S01]  /*b920*/  FMUL.FTZ R15, R15, UR27 ;  /* 0x0000001b0f0f7c20 */ /* 0x000fe20008410000 */
        /* <DEDUP_REMOVED lines=19> */
.L_x_242:
[----:B------:R-:W-:Y:S04]  /*ba60*/  BSSY B0, `(.L_x_243) ;  /* 0x0000017000007945 */ /* 0x000fe80003800000 */
[----:B------:R-:W-:Y:S05]  /*ba70*/  @!P1 BRA `(.L_x_244) ;  /* 0x0000000000549947 */ /* 0x000fea0003800000 */
[----:B------:R-:W-:Y:S01]  /*ba80*/  MOV R16, UR5 ;  /* 0x0000000500107c02 */ /* 0x000fe20008000f00 */
[----:B------:R-:W-:Y:S01]  /*ba90*/  ULDC.64 UR6, c[0x0][0x288] ;  /* 0x0000a20000067ab9 */ /* 0x000fe20000000a00 */
[----:B-----5:R-:W-:-:S03]  /*baa0*/  SHF.R.S32.HI R17, RZ, 0x1f, R2 ;  /* 0x0000001fff117819 */ /* 0x020fc60000011402 */
[----:B------:R-:W-:Y:S01]  /*bab0*/  FFMA.FTZ R16, R15, R16, UR14 ;  /* 0x0000000e0f107e23 */ /* 0x000fe20008010010 */
[----:B------:R-:W-:-:S03]  /*bac0*/  MOV R15, R9 ;  /* 0x00000009000f7202 */ /* 0x000fc60000000f00 */
[----:B------:R-:W-:Y:S01]  /*bad0*/  FFMA.FTZ R16, R5, R10, -R16 ;  /* 0x0000000a05107223 */ /* 0x000fe20000010810 */
[----:B------:R-:W-:-:S03]  /*bae0*/  MOV R5, UR5 ;  /* 0x0000000500057c02 */ /* 0x000fc60008000f00 */
[----:B------:R-:W-:Y:S02]  /*baf0*/  FMUL.FTZ R16, R16, UR27 ;  /* 0x0000001b10107c20 */ /* 0x000fe40008410000 */
[----:B------:R-:W-:Y:S01]  /*bb00*/  FFMA.FTZ R5, R14, R5, UR14 ;  /* 0x0000000e0e057e23 */ /* 0x000fe20008010005 */
[----:B------:R-:W-:-:S03]  /*bb10*/  MOV R14, R6 ;  /* 0x00000006000e7202 */ /* 0x000fc60000000f00 */
[----:B------:R-:W-:Y:S02]  /*bb20*/  FFMA.FTZ R5, R23, R11, -R5 ;  /* 0x0000000b17057223 */ /* 0x000fe40000010805 */
[----:B------:R-:W-:-:S04]  /*bb30*/  IMAD.WIDE.U32 R14, R2, UR6, R14 ;  /* 0x00000006020e7c25 */ /* 0x000fc8000f8e000e */
[----:B------:R-:W-:-:S05]  /*bb40*/  FMUL.FTZ R5, R5, UR27 ;  /* 0x0000001b05057c20 */ /* 0x000fca0008410000 */
[----:B------:R-:W-:Y:S01]  /*bb50*/  F2FP.BF16.F32.PACK_AB R5, R5, R16 ;  /* 0x000000100505723e */ /* 0x000fe200000010ff */
[----:B------:R-:W-:-:S04]  /*bb60*/  IMAD R16, R17, UR6, RZ ;  /* 0x0000000611107c24 */ /* 0x000fc8000f8e02ff */
[----:B------:R-:W-:Y:S01]  /*bb70*/  IMAD R16, R2, UR7, R16 ;  /* 0x0000000702107c24 */ /* 0x000fe2000f8e0210 */
[----:B------:R-:W-:-:S04]  /*bb80*/  ULDC.64 UR6, c[0x0][0x210] ;  /* 0x0000840000067ab9 */ /* 0x000fc80000000a00 */
[----:B------:R-:W-:Y:S02]  /*bb90*/  IADD3 R15, R15, R16, RZ ;  /* 0x000000100f0f7210 */ /* 0x000fe40007ffe0ff */
[----:B------:R-:W-:-:S04]  /*bba0*/  LEA R16, P0, R14, UR6, 0x1 ;  /* 0x000000060e107c11 */ /* 0x000fc8000f8008ff */
[----:B------:R-:W-:-:S05]  /*bbb0*/  LEA.HI.X R17, R14, UR7, R15, 0x1, P0 ;  /* 0x000000070e117c11 */ /* 0x000fca00080f0c0f */
[----:B------:R0:W-:Y:S04]  /*bbc0*/  STG.E desc[UR22][R16.64], R5 ;  /* 0x0000000510007986 */ /* 0x0001e8000c101916 */
.L_x_244:
[----:B------:R-:W-:Y:S05]  /*bbd0*/  BSYNC B0 ;  /* 0x0000000000007941 */ /* 0x000fea0003800000 */
.L_x_243:
[----:B------:R-:W2:Y:S01]  /*bbe0*/  LDL.LU R14, [R1+0x3c] ;  /* 0x00003c00010e7983 */ /* 0x000ea20000300800 */
[C---:B-----5:R-:W-:Y:S01]  /*bbf0*/  IADD3 R19, R2.reuse, 0x10, RZ ;  /* 0x0000001002137810 */ /* 0x060fe20007ffe0ff */
[----:B------:R-:W-:Y:S02]  /*bc00*/  ULDC.64 UR6, c[0x0][0x290] ;  /* 0x0000a40000067ab9 */ /* 0x000fe40000000a00 */
[----:B0-----:R-:W3:Y:S01]  /*bc10*/  LDL.LU R5, [R1+0x48] ;  /* 0x0000480001057983 */ /* 0x001ee20000300800 */
[----:B------:R-:W-:Y:S02]  /*bc20*/  IADD3 R18, R2, 0x10, RZ ;  /* 0x0000001002127810 */ /* 0x000fe40007ffe0ff */
[----:B------:R-:W-:Y:S02]  /*bc30*/  SHF.R.S32.HI R19, RZ, 0x1f, R19 ;  /* 0x0000001fff137819 */ /* 0x000fe40000011413 */
[----:B------:R-:W-:Y:S02]  /*bc40*/  ISETP.GE.U32.AND P0, PT, R18, UR6, PT ;  /* 0x0000000612007c0c */ /* 0x000fe4000bf06070 */
[----:B------:R-:W-:-:S02]  /*bc50*/  SHF.L.U32 R30, R30, 0x10, RZ ;  /* 0x000000101e1e7819 */ /* 0x000fc400000006ff */
[----:B------:R-:W-:-:S04]  /*bc60*/  ISETP.GE.AND.EX P0, PT, R19, UR7, PT, P0 ;  /* 0x0000000713007c0c */ /* 0x000fc8000bf06300 */
[----:B------:R-:W-:Y:S02]  /*bc70*/  ISETP.GT.U32.OR P0, PT, R0, 0x22f, P0 ;  /* 0x0000022f0000780c */ /* 0x000fe40000704470 */
[----:B--2---:R-:W-:Y:S02]  /*bc80*/  SHF.L.U32 R15, R14, 0x10, RZ ;  /* 0x000000100e0f7819 */ /* 0x004fe400000006ff */
[----:B------:R-:W-:Y:S02]  /*bc90*/  SHF.L.U32 R14, R31, 0x10, RZ ;  /* 0x000000101f0e7819 */ /* 0x000fe400000006ff */
[----:B---3--:R-:W-:Y:S01]  /*bca0*/  SHF.L.U32 R5, R5, 0x10, RZ ;  /* 0x0000001005057819 */ /* 0x008fe200000006ff */
[----:B------:R-:W-:Y:S02]  /*bcb0*/  FADD.FTZ R15, R15, -UR26 ;  /* 0x8000001a0f0f7e21 */ /* 0x000fe40008010000 */
[----:B------:R-:W-:Y:S02]  /*bcc0*/  FADD.FTZ R14, R14, -UR26 ;  /* 0x8000001a0e0e7e21 */ /* 0x000fe40008010000 */
        /* <DEDUP_REMOVED lines=21> */
.L_x_245:
[----:B------:R-:W-:Y:S04]  /*be20*/  BSSY B0, `(.L_x_246) ;  /* 0x0000016000007945 */ /* 0x000fe80003800000 */
[----:B------:R-:W-:Y:S05]  /*be30*/  @P0 BRA `(.L_x_247) ;  /* 0x0000000000500947 */ /* 0x000fea0003800000 */
[----:B------:R-:W-:Y:S01]  /*be40*/  MOV R16, UR5 ;  /* 0x0000000500107c02 */ /* 0x000fe20008000f00 */
[----:B------:R-:W-:-:S04]  /*be50*/  ULDC.64 UR16, c[0x0][0x288] ;  /* 0x0000a20000107ab9 */ /* 0x000fc80000000a00 */
        /* <DEDUP_REMOVED lines=18> */
.L_x_247:
[----:B------:R-:W-:Y:S05]  /*bf80*/  BSYNC B0 ;  /* 0x0000000000007941 */ /* 0x000fea0003800000 */
.L_x_246:
[----:B------:R-:W2:Y:S04]  /*bf90*/  LDL.LU R14, [R1+0x20] ;  /* 0x00002000010e7983 */ /* 0x000ea80000300800 */
[----:B0-----:R-:W3:Y:S01]  /*bfa0*/  LDL.LU R5, [R1+0x4c] ;  /* 0x00004c0001057983 */ /* 0x001ee20000300800 */
[C---:B------:R-:W-:Y:S02]  /*bfb0*/  IADD3 R20, R2.reuse, 0x20, RZ ;  /* 0x0000002002147810 */ /* 0x040fe40007ffe0ff */
[----:B------:R-:W-:Y:S02]  /*bfc0*/  IADD3 R18, R2, 0x20, RZ ;  /* 0x0000002002127810 */ /* 0x000fe40007ffe0ff */
[----:B------:R-:W-:Y:S02]  /*bfd0*/  SHF.R.S32.HI R20, RZ, 0x1f, R20 ;  /* 0x0000001fff147819 */ /* 0x000fe40000011414 */
[----:B------:R-:W-:-:S02]  /*bfe0*/  ISETP.GE.U32.AND P0, PT, R18, UR6, PT ;  /* 0x0000000612007c0c */ /* 0x000fc4000bf06070 */
[----:B------:R-:W-:Y:S02]  /*bff0*/  IADD3 R19, R2, 0x30, RZ ;  /* 0x0000003002137810 */ /* 0x000fe40007ffe0ff */
[----:B------:R-:W-:Y:S02]  /*c000*/  ISETP.GE.AND.EX P0, PT, R20, UR7, PT, P0 ;  /* 0x0000000714007c0c */ /* 0x000fe4000bf06300 */
[----:B------:R-:W-:Y:S02]  /*c010*/  ISETP.GE.U32.AND P2, PT, R19, UR6, PT ;  /* 0x0000000613007c0c */ /* 0x000fe4000bf46070 */
[----:B------:R-:W-:Y:S02]  /*c020*/  ISETP.GT.U32.OR P0, PT, R0, 0x22f, P0 ;  /* 0x0000022f0000780c */ /* 0x000fe40000704470 */
[----:B------:R-:W-:Y:S02]  /*c030*/  SHF.L.U32 R22, R22, 0x10, RZ ;  /* 0x0000001016167819 */ /* 0x000fe400000006ff */
[----:B--2---:R-:W-:-:S02]  /*c040*/  SHF.L.U32 R15, R14, 0x10, RZ ;  /* 0x000000100e0f7819 */ /* 0x004fc400000006ff */
[----:B------:R-:W-:Y:S02]  /*c050*/  SHF.L.U32 R14, R32, 0x10, RZ ;  /* 0x00000010200e7819 */ /* 0x000fe400000006ff */
[----:B---3--:R-:W-:Y:S01]  /*c060*/  SHF.L.U32 R5, R5, 0x10, RZ ;  /* 0x0000001005057819 */ /* 0x008fe200000006ff */
[----:B------:R-:W-:Y:S02]  /*c070*/  FADD.FTZ R15, R15, -UR26 ;  /* 0x8000001a0f0f7e21 */ /* 0x000fe40008010000 */
[----:B------:R-:W-:Y:S02]  /*c080*/  FADD.FTZ R14, R14, -UR26 ;  /* 0x8000001a0e0e7e21 */ /* 0x000fe40008010000 */
[----:B------:R-:W-:Y:S02]  /*c090*/  FMUL.FTZ R15, R15, UR27 ;  /* 0x0000001b0f0f7c20 */ /* 0x000fe40008410000 */
        /* <DEDUP_REMOVED lines=20> */
.L_x_248:
        /* <DEDUP_REMOVED lines=22> */
.L_x_250:
[----:B------:R-:W-:Y:S05]  /*c340*/  BSYNC B0 ;  /* 0x0000000000007941 */ /* 0x000fea0003800000 */
.L_x_249:
[----:B0-----:R-:W2:Y:S04]  /*c350*/  LDL.LU R5, [R1+0x40] ;  /* 0x0000400001057983 */ /* 0x001ea80000300800 */
[----:B------:R-:W3:Y:S04]  /*c360*/  LDL.LU R14, [R1+0x50] ;  /* 0x00005000010e7983 */ /* 0x000ee80000300800 */
[----:B------:R-:W4:Y:S01]  /*c370*/  LDL.LU R16, [R1+0x18] ;  /* 0x0000180001107983 */ /* 0x000f220000300800 */
[----:B------:R-:W-:Y:S02]  /*c380*/  IADD3 R20, R2, 0x30, RZ ;  /* 0x0000003002147810 */ /* 0x000fe40007ffe0ff */
[----:B------:R-:W-:-:S02]  /*c390*/  SHF.L.U32 R37, R37, 0x10, RZ ;  /* 0x0000001025257819 */ /* 0x000fc400000006ff */
[----:B------:R-:W-:Y:S02]  /*c3a0*/  SHF.R.S32.HI R20, RZ, 0x1f, R20 ;  /* 0x0000001fff147819 */ /* 0x000fe40000011414 */
[----:B------:R-:W-:Y:S01]  /*c3b0*/  SHF.L.U32 R36, R36, 0x10, RZ ;  /* 0x0000001024247819 */ /* 0x000fe200000006ff */
[----:B------:R-:W-:Y:S01]  /*c3c0*/  FADD.FTZ R37, R37, -UR26 ;  /* 0x8000001a25257e21 */ /* 0x000fe20008010000 */
[----:B------:R-:W-:Y:S02]  /*c3d0*/  ISETP.GE.AND.EX P2, PT, R20, UR7, PT, P2 ;  /* 0x0000000714007c0c */ /* 0x000fe4000bf46320 */
[----:B------:R-:W-:Y:S01]  /*c3e0*/  SHF.L.U32 R35, R35, 0x10, RZ ;  /* 0x0000001023237819 */ /* 0x000fe200000006ff */
[----:B------:R-:W-:Y:S01]  /*c3f0*/  FMUL.FTZ R37, R37, UR27 ;  /* 0x0000001b25257c20 */ /* 0x000fe20008410000 */
[----:B------:R-:W-:Y:S02]  /*c400*/  ISETP.GT.U32.OR P2, PT, R0, 0x22f, P2 ;  /* 0x0000022f0000780c */ /* 0x000fe40001744470 */
[----:B--2---:R-:W-:-:S02]  /*c410*/  SHF.L.U32 R5, R5, 0x10, RZ ;  /* 0x0000001005057819 */ /* 0x004fc400000006ff */
[----:B---3--:R-:W-:-:S03]  /*c420*/  SHF.L.U32 R14, R14, 0x10, RZ ;  /* 0x000000100e0e7819 */ /* 0x008fc600000006ff */
[----:B------:R-:W-:Y:S01]  /*c430*/  FADD.FTZ R15, R5, -UR26 ;  /* 0x8000001a050f7e21 */ /* 0x000fe20008010000 */
[----:B----4-:R-:W-:-:S03]  /*c440*/  SHF.L.U32 R5, R16, 0x10, RZ ;  /* 0x0000001010057819 */ /* 0x010fc600000006ff */
        /* <DEDUP_REMOVED lines=20> */
.L_x_251:
        /* <DEDUP_REMOVED lines=9> */
[----:B------:R-:W-:-:S04]  /*c620*/  FFMA.FTZ R14, R37, R14, UR14 ;  /* 0x0000000e250e7e23 */ /* 0x000fc8000801000e */
[----:B------:R-:W-:-:S04]  /*c630*/  FFMA.FTZ R14, R36, R11, -R14 ;  /* 0x0000000b240e7223 */ /* 0x000fc8000001080e */
[----:B------:R-:W-:-:S05]  /*c640*/  FMUL.FTZ R14, R14, UR27 ;  /* 0x0000001b0e0e7c20 */ /* 0x000fca0008410000 */
[----:B------:R-:W-:Y:S01]  /*c650*/  F2FP.BF16.F32.PACK_AB R18, R14, R16 ;  /* 0x000000100e12723e */ /* 0x000fe200000010ff */
[----:B------:R-:W-:Y:S01]  /*c660*/  IMAD R16, R20, UR16, RZ ;  /* 0x0000001014107c24 */ /* 0x000fe2000f8e02ff */
[----:B------:R-:W-:-:S03]  /*c670*/  MOV R14, R6 ;  /* 0x00000006000e7202 */ /* 0x000fc60000000f00 */
[C---:B------:R-:W-:Y:S02]  /*c680*/  IMAD R16, R19.reuse, UR17, R16 ;  /* 0x0000001113107c24 */ /* 0x040fe4000f8e0210 */
[----:B------:R-:W-:Y:S01]  /*c690*/  IMAD.WIDE.U32 R14, R19, UR16, R14 ;  /* 0x00000010130e7c25 */ /* 0x000fe2000f8e000e */
[----:B------:R-:W-:-:S04]  /*c6a0*/  ULDC.64 UR16, c[0x0][0x210] ;  /* 0x0000840000107ab9 */ /* 0x000fc80000000a00 */
[----:B------:R-:W-:Y:S02]  /*c6b0*/  IADD3 R15, R15, R16, RZ ;  /* 0x000000100f0f7210 */ /* 0x000fe40007ffe0ff */
[----:B------:R-:W-:-:S04]  /*c6c0*/  LEA R16, P0, R14, UR16, 0x1 ;  /* 0x000000100e107c11 */ /* 0x000fc8000f8008ff */
[----:B------:R-:W-:-:S05]  /*c6d0*/  LEA.HI.X R17, R14, UR17, R15, 0x1, P0 ;  /* 0x000000110e117c11 */ /* 0x000fca00080f0c0f */
[----:B------:R0:W-:Y:S04]  /*c6e0*/  STG.E desc[UR22][R16.64], R18 ;  /* 0x0000001210007986 */ /* 0x0001e8000c101916 */
.L_x_253:
[----:B------:R-:W-:Y:S05]  /*c6f0*/  BSYNC B0 ;  /* 0x0000000000007941 */ /* 0x000fea0003800000 */
.L_x_252:
[----:B------:R-:W2:Y:S04]  /*c700*/  LDL.LU R14, [R1+0x54] ;  /* 0x00005400010e7983 */ /* 0x000ea80000300800 */
[----:B0-----:R-:W3:Y:S01]  /*c710*/  LDL.LU R16, [R1+0x1c] ;  /* 0x00001c0001107983 */ /* 0x001ee20000300800 */
[C---:B------:R-:W-:Y:S01]  /*c720*/  IADD3 R24, R2.reuse, 0x40, RZ ;  /* 0x0000004002187810 */ /* 0x040fe20007ffe0ff */
[----:B------:R-:W-:Y:S01]  /*c730*/  FADD.FTZ R15, R5, -UR26 ;  /* 0x8000001a050f7e21 */ /* 0x000fe20008010000 */
[C---:B------:R-:W-:Y:S01]  /*c740*/  IADD3 R20, R2.reuse, 0x50, RZ ;  /* 0x0000005002147810 */ /* 0x040fe20007ffe0ff */
[----:B------:R-:W-:Y:S01]  /*c750*/  FADD.FTZ R35, R35, -UR26 ;  /* 0x8000001a23237e21 */ /* 0x000fe20008010000 */
[C---:B------:R-:W-:Y:S01]  /*c760*/  IADD3 R23, R2.reuse, 0x50, RZ ;  /* 0x0000005002177810 */ /* 0x040fe20007ffe0ff */
[----:B------:R-:W-:Y:S01]  /*c770*/  FMUL.FTZ R15, R15, UR27 ;  /* 0x0000001b0f0f7c20 */ /* 0x000fe20008410000 */
[----:B------:R-:W-:Y:S01]  /*c780*/  IADD3 R25, R2, 0x40, RZ ;  /* 0x0000004002197810 */ /* 0x000fe20007ffe0ff */
[----:B------:R-:W-:Y:S01]  /*c790*/  FMUL.FTZ R35, R35, UR27 ;  /* 0x0000001b23237c20 */ /* 0x000fe20008410000 */
[----:B------:R-:W-:-:S02]  /*c7a0*/  ISETP.GE.U32.AND P4, PT, R24, UR6, PT ;  /* 0x0000000618007c0c */ /* 0x000fc4000bf86070 */
[----:B------:R-:W-:Y:S02]  /*c7b0*/  IADD3 R21, R2, 0x60, RZ ;  /* 0x0000006002157810 */ /* 0x000fe40007ffe0ff */
[----:B------:R-:W-:Y:S02]  /*c7c0*/  ISETP.GE.U32.AND P2, PT, R20, UR6, PT ;  /* 0x0000000614007c0c */ /* 0x000fe4000bf46070 */
[----:B------:R-:W-:Y:S02]  /*c7d0*/  SHF.R.S32.HI R25, RZ, 0x1f, R25 ;  /* 0x0000001fff197819 */ /* 0x000fe40000011419 */
[----:B------:R-:W-:Y:S02]  /*c7e0*/  SHF.R.S32.HI R23, RZ, 0x1f, R23 ;  /* 0x0000001fff177819 */ /* 0x000fe40000011417 */
[C---:B------:R-:W-:Y:S02]  /*c7f0*/  IADD3 R22, R2.reuse, 0x60, RZ ;  /* 0x0000006002167810 */ /* 0x040fe40007ffe0ff */
[----:B------:R-:W-:-:S02]  /*c800*/  IADD3 R19, R2, 0x70, RZ ;  /* 0x0000007002137810 */ /* 0x000fc40007ffe0ff */
[----:B------:R-:W-:Y:S02]  /*c810*/  ISETP.GE.U32.AND P3, PT, R21, UR6, PT ;  /* 0x0000000615007c0c */ /* 0x000fe4000bf66070 */
[----:B------:R-:W-:Y:S02]  /*c820*/  SHF.R.S32.HI R22, RZ, 0x1f, R22 ;  /* 0x0000001fff167819 */ /* 0x000fe40000011416 */
[----:B------:R-:W-:Y:S02]  /*c830*/  ISETP.GE.AND.EX P4, PT, R25, UR7, PT, P4 ;  /* 0x0000000719007c0c */ /* 0x000fe4000bf86340 */
[----:B------:R-:W-:Y:S02]  /*c840*/  ISETP.GE.AND.EX P2, PT, R23, UR7, PT, P2 ;  /* 0x0000000717007c0c */ /* 0x000fe4000bf46320 */
[----:B------:R-:W-:Y:S02]  /*c850*/  ISETP.GE.U32.AND P0, PT, R19, UR6, PT ;  /* 0x0000000613007c0c */ /* 0x000fe4000bf06070 */
[----:B------:R-:W-:-:S02]  /*c860*/  ISETP.GE.AND.EX P3, PT, R22, UR7, PT, P3 ;  /* 0x0000000716007c0c */ /* 0x000fc4000bf66330 */
[C---:B------:R-:W-:Y:S02]  /*c870*/  ISETP.GT.U32.OR P4, PT, R0.reuse, 0x22f, P4 ;  /* 0x0000022f0000780c */ /* 0x040fe40002784470 */
[----:B------:R-:W-:Y:S02]  /*c880*/  ISETP.GT.U32.OR P2, PT, R0, 0x22f, P2 ;  /* 0x0000022f0000780c */ /* 0x000fe40001744470 */
[----:B------:R-:W-:Y:S02]  /*c890*/  SHF.L.U32 R40, R40, 0x10, RZ ;  /* 0x0000001028287819 */ /* 0x000fe400000006ff */
[----:B------:R-:W-:Y:S02]  /*c8a0*/  SHF.L.U32 R39, R39, 0x10, RZ ;  /* 0x0000001027277819 */ /* 0x000fe400000006ff */
[----:B--2---:R-:W-:Y:S02]  /*c8b0*/  SHF.L.U32 R14, R14, 0x10, RZ ;  /* 0x000000100e0e7819 */ /* 0x004fe400000006ff */
[----:B---3--:R-:W-:Y:S01]  /*c8c0*/  SHF.L.U32 R5, R16, 0x10, RZ ;  /* 0x0000001010057819 */ /* 0x008fe200000006ff */
        /* <DEDUP_REMOVED lines=19> */
.L_x_254:
        /* <DEDUP_REMOVED lines=22> */
.L_x_256:
[----:B------:R-:W-:Y:S05]  /*cb60*/  BSYNC B0 ;  /* 0x0000000000007941 */ /* 0x000fea0003800000 */
.L_x_255:
[----:B------:R-:W2:Y:S01]  /*cb70*/  LDL.LU R14, [R1+0x64] ;  /* 0x00006400010e7983 */ /* 0x000ea20000300800 */
[----:B------:R-:W-:Y:S01]  /*cb80*/  FADD.FTZ R5, R5, -UR26 ;  /* 0x8000001a05057e21 */ /* 0x000fe20008010000 */
[----:B------:R-:W-:Y:S01]  /*cb90*/  FADD.FTZ R39, R39, -UR26 ;  /* 0x8000001a27277e21 */ /* 0x000fe20008010000 */
[----:B------:R-:W-:Y:S02]  /*cba0*/  SHF.L.U32 R38, R38, 0x10, RZ ;  /* 0x0000001026267819 */ /* 0x000fe400000006ff */
[----:B------:R-:W-:Y:S01]  /*cbb0*/  FMUL.FTZ R5, R5, UR27 ;  /* 0x0000001b05057c20 */ /* 0x000fe20008410000 */
[----:B------:R-:W-:Y:S01]  /*cbc0*/  FMUL.FTZ R39, R39, UR27 ;  /* 0x0000001b27277c20 */ /* 0x000fe20008410000 */
[----:B--2---:R-:W-:Y:S01]  /*cbd0*/  SHF.L.U32 R14, R14, 0x10, RZ ;  /* 0x000000100e0e7819 */ /* 0x004fe200000006ff */
[----:B------:R-:W-:Y:S06]  /*cbe0*/  @!P5 BRA `(.L_x_257) ;  /* 0x000000000048d947 */ /* 0x000fec0003800000 */
[----:B------:R-:W-:-:S04]  /*cbf0*/  FFMA.FTZ R15, R5, R10, R12 ;  /* 0x0000000a050f7223 */ /* 0x000fc8000001000c */
[----:B0-----:R-:W-:-:S06]  /*cc00*/  FMUL.FTZ R16, R15, -1.4426950216293334961 ;  /* 0xbfb8aa3b0f107820 */ /* 0x001fcc0000410000 */
        /* <DEDUP_REMOVED lines=16> */
.L_x_257:
[----:B------:R-:W-:Y:S04]  /*cd10*/  BSSY B0, `(.L_x_258) ;  /* 0x0000016000007945 */ /* 0x000fe80003800000 */
[----:B------:R-:W-:Y:S05]  /*cd20*/  @P2 BRA `(.L_x_259) ;  /* 0x0000000000502947 */ /* 0x000fea0003800000 */
[----:B------:R-:W-:Y:S01]  /*cd30*/  MOV R15, UR5 ;  /* 0x00000005000f7c02 */ /* 0x000fe20008000f00 */
[----:B------:R-:W-:Y:S02]  /*cd40*/  ULDC.64 UR16, c[0x0][0x288] ;  /* 0x0000a20000107ab9 */ /* 0x000fe40000000a00 */
[----:B0-----:R-:W-:Y:S02]  /*cd50*/  IMAD R16, R23, UR16, RZ ;  /* 0x0000001017107c24 */ /* 0x001fe4000f8e02ff */
[----:B------:R-:W-:Y:S01]  /*cd60*/  FFMA.FTZ R15, R5, R15, UR14 ;  /* 0x0000000e050f7e23 */ /* 0x000fe2000801000f */
[----:B------:R-:W-:Y:S01]  /*cd70*/  MOV R5, UR5 ;  /* 0x0000000500057c02 */ /* 0x000fe20008000f00 */
[----:B------:R-:W-:Y:S02]  /*cd80*/  IMAD R16, R20, UR17, R16 ;  /* 0x0000001114107c24 */ /* 0x000fe4000f8e0210 */
[----:B------:R-:W-:Y:S01]  /*cd90*/  FFMA.FTZ R15, R14, R10, -R15 ;  /* 0x0000000a0e0f7223 */ /* 0x000fe2000001080f */
[----:B------:R-:W-:Y:S01]  /*cda0*/  MOV R14, R6 ;  /* 0x00000006000e7202 */ /* 0x000fe20000000f00 */
[----:B------:R-:W-:-:S02]  /*cdb0*/  FFMA.FTZ R5, R39, R5, UR14 ;  /* 0x0000000e27057e23 */ /* 0x000fc40008010005 */
[----:B------:R-:W-:Y:S02]  /*cdc0*/  FMUL.FTZ R15, R15, UR27 ;  /* 0x0000001b0f0f7c20 */ /* 0x000fe40008410000 */
[----:B------:R-:W-:-:S04]  /*cdd0*/  FFMA.FTZ R5, R38, R11, -R5 ;  /* 0x0000000b26057223 */ /* 0x000fc80000010805 */
[----:B------:R-:W-:-:S05]  /*cde0*/  FMUL.FTZ R5, R5, UR27 ;  /* 0x0000001b05057c20 */ /* 0x000fca0008410000 */
[----:B------:R-:W-:Y:S02]  /*cdf0*/  F2FP.BF16.F32.PACK_AB R5, R5, R15 ;  /* 0x0000000f0505723e */ /* 0x000fe400000010ff */
[----:B------:R-:W-:-:S03]  /*ce00*/  MOV R15, R9 ;  /* 0x00000009000f7202 */ /* 0x000fc60000000f00 */
[----:B------:R-:W-:Y:S01]  /*ce10*/  IMAD.WIDE.U32 R14, R20, UR16, R14 ;  /* 0x00000010140e7c25 */ /* 0x000fe2000f8e000e */
[----:B------:R-:W-:-:S04]  /*ce20*/  ULDC.64 UR16, c[0x0][0x210] ;  /* 0x0000840000107ab9 */ /* 0x000fc80000000a00 */
[----:B------:R-:W-:Y:S02]  /*ce30*/  IADD3 R15, R15, R16, RZ ;  /* 0x000000100f0f7210 */ /* 0x000fe40007ffe0ff */
[----:B------:R-:W-:-:S04]  /*ce40*/  LEA R16, P2, R14, UR16, 0x1 ;  /* 0x000000100e107c11 */ /* 0x000fc8000f8408ff */
[----:B------:R-:W-:-:S05]  /*ce50*/  LEA.HI.X R17, R14, UR17, R15, 0x1, P2 ;  /* 0x000000110e117c11 */ /* 0x000fca00090f0c0f */
[----:B------:R1:W-:Y:S04]  /*ce60*/  STG.E desc[UR22][R16.64], R5 ;  /* 0x0000000510007986 */ /* 0x0003e8000c101916 */
.L_x_259:
[----:B------:R-:W-:Y:S05]  /*ce70*/  BSYNC B0 ;  /* 0x0000000000007941 */ /* 0x000fea0003800000 */
.L_x_258:
[----:B------:R-:W0:Y:S04]  /*ce80*/  LDL.LU R15, [R1+0xc] ;  /* 0x00000c00010f7983 */ /* 0x000e280000300800 */
[----:B------:R-:W2:Y:S04]  /*ce90*/  LDL.LU R14, [R1+0x60] ;  /* 0x00006000010e7983 */ /* 0x000ea80000300800 */
[----:B-1----:R-:W3:Y:S01]  /*cea0*/  LDL.LU R5, [R1+0x10] ;  /* 0x0000100001057983 */ /* 0x002ee20000300800 */
[----:B------:R-:W-:Y:S02]  /*ceb0*/  IADD3 R20, R2, 0x70, RZ ;  /* 0x0000007002147810 */ /* 0x000fe40007ffe0ff */
[----:B------:R-:W-:-:S02]  /*cec0*/  ISETP.GT.U32.OR P3, PT, R0, 0x22f, P3 ;  /* 0x0000022f0000780c */ /* 0x000fc40001f64470 */
[----:B------:R-:W-:Y:S02]  /*ced0*/  SHF.R.S32.HI R20, RZ, 0x1f, R20 ;  /* 0x0000001fff147819 */ /* 0x000fe40000011414 */
[----:B------:R-:W-:Y:S02]  /*cee0*/  SHF.L.U32 R42, R42, 0x10, RZ ;  /* 0x000000102a2a7819 */ /* 0x000fe400000006ff */
[----:B------:R-:W-:Y:S02]  /*cef0*/  ISETP.GE.AND.EX P0, PT, R20, UR7, PT, P0 ;  /* 0x0000000714007c0c */ /* 0x000fe4000bf06300 */
[----:B0-----:R-:W-:Y:S02]  /*cf00*/  SHF.L.U32 R16, R15, 0x10, RZ ;  /* 0x000000100f107819 */ /* 0x001fe400000006ff */
[----:B------:R-:W-:Y:S02]  /*cf10*/  SHF.L.U32 R15, R43, 0x10, RZ ;  /* 0x000000102b0f7819 */ /* 0x000fe400000006ff */
[----:B--2---:R-:W-:Y:S01]  /*cf20*/  SHF.L.U32 R14, R14, 0x10, RZ ;  /* 0x000000100e0e7819 */ /* 0x004fe200000006ff */
[----:B------:R-:W-:-:S02]  /*cf30*/  FADD.FTZ R16, R16, -UR26 ;  /* 0x8000001a10107e21 */ /* 0x000fc40008010000 */
[----:B------:R-:W-:Y:S01]  /*cf40*/  FADD.FTZ R15, R15, -UR26 ;  /* 0x8000001a0f0f7e21 */ /* 0x000fe20008010000 */
[----:B---3--:R-:W-:Y:S01]  /*cf50*/  SHF.L.U32 R5, R5, 0x10, RZ ;  /* 0x0000001005057819 */ /* 0x008fe200000006ff */
        /* <DEDUP_REMOVED lines=21> */
.L_x_260:
[----:B------:R-:W-:Y:S04]  /*d0b0*/  BSSY B0, `(.L_x_261) ;  /* 0x0000016000007945 */ /* 0x000fe80003800000 */
[----:B------:R-:W-:Y:S05]  /*d0c0*/  @P3 BRA `(.L_x_262) ;  /* 0x0000000000503947 */ /* 0x000fea0003800000 */
[----:B------:R-:W-:Y:S01]  /*d0d0*/  MOV R17, UR5 ;  /* 0x0000000500117c02 */ /* 0x000fe20008000f00 */
[----:B------:R-:W-:-:S04]  /*d0e0*/  ULDC.64 UR16, c[0x0][0x288] ;  /* 0x0000a20000107ab9 */ /* 0x000fc80000000a00 */
[----:B------:R-:W-:Y:S01]  /*d0f0*/  FFMA.FTZ R17, R16, R17, UR14 ;  /* 0x0000000e10117e23 */ /* 0x000fe20008010011 */
[----:B------:R-:W-:-:S03]  /*d100*/  IMAD R16, R22, UR16, RZ ;  /* 0x0000001016107c24 */ /* 0x000fc6000f8e02ff */
[----:B------:R-:W-:Y:S01]  /*d110*/  FFMA.FTZ R17, R14, R10, -R17 ;  /* 0x0000000a0e117223 */ /* 0x000fe20000010811 */
[----:B------:R-:W-:Y:S01]  /*d120*/  MOV R14, UR5 ;  /* 0x00000005000e7c02 */ /* 0x000fe20008000f00 */
[----:B------:R-:W-:Y:S02]  /*d130*/  IMAD R16, R21, UR17, R16 ;  /* 0x0000001115107c24 */ /* 0x000fe4000f8e0210 */
[----:B------:R-:W-:Y:S02]  /*d140*/  FMUL.FTZ R17, R17, UR27 ;  /* 0x0000001b11117c20 */ /* 0x000fe40008410000 */
[----:B------:R-:W-:Y:S01]  /*d150*/  FFMA.FTZ R14, R15, R14, UR14 ;  /* 0x0000000e0f0e7e23 */ /* 0x000fe2000801000e */
[----:B------:R-:W-:-:S03]  /*d160*/  MOV R15, R9 ;  /* 0x00000009000f7202 */ /* 0x000fc60000000f00 */
[----:B------:R-:W-:-:S04]  /*d170*/  FFMA.FTZ R14, R42, R11, -R14 ;  /* 0x0000000b2a0e7223 */ /* 0x000fc8000001080e */
[----:B------:R-:W-:-:S05]  /*d180*/  FMUL.FTZ R14, R14, UR27 ;  /* 0x0000001b0e0e7c20 */ /* 0x000fca0008410000 */
[----:B------:R-:W-:Y:S02]  /*d190*/  F2FP.BF16.F32.PACK_AB R18, R14, R17 ;  /* 0x000000110e12723e */ /* 0x000fe400000010ff */
[----:B------:R-:W-:-:S05]  /*d1a0*/  MOV R14, R6 ;  /* 0x00000006000e7202 */ /* 0x000fca0000000f00 */
[----:B------:R-:W-:Y:S01]  /*d1b0*/  IMAD.WIDE.U32 R14, R21, UR16, R14 ;  /* 0x00000010150e7c25 */ /* 0x000fe2000f8e000e */
[----:B------:R-:W-:-:S04]  /*d1c0*/  ULDC.64 UR16, c[0x0][0x210] ;  /* 0x0000840000107ab9 */ /* 0x000fc80000000a00 */
[----:B------:R-:W-:Y:S02]  /*d1d0*/  IADD3 R15, R15, R16, RZ ;  /* 0x000000100f0f7210 */ /* 0x000fe40007ffe0ff */
[----:B------:R-:W-:-:S04]  /*d1e0*/  LEA R16, P2, R14, UR16, 0x1 ;  /* 0x000000100e107c11 */ /* 0x000fc8000f8408ff */
[----:B------:R-:W-:-:S05]  /*d1f0*/  LEA.HI.X R17, R14, UR17, R15, 0x1, P2 ;  /* 0x000000110e117c11 */ /* 0x000fca00090f0c0f */
[----:B------:R0:W-:Y:S04]  /*d200*/  STG.E desc[UR22][R16.64], R18 ;  /* 0x0000001210007986 */ /* 0x0001e8000c101916 */
.L_x_262:
[----:B------:R-:W-:Y:S05]  /*d210*/  BSYNC B0 ;  /* 0x0000000000007941 */ /* 0x000fea0003800000 */
.L_x_261:
[----:B------:R-:W2:Y:S04]  /*d220*/  LDL.LU R14, [R1+0x58] ;  /* 0x00005800010e7983 */ /* 0x000ea80000300800 */
[----:B0-----:R-:W3:Y:S01]  /*d230*/  LDL.LU R16, [R1] ;  /* 0x0000000001107983 */ /* 0x001ee20000300800 */
[----:B------:R-:W-:Y:S01]  /*d240*/  SHF.L.U32 R49, R49, 0x10, RZ ;  /* 0x0000001031317819 */ /* 0x000fe200000006ff */
[----:B------:R-:W-:Y:S01]  /*d250*/  FADD.FTZ R15, R5, -UR26 ;  /* 0x8000001a050f7e21 */ /* 0x000fe20008010000 */
[----:B------:R-:W-:Y:S02]  /*d260*/  ISETP.GT.U32.OR P0, PT, R0, 0x22f, P0 ;  /* 0x0000022f0000780c */ /* 0x000fe40000704470 */
[----:B------:R-:W-:Y:S01]  /*d270*/  SHF.L.U32 R48, R48, 0x10, RZ ;  /* 0x0000001030307819 */ /* 0x000fe200000006ff */
[----:B------:R-:W-:Y:S01]  /*d280*/  FADD.FTZ R49, R49, -UR26 ;  /* 0x8000001a31317e21 */ /* 0x000fe20008010000 */
[----:B------:R-:W-:Y:S01]  /*d290*/  SHF.L.U32 R47, R47, 0x10, RZ ;  /* 0x000000102f2f7819 */ /* 0x000fe200000006ff */
[----:B------:R-:W-:-:S02]  /*d2a0*/  FMUL.FTZ R15, R15, UR27 ;  /* 0x0000001b0f0f7c20 */ /* 0x000fc40008410000 */
[----:B------:R-:W-:Y:S01]  /*d2b0*/  FMUL.FTZ R49, R49, UR27 ;  /* 0x0000001b31317c20 */ /* 0x000fe20008410000 */
        /* <DEDUP_REMOVED lines=21> */
.L_x_263:
        /* <DEDUP_REMOVED lines=22> */
.L_x_265:
[----:B------:R-:W-:Y:S05]  /*d570*/  BSYNC B0 ;  /* 0x0000000000007941 */ /* 0x000fea0003800000 */
.L_x_264:
        /* <DEDUP_REMOVED lines=11> */
[C---:B------:R-:W-:Y:S02]  /*d630*/  IADD3 R20, R2.reuse, 0xa0, RZ ;  /* 0x000000a002147810 */ /* 0x040fe40007ffe0ff */
        /* <DEDUP_REMOVED lines=36> */
.L_x_266:
        /* <DEDUP_REMOVED lines=22> */
.L_x_268:
[----:B------:R-:W-:Y:S05]  /*d9e0*/  BSYNC B0 ;  /* 0x0000000000007941 */ /* 0x000fea0003800000 */
.L_x_267:
        /* <DEDUP_REMOVED lines=26> */
.L_x_269:
        /* <DEDUP_REMOVED lines=22> */
.L_x_271:
[----:B------:R-:W-:Y:S05]  /*dcf0*/  BSYNC B0 ;  /* 0x0000000000007941 */ /* 0x000fea0003800000 */
.L_x_270:
[----:B-1----:R-:W2:Y:S01]  /*dd00*/  LDL.LU R5, [R1+0x30] ;  /* 0x0000300001057983 */ /* 0x002ea20000300800 */
[----:B------:R-:W-:Y:S02]  /*dd10*/  SHF.L.U32 R15, R28, 0x10, RZ ;  /* 0x000000101c0f7819 */ /* 0x000fe400000006ff */
[----:B------:R-:W-:Y:S02]  /*dd20*/  SHF.L.U32 R14, R44, 0x10, RZ ;  /* 0x000000102c0e7819 */ /* 0x000fe400000006ff */
[----:B------:R-:W-:Y:S01]  /*dd30*/  IADD3 R22, R2, 0xb0, RZ ;  /* 0x000000b002167810 */ /* 0x000fe20007ffe0ff */
[----:B------:R-:W-:Y:S01]  /*dd40*/  FADD.FTZ R15, R15, -UR26 ;  /* 0x8000001a0f0f7e21 */ /* 0x000fe20008010000 */
[----:B------:R-:W-:Y:S01]  /*dd50*/  ISETP.GT.U32.OR P3, PT, R0, 0x22f, P3 ;  /* 0x0000022f0000780c */ /* 0x000fe20001f64470 */
[----:B------:R-:W-:Y:S01]  /*dd60*/  FADD.FTZ R14, R14, -UR26 ;  /* 0x8000001a0e0e7e21 */ /* 0x000fe20008010000 */
[----:B------:R-:W-:Y:S01]  /*dd70*/  SHF.R.S32.HI R22, RZ, 0x1f, R22 ;  /* 0x0000001fff167819 */ /* 0x000fe20000011416 */
[----:B------:R-:W-:Y:S01]  /*dd80*/  FMUL.FTZ R15, R15, UR27 ;  /* 0x0000001b0f0f7c20 */ /* 0x000fe20008410000 */
[----:B------:R-:W-:Y:S01]  /*dd90*/  SHF.L.U32 R41, R41, 0x10, RZ ;  /* 0x0000001029297819 */ /* 0x000fe200000006ff */
[----:B------:R-:W-:Y:S01]  /*dda0*/  FMUL.FTZ R14, R14, UR27 ;  /* 0x0000001b0e0e7c20 */ /* 0x000fe20008410000 */
[----:B------:R-:W-:-:S02]  /*ddb0*/  ISETP.GE.AND.EX P0, PT, R22, UR7, PT, P0 ;  /* 0x0000000716007c0c */ /* 0x000fc4000bf06300 */
[----:B------:R-:W-:Y:S02]  /*ddc0*/  SHF.L.U32 R29, R29, 0x10, RZ ;  /* 0x000000101d1d7819 */ /* 0x000fe400000006ff */
[----:B--2---:R-:W-:Y:S01]  /*ddd0*/  SHF.L.U32 R5, R5, 0x10, RZ ;  /* 0x0000001005057819 */ /* 0x004fe200000006ff */
[----:B------:R-:W-:Y:S08]  /*dde0*/  @!P5 BRA `(.L_x_272) ;  /* 0x000000000048d947 */ /* 0x000ff00003800000 */
        /* <DEDUP_REMOVED lines=18> */
.L_x_272:
[----:B------:R-:W-:Y:S04]  /*df10*/  BSSY B0, `(.L_x_273) ;  /* 0x0000016000007945 */ /* 0x000fe80003800000 */
[----:B------:R-:W-:Y:S05]  /*df20*/  @P3 BRA `(.L_x_274) ;  /* 0x0000000000503947 */ /* 0x000fea0003800000 */
[----:B0-----:R-:W-:Y:S01]  /*df30*/  MOV R16, UR5 ;  /* 0x0000000500107c02 */ /* 0x001fe20008000f00 */
[----:B------:R-:W-:Y:S02]  /*df40*/  ULDC.64 UR16, c[0x0][0x288] ;  /* 0x0000a20000107ab9 */ /* 0x000fe40000000a00 */
[----:B------:R-:W-:Y:S02]  /*df50*/  IMAD R17, R23, UR16, RZ ;  /* 0x0000001017117c24 */ /* 0x000fe4000f8e02ff */
[----:B------:R-:W-:Y:S01]  /*df60*/  FFMA.FTZ R16, R15, R16, UR14 ;  /* 0x0000000e0f107e23 */ /* 0x000fe20008010010 */
[----:B------:R-:W-:Y:S01]  /*df70*/  MOV R15, R9 ;  /* 0x00000009000f7202 */ /* 0x000fe20000000f00 */
[----:B------:R-:W-:Y:S02]  /*df80*/  IMAD R17, R20, UR17, R17 ;  /* 0x0000001114117c24 */ /* 0x000fe4000f8e0211 */
[----:B------:R-:W-:Y:S01]  /*df90*/  FFMA.FTZ R5, R5, R10, -R16 ;  /* 0x0000000a05057223 */ /* 0x000fe20000010810 */
[----:B------:R-:W-:-:S03]  /*dfa0*/  MOV R16, UR5 ;  /* 0x0000000500107c02 */ /* 0x000fc60008000f00 */
[----:B------:R-:W-:Y:S02]  /*dfb0*/  FMUL.FTZ R5, R5, UR27 ;  /* 0x0000001b05057c20 */ /* 0x000fe40008410000 */
[----:B------:R-:W-:Y:S01]  /*dfc0*/  FFMA.FTZ R16, R14, R16, UR14 ;  /* 0x0000000e0e107e23 */ /* 0x000fe20008010010 */
[----:B------:R-:W-:-:S03]  /*dfd0*/  MOV R14, R6 ;  /* 0x00000006000e7202 */ /* 0x000fc60000000f00 */
[----:B------:R-:W-:Y:S02]  /*dfe0*/  FFMA.FTZ R41, R41, R11, -R16 ;  /* 0x0000000b29297223 */ /* 0x000fe40000010810 */
[----:B------:R-:W-:Y:S01]  /*dff0*/  IMAD.WIDE.U32 R14, R20, UR16, R14 ;  /* 0x00000010140e7c25 */ /* 0x000fe2000f8e000e */
[----:B------:R-:W-:-:S03]  /*e000*/  ULDC.64 UR16, c[0x0][0x210] ;  /* 0x0000840000107ab9 */ /* 0x000fc60000000a00 */
[----:B------:R-:W-:Y:S01]  /*e010*/  FMUL.FTZ R41, R41, UR27 ;  /* 0x0000001b29297c20 */ /* 0x000fe20008410000 */
[----:B------:R-:W-:Y:S02]  /*e020*/  IADD3 R17, R15, R17, RZ ;  /* 0x000000110f117210 */ /* 0x000fe40007ffe0ff */
[C---:B------:R-:W-:Y:S02]  /*e030*/  LEA R16, P2, R14.reuse, UR16, 0x1 ;  /* 0x000000100e107c11 */ /* 0x040fe4000f8408ff */
[----:B------:R-:W-:Y:S02]  /*e040*/  F2FP.BF16.F32.PACK_AB R5, R41, R5 ;  /* 0x000000052905723e */ /* 0x000fe400000010ff */
[----:B------:R-:W-:-:S05]  /*e050*/  LEA.HI.X R17, R14, UR17, R17, 0x1, P2 ;  /* 0x000000110e117c11 */ /* 0x000fca00090f0c11 */
[----:B------:R1:W-:Y:S04]  /*e060*/  STG.E desc[UR22][R16.64], R5 ;  /* 0x0000000510007986 */ /* 0x0003e8000c101916 */
.L_x_274:
[----:B------:R-:W-:Y:S05]  /*e070*/  BSYNC B0 ;  /* 0x0000000000007941 */ /* 0x000fea0003800000 */
.L_x_273:
[----:B-1----:R-:W2:Y:S01]  /*e080*/  LDL.LU R5, [R1+0x2c] ;  /* 0x00002c0001057983 */ /* 0x002ea20000300800 */
[----:B------:R-:W-:Y:S01]  /*e090*/  SHF.L.U32 R14, R34, 0x10, RZ ;  /* 0x00000010220e7819 */ /* 0x000fe200000006ff */
[----:B------:R-:W-:Y:S01]  /*e0a0*/  FADD.FTZ R15, R29, -UR26 ;  /* 0x8000001a1d0f7e21 */ /* 0x000fe20008010000 */
[----:B------:R-:W-:Y:S02]  /*e0b0*/  IADD3 R24, R2, 0xc0, RZ ;  /* 0x000000c002187810 */ /* 0x000fe40007ffe0ff */
[----:B------:R-:W-:Y:S01]  /*e0c0*/  ISETP.GT.U32.OR P0, PT, R0, 0x22f, P0 ;  /* 0x0000022f0000780c */ /* 0x000fe20000704470 */
[----:B------:R-:W-:Y:S01]  /*e0d0*/  FADD.FTZ R14, R14, -UR26 ;  /* 0x8000001a0e0e7e21 */ /* 0x000fe20008010000 */
[----:B------:R-:W-:Y:S01]  /*e0e0*/  ISETP.GE.U32.AND P2, PT, R24, UR6, PT ;  /* 0x0000000618007c0c */ /* 0x000fe2000bf46070 */
[----:B------:R-:W-:Y:S01]  /*e0f0*/  FMUL.FTZ R15, R15, UR27 ;  /* 0x0000001b0f0f7c20 */ /* 0x000fe20008410000 */
[----:B------:R-:W-:Y:S01]  /*e100*/  SHF.L.U32 R33, R33, 0x10, RZ ;  /* 0x0000001021217819 */ /* 0x000fe200000006ff */
[----:B------:R-:W-:Y:S01]  /*e110*/  FMUL.FTZ R14, R14, UR27 ;  /* 0x0000001b0e0e7c20 */ /* 0x000fe20008410000 */
[----:B0-----:R-:W-:-:S02]  /*e120*/  SHF.R.S32.HI R18, RZ, 0x1f, R24 ;  /* 0x0000001fff127819 */ /* 0x001fc40000011418 */
[----:B--2---:R-:W-:Y:S01]  /*e130*/  SHF.L.U32 R5, R5, 0x10, RZ ;  /* 0x0000001005057819 */ /* 0x004fe200000006ff */
        /* <DEDUP_REMOVED lines=19> */
.L_x_275:
[----:B------:R-:W-:Y:S04]  /*e270*/  BSSY B0, `(.L_x_276) ;  /* 0x0000016000007945 */ /* 0x000fe80003800000 */
[----:B------:R-:W-:Y:S05]  /*e280*/  @P0 BRA `(.L_x_277) ;  /* 0x0000000000500947 */ /* 0x000fea0003800000 */
[----:B------:R-:W-:Y:S01]  /*e290*/  MOV R17, UR5 ;  /* 0x0000000500117c02 */ /* 0x000fe20008000f00 */
[----:B------:R-:W-:Y:S01]  /*e2a0*/  ULDC.64 UR16, c[0x0][0x288] ;  /* 0x0000a20000107ab9 */ /* 0x000fe20000000a00 */
[----:B------:R-:W-:-:S03]  /*e2b0*/  MOV R16, UR5 ;  /* 0x0000000500107c02 */ /* 0x000fc60008000f00 */
[----:B------:R-:W-:Y:S01]  /*e2c0*/  FFMA.FTZ R15, R15, R17, UR14 ;  /* 0x0000000e0f0f7e23 */ /* 0x000fe20008010011 */
[----:B------:R-:W-:Y:S02]  /*e2d0*/  IMAD R17, R22, UR16, RZ ;  /* 0x0000001016117c24 */ /* 0x000fe4000f8e02ff */
[----:B------:R-:W-:Y:S01]  /*e2e0*/  FFMA.FTZ R16, R14, R16, UR14 ;  /* 0x0000000e0e107e23 */ /* 0x000fe20008010010 */
[----:B------:R-:W-:Y:S01]  /*e2f0*/  MOV R14, R6 ;  /* 0x00000006000e7202 */ /* 0x000fe20000000f00 */
[----:B------:R-:W-:Y:S01]  /*e300*/  FFMA.FTZ R5, R5, R10, -R15 ;  /* 0x0000000a05057223 */ /* 0x000fe2000001080f */
[----:B------:R-:W-:Y:S01]  /*e310*/  MOV R15, R9 ;  /* 0x00000009000f7202 */ /* 0x000fe20000000f00 */
[----:B------:R-:W-:Y:S01]  /*e320*/  FFMA.FTZ R33, R33, R11, -R16 ;  /* 0x0000000b21217223 */ /* 0x000fe20000010810 */
[----:B------:R-:W-:Y:S02]  /*e330*/  IMAD R17, R21, UR17, R17 ;  /* 0x0000001115117c24 */ /* 0x000fe4000f8e0211 */
[----:B------:R-:W-:Y:S01]  /*e340*/  FMUL.FTZ R5, R5, UR27 ;  /* 0x0000001b05057c20 */ /* 0x000fe20008410000 */
[----:B------:R-:W-:Y:S01]  /*e350*/  IMAD.WIDE.U32 R14, R21, UR16, R14 ;  /* 0x00000010150e7c25 */ /* 0x000fe2000f8e000e */
[----:B------:R-:W-:-:S03]  /*e360*/  ULDC.64 UR16, c[0x0][0x210] ;  /* 0x0000840000107ab9 */ /* 0x000fc60000000a00 */
[----:B------:R-:W-:Y:S01]  /*e370*/  FMUL.FTZ R33, R33, UR27 ;  /* 0x0000001b21217c20 */ /* 0x000fe20008410000 */
[C---:B------:R-:W-:Y:S02]  /*e380*/  LEA R16, P0, R14.reuse, UR16, 0x1 ;  /* 0x000000100e107c11 */ /* 0x040fe4000f8008ff */
[----:B------:R-:W-:Y:S02]  /*e390*/  IADD3 R17, R15, R17, RZ ;  /* 0x000000110f117210 */ /* 0x000fe40007ffe0ff */
[----:B------:R-:W-:Y:S02]  /*e3a0*/  F2FP.BF16.F32.PACK_AB R5, R33, R5 ;  /* 0x000000052105723e */ /* 0x000fe400000010ff */
[----:B------:R-:W-:-:S05]  /*e3b0*/  LEA.HI.X R17, R14, UR17, R17, 0x1, P0 ;  /* 0x000000110e117c11 */ /* 0x000fca00080f0c11 */
[----:B------:R0:W-:Y:S02]  /*e3c0*/  STG.E desc[UR22][R16.64], R5 ;  /* 0x0000000510007986 */ /* 0x0001e4000c101916 */
.L_x_277:
[----:B------:R-:W-:Y:S05]  /*e3d0*/  BSYNC B0 ;  /* 0x0000000000007941 */ /* 0x000fea0003800000 */
.L_x_276:
[----:B0-----:R-:W2:Y:S04]  /*e3e0*/  LDL.LU R5, [R1+0xa4] ;  /* 0x0000a40001057983 */ /* 0x001ea80000300800 */
[----:B------:R-:W3:Y:S01]  /*e3f0*/  LDL.LU R17, [R1+0xc0] ;  /* 0x0000c00001117983 */ /* 0x000ee20000300800 */
[----:B------:R-:W-:-:S04]  /*e400*/  ISETP.GE.AND.EX P2, PT, R18, UR7, PT, P2 ;  /* 0x0000000712007c0c */ /* 0x000fc8000bf46320 */
[----:B------:R-:W-:Y:S02]  /*e410*/  ISETP.GT.U32.OR P2, PT, R0, 0x22f, P2 ;  /* 0x0000022f0000780c */ /* 0x000fe40001744470 */
[C---:B--2---:R-:W-:Y:S02]  /*e420*/  PRMT R14, R5.reuse, 0x7632, R14 ;  /* 0x00007632050e7816 */ /* 0x044fe4000000000e */
[----:B------:R-:W-:Y:S02]  /*e430*/  SHF.L.U32 R15, R5, 0x10, RZ ;  /* 0x00000010050f7819 */ /* 0x000fe400000006ff */
[----:B------:R-:W-:Y:S02]  /*e440*/  SHF.L.U32 R14, R14, 0x10, RZ ;  /* 0x000000100e0e7819 */ /* 0x000fe400000006ff */
[----:B------:R-:W-:Y:S01]  /*e450*/  IADD3 R5, R2, 0xd0, RZ ;  /* 0x000000d002057810 */ /* 0x000fe20007ffe0ff */
[----:B------:R-:W-:Y:S01]  /*e460*/  FADD.FTZ R15, R15, -UR26 ;  /* 0x8000001a0f0f7e21 */ /* 0x000fe20008010000 */
[----:B---3--:R-:W-:Y:S01]  /*e470*/  PRMT R16, R17, 0x7632, R16 ;  /* 0x0000763211107816 */ /* 0x008fe20000000010 */
[----:B------:R-:W-:Y:S01]  /*e480*/  FADD.FTZ R14, R14, -UR26 ;  /* 0x8000001a0e0e7e21 */ /* 0x000fe20008010000 */
[----:B------:R-:W-:Y:S01]  /*e490*/  ISETP.GE.U32.AND P0, PT, R5, UR6, PT ;  /* 0x0000000605007c0c */ /* 0x000fe2000bf06070 */
[----:B------:R-:W-:Y:S01]  /*e4a0*/  FMUL.FTZ R15, R15, UR27 ;  /* 0x0000001b0f0f7c20 */ /* 0x000fe20008410000 */
[----:B------:R-:W-:Y:S01]  /*e4b0*/  SHF.L.U32 R22, R17, 0x10, RZ ;  /* 0x0000001011167819 */ /* 0x000fe200000006ff */
[----:B------:R-:W-:Y:S01]  /*e4c0*/  FMUL.FTZ R14, R14, UR27 ;  /* 0x0000001b0e0e7c20 */ /* 0x000fe20008410000 */
[----:B------:R-:W-:-:S02]  /*e4d0*/  SHF.L.U32 R16, R16, 0x10, RZ ;  /* 0x0000001010107819 */ /* 0x000fc400000006ff */
[----:B------:R-:W-:Y:S01]  /*e4e0*/  SHF.R.S32.HI R19, RZ, 0x1f, R5 ;  /* 0x0000001fff137819 */ /* 0x000fe20000011405 */
        /* <DEDUP_REMOVED lines=19> */
.L_x_278:
[----:B------:R-:W-:Y:S04]  /*e620*/  BSSY B0, `(.L_x_279) ;  /* 0x0000016000007945 */ /* 0x000fe80003800000 */
[----:B------:R-:W-:Y:S05]  /*e630*/  @P2 BRA `(.L_x_280) ;  /* 0x0000000000502947 */ /* 0x000fea0003800000 */
[----:B------:R-:W-:Y:S01]  /*e640*/  MOV R20, UR5 ;  /* 0x0000000500147c02 */ /* 0x000fe20008000f00 */
[----:B------:R-:W-:Y:S01]  /*e650*/  ULDC.64 UR16, c[0x0][0x288] ;  /* 0x0000a20000107ab9 */ /* 0x000fe20000000a00 */
[----:B------:R-:W-:Y:S01]  /*e660*/  MOV R17, UR5 ;  /* 0x0000000500117c02 */ /* 0x000fe20008000f00 */
[----:B------:R-:W-:Y:S02]  /*e670*/  IMAD R18, R18, UR16, RZ ;  /* 0x0000001012127c24 */ /* 0x000fe4000f8e02ff */
[----:B------:R-:W-:Y:S02]  /*e680*/  FFMA.FTZ R15, R15, R20, UR14 ;  /* 0x0000000e0f0f7e23 */ /* 0x000fe40008010014 */
[----:B------:R-:W-:Y:S01]  /*e690*/  FFMA.FTZ R17, R14, R17, UR14 ;  /* 0x0000000e0e117e23 */ /* 0x000fe20008010011 */
[----:B------:R-:W-:Y:S01]  /*e6a0*/  MOV R14, R6 ;  /* 0x00000006000e7202 */ /* 0x000fe20000000f00 */
[----:B------:R-:W-:Y:S01]  /*e6b0*/  FFMA.FTZ R22, R22, R10, -R15 ;  /* 0x0000000a16167223 */ /* 0x000fe2000001080f */
[----:B------:R-:W-:Y:S01]  /*e6c0*/  MOV R15, R9 ;  /* 0x00000009000f7202 */ /* 0x000fe20000000f00 */
[----:B------:R-:W-:Y:S01]  /*e6d0*/  FFMA.FTZ R17, R16, R11, -R17 ;  /* 0x0000000b10117223 */ /* 0x000fe20000010811 */
[----:B------:R-:W-:-:S02]  /*e6e0*/  IMAD R18, R24, UR17, R18 ;  /* 0x0000001118127c24 */ /* 0x000fc4000f8e0212 */
[----:B------:R-:W-:Y:S01]  /*e6f0*/  FMUL.FTZ R22, R22, UR27 ;  /* 0x0000001b16167c20 */ /* 0x000fe20008410000 */
[----:B------:R-:W-:Y:S01]  /*e700*/  IMAD.WIDE.U32 R14, R24, UR16, R14 ;  /* 0x00000010180e7c25 */ /* 0x000fe2000f8e000e */
[----:B------:R-:W-:-:S03]  /*e710*/  ULDC.64 UR16, c[0x0][0x210] ;  /* 0x0000840000107ab9 */ /* 0x000fc60000000a00 */
[----:B------:R-:W-:Y:S01]  /*e720*/  FMUL.FTZ R20, R17, UR27 ;  /* 0x0000001b11147c20 */ /* 0x000fe20008410000 */
[----:B------:R-:W-:Y:S02]  /*e730*/  LEA R16, P2, R14, UR16, 0x1 ;  /* 0x000000100e107c11 */ /* 0x000fe4000f8408ff */
[----:B------:R-:W-:Y:S02]  /*e740*/  IADD3 R18, R15, R18, RZ ;  /* 0x000000120f127210 */ /* 0x000fe40007ffe0ff */
[----:B------:R-:W-:Y:S02]  /*e750*/  F2FP.BF16.F32.PACK_AB R20, R20, R22 ;  /* 0x000000161414723e */ /* 0x000fe400000010ff */
[----:B------:R-:W-:-:S05]  /*e760*/  LEA.HI.X R17, R14, UR17, R18, 0x1, P2 ;  /* 0x000000110e117c11 */ /* 0x000fca00090f0c12 */
[----:B------:R0:W-:Y:S02]  /*e770*/  STG.E desc[UR22][R16.64], R20 ;  /* 0x0000001410007986 */ /* 0x0001e4000c101916 */
.L_x_280:
[----:B------:R-:W-:Y:S05]  /*e780*/  BSYNC B0 ;  /* 0x0000000000007941 */ /* 0x000fea0003800000 */
.L_x_279:
[----:B------:R-:W2:Y:S04]  /*e790*/  LDL.LU R15, [R1+0xa8] ;  /* 0x0000a800010f7983 */ /* 0x000ea80000300800 */
[----:B0-----:R-:W3:Y:S01]  /*e7a0*/  LDL.LU R17, [R1+0xbc] ;  /* 0x0000bc0001117983 */ /* 0x001ee20000300800 */
[----:B------:R-:W-:Y:S02]  /*e7b0*/  IADD3 R18, R2, 0xe0, RZ ;  /* 0x000000e002127810 */ /* 0x000fe40007ffe0ff */
[----:B------:R-:W-:Y:S02]  /*e7c0*/  ISETP.GE.AND.EX P0, PT, R19, UR7, PT, P0 ;  /* 0x0000000713007c0c */ /* 0x000fe4000bf06300 */
[----:B------:R-:W-:Y:S02]  /*e7d0*/  ISETP.GE.U32.AND P2, PT, R18, UR6, PT ;  /* 0x0000000612007c0c */ /* 0x000fe4000bf46070 */
[----:B------:R-:W-:-:S02]  /*e7e0*/  ISETP.GT.U32.OR P0, PT, R0, 0x22f, P0 ;  /* 0x0000022f0000780c */ /* 0x000fc40000704470 */
[----:B------:R-:W-:Y:S02]  /*e7f0*/  SHF.R.S32.HI R20, RZ, 0x1f, R18 ;  /* 0x0000001fff147819 */ /* 0x000fe40000011412 */
[C---:B--2---:R-:W-:Y:S02]  /*e800*/  PRMT R14, R15.reuse, 0x7632, R14 ;  /* 0x000076320f0e7816 */ /* 0x044fe4000000000e */
[----:B------:R-:W-:Y:S02]  /*e810*/  SHF.L.U32 R15, R15, 0x10, RZ ;  /* 0x000000100f0f7819 */ /* 0x000fe400000006ff */
[----:B------:R-:W-:Y:S02]  /*e820*/  SHF.L.U32 R14, R14, 0x10, RZ ;  /* 0x000000100e0e7819 */ /* 0x000fe400000006ff */
[----:B---3--:R-:W-:Y:S01]  /*e830*/  PRMT R16, R17, 0x7632, R16 ;  /* 0x0000763211107816 */ /* 0x008fe20000000010 */
        /* <DEDUP_REMOVED lines=16> */
[----:B------:R0:W1:Y:S02]  /*e940*/  MUFU.RCP R25, R24 ;  /* 0x0000001800197308 */ /* 0x0000640000001000 */
[----:B0-----:R-:W-:Y:S01]  /*e950*/  FADD.FTZ R24, -R22, 1 ;  /* 0x3f80000016187421 */ /* 0x001fe20000010100 */
[----:B------:R-:W-:-:S03]  /*e960*/  FMUL.FTZ R16, R16, R22 ;  /* 0x0000001610107220 */ /* 0x000fc60000410000 */
[----:B------:R-:W-:Y:S01]  /*e970*/  FFMA.FTZ R24, R17, R24, 1 ;  /* 0x3f80000011187423 */ /* 0x000fe20000010018 */
[----:B-1----:R-:W-:Y:S01]  /*e980*/  FMUL.FTZ R23, R23, R25 ;  /* 0x0000001917177220 */ /* 0x002fe20000410000 */
[----:B------:R-:W-:Y:S02]  /*e990*/  FADD.FTZ R25, -R25, 1 ;  /* 0x3f80000019197421 */ /* 0x000fe40000010100 */
[----:B------:R-:W-:Y:S02]  /*e9a0*/  FMUL.FTZ R16, R16, R24 ;  /* 0x0000001810107220 */ /* 0x000fe40000410000 */
[----:B------:R-:W-:-:S04]  /*e9b0*/  FFMA.FTZ R25, R21, R25, 1 ;  /* 0x3f80000015197423 */ /* 0x000fc80000010019 */
[----:B------:R-:W-:-:S07]  /*e9c0*/  FMUL.FTZ R23, R23, R25 ;  /* 0x0000001917177220 */ /* 0x000fce0000410000 */
.L_x_281:
        /* <DEDUP_REMOVED lines=22> */
.L_x_283:
[----:B------:R-:W-:Y:S05]  /*eb30*/  BSYNC B0 ;  /* 0x0000000000007941 */ /* 0x000fea0003800000 */
.L_x_282:
        /* <DEDUP_REMOVED lines=9> */
[C---:B---3--:R-:W-:Y:S01]  /*ebd0*/  PRMT R16, R14.reuse, 0x7632, R16 ;  /* 0x000076320e107816 */ /* 0x048fe20000000010 */
        /* <DEDUP_REMOVED lines=26> */
.L_x_284:
[----:B------:R-:W-:Y:S04]  /*ed80*/  BSSY B0, `(.L_x_285) ;  /* 0x0000016000007945 */ /* 0x000fe80003800000 */
[----:B------:R-:W-:Y:S05]  /*ed90*/  @P2 BRA `(.L_x_286) ;  /* 0x0000000000502947 */ /* 0x000fea0003800000 */
[----:B------:R-:W-:Y:S01]  /*eda0*/  MOV R22, UR5 ;  /* 0x0000000500167c02 */ /* 0x000fe20008000f00 */
[----:B------:R-:W-:Y:S01]  /*edb0*/  ULDC.64 UR16, c[0x0][0x288] ;  /* 0x0000a20000107ab9 */ /* 0x000fe20000000a00 */
[----:B------:R-:W-:-:S03]  /*edc0*/  MOV R21, UR5 ;  /* 0x0000000500157c02 */ /* 0x000fc60008000f00 */
[----:B------:R-:W-:Y:S02]  /*edd0*/  FFMA.FTZ R15, R15, R22, UR14 ;  /* 0x0000000e0f0f7e23 */ /* 0x000fe40008010016 */
[----:B------:R-:W-:Y:S01]  /*ede0*/  FFMA.FTZ R17, R17, R21, UR14 ;  /* 0x0000000e11117e23 */ /* 0x000fe20008010015 */
[----:B------:R-:W-:Y:S02]  /*edf0*/  IMAD R21, R20, UR16, RZ ;  /* 0x0000001014157c24 */ /* 0x000fe4000f8e02ff */
[----:B------:R-:W-:Y:S01]  /*ee00*/  FFMA.FTZ R20, R14, R10, -R15 ;  /* 0x0000000a0e147223 */ /* 0x000fe2000001080f */
[----:B------:R-:W-:Y:S01]  /*ee10*/  MOV R14, R6 ;  /* 0x00000006000e7202 */ /* 0x000fe20000000f00 */
[----:B------:R-:W-:Y:S01]  /*ee20*/  FFMA.FTZ R17, R16, R11, -R17 ;  /* 0x0000000b10117223 */ /* 0x000fe20000010811 */
[----:B------:R-:W-:Y:S01]  /*ee30*/  MOV R15, R9 ;  /* 0x00000009000f7202 */ /* 0x000fe20000000f00 */
[----:B------:R-:W-:Y:S02]  /*ee40*/  IMAD R21, R18, UR17, R21 ;  /* 0x0000001112157c24 */ /* 0x000fe4000f8e0215 */
        /* <DEDUP_REMOVED lines=9> */
.L_x_286:
[----:B------:R-:W-:Y:S05]  /*eee0*/  BSYNC B0 ;  /* 0x0000000000007941 */ /* 0x000fea0003800000 */
.L_x_285:
[----:B------:R-:W2:Y:S04]  /*eef0*/  LDL.LU R15, [R1+0x94] ;  /* 0x00009400010f7983 */ /* 0x000ea80000300800 */
[----:B------:R-:W3:Y:S01]  /*ef00*/  LDL.LU R14, [R1+0xb4] ;  /* 0x0000b400010e7983 */ /* 0x000ee20000300800 */
[----:B0-----:R-:W-:Y:S02]  /*ef10*/  IADD3 R18, R2, 0x100, RZ ;  /* 0x0000010002127810 */ /* 0x001fe40007ffe0ff */
[----:B------:R-:W-:Y:S02]  /*ef20*/  ISETP.GE.AND.EX P0, PT, R19, UR7, PT, P0 ;  /* 0x0000000713007c0c */ /* 0x000fe4000bf06300 */
[----:B------:R-:W-:Y:S02]  /*ef30*/  ISETP.GE.U32.AND P2, PT, R18, UR6, PT ;  /* 0x0000000612007c0c */ /* 0x000fe4000bf46070 */
[----:B------:R-:W-:-:S02]  /*ef40*/  ISETP.GT.U32.OR P0, PT, R0, 0x22f, P0 ;  /* 0x0000022f0000780c */ /* 0x000fc40000704470 */
[----:B------:R-:W-:Y:S02]  /*ef50*/  SHF.R.S32.HI R20, RZ, 0x1f, R18 ;  /* 0x0000001fff147819 */ /* 0x000fe40000011412 */
        /* <DEDUP_REMOVED lines=29> */
.L_x_287:
        /* <DEDUP_REMOVED lines=22> */
.L_x_289:
[----:B------:R-:W-:Y:S05]  /*f290*/  BSYNC B0 ;  /* 0x0000000000007941 */ /* 0x000fea0003800000 */
.L_x_288:
        /* <DEDUP_REMOVED lines=36> */
.L_x_290:
        /* <DEDUP_REMOVED lines=22> */
.L_x_292:
[----:B------:R-:W-:Y:S05]  /*f640*/  BSYNC B0 ;  /* 0x0000000000007941 */ /* 0x000fea0003800000 */
.L_x_291:
        /* <DEDUP_REMOVED lines=36> */
.L_x_293:
        /* <DEDUP_REMOVED lines=22> */
.L_x_295:
[----:B------:R-:W-:Y:S05]  /*f9f0*/  BSYNC B0 ;  /* 0x0000000000007941 */ /* 0x000fea0003800000 */
.L_x_294:
        /* <DEDUP_REMOVED lines=36> */
.L_x_296:
        /* <DEDUP_REMOVED lines=22> */
.L_x_298:
[----:B------:R-:W-:Y:S05]  /*fda0*/  BSYNC B0 ;  /* 0x0000000000007941 */ /* 0x000fea0003800000 */
.L_x_297:
        /* <DEDUP_REMOVED lines=36> */
.L_x_299:
        /* <DEDUP_REMOVED lines=22> */
.L_x_301:
[----:B------:R-:W-:Y:S05]  /*10150*/  BSYNC B0 ;  /* 0x0000000000007941 */ /* 0x000fea0003800000 */
.L_x_300:
[----:B------:R-:W2:Y:S04]  /*10160*/  LDL.LU R14, [R1+0x7c] ;  /* 0x00007c00010e7983 */ /* 0x000ea80000300800 */
[----:B0-----:R-:W3:Y:S01]  /*10170*/  LDL.LU R5, [R1+0xc4] ;  /* 0x0000c40001057983 */ /* 0x001ee20000300800 */
[----:B------:R-:W-:Y:S02]  /*10180*/  IADD3 R29, R2, 0x150, RZ ;  /* 0x00000150021d7810 */ /* 0x000fe40007ffe0ff */
[----:B------:R-:W-:Y:S02]  /*10190*/  ISETP.GE.AND.EX P2, PT, R20, UR7, PT, P2 ;  /* 0x0000000714007c0c */ /* 0x000fe4000bf46320 */
[----:B------:R-:W-:Y:S02]  /*101a0*/  ISETP.GE.U32.AND P0, PT, R29, UR6, PT ;  /* 0x000000061d007c0c */ /* 0x000fe4000bf06070 */
[----:B------:R-:W-:-:S02]  /*101b0*/  ISETP.GT.U32.OR P2, PT, R0, 0x22f, P2 ;  /* 0x0000022f0000780c */ /* 0x000fc40001744470 */
[C---:B--2---:R-:W-:Y:S02]  /*101c0*/  PRMT R17, R14.reuse, 0x7632, R17 ;  /* 0x000076320e117816 */ /* 0x044fe40000000011 */
[----:B------:R-:W-:Y:S02]  /*101d0*/  SHF.L.U32 R15, R14, 0x10, RZ ;  /* 0x000000100e0f7819 */ /* 0x000fe400000006ff */
[----:B------:R-:W-:Y:S02]  /*101e0*/  SHF.L.U32 R17, R17, 0x10, RZ ;  /* 0x0000001011117819 */ /* 0x000fe400000006ff */
[----:B---3--:R-:W-:Y:S01]  /*101f0*/  PRMT R16, R5, 0x7632, R16 ;  /* 0x0000763205107816 */ /* 0x008fe20000000010 */
[----:B------:R-:W-:Y:S01]  /*10200*/  FADD.FTZ R15, R15, -UR26 ;  /* 0x8000001a0f0f7e21 */ /* 0x000fe20008010000 */
[----:B------:R-:W-:Y:S01]  /*10210*/  SHF.L.U32 R14, R5, 0x10, RZ ;  /* 0x00000010050e7819 */ /* 0x000fe200000006ff */
[----:B------:R-:W-:Y:S01]  /*10220*/  FADD.FTZ R17, R17, -UR26 ;  /* 0x8000001a11117e21 */ /* 0x000fe20008010000 */
[----:B------:R-:W-:Y:S01]  /*10230*/  SHF.R.S32.HI R5, RZ, 0x1f, R29 ;  /* 0x0000001fff057819 */ /* 0x000fe2000001141d */
        /* <DEDUP_REMOVED lines=22> */
.L_x_302:
[----:B------:R-:W-:Y:S04]  /*103a0*/  BSSY B0, `(.L_x_303) ;  /* 0x0000016000007945 */ /* 0x000fe80003800000 */
[----:B------:R-:W-:Y:S05]  /*103b0*/  @P2 BRA `(.L_x_304) ;  /* 0x0000000000502947 */ /* 0x000fea0003800000 */
[----:B------:R-:W-:Y:S01]  /*103c0*/  MOV R19, UR5 ;  /* 0x0000000500137c02 */ /* 0x000fe20008000f00 */
[----:B------:R-:W-:Y:S01]  /*103d0*/  ULDC.64 UR16, c[0x0][0x288] ;  /* 0x0000a20000107ab9 */ /* 0x000fe20000000a00 */
[----:B------:R-:W-:Y:S01]  /*103e0*/  MOV R21, UR5 ;  /* 0x0000000500157c02 */ /* 0x000fe20008000f00 */
[----:B------:R-:W-:Y:S02]  /*103f0*/  IMAD R20, R20, UR16, RZ ;  /* 0x0000001014147c24 */ /* 0x000fe4000f8e02ff */
[----:B------:R-:W-:Y:S01]  /*10400*/  FFMA.FTZ R19, R15, R19, UR14 ;  /* 0x0000000e0f137e23 */ /* 0x000fe20008010013 */
[----:B------:R-:W-:Y:S01]  /*10410*/  MOV R15, R9 ;  /* 0x00000009000f7202 */ /* 0x000fe20000000f00 */
[----:B------:R-:W-:Y:S01]  /*10420*/  FFMA.FTZ R17, R17, R21, UR14 ;  /* 0x0000000e11117e23 */ /* 0x000fe20008010015 */
[----:B------:R-:W-:Y:S02]  /*10430*/  IMAD R20, R18, UR17, R20 ;  /* 0x0000001112147c24 */ /* 0x000fe4000f8e0214 */
[----:B------:R-:W-:Y:S01]  /*10440*/  FFMA.FTZ R19, R14, R10, -R19 ;  /* 0x0000000a0e137223 */ /* 0x000fe20000010813 */
[----:B------:R-:W-:Y:S01]  /*10450*/  MOV R14, R6 ;  /* 0x00000006000e7202 */ /* 0x000fe20000000f00 */
[----:B------:R-:W-:-:S02]  /*10460*/  FFMA.FTZ R17, R16, R11, -R17 ;  /* 0x0000000b10117223 */ /* 0x000fc40000010811 */
[----:B------:R-:W-:Y:S02]  /*10470*/  FMUL.FTZ R19, R19, UR27 ;  /* 0x0000001b13137c20 */ /* 0x000fe40008410000 */
        /* <DEDUP_REMOVED lines=8> */
.L_x_304:
[----:B------:R-:W-:Y:S05]  /*10500*/  BSYNC B0 ;  /* 0x0000000000007941 */ /* 0x000fea0003800000 */
.L_x_303:
[----:B------:R-:W2:Y:S04]  /*10510*/  LDL.LU R15, [R1+0xb0] ;  /* 0x0000b000010f7983 */ /* 0x000ea80000300800 */
[----:B------:R-:W3:Y:S01]  /*10520*/  LDL.LU R14, [R1+0xf0] ;  /* 0x0000f000010e7983 */ /* 0x000ee20000300800 */
[----:B------:R-:W-:Y:S02]  /*10530*/  IADD3 R28, R2, 0x160, RZ ;  /* 0x00000160021c7810 */ /* 0x000fe40007ffe0ff */
[----:B------:R-:W-:Y:S02]  /*10540*/  ISETP.GE.AND.EX P0, PT, R5, UR7, PT, P0 ;  /* 0x0000000705007c0c */ /* 0x000fe4000bf06300 */
[----:B------:R-:W-:Y:S02]  /*10550*/  ISETP.GE.U32.AND P2, PT, R28, UR6, PT ;  /* 0x000000061c007c0c */ /* 0x000fe4000bf46070 */
[----:B------:R-:W-:-:S02]  /*10560*/  ISETP.GT.U32.OR P0, PT, R0, 0x22f, P0 ;  /* 0x0000022f0000780c */ /* 0x000fc40000704470 */
[----:B0-----:R-:W-:Y:S02]  /*10570*/  SHF.R.S32.HI R18, RZ, 0x1f, R28 ;  /* 0x0000001fff127819 */ /* 0x001fe4000001141c */
        /* <DEDUP_REMOVED lines=29> */
.L_x_305:
        /* <DEDUP_REMOVED lines=22> */
.L_x_307:
[----:B------:R-:W-:Y:S05]  /*108b0*/  BSYNC B0 ;  /* 0x0000000000007941 */ /* 0x000fea0003800000 */
.L_x_306:
        /* <DEDUP_REMOVED lines=36> */
.L_x_308:
        /* <DEDUP_REMOVED lines=22> */
.L_x_310:
[----:B------:R-:W-:Y:S05]  /*10c60*/  BSYNC B0 ;  /* 0x0000000000007941 */ /* 0x000fea0003800000 */
.L_x_309:
        /* <DEDUP_REMOVED lines=36> */
.L_x_311:
        /* <DEDUP_REMOVED lines=22> */
.L_x_313:
[----:B------:R-:W-:Y:S05]  /*11010*/  BSYNC B0 ;  /* 0x0000000000007941 */ /* 0x000fea0003800000 */
.L_x_312:
        /* <DEDUP_REMOVED lines=36> */
.L_x_314:
        /* <DEDUP_REMOVED lines=22> */
.L_x_316:
[----:B------:R-:W-:Y:S05]  /*113c0*/  BSYNC B0 ;  /* 0x0000000000007941 */ /* 0x000fea0003800000 */
.L_x_315:
        /* <DEDUP_REMOVED lines=36> */
.L_x_317:
        /* <DEDUP_REMOVED lines=22> */
.L_x_319:
[----:B------:R-:W-:Y:S05]  /*11770*/  BSYNC B0 ;  /* 0x0000000000007941 */ /* 0x000fea0003800000 */
.L_x_318:
        /* <DEDUP_REMOVED lines=36> */
.L_x_320:
        /* <DEDUP_REMOVED lines=16> */
[----:B------:R-:W-:-:S02]  /*11ac0*/  ULDC.64 UR16, c[0x0][0x210] ;  /* 0x0000840000107ab9 */ /* 0x000fc40000000a00 */
[----:B------:R-:W-:Y:S02]  /*11ad0*/  LEA R16, P2, R14, UR16, 0x1 ;  /* 0x000000100e107c11 */ /* 0x000fe4000f8408ff */
[----:B------:R-:W-:Y:S02]  /*11ae0*/  IADD3 R19, R15, R19, RZ ;  /* 0x000000130f137210 */ /* 0x000fe40007ffe0ff */
[----:B------:R-:W-:Y:S02]  /*11af0*/  F2FP.BF16.F32.PACK_AB R15, R20, R18 ;  /* 0x00000012140f723e */ /* 0x000fe400000010ff */
[----:B------:R-:W-:-:S05]  /*11b00*/  LEA.HI.X R17, R14, UR17, R19, 0x1, P2 ;  /* 0x000000110e117c11 */ /* 0x000fca00090f0c13 */
[----:B------:R0:W-:Y:S02]  /*11b10*/  STG.E desc[UR22][R16.64], R15 ;  /* 0x0000000f10007986 */ /* 0x0001e4000c101916 */
.L_x_322:
[----:B------:R-:W-:Y:S05]  /*11b20*/  BSYNC B0 ;  /* 0x0000000000007941 */ /* 0x000fea0003800000 */
.L_x_321:
[----:B------:R-:W2:Y:S01]  /*11b30*/  LDL.LU R14, [R1+0xd8] ;  /* 0x0000d800010e7983 */ /* 0x000ea20000300800 */
[C---:B0-----:R-:W-:Y:S02]  /*11b40*/  PRMT R15, R27.reuse, 0x7632, R15 ;  /* 0x000076321b0f7816 */ /* 0x041fe4000000000f */
[----:B------:R-:W-:Y:S02]  /*11b50*/  SHF.L.U32 R27, R27, 0x10, RZ ;  /* 0x000000101b1b7819 */ /* 0x000fe400000006ff */
[----:B------:R-:W-:Y:S02]  /*11b60*/  SHF.L.U32 R15, R15, 0x10, RZ ;  /* 0x000000100f0f7819 */ /* 0x000fe400000006ff */
[----:B------:R-:W-:Y:S01]  /*11b70*/  IADD3 R28, R2, 0x1c0, RZ ;  /* 0x000001c0021c7810 */ /* 0x000fe20007ffe0ff */
[----:B------:R-:W-:Y:S01]  /*11b80*/  FADD.FTZ R27, R27, -UR26 ;  /* 0x8000001a1b1b7e21 */ /* 0x000fe20008010000 */
[----:B------:R-:W-:Y:S01]  /*11b90*/  ISETP.GE.AND.EX P0, PT, R5, UR7, PT, P0 ;  /* 0x0000000705007c0c */ /* 0x000fe2000bf06300 */
[----:B------:R-:W-:Y:S01]  /*11ba0*/  FADD.FTZ R17, R15, -UR26 ;  /* 0x8000001a0f117e21 */ /* 0x000fe20008010000 */
[----:B------:R-:W-:Y:S01]  /*11bb0*/  ISETP.GE.U32.AND P2, PT, R28, UR6, PT ;  /* 0x000000061c007c0c */ /* 0x000fe2000bf46070 */
[----:B------:R-:W-:Y:S01]  /*11bc0*/  FMUL.FTZ R15, R27, UR27 ;  /* 0x0000001b1b0f7c20 */ /* 0x000fe20008410000 */
[----:B------:R-:W-:Y:S01]  /*11bd0*/  ISETP.GT.U32.OR P0, PT, R0, 0x22f, P0 ;  /* 0x0000022f0000780c */ /* 0x000fe20000704470 */
[----:B------:R-:W-:Y:S01]  /*11be0*/  FMUL.FTZ R17, R17, UR27 ;  /* 0x0000001b11117c20 */ /* 0x000fe20008410000 */
[----:B------:R-:W-:-:S02]  /*11bf0*/  SHF.R.S32.HI R18, RZ, 0x1f, R28 ;  /* 0x0000001fff127819 */ /* 0x000fc4000001141c */
[C---:B--2---:R-:W-:Y:S02]  /*11c00*/  PRMT R16, R14.reuse, 0x7632, R16 ;  /* 0x000076320e107816 */ /* 0x044fe40000000010 */
        /* <DEDUP_REMOVED lines=21> */
.L_x_323:
        /* <DEDUP_REMOVED lines=8> */
[----:B------:R-:W-:Y:S02]  /*11de0*/  IMAD R19, R25, UR17, R19 ;  /* 0x0000001119137c24 */ /* 0x000fe4000f8e0213 */
[----:B------:R-:W-:Y:S01]  /*11df0*/  FFMA.FTZ R5, R14, R10, -R15 ;  /* 0x0000000a0e057223 */ /* 0x000fe2000001080f */
[----:B------:R-:W-:Y:S01]  /*11e00*/  MOV R14, R6 ;  /* 0x00000006000e7202 */ /* 0x000fe20000000f00 */
[----:B------:R-:W-:Y:S01]  /*11e10*/  FFMA.FTZ R17, R16, R11, -R17 ;  /* 0x0000000b10117223 */ /* 0x000fe20000010811 */
[----:B------:R-:W-:Y:S01]  /*11e20*/  MOV R15, R9 ;  /* 0x00000009000f7202 */ /* 0x000fe20000000f00 */
[----:B------:R-:W-:-:S02]  /*11e30*/  FMUL.FTZ R5, R5, UR27 ;  /* 0x0000001b05057c20 */ /* 0x000fc40008410000 */
        /* <DEDUP_REMOVED lines=8> */
.L_x_325:
[----:B------:R-:W-:Y:S05]  /*11ec0*/  BSYNC B0 ;  /* 0x0000000000007941 */ /* 0x000fea0003800000 */
.L_x_324:
[----:B0-----:R-:W2:Y:S04]  /*11ed0*/  LDL.LU R17, [R1+0xd4] ;  /* 0x0000d40001117983 */ /* 0x001ea80000300800 */
[----:B------:R-:W3:Y:S01]  /*11ee0*/  LDL.LU R14, [R1+0xd0] ;  /* 0x0000d000010e7983 */ /* 0x000ee20000300800 */
[----:B------:R-:W-:Y:S02]  /*11ef0*/  ISETP.GE.AND.EX P2, PT, R18, UR7, PT, P2 ;  /* 0x0000000712007c0c */ /* 0x000fe4000bf46320 */
[----:B------:R-:W-:Y:S02]  /*11f00*/  PRMT R5, R26, 0x7632, R5 ;  /* 0x000076321a057816 */ /* 0x000fe40000000005 */
[----:B------:R-:W-:Y:S02]  /*11f10*/  ISETP.GT.U32.OR P2, PT, R0, 0x22f, P2 ;  /* 0x0000022f0000780c */ /* 0x000fe40001744470 */
[----:B------:R-:W-:-:S02]  /*11f20*/  SHF.L.U32 R26, R26, 0x10, RZ ;  /* 0x000000101a1a7819 */ /* 0x000fc400000006ff */
        /* <DEDUP_REMOVED lines=14> */
[----:B------:R-:W-:-:S03]  /*12010*/  FMUL.FTZ R27, R20, -1.4426950216293334961 ;  /* 0xbfb8aa3b141b7820 */ /* 0x000fc60000410000 */
        /* <DEDUP_REMOVED lines=14> */
.L_x_326:
        /* <DEDUP_REMOVED lines=16> */
[----:B------:R-:W-:Y:S02]  /*12200*/  ULDC.64 UR16, c[0x0][0x210] ;  /* 0x0000840000107ab9 */ /* 0x000fe40000000a00 */
[----:B------:R-:W-:Y:S02]  /*12210*/  LEA R16, P0, R14, UR16, 0x1 ;  /* 0x000000100e107c11 */ /* 0x000fe4000f8008ff */
[----:B------:R-:W-:Y:S02]  /*12220*/  IADD3 R21, R15, R21, RZ ;  /* 0x000000150f157210 */ /* 0x000fe40007ffe0ff */
[----:B------:R-:W-:Y:S02]  /*12230*/  F2FP.BF16.F32.PACK_AB R15, R18, R19 ;  /* 0x00000013120f723e */ /* 0x000fe400000010ff */
[----:B------:R-:W-:-:S05]  /*12240*/  LEA.HI.X R17, R14, UR17, R21, 0x1, P0 ;  /* 0x000000110e117c11 */ /* 0x000fca00080f0c15 */
[----:B------:R0:W-:Y:S02]  /*12250*/  STG.E desc[UR22][R16.64], R15 ;  /* 0x0000000f10007986 */ /* 0x0001e4000c101916 */
.L_x_328:
[----:B------:R-:W-:Y:S05]  /*12260*/  BSYNC B0 ;  /* 0x0000000000007941 */ /* 0x000fea0003800000 */
.L_x_327:
[----:B0-----:R-:W2:Y:S01]  /*12270*/  LDL.LU R16, [R1+0xcc] ;  /* 0x0000cc0001107983 */ /* 0x001ea20000300800 */
[----:B------:R-:W-:Y:S01]  /*12280*/  IADD3 R30, R2, 0x1d0, RZ ;  /* 0x000001d0021e7810 */ /* 0x000fe20007ffe0ff */
[----:B------:R-:W-:Y:S01]  /*12290*/  FADD.FTZ R14, R26, -UR26 ;  /* 0x8000001a1a0e7e21 */ /* 0x000fe20008010000 */
[----:B------:R-:W-:Y:S02]  /*122a0*/  IADD3 R29, R2, 0x1e0, RZ ;  /* 0x000001e0021d7810 */ /* 0x000fe40007ffe0ff */
[----:B------:R-:W-:Y:S01]  /*122b0*/  SHF.L.U32 R5, R5, 0x10, RZ ;  /* 0x0000001005057819 */ /* 0x000fe200000006ff */
[----:B------:R-:W-:Y:S01]  /*122c0*/  FMUL.FTZ R14, R14, UR27 ;  /* 0x0000001b0e0e7c20 */ /* 0x000fe20008410000 */
[----:B------:R-:W-:Y:S02]  /*122d0*/  IADD3 R28, R2, 0x1f0, RZ ;  /* 0x000001f0021c7810 */ /* 0x000fe40007ffe0ff */
[----:B------:R-:W-:Y:S01]  /*122e0*/  SHF.R.S32.HI R22, RZ, 0x1f, R30 ;  /* 0x0000001fff167819 */ /* 0x000fe2000001141e */
[----:B------:R-:W-:Y:S01]  /*122f0*/  FADD.FTZ R15, R5, -UR26 ;  /* 0x8000001a050f7e21 */ /* 0x000fe20008010000 */
[----:B------:R-:W-:-:S02]  /*12300*/  ISETP.GE.U32.AND P0, PT, R30, UR6, PT ;  /* 0x000000061e007c0c */ /* 0x000fc4000bf06070 */
[----:B------:R-:W-:Y:S01]  /*12310*/  SHF.R.S32.HI R19, RZ, 0x1f, R29 ;  /* 0x0000001fff137819 */ /* 0x000fe2000001141d */
[----:B------:R-:W-:Y:S01]  /*12320*/  FMUL.FTZ R15, R15, UR27 ;  /* 0x0000001b0f0f7c20 */ /* 0x000fe20008410000 */
[----:B------:R-:W-:Y:S02]  /*12330*/  ISETP.GE.U32.AND P2, PT, R29, UR6, PT ;  /* 0x000000061d007c0c */ /* 0x000fe4000bf46070 */
[----:B------:R-:W-:Y:S02]  /*12340*/  SHF.R.S32.HI R18, RZ, 0x1f, R28 ;  /* 0x0000001fff127819 */ /* 0x000fe4000001141c */
[----:B------:R-:W-:Y:S02]  /*12350*/  ISETP.GE.U32.AND P4, PT, R28, UR6, PT ;  /* 0x000000061c007c0c */ /* 0x000fe4000bf86070 */
[----:B------:R-:W-:Y:S02]  /*12360*/  ISETP.GE.AND.EX P3, PT, R22, UR7, PT, P0 ;  /* 0x0000000716007c0c */ /* 0x000fe4000bf66300 */
[----:B------:R-:W-:-:S02]  /*12370*/  ISETP.GE.AND.EX P0, PT, R19, UR7, PT, P2 ;  /* 0x0000000713007c0c */ /* 0x000fc4000bf06320 */
[----:B------:R-:W-:Y:S02]  /*12380*/  ISETP.GE.AND.EX P2, PT, R18, UR7, PT, P4 ;  /* 0x0000000712007c0c */ /* 0x000fe4000bf46340 */
[----:B------:R-:W-:Y:S02]  /*12390*/  ISETP.GT.U32.OR P3, PT, R0, 0x22f, P3 ;  /* 0x0000022f0000780c */ /* 0x000fe40001f64470 */
[C---:B--2---:R-:W-:Y:S02]  /*123a0*/  PRMT R21, R16.reuse, 0x7632, R21 ;  /* 0x0000763210157816 */ /* 0x044fe40000000015 */
[----:B------:R-:W-:Y:S02]  /*123b0*/  SHF.L.U32 R5, R16, 0x10, RZ ;  /* 0x0000001010057819 */ /* 0x000fe400000006ff */
[----:B------:R-:W-:Y:S01]  /*123c0*/  SHF.L.U32 R21, R21, 0x10, RZ ;  /* 0x0000001015157819 */ /* 0x000fe200000006ff */
[----:B------:R-:W-:Y:S06]  /*123d0*/  @!P5 BRA `(.L_x_329) ;  /* 0x000000000048d947 */ /* 0x000fec0003800000 */
[----:B------:R-:W-:Y:S01]  /*123e0*/  FFMA.FTZ R16, R14, R10, R12 ;  /* 0x0000000a0e107223 */ /* 0x000fe2000001000c */
[----:B------:R-:W-:-:S03]  /*123f0*/  FFMA.FTZ R17, R15, R11, R13 ;  /* 0x0000000b0f117223 */ /* 0x000fc6000001000d */
[----:B------:R-:W-:Y:S01]  /*12400*/  FMUL.FTZ R26, R16, -1.4426950216293334961 ;  /* 0xbfb8aa3b101a7820 */ /* 0x000fe20000410000 */
[----:B------:R-:W-:-:S04]  /*12410*/  FMUL.FTZ R27, R17, -1.4426950216293334961 ;  /* 0xbfb8aa3b111b7820 */ /* 0x000fc80000410000 */
[----:B------:R-:W0:Y:S08]  /*12420*/  MUFU.EX2 R23, R27 ;  /* 0x0000001b00177308 */ /* 0x000e300000000800 */
[----:B------:R-:W1:Y:S01]  /*12430*/  MUFU.EX2 R26, R26 ;  /* 0x0000001a001a7308 */ /* 0x000e620000000800 */
[----:B0-----:R-:W-:-:S07]  /*12440*/  FADD.FTZ R23, R23, 1 ;  /* 0x3f80000017177421 */ /* 0x001fce0000010000 */
[----:B------:R-:W0:Y:S01]  /*12450*/  MUFU.RCP R23, R23 ;  /* 0x0000001700177308 */ /* 0x000e220000001000 */
[----:B-1----:R-:W-:-:S07]  /*12460*/  FADD.FTZ R20, R26, 1 ;  /* 0x3f8000001a147421 */ /* 0x002fce0000010000 */
[----:B------:R-:W1:Y:S01]  /*12470*/  MUFU.RCP R20, R20 ;  /* 0x0000001400147308 */ /* 0x000e620000001000 */
[----:B0-----:R-:W-:Y:S01]  /*12480*/  FADD.FTZ R25, -R23, 1 ;  /* 0x3f80000017197421 */ /* 0x001fe20000010100 */
[----:B------:R-:W-:Y:S01]  /*12490*/  FMUL.FTZ R21, R21, R23 ;  /* 0x0000001715157220 */ /* 0x000fe20000410000 */
[----:B-1----:R-:W-:Y:S01]  /*124a0*/  FADD.FTZ R24, -R20, 1 ;  /* 0x3f80000014187421 */ /* 0x002fe20000010100 */
[----:B------:R-:W-:-:S03]  /*124b0*/  FMUL.FTZ R5, R5, R20 ;  /* 0x0000001405057220 */ /* 0x000fc60000410000 */
[----:B------:R-:W-:Y:S01]  /*124c0*/  FFMA.FTZ R24, R16, R24, 1 ;  /* 0x3f80000010187423 */ /* 0x000fe20000010018 */
[----:B------:R-:W-:-:S03]  /*124d0*/  FFMA.FTZ R16, R17, R25, 1 ;  /* 0x3f80000011107423 */ /* 0x000fc60000010019 */
[----:B------:R-:W-:Y:S01]  /*124e0*/  FMUL.FTZ R5, R5, R24 ;  /* 0x0000001805057220 */ /* 0x000fe20000410000 */
[----:B------:R-:W-:-:S07]  /*124f0*/  FMUL.FTZ R21, R21, R16 ;  /* 0x0000001015157220 */ /* 0x000fce0000410000 */
.L_x_329:
        /* <DEDUP_REMOVED lines=22> */
.L_x_331:
[----:B------:R-:W-:Y:S05]  /*12660*/  BSYNC B0 ;  /* 0x0000000000007941 */ /* 0x000fea0003800000 */
.L_x_330:
[----:B0-----:R-:W2:Y:S01]  /*12670*/  LDL.LU R5, [R1+0xc8] ;  /* 0x0000c80001057983 */ /* 0x001ea20000300800 */
[C---:B------:R-:W-:Y:S02]  /*12680*/  PRMT R14, R3.reuse, 0x7632, R14 ;  /* 0x00007632030e7816 */ /* 0x040fe4000000000e */
[----:B------:R-:W-:Y:S02]  /*12690*/  SHF.L.U32 R15, R3, 0x10, RZ ;  /* 0x00000010030f7819 */ /* 0x000fe400000006ff */
[----:B------:R-:W-:Y:S02]  /*126a0*/  SHF.L.U32 R14, R14, 0x10, RZ ;  /* 0x000000100e0e7819 */ /* 0x000fe400000006ff */
[C---:B------:R-:W-:Y:S01]  /*126b0*/  PRMT R17, R4.reuse, 0x7632, R17 ;  /* 0x0000763204117816 */ /* 0x040fe20000000011 */
[----:B------:R-:W-:Y:S01]  /*126c0*/  FADD.FTZ R15, R15, -UR26 ;  /* 0x8000001a0f0f7e21 */ /* 0x000fe20008010000 */
[----:B------:R-:W-:Y:S01]  /*126d0*/  SHF.L.U32 R3, R4, 0x10, RZ ;  /* 0x0000001004037819 */ /* 0x000fe200000006ff */
[----:B------:R-:W-:Y:S01]  /*126e0*/  FADD.FTZ R4, R14, -UR26 ;  /* 0x8000001a0e047e21 */ /* 0x000fe20008010000 */
[----:B------:R-:W-:Y:S01]  /*126f0*/  ISETP.GT.U32.OR P0, PT, R0, 0x22f, P0 ;  /* 0x0000022f0000780c */ /* 0x000fe20000704470 */
[----:B------:R-:W-:-:S02]  /*12700*/  FMUL.FTZ R15, R15, UR27 ;  /* 0x0000001b0f0f7c20 */ /* 0x000fc40008410000 */
[----:B------:R-:W-:Y:S01]  /*12710*/  FMUL.FTZ R4, R4, UR27 ;  /* 0x0000001b04047c20 */ /* 0x000fe20008410000 */
[C---:B--2---:R-:W-:Y:S02]  /*12720*/  PRMT R16, R5.reuse, 0x7632, R16 ;  /* 0x0000763205107816 */ /* 0x044fe40000000010 */
        /* <DEDUP_REMOVED lines=22> */
.L_x_332:
        /* <DEDUP_REMOVED lines=22> */
.L_x_334:
[----:B------:R-:W-:Y:S05]  /*129f0*/  BSYNC B0 ;  /* 0x0000000000007941 */ /* 0x000fea0003800000 */
.L_x_333:
[----:B------:R-:W0:Y:S01]  /*12a00*/  LDL.LU R4, [R1+0x28] ;  /* 0x0000280001047983 */ /* 0x000e220000300800 */
[----:B------:R-:W-:Y:S01]  /*12a10*/  FADD.FTZ R3, R3, -UR26 ;  /* 0x8000001a03037e21 */ /* 0x000fe20008010000 */
[----:B------:R-:W-:Y:S01]  /*12a20*/  FADD.FTZ R16, R16, -UR26 ;  /* 0x8000001a10107e21 */ /* 0x000fe20008010000 */
[----:B------:R-:W-:Y:S02]  /*12a30*/  ISETP.GT.U32.OR P2, PT, R0, 0x22f, P2 ;  /* 0x0000022f0000780c */ /* 0x000fe40001744470 */
[----:B------:R-:W-:Y:S01]  /*12a40*/  FMUL.FTZ R3, R3, UR27 ;  /* 0x0000001b03037c20 */ /* 0x000fe20008410000 */
[----:B------:R-:W-:Y:S01]  /*12a50*/  FMUL.FTZ R16, R16, UR27 ;  /* 0x0000001b10107c20 */ /* 0x000fe20008410000 */
[C---:B0-----:R-:W-:Y:S02]  /*12a60*/  PRMT R14, R4.reuse, 0x7632, R14 ;  /* 0x00007632040e7816 */ /* 0x041fe4000000000e */
        /* <DEDUP_REMOVED lines=21> */
.L_x_335:
[----:B------:R-:W-:Y:S04]  /*12bc0*/  BSSY B0, `(.L_x_336) ;  /* 0x0000016000007945 */ /* 0x000fe80003800000 */
[----:B------:R-:W-:Y:S05]  /*12bd0*/  @P2 BRA `(.L_x_337) ;  /* 0x0000000000502947 */ /* 0x000fea0003800000 */
[----:B------:R-:W-:Y:S01]  /*12be0*/  MOV R8, UR5 ;  /* 0x0000000500087c02 */ /* 0x000fe20008000f00 */
[----:B------:R-:W-:Y:S01]  /*12bf0*/  ULDC.64 UR6, c[0x0][0x288] ;  /* 0x0000a20000067ab9 */ /* 0x000fe20000000a00 */
[----:B------:R-:W-:Y:S01]  /*12c00*/  MOV R7, UR5 ;  /* 0x0000000500077c02 */ /* 0x000fe20008000f00 */
[----:B------:R-:W-:Y:S01]  /*12c10*/  IMAD R18, R18, UR6, RZ ;  /* 0x0000000612127c24 */ /* 0x000fe2000f8e02ff */
[----:B------:R-:W-:Y:S01]  /*12c20*/  MOV R4, R6 ;  /* 0x0000000600047202 */ /* 0x000fe20000000f00 */
[----:B------:R-:W-:Y:S01]  /*12c30*/  FFMA.FTZ R6, R3, R8, UR14 ;  /* 0x0000000e03067e23 */ /* 0x000fe20008010008 */
[----:B------:R-:W-:Y:S01]  /*12c40*/  MOV R5, R9 ;  /* 0x0000000900057202 */ /* 0x000fe20000000f00 */
[----:B------:R-:W-:Y:S01]  /*12c50*/  FFMA.FTZ R3, R16, R7, UR14 ;  /* 0x0000000e10037e23 */ /* 0x000fe20008010007 */
[C---:B------:R-:W-:Y:S02]  /*12c60*/  IMAD R7, R28.reuse, UR7, R18 ;  /* 0x000000071c077c24 */ /* 0x040fe4000f8e0212 */
[----:B------:R-:W-:Y:S01]  /*12c70*/  FFMA.FTZ R10, R15, R10, -R6 ;  /* 0x0000000a0f0a7223 */ /* 0x000fe20000010806 */
[----:B------:R-:W-:-:S04]  /*12c80*/  IMAD.WIDE.U32 R4, R28, UR6, R4 ;  /* 0x000000061c047c25 */ /* 0x000fc8000f8e0004 */
[----:B------:R-:W-:Y:S01]  /*12c90*/  FFMA.FTZ R3, R14, R11, -R3 ;  /* 0x0000000b0e037223 */ /* 0x000fe20000010803 */
[----:B------:R-:W-:Y:S01]  /*12ca0*/  ULDC.64 UR6, c[0x0][0x210] ;  /* 0x0000840000067ab9 */ /* 0x000fe20000000a00 */
[----:B------:R-:W-:Y:S02]  /*12cb0*/  FMUL.FTZ R10, R10, UR27 ;  /* 0x0000001b0a0a7c20 */ /* 0x000fe40008410000 */
[----:B------:R-:W-:Y:S01]  /*12cc0*/  FMUL.FTZ R3, R3, UR27 ;  /* 0x0000001b03037c20 */ /* 0x000fe20008410000 */
[C---:B------:R-:W-:Y:S02]  /*12cd0*/  LEA R6, P0, R4.reuse, UR6, 0x1 ;  /* 0x0000000604067c11 */ /* 0x040fe4000f8008ff */
[----:B------:R-:W-:Y:S02]  /*12ce0*/  IADD3 R7, R5, R7, RZ ;  /* 0x0000000705077210 */ /* 0x000fe40007ffe0ff */
[----:B------:R-:W-:Y:S02]  /*12cf0*/  F2FP.BF16.F32.PACK_AB R3, R3, R10 ;  /* 0x0000000a0303723e */ /* 0x000fe400000010ff */
[----:B------:R-:W-:-:S05]  /*12d00*/  LEA.HI.X R7, R4, UR7, R7, 0x1, P0 ;  /* 0x0000000704077c11 */ /* 0x000fca00080f0c07 */
[----:B------:R0:W-:Y:S02]  /*12d10*/  STG.E desc[UR22][R6.64], R3 ;  /* 0x0000000306007986 */ /* 0x0001e4000c101916 */
.L_x_337:
[----:B------:R-:W-:Y:S05]  /*12d20*/  BSYNC B0 ;  /* 0x0000000000007941 */ /* 0x000fea0003800000 */
.L_x_336:
[----:B------:R-:W-:Y:S01]  /*12d30*/  ULDC UR5, c[0x0][0x10] ;  /* 0x0000040000057ab9 */ /* 0x000fe20000000800 */
[----:B------:R-:W-:Y:S02]  /*12d40*/  UIADD3 UR4, UR4, 0x1, URZ ;  /* 0x0000000104047890 */ /* 0x000fe4000fffe03f */
[----:B------:R-:W-:-:S04]  /*12d50*/  UIADD3 UR9, UR5, UR9, URZ ;  /* 0x0000000905097290 */ /* 0x000fc8000fffe03f */
[----:B------:R-:W-:-:S06]  /*12d60*/  UISETP.GE.AND UP0, UPT, UR9, UR8, UPT ;  /* 0x000000080900728c */ /* 0x000fcc000bf06270 */
[----:B------:R-:W-:-:S13]  /*12d70*/  PLOP3.LUT P0, PT, PT, PT, UP0, 0x80, 0x0 ;  /* 0x000000000000781c */ /* 0x000fda0003f0f008 */
[----:B------:R-:W-:Y:S05]  /*12d80*/  @!P0 BRA `(.L_x_338) ;  /* 0xfffffed400b08947 */ /* 0x000fea000383ffff */
.L_x_191:
[----:B0-----:R-:W0:Y:S01]  /*12d90*/  LDC R6, c[0x0][0xc] ;  /* 0x00000300ff067b82 */ /* 0x001e220000000800 */
        /* <DEDUP_REMOVED lines=18> */
.L_x_340:
[----:B------:R-:W-:Y:S05]  /*12ec0*/  BSYNC B0 ;  /* 0x0000000000007941 */ /* 0x000fea0003800000 */
.L_x_339:
        /* <DEDUP_REMOVED lines=11> */
.L_x_342:
[----:B------:R-:W2:Y:S04]  /*12f80*/  LDG.E.STRONG.GPU R5, desc[UR22][R2.64] ;  /* 0x0000001602057981 */ /* 0x000ea8000c1ef900 */
[----:B--2---:R-:W-:Y:S01]  /*12f90*/  CCTL.IVALL ;  /* 0x00000000ff00798f */ /* 0x004fe20002000000 */
[----:B------:R-:W-:Y:S05]  /*12fa0*/  YIELD ;  /* 0x0000000000007946 */ /* 0x000fea0003800000 */
[----:B------:R-:W-:-:S13]  /*12fb0*/  ISETP.NE.AND P0, PT, R5, R4, PT ;  /* 0x000000040500720c */ /* 0x000fda0003f05270 */
[----:B------:R-:W-:Y:S05]  /*12fc0*/  @P0 BRA `(.L_x_342) ;  /* 0xfffffffc00ec0947 */ /* 0x000fea000383ffff */
.L_x_341:
[----:B------:R-:W-:Y:S05]  /*12fd0*/  WARPSYNC.ALL ;  /* 0x0000000000007948 */ /* 0x000fea0003800000 */
[----:B------:R-:W0:Y:S01]  /*12fe0*/  LDC.64 R2, c[0x0][0x288] ;  /* 0x0000a200ff027b82 */ /* 0x000e220000000a00 */
[----:B------:R-:W-:-:S07]  /*12ff0*/  SHF.R.S32.HI R10, RZ, 0x1f, R0 ;  /* 0x0000001fff0a7819 */ /* 0x000fce0000011400 */
[----:B------:R-:W-:Y:S01]  /*13000*/  BAR.SYNC.DEFER_BLOCKING 0x0 ;  /* 0x0000000000007b1d */ /* 0x000fe20000010000 */
[----:B0-----:R-:W-:-:S04]  /*13010*/  LEA.HI R4, P0, R3, R2, RZ, 0x1 ;  /* 0x0000000203047211 */ /* 0x001fc800078108ff */
[----:B------:R-:W-:-:S04]  /*13020*/  IADD3.X R5, RZ, R3, RZ, P0, !PT ;  /* 0x00000003ff057210 */ /* 0x000fc800007fe4ff */
[--C-:B------:R-:W-:Y:S02]  /*13030*/  SHF.R.S64 R25, R4, 0x1, R5.reuse ;  /* 0x0000000104197819 */ /* 0x100fe40000001005 */
[----:B------:R-:W-:Y:S02]  /*13040*/  SHF.R.S32.HI R24, RZ, 0x1, R5 ;  /* 0x00000001ff187819 */ /* 0x000fe40000011405 */
[----:B------:R-:W-:-:S04]  /*13050*/  ISETP.GT.U32.AND P0, PT, R25, R0, PT ;  /* 0x000000001900720c */ /* 0x000fc80003f04070 */
[----:B------:R-:W-:-:S13]  /*13060*/  ISETP.GT.AND.EX P0, PT, R24, R10, PT, P0 ;  /* 0x0000000a1800720c */ /* 0x000fda0003f04300 */
[----:B------:R-:W-:Y:S05]  /*13070*/  @!P0 EXIT ;  /* 0x000000000000894d */ /* 0x000fea0003800000 */
[C---:B------:R-:W-:Y:S01]  /*13080*/  IMAD.WIDE.U32 R8, R2.reuse, 0x3, RZ ;  /* 0x0000000302087825 */ /* 0x040fe200078e00ff */
[----:B------:R-:W-:Y:S01]  /*13090*/  LEA R11, R3, R3, 0x1 ;  /* 0x00000003030b7211 */ /* 0x000fe200078e08ff */
[----:B------:R-:W0:Y:S01]  /*130a0*/  LDC.64 R6, c[0x0][0x218] ;  /* 0x00008600ff067b82 */ /* 0x000e220000000a00 */
[----:B------:R-:W-:Y:S01]  /*130b0*/  MOV R13, R10 ;  /* 0x0000000a000d7202 */ /* 0x000fe20000000f00 */
[----:B------:R-:W-:Y:S01]  /*130c0*/  ULDC.64 UR4, c[0x0][0x268] ;  /* 0x00009a0000047ab9 */ /* 0x000fe20000000a00 */
[----:B------:R-:W-:Y:S02]  /*130d0*/  IADD3 R11, R9, R11, RZ ;  /* 0x0000000b090b7210 */ /* 0x000fe40007ffe0ff */
[----:B------:R-:W-:Y:S02]  /*130e0*/  SHF.L.U64.HI R3, R2, 0x2, R3 ;  /* 0x0000000202037819 */ /* 0x000fe40000010203 */
[----:B------:R-:W-:Y:S01]  /*130f0*/  LEA.HI R8, P0, R11, R8, RZ, 0x1 ;  /* 0x000000080b087211 */ /* 0x000fe200078108ff */
[----:B------:R-:W1:Y:S01]  /*13100*/  LDC.64 R4, c[0x0][0x220] ;  /* 0x00008800ff047b82 */ /* 0x000e620000000a00 */
[----:B------:R-:W-:-:S02]  /*13110*/  SHF.L.U64.HI R31, R25, 0x2, R24 ;  /* 0x00000002191f7819 */ /* 0x000fc40000010218 */
[----:B------:R-:W-:-:S04]  /*13120*/  IADD3.X R11, RZ, R11, RZ, P0, !PT ;  /* 0x0000000bff0b7210 */ /* 0x000fc800007fe4ff */
[--C-:B------:R-:W-:Y:S02]  /*13130*/  SHF.R.S64 R27, R8, 0x1, R11.reuse ;  /* 0x00000001081b7819 */ /* 0x100fe4000000100b */
[----:B------:R-:W-:-:S04]  /*13140*/  SHF.R.S32.HI R8, RZ, 0x1, R11 ;  /* 0x00000001ff087819 */ /* 0x000fc8000001140b */
[----:B------:R-:W-:-:S07]  /*13150*/  SHF.L.U64.HI R29, R27, 0x2, R8 ;  /* 0x000000021b1d7819 */ /* 0x000fce0000010208 */
.L_x_343:
[----:B------:R-:W-:-:S04]  /*13160*/  LEA R12, P0, R0, UR4, 0x2 ;  /* 0x00000004000c7c11 */ /* 0x000fc8000f8010ff */
[----:B------:R-:W-:Y:S02]  /*13170*/  LEA.HI.X R13, R0, UR5, R13, 0x2, P0 ;  /* 0x00000005000d7c11 */ /* 0x000fe400080f140d */
[-C--:B------:R-:W-:Y:S02]  /*13180*/  LEA R14, P0, R25, R12.reuse, 0x2 ;  /* 0x0000000c190e7211 */ /* 0x080fe400078010ff */
[-C--:B------:R-:W-:Y:S01]  /*13190*/  LEA R18, P1, R2, R12.reuse, 0x2 ;  /* 0x0000000c02127211 */ /* 0x080fe200078210ff */
[----:B--2---:R2:W3:Y:S01]  /*131a0*/  LDG.E R20, desc[UR22][R12.64] ;  /* 0x000000160c147981 */ /* 0x0044e2000c1e1900 */
[----:B------:R-:W-:Y:S02]  /*131b0*/  LEA R16, P2, R27, R12, 0x2 ;  /* 0x0000000c1b107211 */ /* 0x000fe400078410ff */
[----:B------:R-:W-:Y:S02]  /*131c0*/  IADD3.X R15, R13, R31, RZ, P0, !PT ;  /* 0x0000001f0d0f7210 */ /* 0x000fe400007fe4ff */
[----:B------:R-:W-:-:S02]  /*131d0*/  IADD3.X R19, R3, R13, RZ, P1, !PT ;  /* 0x0000000d03137210 */ /* 0x000fc40000ffe4ff */
[----:B------:R-:W-:Y:S01]  /*131e0*/  IADD3.X R17, R13, R29, RZ, P2, !PT ;  /* 0x0000001d0d117210 */ /* 0x000fe200017fe4ff */
[----:B------:R-:W3:Y:S04]  /*131f0*/  LDG.E R21, desc[UR22][R14.64] ;  /* 0x000000160e157981 */ /* 0x000ee8000c1e1900 */
[----:B------:R-:W4:Y:S04]  /*13200*/  LDG.E R22, desc[UR22][R18.64] ;  /* 0x0000001612167981 */ /* 0x000f28000c1e1900 */
[----:B------:R-:W4:Y:S01]  /*13210*/  LDG.E R23, desc[UR22][R16.64] ;  /* 0x0000001610177981 */ /* 0x000f22000c1e1900 */
[----:B------:R-:W-:-:S02]  /*13220*/  SHF.L.U32 R11, R0, 0x1, RZ ;  /* 0x00000001000b7819 */ /* 0x000fc400000006ff */
[----:B------:R-:W-:-:S03]  /*13230*/  IADD3 R0, R0, 0x230, RZ ;  /* 0x0000023000007810 */ /* 0x000fc60007ffe0ff */
[----:B0-----:R-:W-:-:S04]  /*13240*/  IMAD.WIDE R8, R11, 0x4, R6 ;  /* 0x000000040b087825 */ /* 0x001fc800078e0206 */
[----:B-1----:R-:W-:Y:S01]  /*13250*/  IMAD.WIDE R10, R11, 0x4, R4 ;  /* 0x000000040b0a7825 */ /* 0x002fe200078e0204 */
[----:B------:R-:W-:Y:S02]  /*13260*/  ISETP.GT.U32.AND P0, PT, R25, R0, PT ;  /* 0x000000001900720c */ /* 0x000fe40003f04070 */
[----:B--2---:R-:W-:-:S04]  /*13270*/  SHF.R.S32.HI R13, RZ, 0x1f, R0 ;  /* 0x0000001fff0d7819 */ /* 0x004fc80000011400 */
[----:B------:R-:W-:Y:S01]  /*13280*/  ISETP.GT.AND.EX P0, PT, R24, R13, PT, P0 ;  /* 0x0000000d1800720c */ /* 0x000fe20003f04300 */
[----:B---3--:R2:W-:Y:S04]  /*13290*/  STG.E.64 desc[UR22][R8.64], R20 ;  /* 0x0000001408007986 */ /* 0x0085e8000c101b16 */
[----:B----4-:R2:W-:Y:S08]  /*132a0*/  STG.E.64 desc[UR22][R10.64], R22 ;  /* 0x000000160a007986 */ /* 0x0105f0000c101b16 */
[----:B------:R-:W-:Y:S05]  /*132b0*/  @P0 BRA `(.L_x_343) ;  /* 0xfffffffc00a80947 */ /* 0x000fea000383ffff */
[----:B------:R-:W-:Y:S05]  /*132c0*/  EXIT ;  /* 0x000000000000794d */ /* 0x000fea0003800000 */
.L_x_344:
        /* <DEDUP_REMOVED lines=11> */
.L_x_5117:


//--------------------- .text._Z35group_norm_nhwc_bwd_one_pass_kernelI11Bf16IOBf16WLi64ELi70ELi560EEv26Group_norm_nhwc_bwd_params --------------------------
	.section	.text._Z35group_norm_nhwc_bwd_one_pass_kernelI11Bf16IOBf16WLi64ELi70ELi560EEv26Group_norm_nhwc_bwd_params,"ax",@progbits
	.align	128
        .global         _Z35group_norm_nhwc_bwd_one_pass_kernelI11Bf16IOBf16WLi64ELi70ELi560EEv26Group_norm_nhwc_bwd_params
        .type           _Z35group_norm_nhwc_bwd_one_pass_kernelI11Bf16IOBf16WLi64ELi70ELi560EEv26Group_norm_nhwc_bwd_params,@function
        .size           _Z35group_norm_nhwc_bwd_one_pass_kernelI11Bf16IOBf16WLi64ELi70ELi560EEv26Group_norm_nhwc_bwd_params,(.L_x_5118 - _Z35group_norm_nhwc_bwd_one_pass_kernelI11Bf16IOBf16WLi64ELi70ELi560EEv26Group_norm_nhwc_bwd_params)
        .other          _Z35group_norm_nhwc_bwd_one_pass_kernelI11Bf16IOBf16WLi64ELi70ELi560EEv26Group_norm_nhwc_bwd_params,@"STO_CUDA_ENTRY STV_DEFAULT"
_Z35group_norm_nhwc_bwd_one_pass_kernelI11Bf16IOBf16WLi64ELi70ELi560EEv26Group_norm_nhwc_bwd_params:
.text._Z35group_norm_nhwc_bwd_one_pass_kernelI11Bf16IOBf16WLi64ELi70ELi560EEv26Group_norm_nhwc_bwd_params:
        /* <DEDUP_REMOVED lines=22> */
[----:B------:R-:W-:-:S04]  /*0160*/  LEA R7, R9, R9, 0x1 ;  /* 0x0000000909077211 */ /* 0x000fc800078e08ff */
[----:B------:R-:W-:Y:S02]  /*0170*/  IADD3 R7, R3, R7, RZ ;  /* 0x0000000703077210 */ /* 0x000fe40007ffe0ff */
[----:B------:R-:W-:Y:S01]  /*0180*/  SHF.R.S32.HI R3, RZ, 0x1f, R40 ;  /* 0x0000001fff037819 */ /* 0x000fe20000011428 */
[----:B--2---:R-:W-:Y:S01]  /*0190*/  IMAD R38, R5, UR7, R4 ;  /* 0x0000000705267c24 */ /* 0x004fe2000f8e0204 */
[----:B------:R-:W-:Y:S02]  /*01a0*/  LEA.HI R5, P0, R9, R8, RZ, 0x1 ;  /* 0x0000000809057211 */ /* 0x000fe400078108ff */
[----:B------:R-:W-:Y:S02]  /*01b0*/  LEA.HI R4, P2, R7, R2, RZ, 0x1 ;  /* 0x0000000207047211 */ /* 0x000fe400078508ff */
[----:B------:R-:W-:Y:S01]  /*01c0*/  ISETP.GE.U32.AND P1, PT, R38, UR10, PT ;  /* 0x0000000a26007c0c */ /* 0x000fe2000bf26070 */
[----:B------:R-:W-:Y:S01]  /*01d0*/  ULDC.U8 UR10, c[0x0][0x2a4] ;  /* 0x0000a900000a7ab9 */ /* 0x000fe20000000000 */
[----:B------:R-:W-:-:S02]  /*01e0*/  SHF.R.S32.HI R6, RZ, 0x1f, R38 ;  /* 0x0000001fff067819 */ /* 0x000fc40000011426 */
[----:B------:R-:W-:Y:S02]  /*01f0*/  IADD3.X R7, RZ, R7, RZ, P2, !PT ;  /* 0x00000007ff077210 */ /* 0x000fe400017fe4ff */
[----:B------:R-:W-:Y:S02]  /*0200*/  ISETP.GE.AND.EX P1, PT, R6, UR11, PT, P1 ;  /* 0x0000000b06007c0c */ /* 0x000fe4000bf26310 */
[----:B------:R-:W-:Y:S02]  /*0210*/  IADD3.X R6, RZ, R9, RZ, P0, !PT ;  /* 0x00000009ff067210 */ /* 0x000fe400007fe4ff */
[----:B------:R-:W-:Y:S02]  /*0220*/  LEA.HI R2, R3, R40, RZ, 0x5 ;  /* 0x0000002803027211 */ /* 0x000fe400078f28ff */
[--C-:B------:R-:W-:Y:S02]  /*0230*/  SHF.R.S64 R3, R5, 0x1, R6.reuse ;  /* 0x0000000105037819 */ /* 0x100fe40000001006 */
[----:B------:R-:W-:-:S02]  /*0240*/  SHF.R.S32.HI R6, RZ, 0x1, R6 ;  /* 0x00000001ff067819 */ /* 0x000fc40000011406 */
[--C-:B------:R-:W-:Y:S02]  /*0250*/  SHF.R.S64 R4, R4, 0x1, R7.reuse ;  /* 0x0000000104047819 */ /* 0x100fe40000001007 */
[----:B------:R-:W-:Y:S02]  /*0260*/  SHF.R.S32.HI R7, RZ, 0x1, R7 ;  /* 0x00000001ff077819 */ /* 0x000fe40000011407 */
[----:B------:R-:W-:Y:S02]  /*0270*/  SHF.L.U64.HI R5, R3, 0x2, R6 ;  /* 0x0000000203057819 */ /* 0x000fe40000010206 */
[----:B------:R-:W-:Y:S02]  /*0280*/  SHF.R.S32.HI R2, RZ, 0x5, R2 ;  /* 0x00000005ff027819 */ /* 0x000fe40000011402 */
[----:B------:R-:W-:Y:S02]  /*0290*/  ISETP.LT.U32.AND P1, PT, R40, 0x230, !P1 ;  /* 0x000002302800780c */ /* 0x000fe40004f21070 */
[----:B------:R-:W-:-:S02]  /*02a0*/  IADD3 R37, R38, 0x20, RZ ;  /* 0x0000002026257810 */ /* 0x000fc40007ffe0ff */
[----:B------:R-:W-:Y:S02]  /*02b0*/  IADD3 R36, R38, 0x30, RZ ;  /* 0x0000003026247810 */ /* 0x000fe40007ffe0ff */
[----:B-1----:R-:W-:-:S07]  /*02c0*/  SHF.L.U64.HI R6, R4, 0x2, R7 ;  /* 0x0000000204067819 */ /* 0x002fce0000010207 */
.L_x_380:
[----:B012---:R-:W0:Y:S01]  /*02d0*/  LDC R12, c[0x0][0x2a0] ;  /* 0x0000a800ff0c7b82 */ /* 0x007e220000000800 */
[----:B------:R-:W-:Y:S01]  /*02e0*/  IABS R13, R39 ;  /* 0x00000027000d7213 */ /* 0x000fe20000000000 */
[----:B------:R-:W-:Y:S01]  /*02f0*/  ULDC.64 UR14, c[0x0][0x290] ;  /* 0x0000a400000e7ab9 */ /* 0x000fe20000000a00 */
[----:B------:R-:W-:Y:S01]  /*0300*/  ISETP.GE.AND P3, PT, R39, RZ, PT ;  /* 0x000000ff2700720c */ /* 0x000fe20003f66270 */
[----:B------:R-:W-:Y:S01]  /*0310*/  ULDC.64 UR12, c[0x0][0x298] ;  /* 0x0000a600000c7ab9 */ /* 0x000fe20000000a00 */
[----:B------:R-:W-:Y:S02]  /*0320*/  SHF.R.S32.HI R19, RZ, 0x1f, R37 ;  /* 0x0000001fff137819 */ /* 0x000fe40000011425 */
[----:B------:R-:W-:Y:S02]  /*0330*/  CS2R R32, SRZ ;  /* 0x0000000000207805 */ /* 0x000fe4000001ff00 */
[----:B------:R-:W-:Y:S01]  /*0340*/  IADD3 R17, R38, 0x10, RZ ;  /* 0x0000001026117810 */ /* 0x000fe20007ffe0ff */
[----:B------:R-:W1:Y:S01]  /*0350*/  @P1 LDC.64 R14, c[0x0][0x230] ;  /* 0x00008c00ff0e1b82 */ /* 0x000e620000000a00 */
[----:B------:R-:W-:-:S02]  /*0360*/  SHF.R.S32.HI R21, RZ, 0x1f, R38 ;  /* 0x0000001fff157819 */ /* 0x000fc40000011426 */
[----:B------:R-:W-:-:S05]  /*0370*/  SHF.R.S32.HI R25, RZ, 0x1f, R17 ;  /* 0x0000001fff197819 */ /* 0x000fca0000011411 */
[----:B------:R-:W2:Y:S01]  /*0380*/  @P1 LDC.64 R28, c[0x0][0x228] ;  /* 0x00008a00ff1c1b82 */ /* 0x000ea20000000a00 */
[----:B0-----:R-:W-:-:S04]  /*0390*/  IABS R10, R12 ;  /* 0x0000000c000a7213 */ /* 0x001fc80000000000 */
[----:B------:R-:W0:Y:S08]  /*03a0*/  I2F.RP R7, R10 ;  /* 0x0000000a00077306 */ /* 0x000e300000209400 */
[----:B0-----:R-:W0:Y:S02]  /*03b0*/  MUFU.RCP R7, R7 ;  /* 0x0000000700077308 */ /* 0x001e240000001000 */
[----:B0-----:R-:W-:-:S06]  /*03c0*/  IADD3 R8, R7, 0xffffffe, RZ ;  /* 0x0ffffffe07087810 */ /* 0x001fcc0007ffe0ff */
[----:B------:R0:W3:Y:S02]  /*03d0*/  F2I.FTZ.U32.TRUNC.NTZ R9, R8 ;  /* 0x0000000800097305 */ /* 0x0000e4000021f000 */
[----:B0-----:R-:W-:Y:S02]  /*03e0*/  MOV R8, RZ ;  /* 0x000000ff00087202 */ /* 0x001fe40000000f00 */
[----:B---3--:R-:W-:-:S05]  /*03f0*/  IADD3 R11, RZ, -R9, RZ ;  /* 0x80000009ff0b7210 */ /* 0x008fca0007ffe0ff */
[----:B------:R-:W-:-:S04]  /*0400*/  IMAD R11, R11, R10, RZ ;  /* 0x0000000a0b0b7224 */ /* 0x000fc800078e02ff */
[----:B------:R-:W-:Y:S01]  /*0410*/  IMAD.HI.U32 R9, R9, R11, R8 ;  /* 0x0000000b09097227 */ /* 0x000fe200078e0008 */
[----:B------:R-:W-:Y:S02]  /*0420*/  MOV R11, R13 ;  /* 0x0000000d000b7202 */ /* 0x000fe40000000f00 */
[----:B------:R-:W-:Y:S02]  /*0430*/  LOP3.LUT R8, R39, R12, RZ, 0x3c, !PT ;  /* 0x0000000c27087212 */ /* 0x000fe400078e3cff */
[----:B------:R-:W-:Y:S01]  /*0440*/  SHF.R.S32.HI R13, RZ, 0x1f, R41 ;  /* 0x0000001fff0d7819 */ /* 0x000fe20000011429 */
[----:B------:R-:W-:Y:S01]  /*0450*/  IMAD.HI.U32 R9, R9, R11, RZ ;  /* 0x0000000b09097227 */ /* 0x000fe200078e00ff */
[----:B------:R-:W-:-:S04]  /*0460*/  ISETP.GE.AND P4, PT, R8, RZ, PT ;  /* 0x000000ff0800720c */ /* 0x000fc80003f86270 */
[----:B------:R-:W-:-:S05]  /*0470*/  IADD3 R7, -R9, RZ, RZ ;  /* 0x000000ff09077210 */ /* 0x000fca0007ffe1ff */
[----:B------:R-:W-:-:S05]  /*0480*/  IMAD R7, R10, R7, R11 ;  /* 0x000000070a077224 */ /* 0x000fca00078e020b */
[----:B------:R-:W-:-:S13]  /*0490*/  ISETP.GT.U32.AND P2, PT, R10, R7, PT ;  /* 0x000000070a00720c */ /* 0x000fda0003f44070 */
[-C--:B------:R-:W-:Y:S02]  /*04a0*/  @!P2 IADD3 R7, R7, -R10.reuse, RZ ;  /* 0x8000000a0707a210 */ /* 0x080fe40007ffe0ff */
[----:B------:R-:W-:Y:S02]  /*04b0*/  @!P2 IADD3 R9, R9, 0x1, RZ ;  /* 0x000000010909a810 */ /* 0x000fe40007ffe0ff */
[CC--:B------:R-:W-:Y:S02]  /*04c0*/  ISETP.GE.U32.AND P0, PT, R7.reuse, R10.reuse, PT ;  /* 0x0000000a0700720c */ /* 0x0c0fe40003f06070 */
[-C--:B------:R-:W-:Y:S02]  /*04d0*/  ISETP.GT.U32.AND P2, PT, R10, R7.reuse, PT ;  /* 0x000000070a00720c */ /* 0x080fe40003f44070 */
[----:B------:R-:W-:Y:S02]  /*04e0*/  IADD3 R8, R7, -R10, RZ ;  /* 0x8000000a07087210 */ /* 0x000fe40007ffe0ff */
[----:B------:R-:W0:Y:S02]  /*04f0*/  @P1 LDC.64 R10, c[0x0][0x288] ;  /* 0x0000a200ff0a1b82 */ /* 0x000e240000000a00 */
[----:B------:R-:W-:-:S02]  /*0500*/  SEL R7, R8, R7, !P2 ;  /* 0x0000000708077207 */ /* 0x000fc40005000000 */
[----:B------:R-:W-:Y:S02]  /*0510*/  LOP3.LUT R8, RZ, R12, RZ, 0x33, !PT ;  /* 0x0000000cff087212 */ /* 0x000fe400078e33ff */
[----:B------:R-:W-:Y:S02]  /*0520*/  @!P3 IADD3 R7, -R7, RZ, RZ ;  /* 0x000000ff0707b210 */ /* 0x000fe40007ffe1ff */
[----:B------:R-:W-:Y:S02]  /*0530*/  @P0 IADD3 R9, R9, 0x1, RZ ;  /* 0x0000000109090810 */ /* 0x000fe40007ffe0ff */
[----:B------:R-:W-:Y:S02]  /*0540*/  ISETP.NE.AND P0, PT, R12, RZ, PT ;  /* 0x000000ff0c00720c */ /* 0x000fe40003f05270 */
[----:B------:R-:W-:Y:S02]  /*0550*/  @!P4 IADD3 R9, -R9, RZ, RZ ;  /* 0x000000ff0909c210 */ /* 0x000fe40007ffe1ff */
[----:B------:R-:W-:-:S02]  /*0560*/  SEL R47, R8, R7, !P0 ;  /* 0x00000007082f7207 */ /* 0x000fc40004000000 */
[----:B------:R-:W-:Y:S02]  /*0570*/  SEL R9, R8, R9, !P0 ;  /* 0x0000000908097207 */ /* 0x000fe40004000000 */
[----:B------:R-:W-:Y:S01]  /*0580*/  ISETP.GE.U32.AND P0, PT, R37, UR14, PT ;  /* 0x0000000e25007c0c */ /* 0x000fe2000bf06070 */
[----:B------:R-:W-:Y:S01]  /*0590*/  IMAD R16, R47, 0x46, RZ ;  /* 0x000000462f107824 */ /* 0x000fe200078e02ff */
[----:B------:R-:W-:Y:S02]  /*05a0*/  SHF.R.S32.HI R7, RZ, 0x1f, R9 ;  /* 0x0000001fff077819 */ /* 0x000fe40000011409 */
[----:B------:R-:W-:Y:S02]  /*05b0*/  ISETP.GE.AND.EX P0, PT, R19, UR15, PT, P0 ;  /* 0x0000000f13007c0c */ /* 0x000fe4000bf06300 */
[----:B------:R-:W-:Y:S01]  /*05c0*/  IADD3 R48, P2, R41, R16, RZ ;  /* 0x0000001029307210 */ /* 0x000fe20007f5e0ff */
[----:B------:R-:W-:Y:S01]  /*05d0*/  IMAD R8, R7, UR12, RZ ;  /* 0x0000000c07087c24 */ /* 0x000fe2000f8e02ff */
[----:B------:R-:W-:Y:S01]  /*05e0*/  ISETP.GT.U32.OR P0, PT, R40, 0x22f, P0 ;  /* 0x0000022f2800780c */ /* 0x000fe20000704470 */
[----:B0-----:R-:W-:Y:S01]  /*05f0*/  @P1 IMAD R7, R21, R10, RZ ;  /* 0x0000000a15071224 */ /* 0x001fe200078e02ff */
[----:B------:R-:W-:Y:S01]  /*0600*/  LEA.HI.X.SX32 R49, R16, R13, 0x1, P2 ;  /* 0x0000000d10317211 */ /* 0x000fe200010f0eff */
[----:B------:R-:W-:Y:S01]  /*0610*/  IMAD R51, R9, UR13, R8 ;  /* 0x0000000d09337c24 */ /* 0x000fe2000f8e0208 */
[----:B------:R-:W-:Y:S01]  /*0620*/  ISETP.GE.U32.AND P2, PT, R17, UR14, PT ;  /* 0x0000000e11007c0c */ /* 0x000fe2000bf46070 */
[----:B------:R-:W-:Y:S01]  /*0630*/  @P1 IMAD R21, R38, R11, R7 ;  /* 0x0000000b26151224 */ /* 0x000fe200078e0207 */
[----:B------:R-:W-:Y:S01]  /*0640*/  SHF.R.S32.HI R7, RZ, 0x1f, R36 ;  /* 0x0000001fff077819 */ /* 0x000fe20000011424 */
[----:B------:R-:W-:Y:S01]  /*0650*/  IMAD.WIDE.U32 R48, R9, UR12, R48 ;  /* 0x0000000c09307c25 */ /* 0x000fe2000f8e0030 */
[----:B------:R-:W-:Y:S01]  /*0660*/  ISETP.GE.AND.EX P2, PT, R25, UR15, PT, P2 ;  /* 0x0000000f19007c0c */ /* 0x000fe2000bf46320 */
[----:B------:R-:W0:Y:S01]  /*0670*/  LDC.64 R8, c[0x0][0x248] ;  /* 0x00009200ff087b82 */ /* 0x000e220000000a00 */
[----:B------:R-:W-:-:S02]  /*0680*/  ISETP.GE.U32.AND P3, PT, R36, UR14, PT ;  /* 0x0000000e24007c0c */ /* 0x000fc4000bf66070 */
[----:B------:R-:W-:Y:S02]  /*0690*/  IADD3 R51, R49, R51, RZ ;  /* 0x0000003331337210 */ /* 0x000fe40007ffe0ff */
[----:B------:R-:W-:Y:S02]  /*06a0*/  @P1 MOV R50, R48 ;  /* 0x0000003000321202 */ /* 0x000fe40000000f00 */
[----:B------:R-:W-:Y:S01]  /*06b0*/  ISETP.GT.U32.OR P2, PT, R40, 0x22f, P2 ;  /* 0x0000022f2800780c */ /* 0x000fe20001744470 */
[----:B------:R-:W3:Y:S01]  /*06c0*/  @!P0 LDC.64 R12, c[0x0][0x288] ;  /* 0x0000a200ff0c8b82 */ /* 0x000ee20000000a00 */
[----:B------:R-:W-:Y:S01]  /*06d0*/  ISETP.GE.AND.EX P3, PT, R7, UR15, PT, P3 ;  /* 0x0000000f07007c0c */ /* 0x000fe2000bf66330 */
[----:B------:R-:W-:-:S03]  /*06e0*/  @P1 IMAD.WIDE.U32 R10, R38, R10, R50 ;  /* 0x0000000a260a1225 */ /* 0x000fc600078e0032 */
[----:B------:R-:W-:Y:S02]  /*06f0*/  ISETP.GT.U32.OR P3, PT, R40, 0x22f, P3 ;  /* 0x0000022f2800780c */ /* 0x000fe40001f64470 */
[----:B------:R-:W-:Y:S01]  /*0700*/  @P1 IADD3 R11, R11, R21, RZ ;  /* 0x000000150b0b1210 */ /* 0x000fe20007ffe0ff */
[----:B------:R-:W4:Y:S01]  /*0710*/  @!P0 LDC.64 R22, c[0x0][0x228] ;  /* 0x00008a00ff168b82 */ /* 0x000f220000000a00 */
[C---:B------:R-:W-:Y:S02]  /*0720*/  @P1 SHF.L.U32 R21, R10.reuse, 0x1, RZ ;  /* 0x000000010a151819 */ /* 0x040fe400000006ff */
[----:B------:R-:W-:Y:S02]  /*0730*/  @P1 SHF.L.U64.HI R18, R10, 0x1, R11 ;  /* 0x000000010a121819 */ /* 0x000fe4000001020b */
[----:B-1----:R-:W-:-:S03]  /*0740*/  @P1 IADD3 R14, P4, R21, R14, RZ ;  /* 0x0000000e150e1210 */ /* 0x002fc60007f9e0ff */
[----:B------:R-:W1:Y:S01]  /*0750*/  @!P2 LDC.64 R26, c[0x0][0x288] ;  /* 0x0000a200ff1aab82 */ /* 0x000e620000000a00 */
[----:B------:R-:W-:Y:S02]  /*0760*/  @P1 IADD3.X R15, R18, R15, RZ, P4, !PT ;  /* 0x0000000f120f1210 */ /* 0x000fe400027fe4ff */
[----:B--2---:R-:W-:-:S03]  /*0770*/  @P1 IADD3 R28, P4, R21, R28, RZ ;  /* 0x0000001c151c1210 */ /* 0x004fc60007f9e0ff */
[----:B------:R2:W5:Y:S02]  /*0780*/  @P1 LDG.E R33, desc[UR8][R14.64] ;  /* 0x000000080e211981 */ /* 0x000564000c1e1900 */
[----:B------:R-:W4:Y:S01]  /*0790*/  @!P0 LDC.64 R10, c[0x0][0x230] ;  /* 0x00008c00ff0a8b82 */ /* 0x000f220000000a00 */
[----:B---3--:R-:W-:Y:S02]  /*07a0*/  @!P0 IMAD R24, R19, R12, RZ ;  /* 0x0000000c13188224 */ /* 0x008fe400078e02ff */
[----:B0-----:R-:W-:Y:S01]  /*07b0*/  IMAD.WIDE R8, R39, 0x8, R8 ;  /* 0x0000000827087825 */ /* 0x001fe200078e0208 */
[----:B--2---:R-:W-:-:S04]  /*07c0*/  @!P0 MOV R14, R48 ;  /* 0x00000030000e8202 */ /* 0x004fc80000000f00 */
[----:B------:R-:W0:Y:S01]  /*07d0*/  @!P3 LDC.64 R20, c[0x0][0x288] ;  /* 0x0000a200ff14bb82 */ /* 0x000e220000000a00 */
[----:B------:R-:W-:Y:S01]  /*07e0*/  @!P0 MOV R15, R51 ;  /* 0x00000033000f8202 */ /* 0x000fe20000000f00 */
[C---:B------:R-:W-:Y:S01]  /*07f0*/  @!P0 IMAD R31, R37.reuse, R13, R24 ;  /* 0x0000000d251f8224 */ /* 0x040fe200078e0218 */
[----:B------:R-:W2:Y:S01]  /*0800*/  LDG.E.64 R8, desc[UR8][R8.64] ;  /* 0x0000000808087981 */ /* 0x000ea2000c1e1b00 */
[----:B------:R-:W-:-:S05]  /*0810*/  @!P0 IMAD.WIDE.U32 R12, R37, R12, R14 ;  /* 0x0000000c250c8225 */ /* 0x000fca00078e000e */
[----:B------:R-:W-:Y:S01]  /*0820*/  @!P0 IADD3 R13, R13, R31, RZ ;  /* 0x0000001f0d0d8210 */ /* 0x000fe20007ffe0ff */
[----:B-1----:R-:W-:Y:S01]  /*0830*/  @!P2 IMAD R14, R25, R26, RZ ;  /* 0x0000001a190ea224 */ /* 0x002fe200078e02ff */
[C---:B------:R-:W-:Y:S02]  /*0840*/  @!P0 SHF.L.U32 R15, R12.reuse, 0x1, RZ ;  /* 0x000000010c0f8819 */ /* 0x040fe400000006ff */
[----:B------:R-:W-:Y:S02]  /*0850*/  @!P0 SHF.L.U64.HI R30, R12, 0x1, R13 ;  /* 0x000000010c1e8819 */ /* 0x000fe4000001020d */
[----:B------:R-:W-:Y:S02]  /*0860*/  @!P2 MOV R12, R48 ;  /* 0x00000030000ca202 */ /* 0x000fe40000000f00 */
[----:B------:R-:W-:Y:S02]  /*0870*/  @!P2 MOV R13, R51 ;  /* 0x00000033000da202 */ /* 0x000fe40000000f00 */
[----:B------:R-:W-:Y:S01]  /*0880*/  @P1 IADD3.X R29, R18, R29, RZ, P4, !PT ;  /* 0x0000001d121d1210 */ /* 0x000fe200027fe4ff */
[----:B------:R-:W-:Y:S01]  /*0890*/  @!P2 IMAD R31, R17, R27, R14 ;  /* 0x0000001b111fa224 */ /* 0x000fe200078e020e */
[----:B------:R-:W1:Y:S01]  /*08a0*/  @!P2 LDC.64 R18, c[0x0][0x230] ;  /* 0x00008c00ff12ab82 */ /* 0x000e620000000a00 */
[----:B----4-:R-:W-:Y:S01]  /*08b0*/  @!P0 IADD3 R24, P4, R15, R10, RZ ;  /* 0x0000000a0f188210 */ /* 0x010fe20007f9e0ff */
[----:B------:R-:W-:Y:S01]  /*08c0*/  @!P2 IMAD.WIDE.U32 R26, R17, R26, R12 ;  /* 0x0000001a111aa225 */ /* 0x000fe200078e000c */
[----:B------:R-:W-:Y:S01]  /*08d0*/  @!P0 IADD3 R22, P5, R15, R22, RZ ;  /* 0x000000160f168210 */ /* 0x000fe20007fbe0ff */
[----:B------:R3:W5:Y:S01]  /*08e0*/  @P1 LDG.E R32, desc[UR8][R28.64] ;  /* 0x000000081c201981 */ /* 0x000762000c1e1900 */
[----:B------:R-:W-:-:S03]  /*08f0*/  @!P0 IADD3.X R25, R30, R11, RZ, P4, !PT ;  /* 0x0000000b1e198210 */ /* 0x000fc600027fe4ff */
[----:B------:R-:W4:Y:S01]  /*0900*/  @!P2 LDC.64 R12, c[0x0][0x228] ;  /* 0x00008a00ff0cab82 */ /* 0x000f220000000a00 */
[----:B------:R-:W-:Y:S01]  /*0910*/  @!P2 IADD3 R17, R27, R31, RZ ;  /* 0x0000001f1b11a210 */ /* 0x000fe20007ffe0ff */
[----:B0-----:R-:W-:-:S06]  /*0920*/  @!P3 IMAD R27, R7, R20, RZ ;  /* 0x00000014071bb224 */ /* 0x001fcc00078e02ff */
[----:B------:R-:W0:Y:S01]  /*0930*/  @!P3 LDC.64 R14, c[0x0][0x230] ;  /* 0x00008c00ff0ebb82 */ /* 0x000e220000000a00 */
[----:B------:R-:W-:-:S07]  /*0940*/  @!P0 IADD3.X R23, R30, R23, RZ, P5, !PT ;  /* 0x000000171e178210 */ /* 0x000fce0002ffe4ff */
[----:B------:R-:W0:Y:S01]  /*0950*/  @!P3 LDC.64 R10, c[0x0][0x228] ;  /* 0x00008a00ff0abb82 */ /* 0x000e220000000a00 */
[----:B------:R-:W-:Y:S01]  /*0960*/  @!P2 SHF.L.U64.HI R30, R26, 0x1, R17 ;  /* 0x000000011a1ea819 */ /* 0x000fe20000010211 */
[----:B------:R-:W-:Y:S01]  /*0970*/  @!P3 IMAD R17, R36, R21, R27 ;  /* 0x000000152411b224 */ /* 0x000fe200078e021b */
[----:B------:R-:W-:Y:S02]  /*0980*/  @!P2 SHF.L.U32 R7, R26, 0x1, RZ ;  /* 0x000000011a07a819 */ /* 0x000fe400000006ff */
[----:B------:R-:W-:Y:S02]  /*0990*/  @!P3 MOV R26, R48 ;  /* 0x00000030001ab202 */ /* 0x000fe40000000f00 */
[----:B------:R-:W-:Y:S02]  /*09a0*/  @!P3 MOV R27, R51 ;  /* 0x00000033001bb202 */ /* 0x000fe40000000f00 */
[----:B---3--:R-:W-:Y:S01]  /*09b0*/  CS2R R28, SRZ ;  /* 0x00000000001c7805 */ /* 0x008fe2000001ff00 */
[----:B------:R-:W-:Y:S01]  /*09c0*/  @!P3 IMAD.WIDE.U32 R20, R36, R20, R26 ;  /* 0x000000142414b225 */ /* 0x000fe200078e001a */
[----:B-1----:R-:W-:-:S04]  /*09d0*/  @!P2 IADD3 R18, P4, R7, R18, RZ ;  /* 0x000000120712a210 */ /* 0x002fc80007f9e0ff */
[----:B------:R-:W5:Y:S01]  /*09e0*/  @!P0 LDG.E R29, desc[UR8][R24.64] ;  /* 0x00000008181d8981 */ /* 0x000f62000c1e1900 */
[----:B------:R-:W-:-:S03]  /*09f0*/  @!P3 IADD3 R21, R21, R17, RZ ;  /* 0x000000111515b210 */ /* 0x000fc60007ffe0ff */
[----:B------:R-:W5:Y:S01]  /*0a00*/  @!P0 LDG.E R28, desc[UR8][R22.64] ;  /* 0x00000008161c8981 */ /* 0x000f62000c1e1900 */
[----:B------:R-:W-:Y:S02]  /*0a10*/  @!P3 SHF.L.U32 R17, R20, 0x1, RZ ;  /* 0x000000011411b819 */ /* 0x000fe400000006ff */
[----:B----4-:R-:W-:Y:S02]  /*0a20*/  @!P2 IADD3 R12, P0, R7, R12, RZ ;  /* 0x0000000c070ca210 */ /* 0x010fe40007f1e0ff */
[----:B------:R-:W-:Y:S02]  /*0a30*/  @!P2 IADD3.X R19, R30, R19, RZ, P4, !PT ;  /* 0x000000131e13a210 */ /* 0x000fe400027fe4ff */
[----:B------:R-:W-:Y:S02]  /*0a40*/  @!P3 SHF.L.U64.HI R20, R20, 0x1, R21 ;  /* 0x000000011414b819 */ /* 0x000fe40000010215 */
[C---:B0-----:R-:W-:Y:S02]  /*0a50*/  @!P3 IADD3 R14, P4, R17.reuse, R14, RZ ;  /* 0x0000000e110eb210 */ /* 0x041fe40007f9e0ff */
[----:B------:R-:W-:-:S02]  /*0a60*/  @!P3 IADD3 R10, P5, R17, R10, RZ ;  /* 0x0000000a110ab210 */ /* 0x000fc40007fbe0ff */
[----:B------:R-:W-:Y:S02]  /*0a70*/  @!P2 IADD3.X R13, R30, R13, RZ, P0, !PT ;  /* 0x0000000d1e0da210 */ /* 0x000fe400007fe4ff */
[----:B------:R-:W-:Y:S02]  /*0a80*/  CS2R R30, SRZ ;  /* 0x00000000001e7805 */ /* 0x000fe4000001ff00 */
[----:B------:R-:W-:Y:S02]  /*0a90*/  MOV R7, RZ ;  /* 0x000000ff00077202 */ /* 0x000fe40000000f00 */
[C---:B------:R-:W-:Y:S02]  /*0aa0*/  @!P3 IADD3.X R15, R20.reuse, R15, RZ, P4, !PT ;  /* 0x0000000f140fb210 */ /* 0x040fe400027fe4ff */
[----:B------:R-:W-:Y:S01]  /*0ab0*/  @!P3 IADD3.X R11, R20, R11, RZ, P5, !PT ;  /* 0x0000000b140bb210 */ /* 0x000fe20002ffe4ff */
[----:B------:R-:W5:Y:S04]  /*0ac0*/  @!P2 LDG.E R31, desc[UR8][R12.64] ;  /* 0x000000080c1fa981 */ /* 0x000f68000c1e1900 */
[----:B------:R-:W5:Y:S04]  /*0ad0*/  @!P3 LDG.E R30, desc[UR8][R14.64] ;  /* 0x000000080e1eb981 */ /* 0x000f68000c1e1900 */
[----:B------:R-:W5:Y:S01]  /*0ae0*/  @!P3 LDG.E R7, desc[UR8][R10.64] ;  /* 0x000000080a07b981 */ /* 0x000f62000c1e1900 */
[----:B------:R-:W-:-:S06]  /*0af0*/  MOV R34, RZ ;  /* 0x000000ff00227202 */ /* 0x000fcc0000000f00 */
[----:B------:R2:W5:Y:S01]  /*0b00*/  @!P2 LDG.E R34, desc[UR8][R18.64] ;  /* 0x000000081222a981 */ /* 0x000562000c1e1900 */
[----:B------:R-:W-:Y:S01]  /*0b10*/  ISETP.GT.U32.AND P2, PT, R40, 0x22f, PT ;  /* 0x0000022f2800780c */ /* 0x000fe20003f44070 */
[----:B------:R-:W-:Y:S01]  /*0b20*/  BSSY B0, `(.L_x_346) ;  /* 0x000001a000007945 */ /* 0x000fe20003800000 */
[----:B------:R-:W-:Y:S02]  /*0b30*/  MOV R45, 0x3f800000 ;  /* 0x3f800000002d7802 */ /* 0x000fe40000000f00 */
[----:B------:R-:W-:Y:S02]  /*0b40*/  CS2R R42, SRZ ;  /* 0x00000000002a7805 */ /* 0x000fe4000001ff00 */
[----:B------:R-:W-:Y:S01]  /*0b50*/  MOV R44, RZ ;  /* 0x000000ff002c7202 */ /* 0x000fe20000000f00 */
[----:B--2---:R-:W-:-:S05]  /*0b60*/  FFMA.FTZ R18, -R8, R8, R9 ;  /* 0x0000000808127223 */ /* 0x004fca0000010109 */
[----:B------:R-:W-:-:S13]  /*0b70*/  FSETP.GTU.FTZ.AND P0, PT, R18, RZ, PT ;  /* 0x000000ff1200720b */ /* 0x000fda0003f1c000 */
[----:B------:R-:W0:Y:S01]  /*0b80*/  @P0 LDC R17, c[0x0][0x250] ;  /* 0x00009400ff110b82 */ /* 0x000e220000000800 */
[----:B------:R-:W-:Y:S01]  /*0b90*/  MOV R9, RZ ;  /* 0x000000ff00097202 */ /* 0x000fe20000000f00 */
[----:B0-----:R-:W-:Y:S01]  /*0ba0*/  @P0 FADD.FTZ R17, R18, R17 ;  /* 0x0000001112110221 */ /* 0x001fe20000010000 */
[----:B------:R-:W-:Y:S06]  /*0bb0*/  @P2 BRA `(.L_x_347) ;  /* 0x0000000000402947 */ /* 0x000fec0003800000 */
[----:B------:R-:W-:Y:S01]  /*0bc0*/  ISETP.NE.AND P2, PT, RZ, UR10, PT ;  /* 0x0000000aff007c0c */ /* 0x000fe2000bf45270 */
[----:B------:R-:W0:Y:S01]  /*0bd0*/  LDC.64 R12, c[0x0][0x238] ;  /* 0x00008e00ff0c7b82 */ /* 0x000e220000000a00 */
[----:B------:R-:W-:-:S04]  /*0be0*/  IADD3 R9, R41, R16, RZ ;  /* 0x0000001029097210 */ /* 0x000fc80007ffe0ff */
[----:B------:R-:W-:-:S07]  /*0bf0*/  SHF.R.S32.HI R14, RZ, 0x1f, R9 ;  /* 0x0000001fff0e7819 */ /* 0x000fce0000011409 */
[----:B------:R-:W1:Y:S01]  /*0c00*/  @P2 LDC.64 R10, c[0x0][0x240] ;  /* 0x00009000ff0a2b82 */ /* 0x000e620000000a00 */
[----:B0-----:R-:W-:-:S05]  /*0c10*/  IMAD.WIDE R12, R9, 0x2, R12 ;  /* 0x00000002090c7825 */ /* 0x001fca00078e020c */
[----:B------:R-:W2:Y:S01]  /*0c20*/  LDG.E.U16 R44, desc[UR8][R12.64] ;  /* 0x000000080c2c7981 */ /* 0x000ea2000c1e1500 */
[----:B-1----:R-:W-:-:S04]  /*0c30*/  @P2 LEA R10, P3, R9, R10, 0x1 ;  /* 0x0000000a090a2211 */ /* 0x002fc800078608ff */
[----:B------:R-:W-:Y:S02]  /*0c40*/  @P2 LEA.HI.X R11, R9, R11, R14, 0x1, P3 ;  /* 0x0000000b090b2211 */ /* 0x000fe400018f0c0e */
[----:B------:R-:W3:Y:S04]  /*0c50*/  LDG.E.U16 R9, desc[UR8][R12.64+0x2] ;  /* 0x000002080c097981 */ /* 0x000ee8000c1e1500 */
[----:B------:R-:W4:Y:S04]  /*0c60*/  @P2 LDG.E.U16 R15, desc[UR8][R10.64] ;  /* 0x000000080a0f2981 */ /* 0x000f28000c1e1500 */
[----:B------:R-:W4:Y:S01]  /*0c70*/  @P2 LDG.E.U16 R14, desc[UR8][R10.64+0x2] ;  /* 0x000002080a0e2981 */ /* 0x000f22000c1e1500 */
[----:B--2---:R-:W-:-:S02]  /*0c80*/  SHF.L.U32 R44, R44, 0x10, RZ ;  /* 0x000000102c2c7819 */ /* 0x004fc400000006ff */
[----:B---3--:R-:W-:Y:S02]  /*0c90*/  SHF.L.U32 R9, R9, 0x10, RZ ;  /* 0x0000001009097819 */ /* 0x008fe400000006ff */
[----:B----4-:R-:W-:Y:S02]  /*0ca0*/  @P2 SHF.L.U32 R43, R15, 0x10, RZ ;  /* 0x000000100f2b2819 */ /* 0x010fe400000006ff */
[----:B------:R-:W-:-:S07]  /*0cb0*/  @P2 SHF.L.U32 R42, R14, 0x10, RZ ;  /* 0x000000100e2a2819 */ /* 0x000fce00000006ff */
.L_x_347:
[----:B------:R-:W-:Y:S05]  /*0cc0*/  BSYNC B0 ;  /* 0x0000000000007941 */ /* 0x000fea0003800000 */
.L_x_346:
[----:B------:R0:W1:Y:S01]  /*0cd0*/  @P0 MUFU.RSQ R45, R17 ;  /* 0x00000011002d0308 */ /* 0x0000620000001400 */
[----:B------:R-:W-:Y:S02]  /*0ce0*/  ISETP.NE.AND P4, PT, RZ, UR10, PT ;  /* 0x0000000aff007c0c */ /* 0x000fe4000bf85270 */
[C---:B-----5:R-:W-:Y:S02]  /*0cf0*/  PRMT R10, R33.reuse, 0x7632, R10 ;  /* 0x00007632210a7816 */ /* 0x060fe4000000000a */
        /* <DEDUP_REMOVED lines=8> */
[----:B0-----:R-:W-:Y:S01]  /*0d80*/  SHF.L.U32 R17, R12, 0x10, RZ ;  /* 0x000000100c117819 */ /* 0x001fe200000006ff */
[----:B------:R-:W-:Y:S01]  /*0d90*/  FADD.FTZ R12, -R8, R21 ;  /* 0x00000015080c7221 */ /* 0x000fe20000010100 */
[----:B------:R-:W-:Y:S01]  /*0da0*/  SHF.L.U32 R15, R32, 0x10, RZ ;  /* 0x00000010200f7819 */ /* 0x000fe200000006ff */
[-C--:B-1----:R-:W-:Y:S01]  /*0db0*/  FMUL.FTZ R10, R10, R45.reuse ;  /* 0x0000002d0a0a7220 */ /* 0x082fe20000410000 */
        /* <DEDUP_REMOVED lines=23> */
.L_x_348:
        /* <DEDUP_REMOVED lines=26> */
.L_x_349:
[----:B------:R-:W-:Y:S01]  /*10d0*/  FFMA.FTZ R23, R11, R18, R20 ;  /* 0x000000120b177223 */ /* 0x000fe20000010014 */
[----:B------:R-:W-:Y:S01]  /*10e0*/  FMUL.FTZ R21, R13, R44 ;  /* 0x0000002c0d157220 */ /* 0x000fe20000410000 */
[C---:B------:R-:W-:Y:S01]  /*10f0*/  PRMT R22, R29.reuse, 0x7632, R22 ;  /* 0x000076321d167816 */ /* 0x040fe20000000016 */
[----:B------:R-:W-:Y:S01]  /*1100*/  FADD.FTZ R24, R18, R19 ;  /* 0x0000001312187221 */ /* 0x000fe20000010000 */
[----:B------:R-:W-:Y:S01]  /*1110*/  FMUL.FTZ R20, R14, R9 ;  /* 0x000000090e147220 */ /* 0x000fe20000410000 */
[----:B------:R-:W-:Y:S01]  /*1120*/  FFMA.FTZ R18, R12, R21, R23 ;  /* 0x000000150c127223 */ /* 0x000fe20000010017 */
[----:B------:R-:W-:Y:S01]  /*1130*/  SHF.L.U32 R23, R29, 0x10, RZ ;  /* 0x000000101d177819 */ /* 0x000fe200000006ff */
[----:B------:R-:W-:Y:S01]  /*1140*/  FADD.FTZ R19, R24, R21 ;  /* 0x0000001518137221 */ /* 0x000fe20000010000 */
[----:B------:R-:W-:Y:S01]  /*1150*/  SHF.L.U32 R25, R22, 0x10, RZ ;  /* 0x0000001016197819 */ /* 0x000fe200000006ff */
[--C-:B------:R-:W-:Y:S01]  /*1160*/  FFMA.FTZ R21, R17, R20, R18.reuse ;  /* 0x0000001411157223 */ /* 0x100fe20000010012 */
[----:B------:R-:W-:Y:S01]  /*1170*/  PRMT R18, R28, 0x7632, R18 ;  /* 0x000076321c127816 */ /* 0x000fe20000000012 */
[----:B------:R-:W-:Y:S01]  /*1180*/  FADD.FTZ R22, -R8, R23 ;  /* 0x0000001708167221 */ /* 0x000fe20000010100 */
[----:B------:R-:W-:Y:S01]  /*1190*/  FADD.FTZ R20, R20, R19 ;  /* 0x0000001314147221 */ /* 0x000fe20000010000 */
[----:B------:R-:W-:Y:S01]  /*11a0*/  FADD.FTZ R24, -R8, R25 ;  /* 0x0000001908187221 */ /* 0x000fe20000010100 */
[----:B------:R-:W-:Y:S01]  /*11b0*/  SHF.L.U32 R19, R28, 0x10, RZ ;  /* 0x000000101c137819 */ /* 0x000fe200000006ff */
[----:B------:R-:W-:Y:S01]  /*11c0*/  FMUL.FTZ R22, R22, R45 ;  /* 0x0000002d16167220 */ /* 0x000fe20000410000 */
[----:B------:R-:W-:Y:S01]  /*11d0*/  SHF.L.U32 R18, R18, 0x10, RZ ;  /* 0x0000001012127819 */ /* 0x000fe200000006ff */
[----:B------:R-:W-:Y:S01]  /*11e0*/  FFMA.FTZ R25, R10, R15, RZ ;  /* 0x0000000f0a197223 */ /* 0x000fe200000100ff */
        /* <DEDUP_REMOVED lines=20> */
.L_x_350:
[----:B------:R-:W-:Y:S01]  /*1330*/  FMUL.FTZ R27, R19, R44 ;  /* 0x0000002c131b7220 */ /* 0x000fe20000410000 */
[----:B------:R-:W-:Y:S01]  /*1340*/  FFMA.FTZ R25, R12, R13, R25 ;  /* 0x0000000d0c197223 */ /* 0x000fe20000010019 */
[----:B------:R-:W-:Y:S02]  /*1350*/  FMUL.FTZ R12, R18, R9 ;  /* 0x00000009120c7220 */ /* 0x000fe40000410000 */
[----:B------:R-:W-:Y:S01]  /*1360*/  FFMA.FTZ R10, R22, R27, R21 ;  /* 0x0000001b160a7223 */ /* 0x000fe20000010015 */
[----:B------:R-:W-:Y:S01]  /*1370*/  FADD.FTZ R27, R20, R27 ;  /* 0x0000001b141b7221 */ /* 0x000fe20000010000 */
[C---:B------:R-:W-:Y:S02]  /*1380*/  PRMT R20, R30.reuse, 0x7632, R20 ;  /* 0x000076321e147816 */ /* 0x040fe40000000014 */
[----:B------:R-:W-:Y:S01]  /*1390*/  SHF.L.U32 R21, R30, 0x10, RZ ;  /* 0x000000101e157819 */ /* 0x000fe200000006ff */
[----:B------:R-:W-:Y:S01]  /*13a0*/  FFMA.FTZ R53, R23, R12, R10 ;  /* 0x0000000c17357223 */ /* 0x000fe2000001000a */
[----:B------:R-:W-:Y:S01]  /*13b0*/  SHF.L.U32 R20, R20, 0x10, RZ ;  /* 0x0000001014147819 */ /* 0x000fe200000006ff */
[----:B------:R-:W-:Y:S01]  /*13c0*/  FADD.FTZ R10, R12, R27 ;  /* 0x0000001b0c0a7221 */ /* 0x000fe20000010000 */
[C---:B------:R-:W-:Y:S01]  /*13d0*/  PRMT R12, R7.reuse, 0x7632, R12 ;  /* 0x00007632070c7816 */ /* 0x040fe2000000000c */
[C---:B------:R-:W-:Y:S01]  /*13e0*/  FADD.FTZ R24, -R8.reuse, R21 ;  /* 0x0000001508187221 */ /* 0x040fe20000010100 */
[----:B------:R-:W-:Y:S01]  /*13f0*/  SHF.L.U32 R21, R7, 0x10, RZ ;  /* 0x0000001007157819 */ /* 0x000fe200000006ff */
[----:B------:R-:W-:Y:S01]  /*1400*/  FADD.FTZ R26, -R8, R20 ;  /* 0x00000014081a7221 */ /* 0x000fe20000010100 */
[----:B------:R-:W-:Y:S01]  /*1410*/  SHF.L.U32 R20, R12, 0x10, RZ ;  /* 0x000000100c147819 */ /* 0x000fe200000006ff */
[----:B------:R-:W-:-:S02]  /*1420*/  FMUL.FTZ R24, R24, R45 ;  /* 0x0000002d18187220 */ /* 0x000fc40000410000 */
        /* <DEDUP_REMOVED lines=20> */
.L_x_351:
[----:B------:R-:W-:Y:S01]  /*1570*/  FMUL.FTZ R12, R21, R44 ;  /* 0x0000002c150c7220 */ /* 0x000fe20000410000 */
[----:B------:R-:W-:Y:S01]  /*1580*/  MOV R46, 0xffffffe0 ;  /* 0xffffffe0002e7802 */ /* 0x000fe20000000f00 */
[----:B------:R-:W0:Y:S01]  /*1590*/  S2R R52, SR_CgaCtaId ;  /* 0x0000000000347919 */ /* 0x000e220000008800 */
[----:B------:R-:W-:Y:S01]  /*15a0*/  ISETP.GT.AND P0, PT, R40, 0x21f, PT ;  /* 0x0000021f2800780c */ /* 0x000fe20003f04270 */
[----:B------:R-:W-:Y:S01]  /*15b0*/  FFMA.FTZ R26, R24, R12, R53 ;  /* 0x0000000c181a7223 */ /* 0x000fe20000010035 */
[----:B------:R-:W-:Y:S01]  /*15c0*/  FADD.FTZ R53, R10, R12 ;  /* 0x0000000c0a357221 */ /* 0x000fe20000010000 */
[----:B------:R-:W-:Y:S01]  /*15d0*/  FMUL.FTZ R10, R20, R9 ;  /* 0x00000009140a7220 */ /* 0x000fe20000410000 */
[----:B------:R-:W-:Y:S01]  /*15e0*/  IMAD R46, R2, R46, 0x22f ;  /* 0x0000022f022e7424 */ /* 0x000fe200078e022e */
[----:B------:R-:W-:Y:S01]  /*15f0*/  ISETP.NE.AND P3, PT, R0, RZ, PT ;  /* 0x000000ff0000720c */ /* 0x000fe20003f65270 */
[----:B------:R-:W-:Y:S01]  /*1600*/  FFMA.FTZ R25, R22, R19, R25 ;  /* 0x0000001316197223 */ /* 0x000fe20000010019 */
[----:B------:R-:W-:Y:S01]  /*1610*/  FADD.FTZ R12, R10, R53 ;  /* 0x000000350a0c7221 */ /* 0x000fe20000010000 */
[----:B------:R-:W-:Y:S01]  /*1620*/  FFMA.FTZ R10, R27, R10, R26 ;  /* 0x0000000a1b0a7223 */ /* 0x000fe2000001001a */
[----:B------:R-:W-:Y:S01]  /*1630*/  SEL R53, R46, 0x1f, P0 ;  /* 0x0000001f2e357807 */ /* 0x000fe20000000000 */
[----:B------:R-:W-:Y:S01]  /*1640*/  FFMA.FTZ R26, R11, R16, RZ ;  /* 0x000000100b1a7223 */ /* 0x000fe200000100ff */
[C---:B------:R-:W-:Y:S01]  /*1650*/  IADD3 R46, R0.reuse, 0x2, RZ ;  /* 0x00000002002e7810 */ /* 0x040fe20007ffe0ff */
[----:B------:R-:W-:Y:S01]  /*1660*/  BSSY B0, `(.L_x_352) ;  /* 0x0000062000007945 */ /* 0x000fe20003800000 */
[----:B------:R-:W-:Y:S01]  /*1670*/  ISETP.GE.AND P0, PT, R0, R53, PT ;  /* 0x000000350000720c */ /* 0x000fe20003f06270 */
[----:B------:R-:W-:Y:S01]  /*1680*/  FFMA.FTZ R26, R17, R14, R26 ;  /* 0x0000000e111a7223 */ /* 0x000fe2000001001a */
[----:B------:R-:W1:Y:S01]  /*1690*/  SHFL.DOWN PT, R11, R10, 0x1, R53 ;  /* 0x082000000a0b7989 */ /* 0x000e6200000e0035 */
[----:B------:R-:W-:-:S02]  /*16a0*/  ISETP.NE.AND P2, PT, R40, RZ, PT ;  /* 0x000000ff2800720c */ /* 0x000fc40003f45270 */
[----:B------:R-:W-:Y:S01]  /*16b0*/  FFMA.FTZ R26, R23, R18, R26 ;  /* 0x00000012171a7223 */ /* 0x000fe2000001001a */
[----:B------:R-:W2:Y:S01]  /*16c0*/  SHFL.DOWN PT, R17, R12, 0x1, R53 ;  /* 0x082000000c117989 */ /* 0x000ea200000e0035 */
[----:B------:R-:W-:-:S06]  /*16d0*/  ISETP.GT.U32.AND P5, PT, R40, 0x22, PT ;  /* 0x000000222800780c */ /* 0x000fcc0003fa4070 */
[----:B-1----:R-:W-:Y:S01]  /*16e0*/  @!P0 FADD.FTZ R10, R10, R11 ;  /* 0x0000000b0a0a8221 */ /* 0x002fe20000010000 */
[----:B--2---:R-:W-:-:S04]  /*16f0*/  @!P0 FADD.FTZ R12, R12, R17 ;  /* 0x000000110c0c8221 */ /* 0x004fc80000010000 */
[----:B------:R-:W1:Y:S01]  /*1700*/  SHFL.DOWN PT, R11, R10, 0x2, R53 ;  /* 0x084000000a0b7989 */ /* 0x000e6200000e0035 */
[----:B------:R-:W-:Y:S02]  /*1710*/  ISETP.GT.AND P0, PT, R46, R53, PT ;  /* 0x000000352e00720c */ /* 0x000fe40003f04270 */
[----:B------:R-:W-:Y:S01]  /*1720*/  IADD3 R46, R0, 0x4, RZ ;  /* 0x00000004002e7810 */ /* 0x000fe20007ffe0ff */
[----:B------:R-:W2:Y:S10]  /*1730*/  SHFL.DOWN PT, R17, R12, 0x2, R53 ;  /* 0x084000000c117989 */ /* 0x000eb400000e0035 */
        /* <DEDUP_REMOVED lines=9> */
[-C--:B------:R-:W-:Y:S02]  /*17d0*/  ISETP.GT.AND P0, PT, R46, R53.reuse, PT ;  /* 0x000000352e00720c */ /* 0x080fe40003f04270 */
[----:B------:R-:W-:Y:S01]  /*17e0*/  IADD3 R46, R0, 0x10, RZ ;  /* 0x00000010002e7810 */ /* 0x000fe20007ffe0ff */
[----:B------:R-:W2:Y:S10]  /*17f0*/  SHFL.DOWN PT, R17, R12, 0x8, R53 ;  /* 0x090000000c117989 */ /* 0x000eb400000e0035 */
[----:B-1----:R-:W-:Y:S01]  /*1800*/  @!P0 FADD.FTZ R10, R10, R11 ;  /* 0x0000000b0a0a8221 */ /* 0x002fe20000010000 */
[----:B--2---:R-:W-:Y:S01]  /*1810*/  @!P0 FADD.FTZ R12, R12, R17 ;  /* 0x000000110c0c8221 */ /* 0x004fe20000010000 */
[----:B------:R-:W-:-:S03]  /*1820*/  ISETP.GT.AND P0, PT, R46, R53, PT ;  /* 0x000000352e00720c */ /* 0x000fc60003f04270 */
[----:B------:R-:W1:Y:S01]  /*1830*/  SHFL.DOWN PT, R17, R10, 0x10, R53 ;  /* 0x0a0000000a117989 */ /* 0x000e6200000e0035 */
[----:B------:R-:W-:Y:S01]  /*1840*/  FADD.FTZ R46, RZ, R15 ;  /* 0x0000000fff2e7221 */ /* 0x000fe20000010000 */
[----:B------:R-:W-:Y:S01]  /*1850*/  FADD.FTZ R15, RZ, R16 ;  /* 0x00000010ff0f7221 */ /* 0x000fe20000010000 */
[----:B------:R-:W-:Y:S01]  /*1860*/  FFMA.FTZ R16, R24, R21, R25 ;  /* 0x0000001518107223 */ /* 0x000fe20000010019 */
[----:B------:R-:W2:Y:S01]  /*1870*/  SHFL.DOWN PT, R11, R12, 0x10, R53 ;  /* 0x0a0000000c0b7989 */ /* 0x000ea200000e0035 */
[----:B------:R-:W-:Y:S01]  /*1880*/  FADD.FTZ R46, R46, R13 ;  /* 0x0000000d2e2e7221 */ /* 0x000fe20000010000 */
[----:B------:R-:W-:Y:S01]  /*1890*/  FADD.FTZ R15, R15, R14 ;  /* 0x0000000e0f0f7221 */ /* 0x000fe20000010000 */
[----:B------:R-:W-:Y:S02]  /*18a0*/  MOV R13, 0x400 ;  /* 0x00000400000d7802 */ /* 0x000fe40000000f00 */
[----:B------:R-:W-:Y:S01]  /*18b0*/  FADD.FTZ R46, R46, R19 ;  /* 0x000000132e2e7221 */ /* 0x000fe20000010000 */
[----:B------:R-:W-:-:S03]  /*18c0*/  FADD.FTZ R15, R15, R18 ;  /* 0x000000120f0f7221 */ /* 0x000fc60000010000 */
[----:B------:R-:W-:Y:S01]  /*18d0*/  FADD.FTZ R18, R46, R21 ;  /* 0x000000152e127221 */ /* 0x000fe20000010000 */
[----:B------:R-:W-:Y:S01]  /*18e0*/  FADD.FTZ R19, R15, R20 ;  /* 0x000000140f137221 */ /* 0x000fe20000010000 */
[----:B0-----:R-:W-:-:S04]  /*18f0*/  @!P3 LEA R15, R52, R13, 0x18 ;  /* 0x0000000d340fb211 */ /* 0x001fc800078ec0ff */
[----:B------:R-:W-:Y:S01]  /*1900*/  @!P3 LEA R15, R2, R15, 0x3 ;  /* 0x0000000f020fb211 */ /* 0x000fe200078e18ff */
[----:B-1----:R-:W-:Y:S01]  /*1910*/  @!P0 FADD.FTZ R10, R10, R17 ;  /* 0x000000110a0a8221 */ /* 0x002fe20000010000 */
[----:B------:R-:W-:Y:S01]  /*1920*/  FFMA.FTZ R17, R27, R20, R26 ;  /* 0x000000141b117223 */ /* 0x000fe2000001001a */
[----:B--2---:R-:W-:Y:S01]  /*1930*/  @!P0 FADD.FTZ R12, R12, R11 ;  /* 0x0000000b0c0c8221 */ /* 0x004fe20000010000 */
[----:B------:R-:W-:-:S04]  /*1940*/  IADD3 R11, R13, 0xc0, RZ ;  /* 0x000000c00d0b7810 */ /* 0x000fc80007ffe0ff */
[----:B------:R-:W-:-:S04]  /*1950*/  LEA R11, R52, R11, 0x18 ;  /* 0x0000000b340b7211 */ /* 0x000fc800078ec0ff */
[----:B------:R-:W-:Y:S02]  /*1960*/  LEA R46, R40, R11, 0x4 ;  /* 0x0000000b282e7211 */ /* 0x000fe400078e20ff */
[----:B------:R-:W-:-:S03]  /*1970*/  MOV R11, R12 ;  /* 0x0000000c000b7202 */ /* 0x000fc60000000f00 */
[----:B------:R0:W-:Y:S04]  /*1980*/  STS.128 [R46], R16 ;  /* 0x000000102e007388 */ /* 0x0001e80000000c00 */
[----:B------:R0:W-:Y:S01]  /*1990*/  @!P3 STS.64 [R15+0x18], R10 ;  /* 0x0000180a0f00b388 */ /* 0x0001e20000000a00 */
[----:B------:R-:W-:Y:S06]  /*19a0*/  BAR.SYNC.DEFER_BLOCKING 0x0 ;  /* 0x0000000000007b1d */ /* 0x000fec0000010000 */
[----:B------:R-:W-:Y:S05]  /*19b0*/  @P2 BRA `(.L_x_353) ;  /* 0x0000000000b02947 */ /* 0x000fea0003800000 */
[----:B------:R-:W-:-:S05]  /*19c0*/  LEA R52, R52, R13, 0x18 ;  /* 0x0000000d34347211 */ /* 0x000fca00078ec0ff */
[----:B0-----:R-:W0:Y:S04]  /*19d0*/  LDS.128 R12, [R52+0x20] ;  /* 0x00002000340c7984 */ /* 0x001e280000000c00 */
[----:B------:R-:W1:Y:S04]  /*19e0*/  LDS.128 R20, [R52+0x30] ;  /* 0x0000300034147984 */ /* 0x000e680000000c00 */
[----:B------:R-:W2:Y:S01]  /*19f0*/  LDS.128 R24, [R52+0x40] ;  /* 0x0000400034187984 */ /* 0x000ea20000000c00 */
[----:B0-----:R-:W-:Y:S01]  /*1a00*/  FADD.FTZ R53, R10, R12 ;  /* 0x0000000c0a357221 */ /* 0x001fe20000010000 */
[----:B------:R-:W-:-:S03]  /*1a10*/  FADD.FTZ R10, R11, R13 ;  /* 0x0000000d0b0a7221 */ /* 0x000fc60000010000 */
[----:B------:R-:W-:Y:S01]  /*1a20*/  FADD.FTZ R53, R53, R14 ;  /* 0x0000000e35357221 */ /* 0x000fe20000010000 */
[----:B------:R-:W-:Y:S02]  /*1a30*/  FADD.FTZ R10, R10, R15 ;  /* 0x0000000f0a0a7221 */ /* 0x000fe40000010000 */
[----:B------:R-:W0:Y:S01]  /*1a40*/  LDS.128 R12, [R52+0x50] ;  /* 0x00005000340c7984 */ /* 0x000e220000000c00 */
[----:B-1----:R-:W-:Y:S01]  /*1a50*/  FADD.FTZ R53, R53, R20 ;  /* 0x0000001435357221 */ /* 0x002fe20000010000 */
[----:B------:R-:W-:-:S03]  /*1a60*/  FADD.FTZ R10, R10, R21 ;  /* 0x000000150a0a7221 */ /* 0x000fc60000010000 */
[----:B------:R-:W-:Y:S01]  /*1a70*/  FADD.FTZ R53, R53, R22 ;  /* 0x0000001635357221 */ /* 0x000fe20000010000 */
[----:B------:R-:W-:Y:S02]  /*1a80*/  FADD.FTZ R10, R10, R23 ;  /* 0x000000170a0a7221 */ /* 0x000fe40000010000 */
[----:B------:R-:W1:Y:S01]  /*1a90*/  LDS.128 R20, [R52+0x60] ;  /* 0x0000600034147984 */ /* 0x000e620000000c00 */
[----:B--2---:R-:W-:Y:S01]  /*1aa0*/  FADD.FTZ R53, R53, R24 ;  /* 0x0000001835357221 */ /* 0x004fe20000010000 */
[----:B------:R-:W-:-:S03]  /*1ab0*/  FADD.FTZ R10, R10, R25 ;  /* 0x000000190a0a7221 */ /* 0x000fc60000010000 */
[----:B------:R-:W-:Y:S01]  /*1ac0*/  FADD.FTZ R53, R53, R26 ;  /* 0x0000001a35357221 */ /* 0x000fe20000010000 */
[----:B------:R-:W-:Y:S02]  /*1ad0*/  FADD.FTZ R10, R10, R27 ;  /* 0x0000001b0a0a7221 */ /* 0x000fe40000010000 */
        /* <DEDUP_REMOVED lines=12> */
[----:B------:R-:W-:Y:S02]  /*1ba0*/  FADD.FTZ R24, R10, R25 ;  /* 0x000000190a187221 */ /* 0x000fe40000010000 */
[----:B------:R-:W2:Y:S01]  /*1bb0*/  LDS.64 R10, [R52+0xa0] ;  /* 0x0000a000340a7984 */ /* 0x000ea20000000a00 */
        /* <DEDUP_REMOVED lines=11> */
[----:B------:R-:W-:-:S07]  /*1c70*/  FADD.FTZ R11, R24, R11 ;  /* 0x0000000b180b7221 */ /* 0x000fce0000010000 */
.L_x_353:
[----:B------:R-:W-:Y:S05]  /*1c80*/  BSYNC B0 ;  /* 0x0000000000007941 */ /* 0x000fea0003800000 */
.L_x_352:
        /* <DEDUP_REMOVED lines=14> */
[----:B0-----:R-:W-:Y:S01]  /*1d70*/  FADD.FTZ R25, R53, R12 ;  /* 0x0000000c35197221 */ /* 0x001fe20000010000 */
[----:B------:R-:W0:Y:S01]  /*1d80*/  LDS.128 R16, [R46+0x8c0] ;  /* 0x0008c0002e107984 */ /* 0x000e220000000c00 */
[----:B------:R-:W-:Y:S01]  /*1d90*/  FADD.FTZ R27, R21, R14 ;  /* 0x0000000e151b7221 */ /* 0x000fe20000010000 */
[----:B------:R-:W-:Y:S01]  /*1da0*/  FADD.FTZ R24, R24, R13 ;  /* 0x0000000d18187221 */ /* 0x000fe20000010000 */
[----:B------:R-:W-:Y:S01]  /*1db0*/  FADD.FTZ R26, R26, R15 ;  /* 0x0000000f1a1a7221 */ /* 0x000fe20000010000 */
[----:B------:R-:W1:Y:S04]  /*1dc0*/  LDS.128 R20, [R46+0xaf0] ;  /* 0x000af0002e147984 */ /* 0x000e680000000c00 */
[----:B------:R-:W2:Y:S01]  /*1dd0*/  LDS.128 R12, [R46+0xd20] ;  /* 0x000d20002e0c7984 */ /* 0x000ea20000000c00 */
        /* <DEDUP_REMOVED lines=38> */
[----:B------:R-:W-:-:S02]  /*2040*/  FADD.FTZ R52, R26, R23 ;  /* 0x000000171a347221 */ /* 0x000fc40000010000 */
[----:B------:R-:W1:Y:S01]  /*2050*/  LDS.128 R20, [R46+0x1ea0] ;  /* 0x001ea0002e147984 */ /* 0x000e620000000c00 */
[----:B--2---:R-:W-:Y:S01]  /*2060*/  FADD.FTZ R53, R25, R12 ;  /* 0x0000000c19357221 */ /* 0x004fe20000010000 */
[----:B------:R-:W-:Y:S01]  /*2070*/  FADD.FTZ R12, R24, R13 ;  /* 0x0000000d180c7221 */ /* 0x000fe20000010000 */
[----:B------:R-:W-:Y:S01]  /*2080*/  FADD.FTZ R13, R27, R14 ;  /* 0x0000000e1b0d7221 */ /* 0x000fe20000010000 */
[----:B------:R-:W-:Y:S01]  /*2090*/  FADD.FTZ R52, R52, R15 ;  /* 0x0000000f34347221 */ /* 0x000fe20000010000 */
        /* <DEDUP_REMOVED lines=13> */
.L_x_355:
[----:B------:R-:W-:Y:S05]  /*2170*/  BSYNC B0 ;  /* 0x0000000000007941 */ /* 0x000fea0003800000 */
.L_x_354:
[----:B------:R-:W1:Y:S01]  /*2180*/  LDC R24, c[0x0][0xc] ;  /* 0x00000300ff187b82 */ /* 0x000e620000000800 */
[----:B------:R-:W-:Y:S01]  /*2190*/  IMAD R47, R47, 0x23, R40 ;  /* 0x000000232f2f7824 */ /* 0x000fe200078e0228 */
[----:B------:R-:W-:Y:S01]  /*21a0*/  BSSY B0, `(.L_x_356) ;  /* 0x0000011000007945 */ /* 0x000fe20003800000 */
[----:B------:R-:W-:-:S05]  /*21b0*/  PRMT R20, R29, 0x7632, R20 ;  /* 0x000076321d147816 */ /* 0x000fca0000000014 */
[----:B0-----:R-:W0:Y:S01]  /*21c0*/  LDC.64 R14, c[0x0][0x268] ;  /* 0x00009a00ff0e7b82 */ /* 0x001e220000000a00 */
[----:B-1----:R-:W-:Y:S01]  /*21d0*/  ISETP.GE.U32.AND P0, PT, R24, 0x2, PT ;  /* 0x000000021800780c */ /* 0x002fe20003f06070 */
[----:B0-----:R-:W-:Y:S01]  /*21e0*/  IMAD.WIDE R14, R47, 0x4, R14 ;  /* 0x000000042f0e7825 */ /* 0x001fe200078e020e */
[----:B------:R-:W-:Y:S11]  /*21f0*/  @P5 BRA `(.L_x_357) ;  /* 0x00000000002c5947 */ /* 0x000ff60003800000 */
[----:B------:R-:W0:Y:S01]  /*2200*/  LDC.64 R12, c[0x0][0x288] ;  /* 0x0000a200ff0c7b82 */ /* 0x000e220000000a00 */
[-C--:B------:R-:W-:Y:S01]  /*2210*/  LEA R46, P3, R3, R14.reuse, 0x2 ;  /* 0x0000000e032e7211 */ /* 0x080fe200078610ff */
[----:B------:R1:W-:Y:S01]  /*2220*/  REDG.E.ADD.F32.FTZ.RN.STRONG.GPU desc[UR8][R14.64], R16 ;  /* 0x000000100e0079a6 */ /* 0x0003e2000c10f388 */
[----:B------:R-:W-:Y:S02]  /*2230*/  LEA R22, P6, R4, R14, 0x2 ;  /* 0x0000000e04167211 */ /* 0x000fe400078c10ff */
[C---:B------:R-:W-:Y:S02]  /*2240*/  IADD3.X R47, R15.reuse, R5, RZ, P3, !PT ;  /* 0x000000050f2f7210 */ /* 0x040fe40001ffe4ff */
[----:B------:R-:W-:-:S03]  /*2250*/  IADD3.X R23, R15, R6, RZ, P6, !PT ;  /* 0x000000060f177210 */ /* 0x000fc600037fe4ff */
[----:B------:R1:W-:Y:S01]  /*2260*/  REDG.E.ADD.F32.FTZ.RN.STRONG.GPU desc[UR8][R46.64], R17 ;  /* 0x000000112e0079a6 */ /* 0x0003e2000c10f388 */
[----:B0-----:R-:W-:-:S04]  /*2270*/  LEA R26, P5, R12, R14, 0x2 ;  /* 0x0000000e0c1a7211 */ /* 0x001fc800078a10ff */
[----:B------:R-:W-:-:S05]  /*2280*/  LEA.HI.X R27, R12, R15, R13, 0x2, P5 ;  /* 0x0000000f0c1b7211 */ /* 0x000fca00028f140d */
[----:B------:R1:W-:Y:S04]  /*2290*/  REDG.E.ADD.F32.FTZ.RN.STRONG.GPU desc[UR8][R26.64], R18 ;  /* 0x000000121a0079a6 */ /* 0x0003e8000c10f388 */
[----:B------:R1:W-:Y:S02]  /*22a0*/  REDG.E.ADD.F32.FTZ.RN.STRONG.GPU desc[UR8][R22.64], R19 ;  /* 0x00000013160079a6 */ /* 0x0003e4000c10f388 */
.L_x_357:
[----:B------:R-:W-:Y:S05]  /*22b0*/  BSYNC B0 ;  /* 0x0000000000007941 */ /* 0x000fea0003800000 */
.L_x_356:
[----:B-1----:R-:W-:Y:S02]  /*22c0*/  PRMT R23, R28, 0x7632, R23 ;  /* 0x000076321c177816 */ /* 0x002fe40000000017 */
[----:B------:R-:W-:Y:S02]  /*22d0*/  PRMT R22, R30, 0x7632, R22 ;  /* 0x000076321e167816 */ /* 0x000fe40000000016 */
[----:B------:R-:W-:Y:S01]  /*22e0*/  PRMT R21, R7, 0x7632, R21 ;  /* 0x0000763207157816 */ /* 0x000fe20000000015 */
[----:B------:R-:W-:Y:S06]  /*22f0*/  @!P0 BRA `(.L_x_358) ;  /* 0x0000001000888947 */ /* 0x000fec0003800000 */
[----:B------:R-:W0:Y:S01]  /*2300*/  LDC R26, c[0x0][0x10] ;  /* 0x00000400ff1a7b82 */ /* 0x000e220000000800 */
[----:B------:R-:W1:Y:S01]  /*2310*/  S2R R25, SR_CTAID.Y ;  /* 0x0000000000197919 */ /* 0x000e620000002600 */
[----:B------:R-:W-:-:S06]  /*2320*/  LOP3.LUT R15, R35, 0x1, RZ, 0xc0, !PT ;  /* 0x00000001230f7812 */ /* 0x000fcc00078ec0ff */
[----:B------:R-:W2:Y:S08]  /*2330*/  LDC.64 R12, c[0x0][0x258] ;  /* 0x00009600ff0c7b82 */ /* 0x000eb00000000a00 */
[----:B------:R-:W3:Y:S01]  /*2340*/  LDC.64 R52, c[0x0][0x260] ;  /* 0x00009800ff347b82 */ /* 0x000ee20000000a00 */
[----:B0-----:R-:W-:-:S04]  /*2350*/  IMAD R15, R15, R26, RZ ;  /* 0x0000001a0f0f7224 */ /* 0x001fc800078e02ff */
[C---:B------:R-:W-:Y:S01]  /*2360*/  IMAD R14, R15.reuse, R24, RZ ;  /* 0x000000180f0e7224 */ /* 0x040fe200078e02ff */
[----:B-1----:R-:W-:-:S04]  /*2370*/  IADD3 R15, R15, R25, RZ ;  /* 0x000000190f0f7210 */ /* 0x002fc80007ffe0ff */
[----:B------:R-:W-:Y:S01]  /*2380*/  SHF.L.U32 R17, R14, 0x1, RZ ;  /* 0x000000010e117819 */ /* 0x000fe200000006ff */
[----:B--2---:R-:W-:-:S04]  /*2390*/  IMAD.WIDE.U32 R12, R15, 0x4, R12 ;  /* 0x000000040f0c7825 */ /* 0x004fc800078e000c */
[----:B---3--:R-:W-:Y:S01]  /*23a0*/  IMAD.WIDE R52, R17, 0x4, R52 ;  /* 0x0000000411347825 */ /* 0x008fe200078e0234 */
        /* <DEDUP_REMOVED lines=20> */
.L_x_360:
[----:B-1----:R-:W2:Y:S04]  /*24f0*/  LDG.E.STRONG.GPU R14, desc[UR8][R12.64] ;  /* 0x000000080c0e7981 */ /* 0x002ea8000c1ef900 */
[----:B--2---:R-:W-:Y:S01]  /*2500*/  CCTL.IVALL ;  /* 0x00000000ff00798f */ /* 0x004fe20002000000 */
[----:B------:R-:W-:Y:S05]  /*2510*/  YIELD ;  /* 0x0000000000007946 */ /* 0x000fea0003800000 */
[----:B------:R-:W-:-:S13]  /*2520*/  ISETP.NE.AND P0, PT, R14, R19, PT ;  /* 0x000000130e00720c */ /* 0x000fda0003f05270 */
[----:B------:R-:W-:Y:S05]  /*2530*/  @P0 BRA `(.L_x_360) ;  /* 0xfffffffc00ec0947 */ /* 0x000fea000383ffff */
.L_x_359:
        /* <DEDUP_REMOVED lines=17> */
.L_x_364:
        /* <DEDUP_REMOVED lines=115> */
.L_x_363:
        /* <DEDUP_REMOVED lines=61> */
.L_x_365:
[----:B------:R-:W-:-:S13]  /*3150*/  ISETP.NE.OR P0, PT, R27, RZ, P0 ;  /* 0x000000ff1b00720c */ /* 0x000fda0000705670 */
[----:B------:R-:W-:Y:S05]  /*3160*/  @!P0 BRA `(.L_x_361) ;  /* 0x00000000007c8947 */ /* 0x000fea0003800000 */
.L_x_362:
        /* <DEDUP_REMOVED lines=31> */
.L_x_361:
        /* <DEDUP_REMOVED lines=11> */
.L_x_367:
[----:B------:R-:W-:Y:S05]  /*3410*/  BSYNC B0 ;  /* 0x0000000000007941 */ /* 0x000fea0003800000 */
.L_x_366:
        /* <DEDUP_REMOVED lines=16> */
.L_x_358:
[----:B------:R-:W0:Y:S01]  /*3520*/  S2UR UR6, SR_CgaCtaId ;  /* 0x00000000000679c3 */ /* 0x000e220000008800 */
[----:B------:R-:W-:Y:S01]  /*3530*/  UMOV UR5, 0x400 ;  /* 0x0000040000057882 */ /* 0x000fe20000000000 */
[C---:B-1----:R-:W-:Y:S01]  /*3540*/  PRMT R14, R33.reuse, 0x7632, R14 ;  /* 0x00007632210e7816 */ /* 0x042fe2000000000e */
[----:B------:R-:W-:Y:S01]  /*3550*/  ULDC.64 UR12, c[0x0][0x290] ;  /* 0x0000a400000c7ab9 */ /* 0x000fe20000000a00 */
[----:B------:R-:W-:Y:S02]  /*3560*/  PRMT R17, R34, 0x7632, R17 ;  /* 0x0000763222117816 */ /* 0x000fe40000000011 */
[----:B------:R-:W-:Y:S02]  /*3570*/  IADD3 R19, R38, 0x10, RZ ;  /* 0x0000001026137810 */ /* 0x000fe40007ffe0ff */
[----:B------:R-:W-:Y:S02]  /*3580*/  SHF.L.U32 R33, R33, 0x10, RZ ;  /* 0x0000001021217819 */ /* 0x000fe400000006ff */
        /* <DEDUP_REMOVED lines=9> */
[----:B------:R-:W-:Y:S01]  /*3620*/  SHF.L.U32 R17, R17, 0x10, RZ ;  /* 0x0000001011117819 */ /* 0x000fe200000006ff */
[C---:B------:R-:W-:Y:S01]  /*3630*/  FADD.FTZ R16, -R8.reuse, R53 ;  /* 0x0000003508107221 */ /* 0x040fe20000010100 */
[----:B------:R-:W-:Y:S01]  /*3640*/  SHF.R.S32.HI R18, RZ, 0x1f, R37 ;  /* 0x0000001fff127819 */ /* 0x000fe20000011425 */
[----:B0-----:R-:W-:Y:S01]  /*3650*/  ULEA UR5, UR6, UR5, 0x18 ;  /* 0x0000000506057291 */ /* 0x001fe2000f8ec03f */
[----:B------:R-:W-:Y:S01]  /*3660*/  SHF.R.S32.HI R15, RZ, 0x1f, R36 ;  /* 0x0000001fff0f7819 */ /* 0x000fe20000011424 */
[----:B------:R-:W-:Y:S01]  /*3670*/  FADD.FTZ R30, -R8, R17 ;  /* 0x00000011081e7221 */ /* 0x000fe20000010100 */
[----:B------:R-:W-:-:S02]  /*3680*/  ISETP.GE.U32.AND P0, PT, R19, UR12, PT ;  /* 0x0000000c13007c0c */ /* 0x000fc4000bf06070 */
[----:B------:R-:W-:Y:S02]  /*3690*/  SHF.R.S32.HI R24, RZ, 0x1f, R19 ;  /* 0x0000001fff187819 */ /* 0x000fe40000011413 */
[----:B------:R-:W-:Y:S02]  /*36a0*/  ISETP.GE.U32.AND P3, PT, R36, UR12, PT ;  /* 0x0000000c24007c0c */ /* 0x000fe4000bf66070 */
[----:B------:R0:W-:Y:S01]  /*36b0*/  @!P2 STS.64 [UR5+0xb0], R10 ;  /* 0x0000b00aff00a988 */ /* 0x0001e20008000a05 */
[----:B------:R-:W-:Y:S01]  /*36c0*/  BAR.SYNC.DEFER_BLOCKING 0x0 ;  /* 0x0000000000007b1d */ /* 0x000fe20000010000 */
[----:B------:R-:W-:Y:S02]  /*36d0*/  ISETP.GE.U32.AND P2, PT, R37, UR12, PT ;  /* 0x0000000c25007c0c */ /* 0x000fe4000bf46070 */
[----:B------:R-:W-:Y:S02]  /*36e0*/  ISETP.GE.AND.EX P0, PT, R24, UR13, PT, P0 ;  /* 0x0000000d18007c0c */ /* 0x000fe4000bf06300 */
[----:B------:R-:W-:-:S02]  /*36f0*/  ISETP.GE.AND.EX P2, PT, R18, UR13, PT, P2 ;  /* 0x0000000d12007c0c */ /* 0x000fc4000bf46320 */
[----:B0-----:R-:W-:Y:S01]  /*3700*/  SHF.L.U32 R11, R14, 0x10, RZ ;  /* 0x000000100e0b7819 */ /* 0x001fe200000006ff */
[----:B------:R-:W-:Y:S01]  /*3710*/  FADD.FTZ R14, -R8, R27 ;  /* 0x0000001b080e7221 */ /* 0x000fe20000010100 */
[----:B------:R-:W-:Y:S02]  /*3720*/  ISETP.GE.AND.EX P3, PT, R15, UR13, PT, P3 ;  /* 0x0000000d0f007c0c */ /* 0x000fe4000bf66330 */
[----:B------:R-:W-:Y:S01]  /*3730*/  PRMT R10, R32, 0x7632, R10 ;  /* 0x00007632200a7816 */ /* 0x000fe2000000000a */
[----:B------:R-:W-:Y:S01]  /*3740*/  FADD.FTZ R46, -R8, R11 ;  /* 0x0000000b082e7221 */ /* 0x000fe20000010100 */
[C---:B------:R-:W-:Y:S02]  /*3750*/  ISETP.GT.U32.OR P0, PT, R40.reuse, 0x22f, P0 ;  /* 0x0000022f2800780c */ /* 0x040fe40000704470 */
[C---:B------:R-:W-:Y:S02]  /*3760*/  ISETP.GT.U32.OR P2, PT, R40.reuse, 0x22f, P2 ;  /* 0x0000022f2800780c */ /* 0x040fe40001744470 */
[----:B------:R-:W-:-:S02]  /*3770*/  ISETP.GT.U32.OR P3, PT, R40, 0x22f, P3 ;  /* 0x0000022f2800780c */ /* 0x000fc40001f64470 */
        /* <DEDUP_REMOVED lines=28> */
.L_x_368:
        /* <DEDUP_REMOVED lines=21> */
.L_x_370:
[----:B------:R-:W-:Y:S05]  /*3a90*/  BSYNC B0 ;  /* 0x0000000000007941 */ /* 0x000fea0003800000 */
.L_x_369:
[----:B------:R-:W-:Y:S01]  /*3aa0*/  SHF.L.U32 R31, R31, 0x10, RZ ;  /* 0x000000101f1f7819 */ /* 0x000fe200000006ff */
[-C--:B------:R-:W-:Y:S01]  /*3ab0*/  FMUL.FTZ R26, R26, R45.reuse ;  /* 0x0000002d1a1a7220 */ /* 0x080fe20000410000 */
[----:B------:R-:W-:Y:S01]  /*3ac0*/  SHF.L.U32 R10, R25, 0x10, RZ ;  /* 0x00000010190a7819 */ /* 0x000fe200000006ff */
[----:B------:R-:W-:Y:S01]  /*3ad0*/  FMUL.FTZ R30, R30, R45 ;  /* 0x0000002d1e1e7220 */ /* 0x000fe20000410000 */
        /* <DEDUP_REMOVED lines=19> */
.L_x_371:
[----:B------:R-:W-:Y:S04]  /*3c10*/  BSSY B0, `(.L_x_372) ;  /* 0x0000014000007945 */ /* 0x000fe80003800000 */
[----:B------:R-:W-:Y:S05]  /*3c20*/  @P0 BRA `(.L_x_373) ;  /* 0x0000000000480947 */ /* 0x000fea0003800000 */
[C-C-:B------:R-:W-:Y:S01]  /*3c30*/  FFMA.FTZ R11, R8.reuse, R30, R17.reuse ;  /* 0x0000001e080b7223 */ /* 0x140fe20000010011 */
[----:B------:R-:W-:Y:S01]  /*3c40*/  ULDC.64 UR12, c[0x0][0x288] ;  /* 0x0000a200000c7ab9 */ /* 0x000fe20000000a00 */
[----:B------:R-:W-:Y:S01]  /*3c50*/  FFMA.FTZ R26, R8, R26, R17 ;  /* 0x0000001a081a7223 */ /* 0x000fe20000010011 */
[----:B------:R-:W-:Y:S02]  /*3c60*/  IMAD R24, R24, UR12, RZ ;  /* 0x0000000c18187c24 */ /* 0x000fe4000f8e02ff */
[----:B0-----:R-:W-:Y:S01]  /*3c70*/  FFMA.FTZ R12, R10, R9, -R11 ;  /* 0x000000090a0c7223 */ /* 0x001fe2000001080b */
[----:B------:R-:W-:Y:S01]  /*3c80*/  MOV R10, R48 ;  /* 0x00000030000a7202 */ /* 0x000fe20000000f00 */
[----:B------:R-:W-:Y:S01]  /*3c90*/  FFMA.FTZ R26, R31, R44, -R26 ;  /* 0x0000002c1f1a7223 */ /* 0x000fe2000001081a */
[----:B------:R-:W-:Y:S01]  /*3ca0*/  MOV R11, R51 ;  /* 0x00000033000b7202 */ /* 0x000fe20000000f00 */
[C---:B------:R-:W-:Y:S02]  /*3cb0*/  IMAD R13, R19.reuse, UR13, R24 ;  /* 0x0000000d130d7c24 */ /* 0x040fe4000f8e0218 */
        /* <DEDUP_REMOVED lines=9> */
.L_x_373:
[----:B------:R-:W-:Y:S05]  /*3d50*/  BSYNC B0 ;  /* 0x0000000000007941 */ /* 0x000fea0003800000 */
.L_x_372:
        /* <DEDUP_REMOVED lines=23> */
.L_x_374:
[----:B------:R-:W-:Y:S04]  /*3ed0*/  BSSY B0, `(.L_x_375) ;  /* 0x0000014000007945 */ /* 0x000fe80003800000 */
[----:B------:R-:W-:Y:S05]  /*3ee0*/  @P2 BRA `(.L_x_376) ;  /* 0x0000000000482947 */ /* 0x000fea0003800000 */
[C-C-:B01----:R-:W-:Y:S01]  /*3ef0*/  FFMA.FTZ R12, R8.reuse, R28, R17.reuse ;  /* 0x0000001c080c7223 */ /* 0x143fe20000010011 */
[----:B------:R-:W-:Y:S01]  /*3f00*/  FFMA.FTZ R13, R8, R26, R17 ;  /* 0x0000001a080d7223 */ /* 0x000fe20000010011 */
[----:B------:R-:W-:Y:S02]  /*3f10*/  ULDC.64 UR12, c[0x0][0x288] ;  /* 0x0000a200000c7ab9 */ /* 0x000fe40000000a00 */
[----:B------:R-:W-:Y:S02]  /*3f20*/  IMAD R20, R18, UR12, RZ ;  /* 0x0000000c12147c24 */ /* 0x000fe4000f8e02ff */
[----:B------:R-:W-:Y:S01]  /*3f30*/  FFMA.FTZ R12, R11, R44, -R12 ;  /* 0x0000002c0b0c7223 */ /* 0x000fe2000001080c */
[----:B------:R-:W-:Y:S01]  /*3f40*/  FFMA.FTZ R18, R10, R9, -R13 ;  /* 0x000000090a127223 */ /* 0x000fe2000001080d */
[----:B------:R-:W-:Y:S01]  /*3f50*/  MOV R10, R48 ;  /* 0x00000030000a7202 */ /* 0x000fe20000000f00 */
[C---:B------:R-:W-:Y:S01]  /*3f60*/  IMAD R13, R37.reuse, UR13, R20 ;  /* 0x0000000d250d7c24 */ /* 0x040fe2000f8e0214 */
[----:B------:R-:W-:Y:S01]  /*3f70*/  MOV R11, R51 ;  /* 0x00000033000b7202 */ /* 0x000fe20000000f00 */
        /* <DEDUP_REMOVED lines=9> */
.L_x_376:
[----:B------:R-:W-:Y:S05]  /*4010*/  BSYNC B0 ;  /* 0x0000000000007941 */ /* 0x000fea0003800000 */
.L_x_375:
[----:B------:R-:W-:Y:S01]  /*4020*/  SHF.L.U32 R7, R7, 0x10, RZ ;  /* 0x0000001007077819 */ /* 0x000fe200000006ff */
[-C--:B------:R-:W-:Y:S01]  /*4030*/  FMUL.FTZ R20, R16, R45.reuse ;  /* 0x0000002d10147220 */ /* 0x080fe20000410000 */
[----:B------:R-:W-:Y:S01]  /*4040*/  SHF.L.U32 R10, R21, 0x10, RZ ;  /* 0x00000010150a7819 */ /* 0x000fe200000006ff */
[----:B------:R-:W-:Y:S01]  /*4050*/  FMUL.FTZ R18, R14, R45 ;  /* 0x0000002d0e127220 */ /* 0x000fe20000410000 */
[----:B------:R-:W-:Y:S06]  /*4060*/  @!P4 BRA `(.L_x_377) ;  /* 0x000000000048c947 */ /* 0x000fec0003800000 */
[----:B------:R-:W-:Y:S01]  /*4070*/  FFMA.FTZ R43, R20, R44, R43 ;  /* 0x0000002c142b7223 */ /* 0x000fe2000001002b */
[----:B------:R-:W-:-:S03]  /*4080*/  FFMA.FTZ R42, R18, R9, R42 ;  /* 0x00000009122a7223 */ /* 0x000fc6000001002a */
[----:B--2---:R-:W-:Y:S01]  /*4090*/  FMUL.FTZ R11, R43, -1.4426950216293334961 ;  /* 0xbfb8aa3b2b0b7820 */ /* 0x004fe20000410000 */
        /* <DEDUP_REMOVED lines=15> */
.L_x_377:
[----:B------:R-:W-:Y:S04]  /*4190*/  BSSY B0, `(.L_x_378) ;  /* 0x0000013000007945 */ /* 0x000fe80003800000 */
[----:B------:R-:W-:Y:S05]  /*41a0*/  @P3 BRA `(.L_x_379) ;  /* 0x0000000000443947 */ /* 0x000fea0003800000 */
[----:B------:R-:W-:Y:S01]  /*41b0*/  ULDC.64 UR12, c[0x0][0x288] ;  /* 0x0000a200000c7ab9 */ /* 0x000fe20000000a00 */
[C-C-:B012---:R-:W-:Y:S01]  /*41c0*/  FFMA.FTZ R12, R8.reuse, R20, R17.reuse ;  /* 0x00000014080c7223 */ /* 0x147fe20000010011 */
        /* <DEDUP_REMOVED lines=15> */
.L_x_379:
[----:B------:R-:W-:Y:S05]  /*42c0*/  BSYNC B0 ;  /* 0x0000000000007941 */ /* 0x000fea0003800000 */
.L_x_378:
[----:B---3--:R-:W3:Y:S01]  /*42d0*/  LDC R8, c[0x0][0x10] ;  /* 0x00000400ff087b82 */ /* 0x008ee20000000800 */
[----:B------:R-:W-:Y:S02]  /*42e0*/  IADD3 R35, R35, 0x1, RZ ;  /* 0x0000000123237810 */ /* 0x000fe40007ffe0ff */
[----:B---3--:R-:W-:-:S04]  /*42f0*/  IADD3 R39, R8, R39, RZ ;  /* 0x0000002708277210 */ /* 0x008fc80007ffe0ff */
[----:B------:R-:W-:-:S13]  /*4300*/  ISETP.GE.AND P0, PT, R39, UR4, PT ;  /* 0x0000000427007c0c */ /* 0x000fda000bf06270 */
[----:B------:R-:W-:Y:S05]  /*4310*/  @!P0 BRA `(.L_x_380) ;  /* 0xffffffbc00ec8947 */ /* 0x000fea000383ffff */
.L_x_345:
        /* <DEDUP_REMOVED lines=19> */
.L_x_382:
[----:B------:R-:W-:Y:S05]  /*4450*/  BSYNC B0 ;  /* 0x0000000000007941 */ /* 0x000fea0003800000 */
.L_x_381:
        /* <DEDUP_REMOVED lines=11> */
.L_x_384:
[----:B------:R-:W3:Y:S04]  /*4510*/  LDG.E.STRONG.GPU R5, desc[UR8][R2.64] ;  /* 0x0000000802057981 */ /* 0x000ee8000c1ef900 */
[----:B---3--:R-:W-:Y:S01]  /*4520*/  CCTL.IVALL ;  /* 0x00000000ff00798f */ /* 0x008fe20002000000 */
[----:B------:R-:W-:Y:S05]  /*4530*/  YIELD ;  /* 0x0000000000007946 */ /* 0x000fea0003800000 */
[----:B------:R-:W-:-:S13]  /*4540*/  ISETP.NE.AND P0, PT, R5, R0, PT ;  /* 0x000000000500720c */ /* 0x000fda0003f05270 */
[----:B------:R-:W-:Y:S05]  /*4550*/  @P0 BRA `(.L_x_384) ;  /* 0xfffffffc00ec0947 */ /* 0x000fea000383ffff */
.L_x_383:
[----:B------:R-:W-:Y:S05]  /*4560*/  WARPSYNC.ALL ;  /* 0x0000000000007948 */ /* 0x000fea0003800000 */
[----:B------:R-:W3:Y:S08]  /*4570*/  LDC.64 R2, c[0x0][0x288] ;  /* 0x0000a200ff027b82 */ /* 0x000ef00000000a00 */
[----:B------:R-:W-:Y:S01]  /*4580*/  BAR.SYNC.DEFER_BLOCKING 0x0 ;  /* 0x0000000000007b1d */ /* 0x000fe20000010000 */
[----:B---3--:R-:W-:-:S04]  /*4590*/  LEA.HI R0, P0, R3, R2, RZ, 0x1 ;  /* 0x0000000203007211 */ /* 0x008fc800078108ff */
[----:B------:R-:W-:-:S04]  /*45a0*/  IADD3.X R5, RZ, R3, RZ, P0, !PT ;  /* 0x00000003ff057210 */ /* 0x000fc800007fe4ff */
[--C-:B------:R-:W-:Y:S02]  /*45b0*/  SHF.R.S64 R25, R0, 0x1, R5.reuse ;  /* 0x0000000100197819 */ /* 0x100fe40000001005 */
[----:B------:R-:W-:Y:S02]  /*45c0*/  SHF.R.S32.HI R0, RZ, 0x1f, R40 ;  /* 0x0000001fff007819 */ /* 0x000fe40000011428 */
[----:B0-----:R-:W-:Y:S02]  /*45d0*/  SHF.R.S32.HI R27, RZ, 0x1, R5 ;  /* 0x00000001ff1b7819 */ /* 0x001fe40000011405 */
[----:B------:R-:W-:-:S04]  /*45e0*/  ISETP.GT.U32.AND P0, PT, R25, R40, PT ;  /* 0x000000281900720c */ /* 0x000fc80003f04070 */
[----:B------:R-:W-:-:S13]  /*45f0*/  ISETP.GT.AND.EX P0, PT, R27, R0, PT, P0 ;  /* 0x000000001b00720c */ /* 0x000fda0003f04300 */
[----:B------:R-:W-:Y:S05]  /*4600*/  @!P0 EXIT ;  /* 0x000000000000894d */ /* 0x000fea0003800000 */
[C---:B------:R-:W-:Y:S01]  /*4610*/  IMAD.WIDE.U32 R8, R2.reuse, 0x3, RZ ;  /* 0x0000000302087825 */ /* 0x040fe200078e00ff */
[----:B--2---:R-:W-:Y:S01]  /*4620*/  LEA R11, R3, R3, 0x1 ;  /* 0x00000003030b7211 */ /* 0x004fe200078e08ff */
[----:B------:R-:W0:Y:S01]  /*4630*/  LDC.64 R4, c[0x0][0x218] ;  /* 0x00008600ff047b82 */ /* 0x000e220000000a00 */
[----:B------:R-:W-:Y:S01]  /*4640*/  SHF.L.U64.HI R23, R2, 0x2, R3 ;  /* 0x0000000202177819 */ /* 0x000fe20000010203 */
[----:B------:R-:W-:Y:S01]  /*4650*/  ULDC.64 UR4, c[0x0][0x268] ;  /* 0x00009a0000047ab9 */ /* 0x000fe20000000a00 */
[----:B------:R-:W-:Y:S02]  /*4660*/  IADD3 R11, R9, R11, RZ ;  /* 0x0000000b090b7210 */ /* 0x000fe40007ffe0ff */
[----:B------:R-:W-:Y:S02]  /*4670*/  SHF.L.U64.HI R33, R25, 0x2, R27 ;  /* 0x0000000219217819 */ /* 0x000fe4000001021b */
[----:B------:R-:W-:Y:S01]  /*4680*/  LEA.HI R8, P0, R11, R8, RZ, 0x1 ;  /* 0x000000080b087211 */ /* 0x000fe200078108ff */
[----:B------:R-:W2:Y:S03]  /*4690*/  LDC.64 R6, c[0x0][0x220] ;  /* 0x00008800ff067b82 */ /* 0x000ea60000000a00 */
[----:B------:R-:W-:-:S04]  /*46a0*/  IADD3.X R11, RZ, R11, RZ, P0, !PT ;  /* 0x0000000bff0b7210 */ /* 0x000fc800007fe4ff */
[--C-:B------:R-:W-:Y:S02]  /*46b0*/  SHF.R.S64 R29, R8, 0x1, R11.reuse ;  /* 0x00000001081d7819 */ /* 0x100fe4000000100b */
[----:B------:R-:W-:-:S04]  /*46c0*/  SHF.R.S32.HI R8, RZ, 0x1, R11 ;  /* 0x00000001ff087819 */ /* 0x000fc8000001140b */
[----:B------:R-:W-:-:S07]  /*46d0*/  SHF.L.U64.HI R31, R29, 0x2, R8 ;  /* 0x000000021d1f7819 */ /* 0x000fce0000010208 */
.L_x_385:
[----:B-1----:R-:W-:-:S04]  /*46e0*/  LEA R12, P0, R40, UR4, 0x2 ;  /* 0x00000004280c7c11 */ /* 0x002fc8000f8010ff */
[----:B------:R-:W-:Y:S02]  /*46f0*/  LEA.HI.X R13, R40, UR5, R0, 0x2, P0 ;  /* 0x00000005280d7c11 */ /* 0x000fe400080f1400 */
[-C--:B------:R-:W-:Y:S02]  /*4700*/  LEA R14, P0, R25, R12.reuse, 0x2 ;  /* 0x0000000c190e7211 */ /* 0x080fe400078010ff */
[-C--:B------:R-:W-:Y:S01]  /*4710*/  LEA R18, P2, R29, R12.reuse, 0x2 ;  /* 0x0000000c1d127211 */ /* 0x080fe200078410ff */
[----:B------:R-:W3:Y:S01]  /*4720*/  LDG.E R0, desc[UR8][R12.64] ;  /* 0x000000080c007981 */ /* 0x000ee2000c1e1900 */
[----:B------:R-:W-:Y:S02]  /*4730*/  LEA R16, P1, R2, R12, 0x2 ;  /* 0x0000000c02107211 */ /* 0x000fe400078210ff */
[C---:B------:R-:W-:Y:S02]  /*4740*/  IADD3.X R15, R13.reuse, R33, RZ, P0, !PT ;  /* 0x000000210d0f7210 */ /* 0x040fe400007fe4ff */
[----:B------:R-:W-:-:S02]  /*4750*/  IADD3.X R19, R13, R31, RZ, P2, !PT ;  /* 0x0000001f0d137210 */ /* 0x000fc400017fe4ff */
[----:B------:R-:W-:Y:S02]  /*4760*/  IADD3.X R17, R23, R13, RZ, P1, !PT ;  /* 0x0000000d17117210 */ /* 0x000fe40000ffe4ff */
[----:B------:R-:W3:Y:S04]  /*4770*/  LDG.E R15, desc[UR8][R14.64] ;  /* 0x000000080e0f7981 */ /* 0x000ee8000c1e1900 */
[----:B------:R-:W4:Y:S04]  /*4780*/  LDG.E R16, desc[UR8][R16.64] ;  /* 0x0000000810107981 */ /* 0x000f28000c1e1900 */
[----:B------:R-:W4:Y:S01]  /*4790*/  LDG.E R19, desc[UR8][R18.64] ;  /* 0x0000000812137981 */ /* 0x000f22000c1e1900 */
[----:B------:R-:W-:-:S02]  /*47a0*/  SHF.L.U32 R11, R40, 0x1, RZ ;  /* 0x00000001280b7819 */ /* 0x000fc400000006ff */
[----:B------:R-:W-:-:S03]  /*47b0*/  IADD3 R40, R40, 0x230, RZ ;  /* 0x0000023028287810 */ /* 0x000fc60007ffe0ff */
[----:B0-----:R-:W-:-:S04]  /*47c0*/  IMAD.WIDE R8, R11, 0x2, R4 ;  /* 0x000000020b087825 */ /* 0x001fc800078e0204 */
[----:B--2---:R-:W-:Y:S01]  /*47d0*/  IMAD.WIDE R10, R11, 0x2, R6 ;  /* 0x000000020b0a7825 */ /* 0x004fe200078e0206 */
[----:B------:R-:W-:Y:S02]  /*47e0*/  ISETP.GT.U32.AND P0, PT, R25, R40, PT ;  /* 0x000000281900720c */ /* 0x000fe40003f04070 */
[----:B---3--:R-:W-:Y:S02]  /*47f0*/  F2FP.BF16.F32.PACK_AB R3, R15, R0 ;  /* 0x000000000f03723e */ /* 0x008fe400000010ff */
[----:B------:R-:W-:Y:S02]  /*4800*/  SHF.R.S32.HI R0, RZ, 0x1f, R40 ;  /* 0x0000001fff007819 */ /* 0x000fe40000011428 */
[----:B----4-:R-:W-:Y:S01]  /*4810*/  F2FP.BF16.F32.PACK_AB R21, R19, R16 ;  /* 0x000000101315723e */ /* 0x010fe200000010ff */
[----:B------:R3:W-:Y:S04]  /*4820*/  STG.E desc[UR8][R8.64], R3 ;  /* 0x0000000308007986 */ /* 0x0007e8000c101908 */
[----:B------:R3:W-:Y:S01]  /*4830*/  STG.E desc[UR8][R10.64], R21 ;  /* 0x000000150a007986 */ /* 0x0007e2000c101908 */
[----:B------:R-:W-:-:S13]  /*4840*/  ISETP.GT.AND.EX P0, PT, R27, R0, PT, P0 ;  /* 0x000000001b00720c */ /* 0x000fda0003f04300 */
[----:B---3--:R-:W-:Y:S05]  /*4850*/  @P0 BRA `(.L_x_385) ;  /* 0xfffffffc00a00947 */ /* 0x008fea000383ffff */
[----:B------:R-:W-:Y:S05]  /*4860*/  EXIT ;  /* 0x000000000000794d */ /* 0x000fea0003800000 */
.L_x_386:
        /* <DEDUP_REMOVED lines=9> */
.L_x_5118:


//--------------------- .text._Z35group_norm_nhwc_bwd_one_pass_kernelI11Bf16IOBf16WLi128ELi70ELi560EEv26Group_norm_nhwc_bwd_params --------------------------
	.section	.text._Z35group_norm_nhwc_bwd_one_pass_kernelI11Bf16IOBf16WLi128ELi70ELi560EEv26Group_norm_nhwc_bwd_params,"ax",@progbits
	.align	128
        .global         _Z35group_norm_nhwc_bwd_one_pass_kernelI11Bf16IOBf16WLi128ELi70ELi560EEv26Group_norm_nhwc_bwd_params
        .type           _Z35group_norm_nhwc_bwd_one_pass_kernelI11Bf16IOBf16WLi128ELi70ELi560EEv26Group_norm_nhwc_bwd_params,@function
        .size           _Z35group_norm_nhwc_bwd_one_pass_kernelI11Bf16IOBf16WLi128ELi70ELi560EEv26Group_norm_nhwc_bwd_params,(.L_x_5119 - _Z35group_norm_nhwc_bwd_one_pass_kernelI11Bf16IOBf16WLi128ELi70ELi560EEv26Group_norm_nhwc_bwd_params)
        .other          _Z35group_norm_nhwc_bwd_one_pass_kernelI11Bf16IOBf16WLi128ELi70ELi560EEv26Group_norm_nhwc_bwd_params,@"STO_CUDA_ENTRY STV_DEFAULT"
_Z35group_norm_nhwc_bwd_one_pass_kernelI11Bf16IOBf16WLi128ELi70ELi560EEv26Group_norm_nhwc_bwd_params:
.text._Z35group_norm_nhwc_bwd_one_pass_kernelI11Bf16IOBf16WLi128ELi70ELi560EEv26Group_norm_nhwc_bwd_params:
        /* <DEDUP_REMOVED lines=14> */
[----:B------:R-:W-:Y:S01]  /*00e0*/  ULDC.64 UR10, c[0x0][0x290] ;  /* 0x0000a400000a7ab9 */ /* 0x000fe20000000a00 */
[--C-:B------:R-:W-:Y:S01]  /*00f0*/  SHF.R.S32.HI R4, RZ, 0x1f, R77.reuse ;  /* 0x0000001fff047819 */ /* 0x100fe2000001144d */
[----:B------:R-:W-:Y:S02]  /*0100*/  HFMA2.MMA R67, -RZ, RZ, 0, 0 ;  /* 0x00000000ff437435 */ /* 0x000fe400000001ff */
[----:B------:R-:W-:Y:S02]  /*0110*/  IMAD R78, R75, -0x23, R77 ;  /* 0xffffffdd4b4e7824 */ /* 0x000fe400078e024d */
[----:B------:R-:W1:Y:S03]  /*0120*/  S2UR UR7, SR_CTAID.X ;  /* 0x00000000000779c3 */ /* 0x000e660000002500 */
[----:B------:R-:W-:-:S05]  /*0130*/  SHF.L.U32 R78, R78, 0x1, RZ ;  /* 0x000000014e4e7819 */ /* 0x000fca00000006ff */
[----:B------:R-:W1:Y:S01]  /*0140*/  LDC R0, c[0x0][0x2ac] ;  /* 0x0000ab00ff007b82 */ /* 0x000e620000000800 */
[----:B0-----:R-:W-:Y:S01]  /*0150*/  IMAD.WIDE.U32 R2, R8, 0x3, RZ ;  /* 0x0000000308027825 */ /* 0x001fe200078e00ff */
[C---:B------:R-:W-:Y:S02]  /*0160*/  LEA R7, R9.reuse, R9, 0x1 ;  /* 0x0000000909077211 */ /* 0x040fe400078e08ff */
[----:B------:R-:W-:Y:S02]  /*0170*/  LEA.HI R6, P0, R9, R8, RZ, 0x1 ;  /* 0x0000000809067211 */ /* 0x000fe400078108ff */
[----:B------:R-:W-:Y:S02]  /*0180*/  IADD3 R7, R3, R7, RZ ;  /* 0x0000000703077210 */ /* 0x000fe40007ffe0ff */
[----:B------:R-:W-:Y:S02]  /*0190*/  IADD3.X R9, RZ, R9, RZ, P0, !PT ;  /* 0x00000009ff097210 */ /* 0x000fe400007fe4ff */
[----:B------:R-:W-:-:S02]  /*01a0*/  LEA.HI R5, P2, R7, R2, RZ, 0x1 ;  /* 0x0000000207057211 */ /* 0x000fc400078508ff */
[----:B------:R-:W-:Y:S02]  /*01b0*/  LEA.HI R2, R4, R77, RZ, 0x5 ;  /* 0x0000004d04027211 */ /* 0x000fe400078f28ff */
[----:B------:R-:W-:Y:S02]  /*01c0*/  IADD3.X R8, RZ, R7, RZ, P2, !PT ;  /* 0x00000007ff087210 */ /* 0x000fe400017fe4ff */
[----:B------:R-:W-:Y:S01]  /*01d0*/  SHF.R.S64 R4, R6, 0x1, R9 ;  /* 0x0000000106047819 */ /* 0x000fe20000001009 */
[----:B-1----:R-:W-:Y:S01]  /*01e0*/  IMAD R75, R0, UR7, R75 ;  /* 0x00000007004b7c24 */ /* 0x002fe2000f8e024b */
[----:B------:R-:W-:Y:S01]  /*01f0*/  SHF.R.S32.HI R7, RZ, 0x1, R9 ;  /* 0x00000001ff077819 */ /* 0x000fe20000011409 */
[----:B------:R-:W0:Y:S01]  /*0200*/  S2R R0, SR_LANEID ;  /* 0x0000000000007919 */ /* 0x000e220000000000 */
[----:B------:R-:W-:Y:S02]  /*0210*/  SHF.R.S64 R5, R5, 0x1, R8 ;  /* 0x0000000105057819 */ /* 0x000fe40000001008 */
[----:B------:R-:W-:Y:S01]  /*0220*/  ISETP.GE.U32.AND P1, PT, R75, UR10, PT ;  /* 0x0000000a4b007c0c */ /* 0x000fe2000bf26070 */
[----:B------:R-:W-:Y:S01]  /*0230*/  ULDC.U8 UR10, c[0x0][0x2a4] ;  /* 0x0000a900000a7ab9 */ /* 0x000fe20000000000 */
[----:B------:R-:W-:-:S02]  /*0240*/  SHF.R.S32.HI R3, RZ, 0x1f, R75 ;  /* 0x0000001fff037819 */ /* 0x000fc4000001144b */
[----:B------:R-:W-:Y:S02]  /*0250*/  SHF.R.S32.HI R8, RZ, 0x1, R8 ;  /* 0x00000001ff087819 */ /* 0x000fe40000011408 */
[----:B------:R-:W-:Y:S02]  /*0260*/  ISETP.GE.AND.EX P1, PT, R3, UR11, PT, P1 ;  /* 0x0000000b03007c0c */ /* 0x000fe4000bf26310 */
[----:B------:R-:W-:Y:S02]  /*0270*/  SHF.L.U64.HI R6, R4, 0x2, R7 ;  /* 0x0000000204067819 */ /* 0x000fe40000010207 */
[----:B------:R-:W-:Y:S02]  /*0280*/  SHF.R.S32.HI R2, RZ, 0x5, R2 ;  /* 0x00000005ff027819 */ /* 0x000fe40000011402 */
[C---:B------:R-:W-:Y:S02]  /*0290*/  IADD3 R74, R75.reuse, 0x10, RZ ;  /* 0x000000104b4a7810 */ /* 0x040fe40007ffe0ff */
[----:B------:R-:W-:-:S02]  /*02a0*/  IADD3 R73, R75, 0x20, RZ ;  /* 0x000000204b497810 */ /* 0x000fc40007ffe0ff */
[C---:B------:R-:W-:Y:S02]  /*02b0*/  IADD3 R72, R75.reuse, 0x30, RZ ;  /* 0x000000304b487810 */ /* 0x040fe40007ffe0ff */
[C---:B------:R-:W-:Y:S02]  /*02c0*/  IADD3 R71, R75.reuse, 0x40, RZ ;  /* 0x000000404b477810 */ /* 0x040fe40007ffe0ff */
[----:B------:R-:W-:Y:S02]  /*02d0*/  IADD3 R70, R75, 0x50, RZ ;  /* 0x000000504b467810 */ /* 0x000fe40007ffe0ff */
[----:B------:R-:W-:Y:S02]  /*02e0*/  ISETP.LT.U32.AND P1, PT, R77, 0x230, !P1 ;  /* 0x000002304d00780c */ /* 0x000fe40004f21070 */
[C---:B------:R-:W-:Y:S02]  /*02f0*/  IADD3 R69, R75.reuse, 0x60, RZ ;  /* 0x000000604b457810 */ /* 0x040fe40007ffe0ff */
[----:B------:R-:W-:-:S02]  /*0300*/  IADD3 R68, R75, 0x70, RZ ;  /* 0x000000704b447810 */ /* 0x000fc40007ffe0ff */
[----:B------:R-:W-:-:S07]  /*0310*/  SHF.L.U64.HI R7, R5, 0x2, R8 ;  /* 0x0000000205077819 */ /* 0x000fce0000010208 */
.L_x_438:
[----:B------:R-:W1:Y:S01]  /*0320*/  LDC R15, c[0x0][0x2a0] ;  /* 0x0000a800ff0f7b82 */ /* 0x000e620000000800 */
[----:B------:R-:W-:Y:S01]  /*0330*/  IABS R13, R76 ;  /* 0x0000004c000d7213 */ /* 0x000fe20000000000 */
[----:B------:R-:W-:Y:S01]  /*0340*/  ULDC.64 UR14, c[0x0][0x290] ;  /* 0x0000a400000e7ab9 */ /* 0x000fe20000000a00 */
[----:B------:R-:W-:Y:S01]  /*0350*/  ISETP.GE.AND P5, PT, R76, RZ, PT ;  /* 0x000000ff4c00720c */ /* 0x000fe20003fa6270 */
[----:B------:R-:W-:Y:S01]  /*0360*/  ULDC.64 UR12, c[0x0][0x298] ;  /* 0x0000a600000c7ab9 */ /* 0x000fe20000000a00 */
[----:B------:R-:W-:-:S03]  /*0370*/  CS2R R64, SRZ ;  /* 0x0000000000407805 */ /* 0x000fc6000001ff00 */
[----:B------:R-:W2:Y:S08]  /*0380*/  @P1 LDC.64 R18, c[0x0][0x288] ;  /* 0x0000a200ff121b82 */ /* 0x000eb00000000a00 */
[----:B------:R-:W3:Y:S01]  /*0390*/  @P1 LDC.64 R22, c[0x0][0x230] ;  /* 0x00008c00ff161b82 */ /* 0x000ee20000000a00 */
[----:B-1----:R-:W-:-:S07]  /*03a0*/  IABS R12, R15 ;  /* 0x0000000f000c7213 */ /* 0x002fce0000000000 */
[----:B------:R-:W1:Y:S01]  /*03b0*/  @P1 LDC.64 R26, c[0x0][0x228] ;  /* 0x00008a00ff1a1b82 */ /* 0x000e620000000a00 */
[----:B------:R-:W4:Y:S08]  /*03c0*/  I2F.RP R10, R12 ;  /* 0x0000000c000a7306 */ /* 0x000f300000209400 */
[----:B----4-:R-:W4:Y:S02]  /*03d0*/  MUFU.RCP R10, R10 ;  /* 0x0000000a000a7308 */ /* 0x010f240000001000 */
[----:B----4-:R-:W-:-:S02]  /*03e0*/  IADD3 R8, R10, 0xffffffe, RZ ;  /* 0x0ffffffe0a087810 */ /* 0x010fc40007ffe0ff */
[----:B------:R-:W-:-:S04]  /*03f0*/  LOP3.LUT R10, R76, R15, RZ, 0x3c, !PT ;  /* 0x0000000f4c0a7212 */ /* 0x000fc800078e3cff */
[----:B------:R4:W0:Y:S01]  /*0400*/  F2I.FTZ.U32.TRUNC.NTZ R9, R8 ;  /* 0x0000000800097305 */ /* 0x000822000021f000 */
[----:B------:R-:W-:Y:S02]  /*0410*/  ISETP.GE.AND P2, PT, R10, RZ, PT ;  /* 0x000000ff0a00720c */ /* 0x000fe40003f46270 */
[----:B------:R-:W-:Y:S02]  /*0420*/  SHF.R.S32.HI R10, RZ, 0x1f, R78 ;  /* 0x0000001fff0a7819 */ /* 0x000fe4000001144e */
[----:B----4-:R-:W-:Y:S02]  /*0430*/  MOV R8, RZ ;  /* 0x000000ff00087202 */ /* 0x010fe40000000f00 */
[----:B0-----:R-:W-:-:S05]  /*0440*/  IADD3 R11, RZ, -R9, RZ ;  /* 0x80000009ff0b7210 */ /* 0x001fca0007ffe0ff */
[----:B------:R-:W-:-:S04]  /*0450*/  IMAD R11, R11, R12, RZ ;  /* 0x0000000c0b0b7224 */ /* 0x000fc800078e02ff */
[----:B------:R-:W-:-:S06]  /*0460*/  IMAD.HI.U32 R9, R9, R11, R8 ;  /* 0x0000000b09097227 */ /* 0x000fcc00078e0008 */
[----:B------:R-:W-:-:S05]  /*0470*/  IMAD.HI.U32 R11, R9, R13, RZ ;  /* 0x0000000d090b7227 */ /* 0x000fca00078e00ff */
[----:B------:R-:W-:-:S05]  /*0480*/  IADD3 R9, -R11, RZ, RZ ;  /* 0x000000ff0b097210 */ /* 0x000fca0007ffe1ff */
[----:B------:R-:W-:Y:S01]  /*0490*/  IMAD R9, R12, R9, R13 ;  /* 0x000000090c097224 */ /* 0x000fe200078e020d */
[----:B------:R-:W-:-:S04]  /*04a0*/  LOP3.LUT R13, RZ, R15, RZ, 0x33, !PT ;  /* 0x0000000fff0d7212 */ /* 0x000fc800078e33ff */
[----:B------:R-:W-:-:S13]  /*04b0*/  ISETP.GT.U32.AND P0, PT, R12, R9, PT ;  /* 0x000000090c00720c */ /* 0x000fda0003f04070 */
        /* <DEDUP_REMOVED lines=11> */
[----:B------:R-:W-:-:S02]  /*0570*/  @P4 IADD3 R11, R11, 0x1, RZ ;  /* 0x000000010b0b4810 */ /* 0x000fc40007ffe0ff */
[----:B------:R-:W-:Y:S02]  /*0580*/  ISETP.GT.U32.OR P3, PT, R77, 0x22f, P3 ;  /* 0x0000022f4d00780c */ /* 0x000fe40001f64470 */
[----:B------:R-:W-:Y:S02]  /*0590*/  SEL R48, R13, R8, !P0 ;  /* 0x000000080d307207 */ /* 0x000fe40004000000 */
[----:B------:R-:W-:Y:S02]  /*05a0*/  @!P2 IADD3 R11, -R11, RZ, RZ ;  /* 0x000000ff0b0ba210 */ /* 0x000fe40007ffe1ff */
[----:B------:R-:W-:Y:S01]  /*05b0*/  ISETP.GE.U32.AND P4, PT, R73, UR14, PT ;  /* 0x0000000e49007c0c */ /* 0x000fe2000bf86070 */
[----:B------:R-:W-:Y:S01]  /*05c0*/  IMAD R39, R48, 0x46, RZ ;  /* 0x0000004630277824 */ /* 0x000fe200078e02ff */
[----:B------:R-:W-:Y:S02]  /*05d0*/  SEL R15, R13, R11, !P0 ;  /* 0x0000000b0d0f7207 */ /* 0x000fe40004000000 */
[----:B------:R-:W-:-:S02]  /*05e0*/  SHF.R.S32.HI R11, RZ, 0x1f, R73 ;  /* 0x0000001fff0b7819 */ /* 0x000fc40000011449 */
[----:B------:R-:W-:Y:S01]  /*05f0*/  IADD3 R86, P0, R78, R39, RZ ;  /* 0x000000274e567210 */ /* 0x000fe20007f1e0ff */
[----:B------:R-:W0:Y:S01]  /*0600*/  @!P3 LDC.64 R12, c[0x0][0x288] ;  /* 0x0000a200ff0cbb82 */ /* 0x000e220000000a00 */
[----:B------:R-:W-:Y:S02]  /*0610*/  SHF.R.S32.HI R8, RZ, 0x1f, R15 ;  /* 0x0000001fff087819 */ /* 0x000fe4000001140f */
[----:B------:R-:W-:Y:S02]  /*0620*/  ISETP.GE.AND.EX P4, PT, R11, UR15, PT, P4 ;  /* 0x0000000f0b007c0c */ /* 0x000fe4000bf86340 */
[----:B------:R-:W-:Y:S01]  /*0630*/  LEA.HI.X.SX32 R87, R39, R10, 0x1, P0 ;  /* 0x0000000a27577211 */ /* 0x000fe200000f0eff */
[----:B------:R-:W-:Y:S01]  /*0640*/  IMAD R8, R8, UR12, RZ ;  /* 0x0000000c08087c24 */ /* 0x000fe2000f8e02ff */
[----:B------:R-:W-:Y:S01]  /*0650*/  ISETP.GT.U32.OR P4, PT, R77, 0x22f, P4 ;  /* 0x0000022f4d00780c */ /* 0x000fe20002784470 */
[----:B------:R-:W4:Y:S01]  /*0660*/  @!P3 LDC.64 R24, c[0x0][0x230] ;  /* 0x00008c00ff18bb82 */ /* 0x000f220000000a00 */
[----:B------:R-:W-:Y:S01]  /*0670*/  ISETP.GE.U32.AND P2, PT, R72, UR14, PT ;  /* 0x0000000e48007c0c */ /* 0x000fe2000bf46070 */
[----:B------:R-:W-:-:S02]  /*0680*/  IMAD R89, R15, UR13, R8 ;  /* 0x0000000d0f597c24 */ /* 0x000fc4000f8e0208 */
[----:B------:R-:W-:-:S04]  /*0690*/  IMAD.WIDE.U32 R86, R15, UR12, R86 ;  /* 0x0000000c0f567c25 */ /* 0x000fc8000f8e0056 */
[----:B--2---:R-:W-:Y:S01]  /*06a0*/  @P1 IMAD R8, R3, R18, RZ ;  /* 0x0000001203081224 */ /* 0x004fe200078e02ff */
[----:B------:R-:W-:Y:S02]  /*06b0*/  IADD3 R89, R87, R89, RZ ;  /* 0x0000005957597210 */ /* 0x000fe40007ffe0ff */
[----:B------:R-:W-:Y:S01]  /*06c0*/  @P1 MOV R88, R86 ;  /* 0x0000005600581202 */ /* 0x000fe20000000f00 */
[C---:B------:R-:W-:Y:S01]  /*06d0*/  @P1 IMAD R19, R75.reuse, R19, R8 ;  /* 0x000000134b131224 */ /* 0x040fe200078e0208 */
[----:B------:R-:W2:Y:S03]  /*06e0*/  @!P4 LDC.64 R14, c[0x0][0x288] ;  /* 0x0000a200ff0ecb82 */ /* 0x000ea60000000a00 */
[----:B------:R-:W-:Y:S01]  /*06f0*/  @P1 IMAD.WIDE.U32 R16, R75, R18, R88 ;  /* 0x000000124b101225 */ /* 0x000fe200078e0058 */
[----:B------:R-:W-:-:S03]  /*0700*/  @!P3 MOV R18, R86 ;  /* 0x000000560012b202 */ /* 0x000fc60000000f00 */
[----:B0-----:R-:W-:Y:S01]  /*0710*/  @!P3 IMAD R10, R9, R12, RZ ;  /* 0x0000000c090ab224 */ /* 0x001fe200078e02ff */
[----:B------:R-:W-:Y:S02]  /*0720*/  @P1 IADD3 R19, R17, R19, RZ ;  /* 0x0000001311131210 */ /* 0x000fe40007ffe0ff */
[----:B------:R-:W-:Y:S01]  /*0730*/  @P1 SHF.L.U32 R17, R16, 0x1, RZ ;  /* 0x0000000110111819 */ /* 0x000fe200000006ff */
[----:B------:R-:W-:Y:S01]  /*0740*/  @!P3 IMAD R21, R74, R13, R10 ;  /* 0x0000000d4a15b224 */ /* 0x000fe200078e020a */
[----:B------:R-:W-:Y:S02]  /*0750*/  @P1 SHF.L.U64.HI R8, R16, 0x1, R19 ;  /* 0x0000000110081819 */ /* 0x000fe40000010213 */
[----:B------:R-:W-:Y:S02]  /*0760*/  @!P3 MOV R19, R89 ;  /* 0x000000590013b202 */ /* 0x000fe40000000f00 */
[C---:B---3--:R-:W-:Y:S02]  /*0770*/  @P1 IADD3 R16, P0, R17.reuse, R22, RZ ;  /* 0x0000001611101210 */ /* 0x048fe40007f1e0ff */
[----:B------:R-:W-:Y:S01]  /*0780*/  SHF.R.S32.HI R13, RZ, 0x1f, R72 ;  /* 0x0000001fff0d7819 */ /* 0x000fe20000011448 */
[----:B------:R-:W-:Y:S01]  /*0790*/  @!P3 IMAD.WIDE.U32 R18, R74, R12, R18 ;  /* 0x0000000c4a12b225 */ /* 0x000fe200078e0012 */
[----:B-1----:R-:W-:-:S02]  /*07a0*/  @P1 IADD3 R26, P5, R17, R26, RZ ;  /* 0x0000001a111a1210 */ /* 0x002fc40007fbe0ff */
[----:B------:R-:W-:Y:S02]  /*07b0*/  @P1 IADD3.X R17, R8, R23, RZ, P0, !PT ;  /* 0x0000001708111210 */ /* 0x000fe400007fe4ff */
[----:B------:R-:W0:Y:S01]  /*07c0*/  @!P3 LDC.64 R22, c[0x0][0x228] ;  /* 0x00008a00ff16bb82 */ /* 0x000e220000000a00 */
[----:B------:R-:W-:Y:S02]  /*07d0*/  ISETP.GE.AND.EX P2, PT, R13, UR15, PT, P2 ;  /* 0x0000000f0d007c0c */ /* 0x000fe4000bf46320 */
[----:B------:R-:W-:Y:S01]  /*07e0*/  @!P3 IADD3 R19, R19, R21, RZ ;  /* 0x000000151313b210 */ /* 0x000fe20007ffe0ff */
[----:B--2---:R-:W-:Y:S01]  /*07f0*/  @!P4 IMAD R10, R11, R14, RZ ;  /* 0x0000000e0b0ac224 */ /* 0x004fe200078e02ff */
        /* <DEDUP_REMOVED lines=15> */
[----:B------:R-:W3:Y:S01]  /*08f0*/  @!P2 LDC.64 R18, c[0x0][0x288] ;  /* 0x0000a200ff12ab82 */ /* 0x000ee20000000a00 */
[----:B----4-:R-:W-:Y:S01]  /*0900*/  @!P3 IADD3 R24, P6, R31, R24, RZ ;  /* 0x000000181f18b210 */ /* 0x010fe20007fde0ff */
        /* <DEDUP_REMOVED lines=19> */
[----:B---3--:R-:W-:Y:S01]  /*0a40*/  @!P2 IMAD R10, R13, R18, RZ ;  /* 0x000000120d0aa224 */ /* 0x008fe200078e02ff */
[----:B----4-:R-:W-:Y:S01]  /*0a50*/  @!P2 MOV R22, R86 ;  /* 0x000000560016a202 */ /* 0x010fe20000000f00 */
        /* <DEDUP_REMOVED lines=28> */
[----:B------:R-:W-:Y:S02]  /*0c20*/  SHF.R.S32.HI R57, RZ, 0x1f, R68 ;  /* 0x0000001fff397819 */ /* 0x000fe40000011444 */
[----:B------:R-:W-:Y:S02]  /*0c30*/  @!P0 IADD3 R23, R23, R31, RZ ;  /* 0x0000001f17178210 */ /* 0x000fe40007ffe0ff */
[----:B------:R-:W-:Y:S02]  /*0c40*/  CS2R R58, SRZ ;  /* 0x00000000003a7805 */ /* 0x000fe4000001ff00 */
[----:B------:R-:W-:Y:S01]  /*0c50*/  ISETP.GE.U32.AND P5, PT, R68, UR14, PT ;  /* 0x0000000e44007c0c */ /* 0x000fe2000bfa6070 */
[----:B------:R-:W2:Y:S01]  /*0c60*/  @!P3 LDC.64 R32, c[0x0][0x228] ;  /* 0x00008a00ff20bb82 */ /* 0x000ea20000000a00 */
[----:B------:R-:W-:Y:S01]  /*0c70*/  @!P0 SHF.L.U32 R31, R22, 0x1, RZ ;  /* 0x00000001161f8819 */ /* 0x000fe200000006ff */
[----:B------:R3:W5:Y:S01]  /*0c80*/  @!P2 LDG.E R62, desc[UR8][R34.64] ;  /* 0x00000008223ea981 */ /* 0x000762000c1e1900 */
[----:B------:R-:W-:-:S02]  /*0c90*/  @!P2 IADD3.X R29, R18, R29, RZ, P6, !PT ;  /* 0x0000001d121da210 */ /* 0x000fc400037fe4ff */
[----:B------:R-:W-:Y:S02]  /*0ca0*/  ISETP.GE.AND.EX P5, PT, R57, UR15, PT, P5 ;  /* 0x0000000f39007c0c */ /* 0x000fe4000bfa6350 */
[----:B------:R-:W-:Y:S01]  /*0cb0*/  @!P0 SHF.L.U64.HI R8, R22, 0x1, R23 ;  /* 0x0000000116088819 */ /* 0x000fe20000010217 */
[----:B------:R-:W2:Y:S01]  /*0cc0*/  @!P4 LDC.64 R36, c[0x0][0x288] ;  /* 0x0000a200ff24cb82 */ /* 0x000ea20000000a00 */
[----:B----4-:R-:W-:Y:S02]  /*0cd0*/  @!P0 IADD3 R26, P6, R31, R26, RZ ;  /* 0x0000001a1f1a8210 */ /* 0x010fe40007fde0ff */
[----:B------:R-:W-:Y:S01]  /*0ce0*/  MOV R56, RZ ;  /* 0x000000ff00387202 */ /* 0x000fe20000000f00 */
[----:B0-----:R-:W-:Y:S01]  /*0cf0*/  @!P3 IMAD R10, R17, R24, RZ ;  /* 0x00000018110ab224 */ /* 0x001fe200078e02ff */
[----:B------:R-:W-:Y:S01]  /*0d00*/  ISETP.GT.U32.OR P5, PT, R77, 0x22f, P5 ;  /* 0x0000022f4d00780c */ /* 0x000fe20002fa4470 */
[----:B------:R0:W5:Y:S02]  /*0d10*/  @!P2 LDG.E R59, desc[UR8][R28.64] ;  /* 0x000000081c3ba981 */ /* 0x000164000c1e1900 */
[----:B------:R-:W4:Y:S01]  /*0d20*/  @!P3 LDC.64 R22, c[0x0][0x230] ;  /* 0x00008c00ff16bb82 */ /* 0x000f220000000a00 */
[----:B------:R-:W-:Y:S01]  /*0d30*/  @!P0 IADD3.X R27, R8, R27, RZ, P6, !PT ;  /* 0x0000001b081b8210 */ /* 0x000fe200037fe4ff */
[----:B-1----:R-:W-:-:S04]  /*0d40*/  IMAD.WIDE R20, R76, 0x8, R20 ;  /* 0x000000084c147825 */ /* 0x002fc800078e0214 */
[----:B------:R1:W5:Y:S01]  /*0d50*/  @!P0 LDG.E R56, desc[UR8][R26.64] ;  /* 0x000000081a388981 */ /* 0x000362000c1e1900 */
[----:B---3--:R-:W-:Y:S01]  /*0d60*/  @!P3 IMAD R35, R70, R25, R10 ;  /* 0x000000194623b224 */ /* 0x008fe200078e020a */
[----:B------:R-:W-:Y:S01]  /*0d70*/  @!P0 IADD3 R40, P2, R31, R40, RZ ;  /* 0x000000281f288210 */ /* 0x000fe20007f5e0ff */
[----:B0-----:R-:W0:Y:S01]  /*0d80*/  @!P4 LDC.64 R28, c[0x0][0x230] ;  /* 0x00008c00ff1ccb82 */ /* 0x001e220000000a00 */
[----:B------:R-:W3:Y:S01]  /*0d90*/  LDG.E.64 R20, desc[UR8][R20.64] ;  /* 0x0000000814147981 */ /* 0x000ee2000c1e1b00 */
[----:B-1----:R-:W-:-:S06]  /*0da0*/  @!P3 MOV R26, R86 ;  /* 0x00000056001ab202 */ /* 0x002fcc0000000f00 */
[----:B------:R-:W1:Y:S01]  /*0db0*/  @!P5 LDC.64 R30, c[0x0][0x288] ;  /* 0x0000a200ff1edb82 */ /* 0x000e620000000a00 */
[----:B------:R-:W-:-:S03]  /*0dc0*/  @!P3 MOV R27, R89 ;  /* 0x00000059001bb202 */ /* 0x000fc60000000f00 */
[----:B------:R-:W-:Y:S01]  /*0dd0*/  @!P3 IMAD.WIDE.U32 R24, R70, R24, R26 ;  /* 0x000000184618b225 */ /* 0x000fe200078e001a */
[----:B------:R-:W-:-:S03]  /*0de0*/  MOV R18, RZ ;  /* 0x000000ff00127202 */ /* 0x000fc60000000f00 */
[----:B------:R-:W0:Y:S01]  /*0df0*/  @!P4 LDC.64 R26, c[0x0][0x228] ;  /* 0x00008a00ff1acb82 */ /* 0x000e220000000a00 */
[----:B------:R-:W-:Y:S02]  /*0e00*/  @!P0 IADD3.X R41, R8, R41, RZ, P2, !PT ;  /* 0x0000002908298210 */ /* 0x000fe400017fe4ff */
[----:B------:R-:W-:Y:S02]  /*0e10*/  @!P3 IADD3 R25, R25, R35, RZ ;  /* 0x000000231919b210 */ /* 0x000fe40007ffe0ff */
[C---:B------:R-:W-:Y:S01]  /*0e20*/  @!P3 SHF.L.U32 R35, R24.reuse, 0x1, RZ ;  /* 0x000000011823b819 */ /* 0x040fe200000006ff */
[----:B--2---:R-:W-:Y:S01]  /*0e30*/  @!P4 IMAD R10, R19, R36, RZ ;  /* 0x00000024130ac224 */ /* 0x004fe200078e02ff */
[----:B------:R-:W-:Y:S01]  /*0e40*/  @!P3 SHF.L.U64.HI R8, R24, 0x1, R25 ;  /* 0x000000011808b819 */ /* 0x000fe20000010219 */
[----:B------:R2:W5:Y:S01]  /*0e50*/  @!P0 LDG.E R18, desc[UR8][R40.64] ;  /* 0x0000000828128981 */ /* 0x000562000c1e1900 */
[----:B------:R-:W-:Y:S02]  /*0e60*/  @!P4 MOV R24, R86 ;  /* 0x000000560018c202 */ /* 0x000fe40000000f00 */
[----:B------:R-:W-:-:S02]  /*0e70*/  @!P4 MOV R25, R89 ;  /* 0x000000590019c202 */ /* 0x000fc40000000f00 */
[----:B----4-:R-:W-:Y:S01]  /*0e80*/  @!P3 IADD3 R34, P0, R35, R22, RZ ;  /* 0x000000162322b210 */ /* 0x010fe20007f1e0ff */
[----:B------:R-:W-:Y:S01]  /*0e90*/  @!P4 IMAD R43, R69, R37, R10 ;  /* 0x00000025452bc224 */ /* 0x000fe200078e020a */
[----:B------:R-:W-:Y:S01]  /*0ea0*/  @!P3 IADD3 R32, P2, R35, R32, RZ ;  /* 0x000000202320b210 */ /* 0x000fe20007f5e0ff */
[----:B------:R-:W-:Y:S01]  /*0eb0*/  @!P4 IMAD.WIDE.U32 R36, R69, R36, R24 ;  /* 0x000000244524c225 */ /* 0x000fe200078e0018 */
[C---:B------:R-:W-:Y:S01]  /*0ec0*/  @!P3 IADD3.X R35, R8.reuse, R23, RZ, P0, !PT ;  /* 0x000000170823b210 */ /* 0x040fe200007fe4ff */
[----:B------:R-:W4:Y:S03]  /*0ed0*/  @!P5 LDC.64 R24, c[0x0][0x230] ;  /* 0x00008c00ff18db82 */ /* 0x000f260000000a00 */
[----:B------:R-:W-:Y:S01]  /*0ee0*/  @!P4 IADD3 R37, R37, R43, RZ ;  /* 0x0000002b2525c210 */ /* 0x000fe20007ffe0ff */
[----:B-1----:R-:W-:Y:S01]  /*0ef0*/  @!P5 IMAD R10, R57, R30, RZ ;  /* 0x0000001e390ad224 */ /* 0x002fe200078e02ff */
[----:B------:R-:W-:Y:S01]  /*0f00*/  @!P3 IADD3.X R33, R8, R33, RZ, P2, !PT ;  /* 0x000000210821b210 */ /* 0x000fe200017fe4ff */
[----:B------:R-:W5:Y:S02]  /*0f10*/  @!P3 LDG.E R58, desc[UR8][R34.64] ;  /* 0x00000008223ab981 */ /* 0x000f64000c1e1900 */
[----:B------:R-:W1:Y:S01]  /*0f20*/  @!P5 LDC.64 R22, c[0x0][0x228] ;  /* 0x00008a00ff16db82 */ /* 0x000e620000000a00 */
[----:B--2---:R-:W-:-:S02]  /*0f30*/  @!P4 SHF.L.U32 R41, R36, 0x1, RZ ;  /* 0x000000012429c819 */ /* 0x004fc400000006ff */
[----:B------:R-:W-:Y:S02]  /*0f40*/  @!P4 SHF.L.U64.HI R8, R36, 0x1, R37 ;  /* 0x000000012408c819 */ /* 0x000fe40000010225 */
[----:B------:R-:W-:Y:S02]  /*0f50*/  @!P5 MOV R36, R86 ;  /* 0x000000560024d202 */ /* 0x000fe40000000f00 */
[----:B------:R-:W-:Y:S01]  /*0f60*/  @!P5 MOV R37, R89 ;  /* 0x000000590025d202 */ /* 0x000fe20000000f00 */
[C---:B------:R-:W-:Y:S01]  /*0f70*/  @!P5 IMAD R43, R68.reuse, R31, R10 ;  /* 0x0000001f442bd224 */ /* 0x040fe200078e020a */
[----:B------:R-:W-:Y:S01]  /*0f80*/  MOV R16, RZ ;  /* 0x000000ff00107202 */ /* 0x000fe20000000f00 */
[----:B------:R-:W-:Y:S01]  /*0f90*/  @!P5 IMAD.WIDE.U32 R30, R68, R30, R36 ;  /* 0x0000001e441ed225 */ /* 0x000fe200078e0024 */
[----:B0-----:R-:W-:-:S04]  /*0fa0*/  @!P4 IADD3 R28, P0, R41, R28, RZ ;  /* 0x0000001c291cc210 */ /* 0x001fc80007f1e0ff */
[----:B------:R-:W5:Y:S01]  /*0fb0*/  @!P3 LDG.E R16, desc[UR8][R32.64] ;  /* 0x000000082010b981 */ /* 0x000f62000c1e1900 */
[----:B------:R-:W-:Y:S02]  /*0fc0*/  @!P5 IADD3 R37, R31, R43, RZ ;  /* 0x0000002b1f25d210 */ /* 0x000fe40007ffe0ff */
[----:B------:R-:W-:Y:S02]  /*0fd0*/  @!P5 SHF.L.U32 R31, R30, 0x1, RZ ;  /* 0x000000011e1fd819 */ /* 0x000fe400000006ff */
[----:B------:R-:W-:Y:S02]  /*0fe0*/  @!P4 IADD3.X R29, R8, R29, RZ, P0, !PT ;  /* 0x0000001d081dc210 */ /* 0x000fe400007fe4ff */
[----:B------:R-:W-:Y:S02]  /*0ff0*/  @!P4 IADD3 R26, P0, R41, R26, RZ ;  /* 0x0000001a291ac210 */ /* 0x000fe40007f1e0ff */
[----:B------:R-:W-:Y:S02]  /*1000*/  @!P5 SHF.L.U64.HI R30, R30, 0x1, R37 ;  /* 0x000000011e1ed819 */ /* 0x000fe40000010225 */
[----:B----4-:R-:W-:-:S02]  /*1010*/  @!P5 IADD3 R24, P2, R31, R24, RZ ;  /* 0x000000181f18d210 */ /* 0x010fc40007f5e0ff */
        /* <DEDUP_REMOVED lines=14> */
[----:B------:R-:W-:Y:S02]  /*1100*/  MOV R80, 0x3f800000 ;  /* 0x3f80000000507802 */ /* 0x000fe40000000f00 */
[----:B------:R-:W-:Y:S02]  /*1110*/  MOV R84, RZ ;  /* 0x000000ff00547202 */ /* 0x000fe40000000f00 */
[----:B------:R-:W-:Y:S02]  /*1120*/  MOV R79, RZ ;  /* 0x000000ff004f7202 */ /* 0x000fe40000000f00 */
[----:B------:R-:W-:Y:S01]  /*1130*/  MOV R82, RZ ;  /* 0x000000ff00527202 */ /* 0x000fe20000000f00 */
[----:B---3--:R-:W-:-:S05]  /*1140*/  FFMA.FTZ R21, -R20, R20, R21 ;  /* 0x0000001414157223 */ /* 0x008fca0000010115 */
[----:B------:R-:W-:-:S13]  /*1150*/  FSETP.GTU.FTZ.AND P0, PT, R21, RZ, PT ;  /* 0x000000ff1500720b */ /* 0x000fda0003f1c000 */
[----:B0-----:R-:W0:Y:S02]  /*1160*/  @P0 LDC R28, c[0x0][0x250] ;  /* 0x00009400ff1c0b82 */ /* 0x001e240000000800 */
[----:B0-----:R-:W-:Y:S01]  /*1170*/  @P0 FADD.FTZ R28, R21, R28 ;  /* 0x0000001c151c0221 */ /* 0x001fe20000010000 */
[----:B------:R-:W-:Y:S01]  /*1180*/  MOV R21, RZ ;  /* 0x000000ff00157202 */ /* 0x000fe20000000f00 */
[----:B------:R-:W-:Y:S06]  /*1190*/  @P2 BRA `(.L_x_389) ;  /* 0x0000000000402947 */ /* 0x000fec0003800000 */
[----:B------:R-:W-:Y:S01]  /*11a0*/  ISETP.NE.AND P2, PT, RZ, UR10, PT ;  /* 0x0000000aff007c0c */ /* 0x000fe2000bf45270 */
[----:B------:R-:W0:Y:S01]  /*11b0*/  LDC.64 R24, c[0x0][0x238] ;  /* 0x00008e00ff187b82 */ /* 0x000e220000000a00 */
[----:B------:R-:W-:-:S04]  /*11c0*/  IADD3 R39, R78, R39, RZ ;  /* 0x000000274e277210 */ /* 0x000fc80007ffe0ff */
[----:B------:R-:W-:-:S07]  /*11d0*/  SHF.R.S32.HI R26, RZ, 0x1f, R39 ;  /* 0x0000001fff1a7819 */ /* 0x000fce0000011427 */
[----:B------:R-:W1:Y:S01]  /*11e0*/  @P2 LDC.64 R22, c[0x0][0x240] ;  /* 0x00009000ff162b82 */ /* 0x000e620000000a00 */
[----:B0-----:R-:W-:-:S05]  /*11f0*/  IMAD.WIDE R24, R39, 0x2, R24 ;  /* 0x0000000227187825 */ /* 0x001fca00078e0218 */
[----:B------:R-:W2:Y:S04]  /*1200*/  LDG.E.U16 R84, desc[UR8][R24.64] ;  /* 0x0000000818547981 */ /* 0x000ea8000c1e1500 */
[----:B------:R-:W3:Y:S01]  /*1210*/  LDG.E.U16 R82, desc[UR8][R24.64+0x2] ;  /* 0x0000020818527981 */ /* 0x000ee2000c1e1500 */
[----:B-1----:R-:W-:-:S04]  /*1220*/  @P2 LEA R22, P3, R39, R22, 0x1 ;  /* 0x0000001627162211 */ /* 0x002fc800078608ff */
[----:B------:R-:W-:-:S05]  /*1230*/  @P2 LEA.HI.X R23, R39, R23, R26, 0x1, P3 ;  /* 0x0000001727172211 */ /* 0x000fca00018f0c1a */
[----:B------:R-:W4:Y:S04]  /*1240*/  @P2 LDG.E.U16 R27, desc[UR8][R22.64] ;  /* 0x00000008161b2981 */ /* 0x000f28000c1e1500 */
[----:B------:R-:W4:Y:S01]  /*1250*/  @P2 LDG.E.U16 R26, desc[UR8][R22.64+0x2] ;  /* 0x00000208161a2981 */ /* 0x000f22000c1e1500 */
[----:B--2---:R-:W-:Y:S02]  /*1260*/  SHF.L.U32 R84, R84, 0x10, RZ ;  /* 0x0000001054547819 */ /* 0x004fe400000006ff */
[----:B---3--:R-:W-:Y:S02]  /*1270*/  SHF.L.U32 R82, R82, 0x10, RZ ;  /* 0x0000001052527819 */ /* 0x008fe400000006ff */
[----:B----4-:R-:W-:Y:S02]  /*1280*/  @P2 SHF.L.U32 R79, R27, 0x10, RZ ;  /* 0x000000101b4f2819 */ /* 0x010fe400000006ff */
[----:B------:R-:W-:-:S07]  /*1290*/  @P2 SHF.L.U32 R21, R26, 0x10, RZ ;  /* 0x000000101a152819 */ /* 0x000fce00000006ff */
.L_x_389:
[----:B------:R-:W-:Y:S05]  /*12a0*/  BSYNC B0 ;  /* 0x0000000000007941 */ /* 0x000fea0003800000 */
.L_x_388:
[----:B------:R-:W0:Y:S01]  /*12b0*/  @P0 MUFU.RSQ R80, R28 ;  /* 0x0000001c00500308 */ /* 0x000e220000001400 */
        /* <DEDUP_REMOVED lines=12> */
[-C--:B0-----:R-:W-:Y:S01]  /*1380*/  FMUL.FTZ R22, R25, R80.reuse ;  /* 0x0000005019167220 */ /* 0x081fe20000410000 */
        /* <DEDUP_REMOVED lines=25> */
.L_x_390:
        /* <DEDUP_REMOVED lines=26> */
.L_x_391:
[----:B------:R-:W-:Y:S01]  /*16c0*/  FFMA.FTZ R39, R24, R30, R27 ;  /* 0x0000001e18277223 */ /* 0x000fe2000001001b */
[----:B------:R-:W-:Y:S01]  /*16d0*/  FADD.FTZ R30, R30, R25 ;  /* 0x000000191e1e7221 */ /* 0x000fe20000010000 */
[----:B------:R-:W-:Y:S01]  /*16e0*/  SHF.L.U32 R25, R61, 0x10, RZ ;  /* 0x000000103d197819 */ /* 0x000fe200000006ff */
[----:B------:R-:W-:Y:S01]  /*16f0*/  FMUL.FTZ R27, R31, R84 ;  /* 0x000000541f1b7220 */ /* 0x000fe20000410000 */
[----:B------:R-:W-:Y:S02]  /*1700*/  SHF.L.U32 R37, R23, 0x10, RZ ;  /* 0x0000001017257819 */ /* 0x000fe400000006ff */
[----:B------:R-:W-:Y:S01]  /*1710*/  PRMT R41, R60, 0x7632, R41 ;  /* 0x000076323c297816 */ /* 0x000fe20000000029 */
[----:B------:R-:W-:Y:S01]  /*1720*/  FADD.FTZ R25, -R20, R25 ;  /* 0x0000001914197221 */ /* 0x000fe20000010100 */
[----:B------:R-:W-:Y:S01]  /*1730*/  FFMA.FTZ R23, R26, R27, R39 ;  /* 0x0000001b1a177223 */ /* 0x000fe20000010027 */
[----:B------:R-:W-:Y:S01]  /*1740*/  FADD.FTZ R37, -R20, R37 ;  /* 0x0000002514257221 */ /* 0x000fe20000010100 */
[----:B------:R-:W-:Y:S01]  /*1750*/  FADD.FTZ R30, R30, R27 ;  /* 0x0000001b1e1e7221 */ /* 0x000fe20000010000 */
[----:B------:R-:W-:Y:S01]  /*1760*/  FMUL.FTZ R36, R25, R80 ;  /* 0x0000005019247220 */ /* 0x000fe20000410000 */
[----:B------:R-:W-:Y:S01]  /*1770*/  SHF.L.U32 R43, R60, 0x10, RZ ;  /* 0x000000103c2b7819 */ /* 0x000fe200000006ff */
        /* <DEDUP_REMOVED lines=22> */
.L_x_392:
[--C-:B------:R-:W-:Y:S01]  /*18e0*/  FADD.FTZ R32, R25, R30.reuse ;  /* 0x0000001e19207221 */ /* 0x100fe20000010000 */
[----:B------:R-:W-:Y:S01]  /*18f0*/  PRMT R30, R62, 0x7632, R30 ;  /* 0x000076323e1e7816 */ /* 0x000fe2000000001e */
[----:B------:R-:W-:Y:S01]  /*1900*/  FFMA.FTZ R23, R28, R25, R23 ;  /* 0x000000191c177223 */ /* 0x000fe20000010017 */
[----:B------:R-:W-:Y:S01]  /*1910*/  SHF.L.U32 R37, R62, 0x10, RZ ;  /* 0x000000103e257819 */ /* 0x000fe200000006ff */
[----:B------:R-:W-:Y:S01]  /*1920*/  FMUL.FTZ R27, R43, R84 ;  /* 0x000000542b1b7220 */ /* 0x000fe20000410000 */
[----:B------:R-:W-:Y:S01]  /*1930*/  SHF.L.U32 R45, R30, 0x10, RZ ;  /* 0x000000101e2d7819 */ /* 0x000fe200000006ff */
[----:B------:R-:W-:Y:S01]  /*1940*/  FMUL.FTZ R38, R41, R82 ;  /* 0x0000005229267220 */ /* 0x000fe20000410000 */
[----:B------:R-:W-:Y:S01]  /*1950*/  PRMT R30, R59, 0x7632, R30 ;  /* 0x000076323b1e7816 */ /* 0x000fe2000000001e */
[----:B------:R-:W-:Y:S01]  /*1960*/  FADD.FTZ R47, -R20, R37 ;  /* 0x00000025142f7221 */ /* 0x000fe20000010100 */
[----:B------:R-:W-:Y:S01]  /*1970*/  FFMA.FTZ R23, R36, R27, R23 ;  /* 0x0000001b24177223 */ /* 0x000fe20000010017 */
[----:B------:R-:W-:Y:S01]  /*1980*/  FADD.FTZ R45, -R20, R45 ;  /* 0x0000002d142d7221 */ /* 0x000fe20000010100 */
[--C-:B------:R-:W-:Y:S01]  /*1990*/  FADD.FTZ R25, R32, R27.reuse ;  /* 0x0000001b20197221 */ /* 0x100fe20000010000 */
[----:B------:R-:W-:Y:S01]  /*19a0*/  SHF.L.U32 R37, R30, 0x10, RZ ;  /* 0x000000101e257819 */ /* 0x000fe200000006ff */
[-C--:B------:R-:W-:Y:S01]  /*19b0*/  FMUL.FTZ R32, R47, R80.reuse ;  /* 0x000000502f207220 */ /* 0x080fe20000410000 */
[----:B------:R-:W-:Y:S01]  /*19c0*/  SHF.L.U32 R39, R59, 0x10, RZ ;  /* 0x000000103b277819 */ /* 0x000fe200000006ff */
[----:B------:R-:W-:Y:S01]  /*19d0*/  FMUL.FTZ R30, R45, R80 ;  /* 0x000000502d1e7220 */ /* 0x000fe20000410000 */
[----:B------:R-:W-:Y:S01]  /*19e0*/  PRMT R27, R56, 0x7632, R27 ;  /* 0x00007632381b7816 */ /* 0x000fe2000000001b */
        /* <DEDUP_REMOVED lines=19> */
.L_x_393:
[----:B------:R-:W-:Y:S01]  /*1b20*/  FFMA.FTZ R23, R34, R38, R23 ;  /* 0x0000002622177223 */ /* 0x000fe20000010017 */
[----:B------:R-:W-:Y:S01]  /*1b30*/  FMUL.FTZ R45, R39, R84 ;  /* 0x00000054272d7220 */ /* 0x000fe20000410000 */
[----:B------:R-:W-:Y:S01]  /*1b40*/  FADD.FTZ R38, R38, R25 ;  /* 0x0000001926267221 */ /* 0x000fe20000010000 */
[----:B------:R-:W-:Y:S01]  /*1b50*/  SHF.L.U32 R47, R56, 0x10, RZ ;  /* 0x00000010382f7819 */ /* 0x000fe200000006ff */
[----:B------:R-:W-:Y:S01]  /*1b60*/  FMUL.FTZ R42, R37, R82 ;  /* 0x00000052252a7220 */ /* 0x000fe20000410000 */
[----:B------:R-:W-:Y:S01]  /*1b70*/  SHF.L.U32 R27, R27, 0x10, RZ ;  /* 0x000000101b1b7819 */ /* 0x000fe200000006ff */
[----:B------:R-:W-:Y:S01]  /*1b80*/  FFMA.FTZ R23, R32, R45, R23 ;  /* 0x0000002d20177223 */ /* 0x000fe20000010017 */
[--C-:B------:R-:W-:Y:S01]  /*1b90*/  FADD.FTZ R25, R38, R45.reuse ;  /* 0x0000002d26197221 */ /* 0x100fe20000010000 */
[----:B------:R-:W-:Y:S01]  /*1ba0*/  PRMT R45, R18, 0x7632, R45 ;  /* 0x00007632122d7816 */ /* 0x000fe2000000002d */
[C---:B------:R-:W-:Y:S01]  /*1bb0*/  FADD.FTZ R49, -R20.reuse, R47 ;  /* 0x0000002f14317221 */ /* 0x040fe20000010100 */
[----:B------:R-:W-:Y:S01]  /*1bc0*/  FADD.FTZ R27, -R20, R27 ;  /* 0x0000001b141b7221 */ /* 0x000fe20000010100 */
[----:B------:R-:W-:-:S02]  /*1bd0*/  SHF.L.U32 R47, R18, 0x10, RZ ;  /* 0x00000010122f7819 */ /* 0x000fc400000006ff */
        /* <DEDUP_REMOVED lines=22> */
.L_x_394:
[----:B------:R-:W-:Y:S01]  /*1d40*/  FFMA.FTZ R23, R30, R42, R23 ;  /* 0x0000002a1e177223 */ /* 0x000fe20000010017 */
[----:B------:R-:W-:Y:S01]  /*1d50*/  FADD.FTZ R44, R42, R25 ;  /* 0x000000192a2c7221 */ /* 0x000fe20000010000 */
[C---:B------:R-:W-:Y:S01]  /*1d60*/  PRMT R42, R58.reuse, 0x7632, R42 ;  /* 0x000076323a2a7816 */ /* 0x040fe2000000002a */
[----:B------:R-:W-:Y:S01]  /*1d70*/  FMUL.FTZ R27, R47, R84 ;  /* 0x000000542f1b7220 */ /* 0x000fe20000410000 */
[----:B------:R-:W-:Y:S01]  /*1d80*/  SHF.L.U32 R51, R58, 0x10, RZ ;  /* 0x000000103a337819 */ /* 0x000fe200000006ff */
[----:B------:R-:W-:Y:S01]  /*1d90*/  FMUL.FTZ R46, R45, R82 ;  /* 0x000000522d2e7220 */ /* 0x000fe20000410000 */
[----:B------:R-:W-:Y:S01]  /*1da0*/  SHF.L.U32 R53, R42, 0x10, RZ ;  /* 0x000000102a357819 */ /* 0x000fe200000006ff */
[----:B------:R-:W-:Y:S01]  /*1db0*/  FFMA.FTZ R23, R40, R27, R23 ;  /* 0x0000001b28177223 */ /* 0x000fe20000010017 */
[----:B------:R-:W-:Y:S01]  /*1dc0*/  PRMT R42, R16, 0x7632, R42 ;  /* 0x00007632102a7816 */ /* 0x000fe2000000002a */
[----:B------:R-:W-:Y:S01]  /*1dd0*/  FADD.FTZ R55, -R20, R51 ;  /* 0x0000003314377221 */ /* 0x000fe20000010100 */
[----:B------:R-:W-:Y:S01]  /*1de0*/  FADD.FTZ R25, R44, R27 ;  /* 0x0000001b2c197221 */ /* 0x000fe20000010000 */
[----:B------:R-:W-:Y:S01]  /*1df0*/  FADD.FTZ R53, -R20, R53 ;  /* 0x0000003514357221 */ /* 0x000fe20000010100 */
        /* <DEDUP_REMOVED lines=24> */
.L_x_395:
        /* <DEDUP_REMOVED lines=34> */
.L_x_396:
[----:B------:R-:W-:Y:S01]  /*21a0*/  FFMA.FTZ R27, R44, R52, R23 ;  /* 0x000000342c1b7223 */ /* 0x000fe20000010017 */
[----:B------:R-:W-:Y:S01]  /*21b0*/  FMUL.FTZ R23, R83, R84 ;  /* 0x0000005453177220 */ /* 0x000fe20000410000 */
[----:B------:R-:W-:Y:S01]  /*21c0*/  FADD.FTZ R52, R52, R25 ;  /* 0x0000001934347221 */ /* 0x000fe20000010000 */
[----:B------:R-:W-:Y:S02]  /*21d0*/  SHF.L.U32 R55, R14, 0x10, RZ ;  /* 0x000000100e377819 */ /* 0x000fe400000006ff */
[----:B------:R-:W-:Y:S01]  /*21e0*/  FFMA.FTZ R25, R46, R23, R27 ;  /* 0x000000172e197223 */ /* 0x000fe2000001001b */
[--C-:B------:R-:W-:Y:S01]  /*21f0*/  FADD.FTZ R52, R52, R23.reuse ;  /* 0x0000001734347221 */ /* 0x100fe20000010000 */
[----:B------:R-:W-:Y:S01]  /*2200*/  PRMT R23, R14, 0x7632, R23 ;  /* 0x000076320e177816 */ /* 0x000fe20000000017 */
[----:B------:R-:W-:Y:S01]  /*2210*/  FMUL.FTZ R27, R53, R82 ;  /* 0x00000052351b7220 */ /* 0x000fe20000410000 */
[----:B------:R-:W-:Y:S02]  /*2220*/  FADD.FTZ R85, -R20, R55 ;  /* 0x0000003714557221 */ /* 0x000fe40000010100 */
[----:B------:R-:W-:Y:S01]  /*2230*/  SHF.L.U32 R81, R23, 0x10, RZ ;  /* 0x0000001017517819 */ /* 0x000fe200000006ff */
[----:B------:R-:W-:Y:S01]  /*2240*/  FFMA.FTZ R23, R50, R27, R25 ;  /* 0x0000001b32177223 */ /* 0x000fe20000010019 */
[----:B------:R-:W-:Y:S01]  /*2250*/  FADD.FTZ R25, R27, R52 ;  /* 0x000000341b197221 */ /* 0x000fe20000010000 */
[----:B------:R-:W-:Y:S01]  /*2260*/  PRMT R27, R8, 0x7632, R27 ;  /* 0x00007632081b7816 */ /* 0x000fe2000000001b */
[----:B------:R-:W-:Y:S01]  /*2270*/  FMUL.FTZ R52, R85, R80 ;  /* 0x0000005055347220 */ /* 0x000fe20000410000 */
[----:B------:R-:W-:-:S02]  /*2280*/  FADD.FTZ R81, -R20, R81 ;  /* 0x0000005114517221 */ /* 0x000fc40000010100 */
[----:B------:R-:W-:Y:S02]  /*2290*/  SHF.L.U32 R55, R27, 0x10, RZ ;  /* 0x000000101b377819 */ /* 0x000fe400000006ff */
[----:B------:R-:W-:Y:S01]  /*22a0*/  FMUL.FTZ R54, R81, R80 ;  /* 0x0000005051367220 */ /* 0x000fe20000410000 */
        /* <DEDUP_REMOVED lines=20> */
.L_x_397:
[----:B------:R-:W-:Y:S01]  /*23f0*/  FMUL.FTZ R90, R27, R84 ;  /* 0x000000541b5a7220 */ /* 0x000fe20000410000 */
[----:B------:R-:W-:Y:S01]  /*2400*/  ISETP.GT.AND P0, PT, R77, 0x21f, PT ;  /* 0x0000021f4d00780c */ /* 0x000fe20003f04270 */
[----:B------:R-:W-:Y:S01]  /*2410*/  FMUL.FTZ R81, R55, R82 ;  /* 0x0000005237517220 */ /* 0x000fe20000410000 */
[----:B------:R-:W-:Y:S01]  /*2420*/  IADD3 R85, R0, 0x2, RZ ;  /* 0x0000000200557810 */ /* 0x000fe20007ffe0ff */
[----:B------:R-:W-:Y:S01]  /*2430*/  FADD.FTZ R92, R25, R90 ;  /* 0x0000005a195c7221 */ /* 0x000fe20000010000 */
[----:B------:R-:W-:Y:S01]  /*2440*/  MOV R25, 0xffffffe0 ;  /* 0xffffffe000197802 */ /* 0x000fe20000000f00 */
[----:B------:R-:W-:Y:S01]  /*2450*/  FFMA.FTZ R23, R52, R90, R23 ;  /* 0x0000005a34177223 */ /* 0x000fe20000010017 */
[----:B------:R-:W-:Y:S01]  /*2460*/  FFMA.FTZ R91, R24, R33, RZ ;  /* 0x00000021185b7223 */ /* 0x000fe200000100ff */
[----:B------:R-:W-:Y:S01]  /*2470*/  FADD.FTZ R24, RZ, R33 ;  /* 0x00000021ff187221 */ /* 0x000fe20000010000 */
[----:B------:R-:W-:Y:S01]  /*2480*/  ISETP.NE.AND P3, PT, R0, RZ, PT ;  /* 0x000000ff0000720c */ /* 0x000fe20003f65270 */
[----:B------:R-:W-:-:S02]  /*2490*/  IMAD R90, R2, R25, 0x22f ;  /* 0x0000022f025a7424 */ /* 0x000fc400078e0219 */
[----:B------:R-:W-:Y:S01]  /*24a0*/  FFMA.FTZ R25, R54, R81, R23 ;  /* 0x0000005136197223 */ /* 0x000fe20000010017 */
[----:B------:R-:W-:Y:S01]  /*24b0*/  FADD.FTZ R23, R81, R92 ;  /* 0x0000005c51177221 */ /* 0x000fe20000010000 */
[C---:B------:R-:W-:Y:S01]  /*24c0*/  ISETP.NE.AND P2, PT, R77.reuse, RZ, PT ;  /* 0x000000ff4d00720c */ /* 0x040fe20003f45270 */
[----:B------:R-:W-:Y:S01]  /*24d0*/  BSSY B0, `(.L_x_398) ;  /* 0x0000078000007945 */ /* 0x000fe20003800000 */
[----:B------:R-:W-:Y:S02]  /*24e0*/  SEL R90, R90, 0x1f, P0 ;  /* 0x0000001f5a5a7807 */ /* 0x000fe40000000000 */
[----:B------:R-:W-:Y:S02]  /*24f0*/  ISETP.GT.U32.AND P4, PT, R77, 0x22, PT ;  /* 0x000000224d00780c */ /* 0x000fe40003f84070 */
[----:B------:R-:W-:Y:S01]  /*2500*/  ISETP.GE.AND P0, PT, R0, R90, PT ;  /* 0x0000005a0000720c */ /* 0x000fe20003f06270 */
[----:B------:R-:W0:Y:S04]  /*2510*/  SHFL.DOWN PT, R92, R25, 0x1, R90 ;  /* 0x08200000195c7989 */ /* 0x000e2800000e005a */
        /* <DEDUP_REMOVED lines=18> */
[----:B------:R-:W-:Y:S01]  /*2640*/  FADD.FTZ R22, RZ, R29 ;  /* 0x0000001dff167221 */ /* 0x000fe20000010000 */
[----:B------:R-:W1:Y:S01]  /*2650*/  SHFL.DOWN PT, R81, R23, 0x8, R90 ;  /* 0x0900000017517989 */ /* 0x000e6200000e005a */
[----:B------:R-:W-:Y:S01]  /*2660*/  FFMA.FTZ R29, R28, R35, R91 ;  /* 0x000000231c1d7223 */ /* 0x000fe2000001005b */
[----:B------:R-:W-:Y:S01]  /*2670*/  FFMA.FTZ R85, R26, R31, R85 ;  /* 0x0000001f1a557223 */ /* 0x000fe20000010055 */
[----:B------:R-:W-:Y:S01]  /*2680*/  FADD.FTZ R22, R22, R31 ;  /* 0x0000001f16167221 */ /* 0x000fe20000010000 */
[----:B------:R-:W-:Y:S01]  /*2690*/  IADD3 R31, R0, 0x10, RZ ;  /* 0x00000010001f7810 */ /* 0x000fe20007ffe0ff */
[----:B------:R-:W-:Y:S01]  /*26a0*/  FFMA.FTZ R29, R34, R41, R29 ;  /* 0x00000029221d7223 */ /* 0x000fe2000001001d */
[----:B------:R-:W-:Y:S01]  /*26b0*/  FFMA.FTZ R85, R36, R43, R85 ;  /* 0x0000002b24557223 */ /* 0x000fe20000010055 */
[----:B------:R-:W-:-:S02]  /*26c0*/  FADD.FTZ R22, R22, R43 ;  /* 0x0000002b16167221 */ /* 0x000fc40000010000 */
[----:B------:R-:W-:Y:S01]  /*26d0*/  FFMA.FTZ R29, R30, R37, R29 ;  /* 0x000000251e1d7223 */ /* 0x000fe2000001001d */
[----:B------:R-:W-:Y:S01]  /*26e0*/  FFMA.FTZ R85, R32, R39, R85 ;  /* 0x0000002720557223 */ /* 0x000fe20000010055 */
[----:B------:R-:W-:Y:S02]  /*26f0*/  FADD.FTZ R22, R22, R39 ;  /* 0x0000002716167221 */ /* 0x000fe40000010000 */
[----:B------:R-:W-:Y:S01]  /*2700*/  FFMA.FTZ R29, R38, R45, R29 ;  /* 0x0000002d261d7223 */ /* 0x000fe2000001001d */
[----:B------:R-:W-:Y:S01]  /*2710*/  FFMA.FTZ R85, R40, R47, R85 ;  /* 0x0000002f28557223 */ /* 0x000fe20000010055 */
[----:B------:R-:W-:Y:S02]  /*2720*/  FADD.FTZ R22, R22, R47 ;  /* 0x0000002f16167221 */ /* 0x000fe40000010000 */
[----:B------:R-:W-:Y:S01]  /*2730*/  FFMA.FTZ R29, R44, R51, R29 ;  /* 0x000000332c1d7223 */ /* 0x000fe2000001001d */
[----:B------:R-:W-:Y:S01]  /*2740*/  FFMA.FTZ R85, R42, R49, R85 ;  /* 0x000000312a557223 */ /* 0x000fe20000010055 */
[----:B------:R-:W-:Y:S01]  /*2750*/  FADD.FTZ R22, R22, R49 ;  /* 0x0000003116167221 */ /* 0x000fe20000010000 */
[----:B0-----:R-:W-:Y:S01]  /*2760*/  @!P0 FADD.FTZ R25, R25, R92 ;  /* 0x0000005c19198221 */ /* 0x001fe20000010000 */
[----:B------:R-:W-:Y:S01]  /*2770*/  FADD.FTZ R92, R24, R35 ;  /* 0x00000023185c7221 */ /* 0x000fe20000010000 */
[----:B------:R-:W-:Y:S01]  /*2780*/  FFMA.FTZ R29, R50, R53, R29 ;  /* 0x00000035321d7223 */ /* 0x000fe2000001001d */
[----:B------:R-:W0:Y:S01]  /*2790*/  S2R R24, SR_CgaCtaId ;  /* 0x0000000000187919 */ /* 0x000e220000008800 */
[----:B-1----:R-:W-:Y:S01]  /*27a0*/  @!P0 FADD.FTZ R23, R23, R81 ;  /* 0x0000005117178221 */ /* 0x002fe20000010000 */
[----:B------:R-:W-:Y:S01]  /*27b0*/  FADD.FTZ R92, R92, R41 ;  /* 0x000000295c5c7221 */ /* 0x000fe20000010000 */
[----:B------:R-:W-:Y:S01]  /*27c0*/  ISETP.GT.AND P0, PT, R31, R90, PT ;  /* 0x0000005a1f00720c */ /* 0x000fe20003f04270 */
[----:B------:R-:W1:Y:S01]  /*27d0*/  SHFL.DOWN PT, R26, R25, 0x10, R90 ;  /* 0x0a000000191a7989 */ /* 0x000e6200000e005a */
[----:B------:R-:W2:Y:S01]  /*27e0*/  LDC R81, c[0x0][0xc] ;  /* 0x00000300ff517b82 */ /* 0x000ea20000000800 */
[----:B------:R-:W-:Y:S01]  /*27f0*/  FADD.FTZ R92, R92, R37 ;  /* 0x000000255c5c7221 */ /* 0x000fe20000010000 */
[----:B------:R-:W-:Y:S01]  /*2800*/  FFMA.FTZ R85, R46, R83, R85 ;  /* 0x000000532e557223 */ /* 0x000fe20000010055 */
[----:B------:R3:W4:Y:S01]  /*2810*/  SHFL.DOWN PT, R28, R23, 0x10, R90 ;  /* 0x0a000000171c7989 */ /* 0x00072200000e005a */
[----:B------:R-:W-:Y:S01]  /*2820*/  FADD.FTZ R22, R22, R83 ;  /* 0x0000005316167221 */ /* 0x000fe20000010000 */
[----:B------:R-:W-:Y:S01]  /*2830*/  FADD.FTZ R92, R92, R45 ;  /* 0x0000002d5c5c7221 */ /* 0x000fe20000010000 */
[----:B------:R-:W-:Y:S01]  /*2840*/  MOV R49, 0x400 ;  /* 0x0000040000317802 */ /* 0x000fe20000000f00 */
[----:B------:R-:W-:-:S02]  /*2850*/  FFMA.FTZ R52, R52, R27, R85 ;  /* 0x0000001b34347223 */ /* 0x000fc40000010055 */
[----:B------:R-:W-:-:S04]  /*2860*/  FADD.FTZ R92, R92, R51 ;  /* 0x000000335c5c7221 */ /* 0x000fc80000010000 */
[----:B------:R-:W-:Y:S01]  /*2870*/  FADD.FTZ R92, R92, R53 ;  /* 0x000000355c5c7221 */ /* 0x000fe20000010000 */
[----:B------:R-:W-:Y:S01]  /*2880*/  FFMA.FTZ R53, R54, R55, R29 ;  /* 0x0000003736357223 */ /* 0x000fe2000001001d */
[----:B---3--:R-:W3:Y:S01]  /*2890*/  LDC.64 R90, c[0x0][0x268] ;  /* 0x00009a00ff5a7b82 */ /* 0x008ee20000000a00 */
[----:B------:R-:W-:Y:S01]  /*28a0*/  FADD.FTZ R54, R22, R27 ;  /* 0x0000001b16367221 */ /* 0x000fe20000010000 */
[----:B------:R-:W-:Y:S01]  /*28b0*/  IADD3 R27, R49, 0xc0, RZ ;  /* 0x000000c0311b7810 */ /* 0x000fe20007ffe0ff */
[----:B------:R-:W-:Y:S01]  /*28c0*/  FADD.FTZ R55, R92, R55 ;  /* 0x000000375c377221 */ /* 0x000fe20000010000 */
[----:B-1----:R-:W-:Y:S02]  /*28d0*/  @!P0 FADD.FTZ R25, R25, R26 ;  /* 0x0000001a19198221 */ /* 0x002fe40000010000 */
[C---:B0-----:R-:W-:Y:S01]  /*28e0*/  LEA R22, R24.reuse, R27, 0x18 ;  /* 0x0000001b18167211 */ /* 0x041fe200078ec0ff */
[----:B----4-:R-:W-:Y:S01]  /*28f0*/  @!P0 FADD.FTZ R23, R23, R28 ;  /* 0x0000001c17178221 */ /* 0x010fe20000010000 */
[----:B------:R-:W-:-:S02]  /*2900*/  @!P3 LEA R29, R24, R49, 0x18 ;  /* 0x00000031181db211 */ /* 0x000fc400078ec0ff */
[----:B------:R-:W-:Y:S02]  /*2910*/  LEA R83, R77, R22, 0x4 ;  /* 0x000000164d537211 */ /* 0x000fe400078e20ff */
[----:B------:R-:W-:Y:S02]  /*2920*/  @!P3 LEA R29, R2, R29, 0x3 ;  /* 0x0000001d021db211 */ /* 0x000fe400078e18ff */
[----:B------:R-:W-:Y:S01]  /*2930*/  MOV R22, R25 ;  /* 0x0000001900167202 */ /* 0x000fe20000000f00 */
[----:B------:R0:W-:Y:S01]  /*2940*/  STS.128 [R83], R52 ;  /* 0x0000003453007388 */ /* 0x0001e20000000c00 */
[----:B--2---:R-:W-:-:S03]  /*2950*/  ISETP.GE.U32.AND P0, PT, R81, 0x2, PT ;  /* 0x000000025100780c */ /* 0x004fc60003f06070 */
[----:B------:R0:W-:Y:S01]  /*2960*/  @!P3 STS.64 [R29+0x18], R22 ;  /* 0x000018161d00b388 */ /* 0x0001e20000000a00 */
[----:B------:R-:W-:Y:S06]  /*2970*/  BAR.SYNC.DEFER_BLOCKING 0x0 ;  /* 0x0000000000007b1d */ /* 0x000fec0000010000 */
[----:B------:R-:W-:Y:S05]  /*2980*/  @P2 BRA `(.L_x_399) ;  /* 0x0000000000b02947 */ /* 0x000fea0003800000 */
[----:B------:R-:W-:-:S05]  /*2990*/  LEA R49, R24, R49, 0x18 ;  /* 0x0000003118317211 */ /* 0x000fca00078ec0ff */
[----:B------:R-:W1:Y:S04]  /*29a0*/  LDS.128 R24, [R49+0x20] ;  /* 0x0000200031187984 */ /* 0x000e680000000c00 */
[----:B------:R-:W2:Y:S04]  /*29b0*/  LDS.128 R40, [R49+0x30] ;  /* 0x0000300031287984 */ /* 0x000ea80000000c00 */
[----:B------:R-:W4:Y:S04]  /*29c0*/  LDS.128 R32, [R49+0x40] ;  /* 0x0000400031207984 */ /* 0x000f280000000c00 */
[----:B0-----:R-:W0:Y:S04]  /*29d0*/  LDS.128 R28, [R49+0x50] ;  /* 0x00005000311c7984 */ /* 0x001e280000000c00 */
[----:B------:R-:W5:Y:S04]  /*29e0*/  LDS.128 R36, [R49+0x60] ;  /* 0x0000600031247984 */ /* 0x000f680000000c00 */
[----:B------:R-:W3:Y:S01]  /*29f0*/  LDS.128 R44, [R49+0x70] ;  /* 0x00007000312c7984 */ /* 0x000ee20000000c00 */
        /* <DEDUP_REMOVED lines=10> */
[----:B----4-:R-:W-:Y:S01]  /*2aa0*/  FADD.FTZ R51, R51, R32 ;  /* 0x0000002033337221 */ /* 0x010fe20000010000 */
[----:B------:R-:W-:-:S03]  /*2ab0*/  FADD.FTZ R22, R22, R33 ;  /* 0x0000002116167221 */ /* 0x000fc60000010000 */
[----:B------:R-:W-:Y:S01]  /*2ac0*/  FADD.FTZ R51, R51, R34 ;  /* 0x0000002233337221 */ /* 0x000fe20000010000 */
[----:B------:R-:W-:Y:S02]  /*2ad0*/  FADD.FTZ R32, R22, R35 ;  /* 0x0000002316207221 */ /* 0x000fe40000010000 */
[----:B------:R-:W4:Y:S01]  /*2ae0*/  LDS.64 R22, [R49+0xa0] ;  /* 0x0000a00031167984 */ /* 0x000f220000000a00 */
[----:B0-----:R-:W-:Y:S01]  /*2af0*/  FADD.FTZ R51, R51, R28 ;  /* 0x0000001c33337221 */ /* 0x001fe20000010000 */
[----:B------:R-:W-:-:S03]  /*2b00*/  FADD.FTZ R32, R32, R29 ;  /* 0x0000001d20207221 */ /* 0x000fc60000010000 */
[----:B------:R-:W-:Y:S01]  /*2b10*/  FADD.FTZ R51, R51, R30 ;  /* 0x0000001e33337221 */ /* 0x000fe20000010000 */
[----:B------:R-:W-:-:S03]  /*2b20*/  FADD.FTZ R32, R32, R31 ;  /* 0x0000001f20207221 */ /* 0x000fc60000010000 */
[----:B-----5:R-:W-:Y:S01]  /*2b30*/  FADD.FTZ R51, R51, R36 ;  /* 0x0000002433337221 */ /* 0x020fe20000010000 */
[----:B------:R-:W-:-:S03]  /*2b40*/  FADD.FTZ R32, R32, R37 ;  /* 0x0000002520207221 */ /* 0x000fc60000010000 */
[----:B------:R-:W-:Y:S01]  /*2b50*/  FADD.FTZ R51, R51, R38 ;  /* 0x0000002633337221 */ /* 0x000fe20000010000 */
[----:B------:R-:W-:-:S03]  /*2b60*/  FADD.FTZ R32, R32, R39 ;  /* 0x0000002720207221 */ /* 0x000fc60000010000 */
[----:B---3--:R-:W-:Y:S01]  /*2b70*/  FADD.FTZ R51, R51, R44 ;  /* 0x0000002c33337221 */ /* 0x008fe20000010000 */
        /* <DEDUP_REMOVED lines=11> */
[----:B----4-:R-:W-:Y:S01]  /*2c30*/  FADD.FTZ R22, R51, R22 ;  /* 0x0000001633167221 */ /* 0x010fe20000010000 */
[----:B------:R-:W-:-:S07]  /*2c40*/  FADD.FTZ R23, R32, R23 ;  /* 0x0000001720177221 */ /* 0x000fce0000010000 */
.L_x_399:
[----:B------:R-:W-:Y:S05]  /*2c50*/  BSYNC B0 ;  /* 0x0000000000007941 */ /* 0x000fea0003800000 */
.L_x_398:
[----:B------:R-:W-:Y:S01]  /*2c60*/  BAR.SYNC.DEFER_BLOCKING 0x0 ;  /* 0x0000000000007b1d */ /* 0x000fe20000010000 */
[----:B------:R-:W-:-:S05]  /*2c70*/  IMAD R85, R48, 0x23, R77 ;  /* 0x0000002330557824 */ /* 0x000fca00078e024d */
[----:B------:R-:W-:Y:S04]  /*2c80*/  BSSY B0, `(.L_x_400) ;  /* 0x000004d000007945 */ /* 0x000fe80003800000 */
[----:B------:R-:W-:Y:S05]  /*2c90*/  @P4 BRA `(.L_x_401) ;  /* 0x00000004002c4947 */ /* 0x000fea0003800000 */
[----:B------:R-:W1:Y:S04]  /*2ca0*/  LDS.128 R24, [R83+0x230] ;  /* 0x0002300053187984 */ /* 0x000e680000000c00 */
[----:B0-----:R-:W0:Y:S04]  /*2cb0*/  LDS.128 R28, [R83+0x460] ;  /* 0x00046000531c7984 */ /* 0x001e280000000c00 */
[----:B------:R-:W2:Y:S04]  /*2cc0*/  LDS.128 R36, [R83+0x690] ;  /* 0x0006900053247984 */ /* 0x000ea80000000c00 */
[----:B------:R-:W4:Y:S04]  /*2cd0*/  LDS.128 R48, [R83+0x8c0] ;  /* 0x0008c00053307984 */ /* 0x000f280000000c00 */
[----:B------:R-:W5:Y:S04]  /*2ce0*/  LDS.128 R32, [R83+0xaf0] ;  /* 0x000af00053207984 */ /* 0x000f680000000c00 */
[----:B------:R-:W3:Y:S04]  /*2cf0*/  LDS.128 R40, [R83+0xd20] ;  /* 0x000d200053287984 */ /* 0x000ee80000000c00 */
[----:B------:R-:W3:Y:S01]  /*2d00*/  LDS.128 R44, [R83+0xf50] ;  /* 0x000f5000532c7984 */ /* 0x000ee20000000c00 */
[----:B-1----:R-:W-:Y:S01]  /*2d10*/  FADD.FTZ R93, R52, R24 ;  /* 0x00000018345d7221 */ /* 0x002fe20000010000 */
        /* <DEDUP_REMOVED lines=12> */
[----:B----4-:R-:W-:Y:S01]  /*2de0*/  FADD.FTZ R93, R93, R48 ;  /* 0x000000305d5d7221 */ /* 0x010fe20000010000 */
[----:B------:R-:W-:Y:S01]  /*2df0*/  FADD.FTZ R52, R52, R49 ;  /* 0x0000003134347221 */ /* 0x000fe20000010000 */
[----:B------:R-:W-:Y:S01]  /*2e00*/  FADD.FTZ R53, R53, R50 ;  /* 0x0000003235357221 */ /* 0x000fe20000010000 */
[----:B------:R-:W-:Y:S01]  /*2e10*/  FADD.FTZ R54, R54, R51 ;  /* 0x0000003336367221 */ /* 0x000fe20000010000 */
[----:B------:R-:W1:Y:S01]  /*2e20*/  LDS.128 R28, [R83+0x13b0] ;  /* 0x0013b000531c7984 */ /* 0x000e620000000c00 */
[----:B-----5:R-:W-:Y:S01]  /*2e30*/  FADD.FTZ R93, R93, R32 ;  /* 0x000000205d5d7221 */ /* 0x020fe20000010000 */
[----:B------:R-:W-:Y:S01]  /*2e40*/  FADD.FTZ R52, R52, R33 ;  /* 0x0000002134347221 */ /* 0x000fe20000010000 */
[----:B------:R-:W-:Y:S01]  /*2e50*/  FADD.FTZ R53, R53, R34 ;  /* 0x0000002235357221 */ /* 0x000fe20000010000 */
[----:B------:R-:W-:Y:S01]  /*2e60*/  FADD.FTZ R54, R54, R35 ;  /* 0x0000002336367221 */ /* 0x000fe20000010000 */
[----:B------:R-:W-:Y:S01]  /*2e70*/  LDS.128 R36, [R83+0x1810] ;  /* 0x0018100053247984 */ /* 0x000fe20000000c00 */
[----:B---3--:R-:W-:Y:S01]  /*2e80*/  FADD.FTZ R93, R93, R40 ;  /* 0x000000285d5d7221 */ /* 0x008fe20000010000 */
        /* <DEDUP_REMOVED lines=44> */
.L_x_401:
[----:B------:R-:W-:Y:S05]  /*3150*/  BSYNC B0 ;  /* 0x0000000000007941 */ /* 0x000fea0003800000 */
.L_x_400:
[----:B------:R-:W-:Y:S01]  /*3160*/  BSSY B0, `(.L_x_402) ;  /* 0x000000f000007945 */ /* 0x000fe20003800000 */
[----:B------:R-:W-:Y:S01]  /*3170*/  PRMT R32, R65, 0x7632, R32 ;  /* 0x0000763241207816 */ /* 0x000fe20000000020 */
[----:B---3--:R-:W-:Y:S02]  /*3180*/  IMAD.WIDE R90, R85, 0x4, R90 ;  /* 0x00000004555a7825 */ /* 0x008fe400078e025a */
[----:B------:R-:W-:Y:S05]  /*3190*/  @P4 BRA `(.L_x_403) ;  /* 0x00000000002c4947 */ /* 0x000fea0003800000 */
[----:B------:R-:W1:Y:S01]  /*31a0*/  LDC.64 R24, c[0x0][0x288] ;  /* 0x0000a200ff187b82 */ /* 0x000e620000000a00 */
[-C--:B------:R-:W-:Y:S01]  /*31b0*/  LEA R30, P3, R4, R90.reuse, 0x2 ;  /* 0x0000005a041e7211 */ /* 0x080fe200078610ff */
[----:B------:R2:W-:Y:S01]  /*31c0*/  REDG.E.ADD.F32.FTZ.RN.STRONG.GPU desc[UR8][R90.64], R52 ;  /* 0x000000345a0079a6 */ /* 0x0005e2000c10f388 */
[----:B------:R-:W-:Y:S02]  /*31d0*/  LEA R26, P6, R5, R90, 0x2 ;  /* 0x0000005a051a7211 */ /* 0x000fe400078c10ff */
[C---:B------:R-:W-:Y:S02]  /*31e0*/  IADD3.X R31, R91.reuse, R6, RZ, P3, !PT ;  /* 0x000000065b1f7210 */ /* 0x040fe40001ffe4ff */
[----:B------:R-:W-:-:S03]  /*31f0*/  IADD3.X R27, R91, R7, RZ, P6, !PT ;  /* 0x000000075b1b7210 */ /* 0x000fc600037fe4ff */
[----:B------:R2:W-:Y:S01]  /*3200*/  REDG.E.ADD.F32.FTZ.RN.STRONG.GPU desc[UR8][R30.64], R53 ;  /* 0x000000351e0079a6 */ /* 0x0005e2000c10f388 */
[----:B-1----:R-:W-:-:S04]  /*3210*/  LEA R28, P4, R24, R90, 0x2 ;  /* 0x0000005a181c7211 */ /* 0x002fc800078810ff */
[----:B0-----:R-:W-:-:S05]  /*3220*/  LEA.HI.X R29, R24, R91, R25, 0x2, P4 ;  /* 0x0000005b181d7211 */ /* 0x001fca00020f1419 */
[----:B------:R2:W-:Y:S04]  /*3230*/  REDG.E.ADD.F32.FTZ.RN.STRONG.GPU desc[UR8][R28.64], R54 ;  /* 0x000000361c0079a6 */ /* 0x0005e8000c10f388 */
[----:B------:R2:W-:Y:S02]  /*3240*/  REDG.E.ADD.F32.FTZ.RN.STRONG.GPU desc[UR8][R26.64], R55 ;  /* 0x000000371a0079a6 */ /* 0x0005e4000c10f388 */
.L_x_403:
[----:B------:R-:W-:Y:S05]  /*3250*/  BSYNC B0 ;  /* 0x0000000000007941 */ /* 0x000fea0003800000 */
.L_x_402:
        /* <DEDUP_REMOVED lines=47> */
.L_x_406:
[----:B-1----:R-:W2:Y:S04]  /*3550*/  LDG.E.STRONG.GPU R26, desc[UR8][R24.64] ;  /* 0x00000008181a7981 */ /* 0x002ea8000c1ef900 */
[----:B--2---:R-:W-:Y:S01]  /*3560*/  CCTL.IVALL ;  /* 0x00000000ff00798f */ /* 0x004fe20002000000 */
[----:B------:R-:W-:Y:S05]  /*3570*/  YIELD ;  /* 0x0000000000007946 */ /* 0x000fea0003800000 */
[----:B------:R-:W-:-:S13]  /*3580*/  ISETP.NE.AND P0, PT, R26, R31, PT ;  /* 0x0000001f1a00720c */ /* 0x000fda0003f05270 */
[----:B------:R-:W-:Y:S05]  /*3590*/  @P0 BRA `(.L_x_406) ;  /* 0xfffffffc00ec0947 */ /* 0x000fea000383ffff */
.L_x_405:
        /* <DEDUP_REMOVED lines=17> */
.L_x_410:
        /* <DEDUP_REMOVED lines=115> */
.L_x_409:
        /* <DEDUP_REMOVED lines=61> */
.L_x_411:
[----:B------:R-:W-:-:S13]  /*41b0*/  ISETP.NE.OR P0, PT, R50, RZ, P0 ;  /* 0x000000ff3200720c */ /* 0x000fda0000705670 */
[----:B------:R-:W-:Y:S05]  /*41c0*/  @!P0 BRA `(.L_x_407) ;  /* 0x00000000007c8947 */ /* 0x000fea0003800000 */
.L_x_408:
        /* <DEDUP_REMOVED lines=31> */
.L_x_407:
        /* <DEDUP_REMOVED lines=11> */
.L_x_413:
[----:B------:R-:W-:Y:S05]  /*4470*/  BSYNC B0 ;  /* 0x0000000000007941 */ /* 0x000fea0003800000 */
.L_x_412:
        /* <DEDUP_REMOVED lines=16> */
.L_x_404:
[----:B------:R-:W3:Y:S01]  /*4580*/  S2UR UR6, SR_CgaCtaId ;  /* 0x00000000000679c3 */ /* 0x000ee20000008800 */
[----:B------:R-:W-:Y:S01]  /*4590*/  UMOV UR5, 0x400 ;  /* 0x0000040000057882 */ /* 0x000fe20000000000 */
[----:B------:R-:W-:Y:S01]  /*45a0*/  SHF.L.U32 R65, R65, 0x10, RZ ;  /* 0x0000001041417819 */ /* 0x000fe200000006ff */
[----:B------:R-:W-:Y:S01]  /*45b0*/  ULDC.64 UR14, c[0x0][0x290] ;  /* 0x0000a400000e7ab9 */ /* 0x000fe20000000a00 */
[----:B012---:R-:W-:Y:S02]  /*45c0*/  SHF.L.U32 R29, R32, 0x10, RZ ;  /* 0x00000010201d7819 */ /* 0x007fe400000006ff */
[----:B------:R-:W-:Y:S01]  /*45d0*/  ISETP.GE.U32.AND P0, PT, R74, UR14, PT ;  /* 0x0000000e4a007c0c */ /* 0x000fe2000bf06070 */
[----:B------:R-:W-:Y:S01]  /*45e0*/  FADD.FTZ R65, -R20, R65 ;  /* 0x0000004114417221 */ /* 0x000fe20000010100 */
[----:B------:R-:W-:-:S03]  /*45f0*/  SHF.L.U32 R47, R47, 0x10, RZ ;  /* 0x000000102f2f7819 */ /* 0x000fc600000006ff */
[----:B------:R-:W-:Y:S01]  /*4600*/  FMUL.FTZ R52, R65, R80 ;  /* 0x0000005041347220 */ /* 0x000fe20000410000 */
[----:B---3--:R-:W-:-:S09]  /*4610*/  ULEA UR5, UR6, UR5, 0x18 ;  /* 0x0000000506057291 */ /* 0x008fd2000f8ec03f */
[----:B------:R0:W-:Y:S01]  /*4620*/  @!P2 STS.64 [UR5+0xb0], R22 ;  /* 0x0000b016ff00a988 */ /* 0x0001e20008000a05 */
[----:B------:R-:W-:Y:S01]  /*4630*/  BAR.SYNC.DEFER_BLOCKING 0x0 ;  /* 0x0000000000007b1d */ /* 0x000fe20000010000 */
[----:B0-----:R-:W-:Y:S01]  /*4640*/  FADD.FTZ R23, -R20, R29 ;  /* 0x0000001d14177221 */ /* 0x001fe20000010100 */
[----:B------:R-:W-:-:S03]  /*4650*/  SHF.L.U32 R29, R66, 0x10, RZ ;  /* 0x00000010421d7819 */ /* 0x000fc600000006ff */
[----:B------:R-:W-:Y:S01]  /*4660*/  FMUL.FTZ R50, R23, R80 ;  /* 0x0000005017327220 */ /* 0x000fe20000410000 */
[----:B------:R-:W0:Y:S01]  /*4670*/  LDS.64 R24, [UR5+0xb0] ;  /* 0x0000b005ff187984 */ /* 0x000e220008000a00 */
[----:B------:R-:W-:Y:S02]  /*4680*/  ULDC UR5, c[0x0][0x2bc] ;  /* 0x0000af0000057ab9 */ /* 0x000fe40000000800 */
[----:B0-----:R-:W-:Y:S01]  /*4690*/  FMUL.FTZ R26, R24, UR5 ;  /* 0x00000005181a7c20 */ /* 0x001fe20008410000 */
[----:B------:R-:W-:Y:S01]  /*46a0*/  FMUL.FTZ R27, R25, UR5 ;  /* 0x00000005191b7c20 */ /* 0x000fe20008410000 */
        /* <DEDUP_REMOVED lines=20> */
.L_x_414:
[----:B------:R-:W-:Y:S04]  /*47f0*/  BSSY B0, `(.L_x_415) ;  /* 0x0000014000007945 */ /* 0x000fe80003800000 */
[----:B------:R-:W-:Y:S05]  /*4800*/  @!P1 BRA `(.L_x_416) ;  /* 0x0000000000489947 */ /* 0x000fea0003800000 */
        /* <DEDUP_REMOVED lines=13> */
[----:B------:R-:W-:Y:S02]  /*48e0*/  LEA R24, P2, R22, UR12, 0x1 ;  /* 0x0000000c16187c11 */ /* 0x000fe4000f8408ff */
[----:B------:R-:W-:Y:S02]  /*48f0*/  IADD3 R49, R23, R49, RZ ;  /* 0x0000003117317210 */ /* 0x000fe40007ffe0ff */
[----:B------:R-:W-:Y:S02]  /*4900*/  F2FP.BF16.F32.PACK_AB R23, R28, R31 ;  /* 0x0000001f1c17723e */ /* 0x000fe400000010ff */
[----:B------:R-:W-:-:S05]  /*4910*/  LEA.HI.X R25, R22, UR13, R49, 0x1, P2 ;  /* 0x0000000d16197c11 */ /* 0x000fca00090f0c31 */
[----:B------:R0:W-:Y:S02]  /*4920*/  STG.E desc[UR8][R24.64], R23 ;  /* 0x0000001718007986 */ /* 0x0001e4000c101908 */
.L_x_416:
[----:B------:R-:W-:Y:S05]  /*4930*/  BSYNC B0 ;  /* 0x0000000000007941 */ /* 0x000fea0003800000 */
.L_x_415:
        /* <DEDUP_REMOVED lines=35> */
.L_x_417:
        /* <DEDUP_REMOVED lines=20> */
.L_x_419:
[----:B------:R-:W-:Y:S05]  /*4cb0*/  BSYNC B0 ;  /* 0x0000000000007941 */ /* 0x000fea0003800000 */
.L_x_418:
        /* <DEDUP_REMOVED lines=25> */
.L_x_420:
        /* <DEDUP_REMOVED lines=9> */
[----:B------:R-:W-:Y:S02]  /*4ee0*/  FFMA.FTZ R43, R43, R82, -R24 ;  /* 0x000000522b2b7223 */ /* 0x000fe40000010818 */
[----:B------:R-:W-:-:S04]  /*4ef0*/  IMAD.WIDE.U32 R22, R73, UR12, R22 ;  /* 0x0000000c49167c25 */ /* 0x000fc8000f8e0016 */
[----:B------:R-:W-:Y:S01]  /*4f00*/  IMAD R11, R73, UR13, R28 ;  /* 0x0000000d490b7c24 */ /* 0x000fe2000f8e021c */
[----:B------:R-:W-:Y:S01]  /*4f10*/  ULDC.64 UR12, c[0x0][0x210] ;  /* 0x00008400000c7ab9 */ /* 0x000fe20000000a00 */
[-C--:B------:R-:W-:Y:S01]  /*4f20*/  FMUL.FTZ R28, R9, R80.reuse ;  /* 0x00000050091c7220 */ /* 0x080fe20000410000 */
[----:B------:R-:W-:Y:S01]  /*4f30*/  FMUL.FTZ R9, R43, R80 ;  /* 0x000000502b097220 */ /* 0x000fe20000410000 */
[C---:B------:R-:W-:Y:S02]  /*4f40*/  LEA R24, P3, R22.reuse, UR12, 0x1 ;  /* 0x0000000c16187c11 */ /* 0x040fe4000f8608ff */
[----:B------:R-:W-:Y:S02]  /*4f50*/  IADD3 R11, R23, R11, RZ ;  /* 0x0000000b170b7210 */ /* 0x000fe40007ffe0ff */
[----:B------:R-:W-:Y:S02]  /*4f60*/  F2FP.BF16.F32.PACK_AB R9, R9, R28 ;  /* 0x0000001c0909723e */ /* 0x000fe400000010ff */
[----:B------:R-:W-:-:S05]  /*4f70*/  LEA.HI.X R25, R22, UR13, R11, 0x1, P3 ;  /* 0x0000000d16197c11 */ /* 0x000fca00098f0c0b */
[----:B------:R0:W-:Y:S02]  /*4f80*/  STG.E desc[UR8][R24.64], R9 ;  /* 0x0000000918007986 */ /* 0x0001e4000c101908 */
.L_x_422:
[----:B------:R-:W-:Y:S05]  /*4f90*/  BSYNC B0 ;  /* 0x0000000000007941 */ /* 0x000fea0003800000 */
.L_x_421:
[----:B------:R-:W-:Y:S02]  /*4fa0*/  SHF.L.U32 R23, R62, 0x10, RZ ;  /* 0x000000103e177819 */ /* 0x000fe400000006ff */
[----:B0-----:R-:W-:Y:S02]  /*4fb0*/  SHF.L.U32 R9, R42, 0x10, RZ ;  /* 0x000000102a097819 */ /* 0x001fe400000006ff */
[----:B------:R-:W-:Y:S01]  /*4fc0*/  ISETP.GE.U32.AND P3, PT, R70, UR14, PT ;  /* 0x0000000e46007c0c */ /* 0x000fe2000bf66070 */
[C---:B------:R-:W-:Y:S01]  /*4fd0*/  FADD.FTZ R49, -R20.reuse, R23 ;  /* 0x0000001714317221 */ /* 0x040fe20000010100 */
[----:B------:R-:W-:Y:S01]  /*4fe0*/  ISETP.GE.U32.AND P4, PT, R69, UR14, PT ;  /* 0x0000000e45007c0c */ /* 0x000fe2000bf86070 */
[----:B------:R-:W-:Y:S01]  /*4ff0*/  FADD.FTZ R23, -R20, R9 ;  /* 0x0000000914177221 */ /* 0x000fe20000010100 */
[----:B------:R-:W-:Y:S01]  /*5000*/  ISETP.GE.U32.AND P6, PT, R68, UR14, PT ;  /* 0x0000000e44007c0c */ /* 0x000fe2000bfc6070 */
[-C--:B------:R-:W-:Y:S01]  /*5010*/  FMUL.FTZ R30, R49, R80.reuse ;  /* 0x00000050311e7220 */ /* 0x080fe20000410000 */
[----:B------:R-:W-:Y:S01]  /*5020*/  SHF.L.U32 R45, R56, 0x10, RZ ;  /* 0x00000010382d7819 */ /* 0x000fe200000006ff */
[----:B------:R-:W-:Y:S01]  /*5030*/  FMUL.FTZ R28, R23, R80 ;  /* 0x00000050171c7220 */ /* 0x000fe20000410000 */
        /* <DEDUP_REMOVED lines=16> */
[----:B------:R-:W-:Y:S01]  /*5140*/  FADD.FTZ R11, -R20, R11 ;  /* 0x0000000b140b7221 */ /* 0x000fe20000010100 */
[----:B------:R-:W-:-:S02]  /*5150*/  ISETP.GE.AND.EX P3, PT, R17, UR15, PT, P3 ;  /* 0x0000000f11007c0c */ /* 0x000fc4000bf66330 */
[----:B------:R-:W-:Y:S02]  /*5160*/  ISETP.GE.AND.EX P4, PT, R19, UR15, PT, P4 ;  /* 0x0000000f13007c0c */ /* 0x000fe4000bf86340 */
[----:B------:R-:W-:Y:S02]  /*5170*/  ISETP.GE.AND.EX P6, PT, R57, UR15, PT, P6 ;  /* 0x0000000f39007c0c */ /* 0x000fe4000bfc6360 */
[C---:B------:R-:W-:Y:S02]  /*5180*/  ISETP.GT.U32.OR P0, PT, R77.reuse, 0x22f, P0 ;  /* 0x0000022f4d00780c */ /* 0x040fe40000704470 */
[C---:B------:R-:W-:Y:S02]  /*5190*/  ISETP.GT.U32.OR P2, PT, R77.reuse, 0x22f, P2 ;  /* 0x0000022f4d00780c */ /* 0x040fe40001744470 */
[C---:B------:R-:W-:Y:S02]  /*51a0*/  ISETP.GT.U32.OR P3, PT, R77.reuse, 0x22f, P3 ;  /* 0x0000022f4d00780c */ /* 0x040fe40001f64470 */
[----:B------:R-:W-:-:S02]  /*51b0*/  ISETP.GT.U32.OR P4, PT, R77, 0x22f, P4 ;  /* 0x0000022f4d00780c */ /* 0x000fc40002784470 */
[----:B------:R-:W-:Y:S02]  /*51c0*/  ISETP.GT.U32.OR P6, PT, R77, 0x22f, P6 ;  /* 0x0000022f4d00780c */ /* 0x000fe400037c4470 */
[----:B------:R-:W-:Y:S02]  /*51d0*/  SHF.L.U32 R59, R59, 0x10, RZ ;  /* 0x000000103b3b7819 */ /* 0x000fe400000006ff */
[----:B------:R-:W-:Y:S01]  /*51e0*/  SHF.L.U32 R41, R41, 0x10, RZ ;  /* 0x0000001029297819 */ /* 0x000fe200000006ff */
[----:B------:R-:W-:Y:S08]  /*51f0*/  @!P5 BRA `(.L_x_423) ;  /* 0x000000000048d947 */ /* 0x000ff00003800000 */
        /* <DEDUP_REMOVED lines=18> */
.L_x_423:
[----:B------:R-:W-:Y:S04]  /*5320*/  BSSY B0, `(.L_x_424) ;  /* 0x0000014000007945 */ /* 0x000fe80003800000 */
[----:B------:R-:W-:Y:S05]  /*5330*/  @P0 BRA `(.L_x_425) ;  /* 0x0000000000480947 */ /* 0x000fea0003800000 */
        /* <DEDUP_REMOVED lines=18> */
.L_x_425:
[----:B------:R-:W-:Y:S05]  /*5460*/  BSYNC B0 ;  /* 0x0000000000007941 */ /* 0x000fea0003800000 */
.L_x_424:
        /* <DEDUP_REMOVED lines=23> */
.L_x_426:
        /* <DEDUP_REMOVED lines=10> */
[----:B------:R-:W-:Y:S02]  /*5680*/  IMAD R15, R71, UR13, R18 ;  /* 0x0000000d470f7c24 */ /* 0x000fe4000f8e0212 */
        /* <DEDUP_REMOVED lines=9> */
.L_x_428:
[----:B------:R-:W-:Y:S05]  /*5720*/  BSYNC B0 ;  /* 0x0000000000007941 */ /* 0x000fea0003800000 */
.L_x_427:
        /* <DEDUP_REMOVED lines=23> */
.L_x_429:
        /* <DEDUP_REMOVED lines=20> */
.L_x_431:
[----:B------:R-:W-:Y:S05]  /*59e0*/  BSYNC B0 ;  /* 0x0000000000007941 */ /* 0x000fea0003800000 */
.L_x_430:
        /* <DEDUP_REMOVED lines=23> */
.L_x_432:
        /* <DEDUP_REMOVED lines=20> */
.L_x_434:
[----:B------:R-:W-:Y:S05]  /*5ca0*/  BSYNC B0 ;  /* 0x0000000000007941 */ /* 0x000fea0003800000 */
.L_x_433:
        /* <DEDUP_REMOVED lines=23> */
.L_x_435:
        /* <DEDUP_REMOVED lines=19> */
.L_x_437:
[----:B------:R-:W-:Y:S05]  /*5f50*/  BSYNC B0 ;  /* 0x0000000000007941 */ /* 0x000fea0003800000 */
.L_x_436:
[----:B0-----:R-:W0:Y:S01]  /*5f60*/  LDC R9, c[0x0][0x10] ;  /* 0x00000400ff097b82 */ /* 0x001e220000000800 */
[----:B------:R-:W-:Y:S02]  /*5f70*/  IADD3 R67, R67, 0x1, RZ ;  /* 0x0000000143437810 */ /* 0x000fe40007ffe0ff */
[----:B0-----:R-:W-:-:S04]  /*5f80*/  IADD3 R76, R9, R76, RZ ;  /* 0x0000004c094c7210 */ /* 0x001fc80007ffe0ff */
[----:B------:R-:W-:-:S13]  /*5f90*/  ISETP.GE.AND P0, PT, R76, UR4, PT ;  /* 0x000000044c007c0c */ /* 0x000fda000bf06270 */
[----:B------:R-:W-:Y:S05]  /*5fa0*/  @!P0 BRA `(.L_x_438) ;  /* 0xffffffa000dc8947 */ /* 0x000fea000383ffff */
.L_x_387:
        /* <DEDUP_REMOVED lines=19> */
.L_x_440:
[----:B------:R-:W-:Y:S05]  /*60e0*/  BSYNC B0 ;  /* 0x0000000000007941 */ /* 0x000fea0003800000 */
.L_x_439:
        /* <DEDUP_REMOVED lines=11> */
.L_x_442:
[----:B------:R-:W2:Y:S04]  /*61a0*/  LDG.E.STRONG.GPU R5, desc[UR8][R2.64] ;  /* 0x0000000802057981 */ /* 0x000ea8000c1ef900 */
[----:B--2---:R-:W-:Y:S01]  /*61b0*/  CCTL.IVALL ;  /* 0x00000000ff00798f */ /* 0x004fe20002000000 */
[----:B------:R-:W-:Y:S05]  /*61c0*/  YIELD ;  /* 0x0000000000007946 */ /* 0x000fea0003800000 */
[----:B------:R-:W-:-:S13]  /*61d0*/  ISETP.NE.AND P0, PT, R5, R0, PT ;  /* 0x000000000500720c */ /* 0x000fda0003f05270 */
[----:B------:R-:W-:Y:S05]  /*61e0*/  @P0 BRA `(.L_x_442) ;  /* 0xfffffffc00ec0947 */ /* 0x000fea000383ffff */
.L_x_441:
        /* <DEDUP_REMOVED lines=24> */
.L_x_443:
[----:B------:R-:W-:-:S04]  /*6370*/  LEA R6, P0, R77, UR4, 0x2 ;  /* 0x000000044d067c11 */ /* 0x000fc8000f8010ff */
[----:B------:R-:W-:Y:S02]  /*6380*/  LEA.HI.X R7, R77, UR5, R0, 0x2, P0 ;  /* 0x000000054d077c11 */ /* 0x000fe400080f1400 */
[-C--:B------:R-:W-:Y:S02]  /*6390*/  LEA R8, P0, R18, R6.reuse, 0x2 ;  /* 0x0000000612087211 */ /* 0x080fe400078010ff */
[-C--:B------:R-:W-:Y:S01]  /*63a0*/  LEA R12, P2, R27, R6.reuse, 0x2 ;  /* 0x000000061b0c7211 */ /* 0x080fe200078410ff */
[----:B------:R-:W2:Y:S01]  /*63b0*/  LDG.E R0, desc[UR8][R6.64] ;  /* 0x0000000806007981 */ /* 0x000ea2000c1e1900 */
[----:B------:R-:W-:Y:S02]  /*63c0*/  LEA R10, P1, R22, R6, 0x2 ;  /* 0x00000006160a7211 */ /* 0x000fe400078210ff */
[C---:B------:R-:W-:Y:S02]  /*63d0*/  IADD3.X R9, R7.reuse, R31, RZ, P0, !PT ;  /* 0x0000001f07097210 */ /* 0x040fe400007fe4ff */
[----:B------:R-:W-:-:S02]  /*63e0*/  IADD3.X R13, R7, R29, RZ, P2, !PT ;  /* 0x0000001d070d7210 */ /* 0x000fc400017fe4ff */
[----:B------:R-:W-:Y:S02]  /*63f0*/  IADD3.X R11, R23, R7, RZ, P1, !PT ;  /* 0x00000007170b7210 */ /* 0x000fe40000ffe4ff */
        /* <DEDUP_REMOVED lines=8> */
[----:B--2---:R-:W-:Y:S02]  /*6480*/  F2FP.BF16.F32.PACK_AB R19, R9, R0 ;  /* 0x000000000913723e */ /* 0x004fe400000010ff */
[----:B------:R-:W-:Y:S02]  /*6490*/  SHF.R.S32.HI R0, RZ, 0x1f, R77 ;  /* 0x0000001fff007819 */ /* 0x000fe4000001144d */
[----:B---3--:R-:W-:Y:S01]  /*64a0*/  F2FP.BF16.F32.PACK_AB R21, R13, R10 ;  /* 0x0000000a0d15723e */ /* 0x008fe200000010ff */
[----:B------:R2:W-:Y:S04]  /*64b0*/  STG.E desc[UR8][R2.64], R19 ;  /* 0x0000001302007986 */ /* 0x0005e8000c101908 */
[----:B------:R2:W-:Y:S01]  /*64c0*/  STG.E desc[UR8][R4.64], R21 ;  /* 0x0000001504007986 */ /* 0x0005e2000c101908 */
[----:B------:R-:W-:-:S13]  /*64d0*/  ISETP.GT.AND.EX P0, PT, R25, R0, PT, P0 ;  /* 0x000000001900720c */ /* 0x000fda0003f04300 */
[----:B--2---:R-:W-:Y:S05]  /*64e0*/  @P0 BRA `(.L_x_443) ;  /* 0xfffffffc00a00947 */ /* 0x004fea000383ffff */
[----:B------:R-:W-:Y:S05]  /*64f0*/  EXIT ;  /* 0x000000000000794d */ /* 0x000fea0003800000 */
.L_x_444:
        /* <DEDUP_REMOVED lines=16> */
.L_x_5119:


//--------------------- .text._Z35group_norm_nhwc_bwd_one_pass_kernelI11Bf16IOBf16WLi256ELi70ELi560EEv26Group_norm_nhwc_bwd_params --------------------------
	.section	.text._Z35group_norm_nhwc_bwd_one_pass_kernelI11Bf16IOBf16WLi256ELi70ELi560EEv26Group_norm_nhwc_bwd_params,"ax",@progbits
	.align	128
        .global         _Z35group_norm_nhwc_bwd_one_pass_kernelI11Bf16IOBf16WLi256ELi70ELi560EEv26Group_norm_nhwc_bwd_params
        .type           _Z35group_norm_nhwc_bwd_one_pass_kernelI11Bf16IOBf16WLi256ELi70ELi560EEv26Group_norm_nhwc_bwd_params,@function
        .size           _Z35group_norm_nhwc_bwd_one_pass_kernelI11Bf16IOBf16WLi256ELi70ELi560EEv26Group_norm_nhwc_bwd_params,(.L_x_5120 - _Z35group_norm_nhwc_bwd_one_pass_kernelI11Bf16IOBf16WLi256ELi70ELi560EEv26Group_norm_nhwc_bwd_params)
        .other          _Z35group_norm_nhwc_bwd_one_pass_kernelI11Bf16IOBf16WLi256ELi70ELi560EEv26Group_norm_nhwc_bwd_params,@"STO_CUDA_ENTRY STV_DEFAULT"
_Z35group_norm_nhwc_bwd_one_pass_kernelI11Bf16IOBf16WLi256ELi70ELi560EEv26Group_norm_nhwc_bwd_params:
.text._Z35group_norm_nhwc_bwd_one_pass_kernelI11Bf16IOBf16WLi256ELi70ELi560EEv26Group_norm_nhwc_bwd_params:
        /* <DEDUP_REMOVED lines=48> */
.L_x_528:
[----:B0-----:R-:W0:Y:S01]  /*0300*/  LDC R9, c[0x0][0x2a0] ;  /* 0x0000a800ff097b82 */ /* 0x001e220000000800 */
[----:B------:R-:W1:Y:S01]  /*0310*/  S2R R11, SR_TID.X ;  /* 0x00000000000b7919 */ /* 0x000e620000002100 */
        /* <DEDUP_REMOVED lines=119> */
[----:B------:R-:W4:Y:S03]  /*0a90*/  @!P2 LDC.64 R8, c[0x0][0x288] ;  /* 0x0000a200ff08ab82 */ /* 0x000f260000000a00 */
[----:B------:R1:W5:Y:S01]  /*0aa0*/  @!P0 LDG.E R54, desc[UR14][R16.64] ;  /* 0x0000000e10368981 */ /* 0x000362000c1e1900 */
[----:B--2---:R-:W-:Y:S01]  /*0ab0*/  @!P3 IMAD R20, R21, R4, RZ ;  /* 0x000000041514b224 */ /* 0x004fe200078e02ff */
[----:B---3--:R-:W-:-:S03]  /*0ac0*/  @!P4 IADD3 R12, P0, R19, R12, RZ ;  /* 0x0000000c130cc210 */ /* 0x008fc60007f1e0ff */
[----:B------:R-:W-:Y:S01]  /*0ad0*/  @!P3 IMAD R25, R29, R5, R20 ;  /* 0x000000051d19b224 */ /* 0x000fe200078e0214 */
[----:B------:R-:W-:Y:S01]  /*0ae0*/  SHF.R.S32.HI R27, RZ, 0x1f, R35 ;  /* 0x0000001fff1b7819 */ /* 0x000fe20000011423 */
[----:B0-----:R-:W0:Y:S01]  /*0af0*/  @!P2 LDC.64 R6, c[0x0][0x230] ;  /* 0x00008c00ff06ab82 */ /* 0x001e220000000a00 */
[----:B------:R-:W-:Y:S02]  /*0b00*/  @!P4 IADD3.X R13, R18, R13, RZ, P0, !PT ;  /* 0x0000000d120dc210 */ /* 0x000fe400007fe4ff */
[----:B------:R-:W-:Y:S02]  /*0b10*/  ISETP.GE.U32.AND P0, PT, R35, UR18, PT ;  /* 0x0000001223007c0c */ /* 0x000fe4000bf06070 */
[----:B-1----:R-:W-:Y:S01]  /*0b20*/  @!P4 IADD3 R10, P6, R19, R10, RZ ;  /* 0x0000000a130ac210 */ /* 0x002fe20007fde0ff */
[----:B------:R-:W5:Y:S01]  /*0b30*/  @!P4 LDG.E R53, desc[UR14][R12.64] ;  /* 0x0000000e0c35c981 */ /* 0x000f62000c1e1900 */
[----:B------:R-:W-:Y:S02]  /*0b40*/  @!P3 MOV R20, R86 ;  /* 0x000000560014b202 */ /* 0x000fe40000000f00 */
[----:B------:R-:W-:-:S02]  /*0b50*/  @!P3 MOV R21, R89 ;  /* 0x000000590015b202 */ /* 0x000fc40000000f00 */
[----:B------:R-:W-:Y:S02]  /*0b60*/  ISETP.GE.AND.EX P0, PT, R27, UR19, PT, P0 ;  /* 0x000000131b007c0c */ /* 0x000fe4000bf06300 */
[----:B------:R-:W-:Y:S01]  /*0b70*/  @!P4 IADD3.X R11, R18, R11, RZ, P6, !PT ;  /* 0x0000000b120bc210 */ /* 0x000fe200037fe4ff */
[----:B------:R-:W-:Y:S01]  /*0b80*/  @!P3 IMAD.WIDE.U32 R20, R29, R4, R20 ;  /* 0x000000041d14b225 */ /* 0x000fe200078e0014 */
[----:B------:R-:W1:Y:S01]  /*0b90*/  @!P3 LDC.64 R18, c[0x0][0x230] ;  /* 0x00008c00ff12bb82 */ /* 0x000e620000000a00 */
[----:B------:R-:W-:Y:S02]  /*0ba0*/  ISETP.GT.U32.OR P0, PT, R71, 0x22f, P0 ;  /* 0x0000022f4700780c */ /* 0x000fe40000704470 */
[----:B------:R2:W5:Y:S01]  /*0bb0*/  @!P4 LDG.E R56, desc[UR14][R10.64] ;  /* 0x0000000e0a38c981 */ /* 0x000562000c1e1900 */
[----:B------:R-:W-:-:S04]  /*0bc0*/  IADD3 R16, R70, 0xc0, RZ ;  /* 0x000000c046107810 */ /* 0x000fc80007ffe0ff */
[----:B------:R-:W3:Y:S01]  /*0bd0*/  @!P3 LDC.64 R4, c[0x0][0x228] ;  /* 0x00008a00ff04bb82 */ /* 0x000ee20000000a00 */
[----:B------:R-:W-:Y:S02]  /*0be0*/  ISETP.GE.U32.AND P4, PT, R16, UR18, PT ;  /* 0x0000001210007c0c */ /* 0x000fe4000bf86070 */
[----:B--2---:R-:W-:Y:S01]  /*0bf0*/  @!P3 IADD3 R11, R21, R25, RZ ;  /* 0x00000019150bb210 */ /* 0x004fe20007ffe0ff */
[----:B----4-:R-:W-:Y:S01]  /*0c00*/  @!P2 IMAD R10, R23, R8, RZ ;  /* 0x00000008170aa224 */ /* 0x010fe200078e02ff */
[----:B------:R-:W-:-:S03]  /*0c10*/  SHF.R.S32.HI R17, RZ, 0x1f, R16 ;  /* 0x0000001fff117819 */ /* 0x000fc60000011410 */
[----:B------:R-:W2:Y:S01]  /*0c20*/  @!P0 LDC.64 R12, c[0x0][0x288] ;  /* 0x0000a200ff0c8b82 */ /* 0x000ea20000000a00 */
[C---:B------:R-:W-:Y:S01]  /*0c30*/  @!P3 SHF.L.U32 R23, R20.reuse, 0x1, RZ ;  /* 0x000000011417b819 */ /* 0x040fe200000006ff */
[----:B------:R-:W-:Y:S01]  /*0c40*/  @!P2 IMAD R21, R33, R9, R10 ;  /* 0x000000092115a224 */ /* 0x000fe200078e020a */
[----:B------:R-:W-:Y:S02]  /*0c50*/  @!P3 SHF.L.U64.HI R20, R20, 0x1, R11 ;  /* 0x000000011414b819 */ /* 0x000fe4000001020b */
[----:B------:R-:W-:Y:S02]  /*0c60*/  @!P2 MOV R10, R86 ;  /* 0x00000056000aa202 */ /* 0x000fe40000000f00 */
[----:B------:R-:W-:Y:S02]  /*0c70*/  @!P2 MOV R11, R89 ;  /* 0x00000059000ba202 */ /* 0x000fe40000000f00 */
[----:B------:R-:W-:Y:S01]  /*0c80*/  ISETP.GE.AND.EX P4, PT, R17, UR19, PT, P4 ;  /* 0x0000001311007c0c */ /* 0x000fe2000bf86340 */
[----:B------:R-:W-:-:S03]  /*0c90*/  @!P2 IMAD.WIDE.U32 R8, R33, R8, R10 ;  /* 0x000000082108a225 */ /* 0x000fc600078e000a */
[----:B------:R-:W-:Y:S01]  /*0ca0*/  ISETP.GT.U32.OR P4, PT, R71, 0x22f, P4 ;  /* 0x0000022f4700780c */ /* 0x000fe20002784470 */
[----:B------:R-:W4:Y:S01]  /*0cb0*/  @!P2 LDC.64 R10, c[0x0][0x228] ;  /* 0x00008a00ff0aab82 */ /* 0x000f220000000a00 */
[----:B------:R-:W-:Y:S02]  /*0cc0*/  @!P2 IADD3 R9, R9, R21, RZ ;  /* 0x000000150909a210 */ /* 0x000fe40007ffe0ff */
[C---:B------:R-:W-:Y:S02]  /*0cd0*/  @!P2 SHF.L.U32 R29, R8.reuse, 0x1, RZ ;  /* 0x00000001081da819 */ /* 0x040fe400000006ff */
[----:B-1----:R-:W-:Y:S02]  /*0ce0*/  @!P3 IADD3 R18, P5, R23, R18, RZ ;  /* 0x000000121712b210 */ /* 0x002fe40007fbe0ff */
[----:B------:R-:W-:Y:S02]  /*0cf0*/  @!P2 SHF.L.U64.HI R26, R8, 0x1, R9 ;  /* 0x00000001081aa819 */ /* 0x000fe40000010209 */
[----:B0-----:R-:W-:Y:S01]  /*0d00*/  @!P2 IADD3 R24, P6, R29, R6, RZ ;  /* 0x000000061d18a210 */ /* 0x001fe20007fde0ff */
[----:B--2---:R-:W-:Y:S01]  /*0d10*/  @!P0 IMAD R28, R27, R12, RZ ;  /* 0x0000000c1b1c8224 */ /* 0x004fe200078e02ff */
[----:B------:R-:W-:Y:S01]  /*0d20*/  @!P3 IADD3.X R19, R20, R19, RZ, P5, !PT ;  /* 0x000000131413b210 */ /* 0x000fe20002ffe4ff */
[----:B------:R-:W0:Y:S01]  /*0d30*/  @!P0 LDC.64 R8, c[0x0][0x230] ;  /* 0x00008c00ff088b82 */ /* 0x000e220000000a00 */
[----:B---3--:R-:W-:-:S02]  /*0d40*/  @!P3 IADD3 R22, P5, R23, R4, RZ ;  /* 0x000000041716b210 */ /* 0x008fc40007fbe0ff */
[----:B------:R-:W-:Y:S01]  /*0d50*/  @!P2 IADD3.X R25, R26, R7, RZ, P6, !PT ;  /* 0x000000071a19a210 */ /* 0x000fe200037fe4ff */
[----:B------:R-:W-:Y:S01]  /*0d60*/  @!P0 IMAD R27, R35, R13, R28 ;  /* 0x0000000d231b8224 */ /* 0x000fe200078e021c */
[----:B------:R-:W-:Y:S01]  /*0d70*/  @!P3 IADD3.X R23, R20, R5, RZ, P5, !PT ;  /* 0x000000051417b210 */ /* 0x000fe20002ffe4ff */
[----:B------:R-:W5:Y:S02]  /*0d80*/  @!P3 LDG.E R51, desc[UR14][R18.64] ;  /* 0x0000000e1233b981 */ /* 0x000f64000c1e1900 */
[----:B------:R-:W1:Y:S02]  /*0d90*/  @!P4 LDC.64 R6, c[0x0][0x288] ;  /* 0x0000a200ff06cb82 */ /* 0x000e640000000a00 */
[----:B------:R2:W5:Y:S01]  /*0da0*/  @!P3 LDG.E R50, desc[UR14][R22.64] ;  /* 0x0000000e1632b981 */ /* 0x000562000c1e1900 */
[----:B------:R-:W-:-:S03]  /*0db0*/  IADD3 R20, R70, 0xd0, RZ ;  /* 0x000000d046147810 */ /* 0x000fc60007ffe0ff */
[----:B------:R3:W5:Y:S02]  /*0dc0*/  @!P2 LDG.E R52, desc[UR14][R24.64] ;  /* 0x0000000e1834a981 */ /* 0x000764000c1e1900 */
[----:B------:R-:W0:Y:S01]  /*0dd0*/  @!P0 LDC.64 R4, c[0x0][0x228] ;  /* 0x00008a00ff048b82 */ /* 0x000e220000000a00 */
[----:B--2---:R-:W-:Y:S02]  /*0de0*/  @!P0 MOV R22, R86 ;  /* 0x0000005600168202 */ /* 0x004fe40000000f00 */
[----:B------:R-:W-:Y:S02]  /*0df0*/  @!P0 MOV R23, R89 ;  /* 0x0000005900178202 */ /* 0x000fe40000000f00 */
[----:B------:R-:W-:Y:S01]  /*0e00*/  ISETP.GE.U32.AND P3, PT, R20, UR18, PT ;  /* 0x0000001214007c0c */ /* 0x000fe2000bf66070 */
[----:B------:R-:W-:Y:S01]  /*0e10*/  @!P0 IMAD.WIDE.U32 R12, R35, R12, R22 ;  /* 0x0000000c230c8225 */ /* 0x000fe200078e0016 */
[----:B------:R-:W-:Y:S02]  /*0e20*/  SHF.R.S32.HI R21, RZ, 0x1f, R20 ;  /* 0x0000001fff157819 */ /* 0x000fe40000011414 */
[----:B----4-:R-:W-:-:S02]  /*0e30*/  @!P2 IADD3 R18, P5, R29, R10, RZ ;  /* 0x0000000a1d12a210 */ /* 0x010fc40007fbe0ff */
[----:B------:R-:W-:Y:S02]  /*0e40*/  @!P0 IADD3 R13, R13, R27, RZ ;  /* 0x0000001b0d0d8210 */ /* 0x000fe40007ffe0ff */
[----:B------:R-:W-:Y:S02]  /*0e50*/  ISETP.GE.AND.EX P3, PT, R21, UR19, PT, P3 ;  /* 0x0000001315007c0c */ /* 0x000fe4000bf66330 */
[----:B------:R-:W-:Y:S01]  /*0e60*/  @!P2 IADD3.X R19, R26, R11, RZ, P5, !PT ;  /* 0x0000000b1a13a210 */ /* 0x000fe20002ffe4ff */
[----:B-1----:R-:W-:Y:S01]  /*0e70*/  @!P4 IMAD R17, R17, R6, RZ ;  /* 0x000000061111c224 */ /* 0x002fe200078e02ff */
[----:B------:R-:W1:Y:S01]  /*0e80*/  @!P4 LDC.64 R10, c[0x0][0x230] ;  /* 0x00008c00ff0acb82 */ /* 0x000e620000000a00 */
[C---:B---3--:R-:W-:Y:S02]  /*0e90*/  @!P0 SHF.L.U32 R25, R12.reuse, 0x1, RZ ;  /* 0x000000010c198819 */ /* 0x048fe400000006ff */
[----:B------:R-:W-:Y:S01]  /*0ea0*/  @!P0 SHF.L.U64.HI R32, R12, 0x1, R13 ;  /* 0x000000010c208819 */ /* 0x000fe2000001020d */
[----:B------:R2:W5:Y:S01]  /*0eb0*/  @!P2 LDG.E R49, desc[UR14][R18.64] ;  /* 0x0000000e1231a981 */ /* 0x000562000c1e1900 */
[----:B------:R-:W-:-:S02]  /*0ec0*/  @!P4 MOV R12, R86 ;  /* 0x00000056000cc202 */ /* 0x000fc40000000f00 */
[----:B------:R-:W-:Y:S02]  /*0ed0*/  @!P4 MOV R13, R89 ;  /* 0x00000059000dc202 */ /* 0x000fe40000000f00 */
[----:B------:R-:W-:Y:S01]  /*0ee0*/  ISETP.GT.U32.OR P3, PT, R71, 0x22f, P3 ;  /* 0x0000022f4700780c */ /* 0x000fe20001f64470 */
[C---:B------:R-:W-:Y:S02]  /*0ef0*/  @!P4 IMAD R29, R16.reuse, R7, R17 ;  /* 0x00000007101dc224 */ /* 0x040fe400078e0211 */
[----:B------:R-:W-:Y:S02]  /*0f00*/  @!P4 IMAD.WIDE.U32 R16, R16, R6, R12 ;  /* 0x000000061010c225 */ /* 0x000fe400078e000c */
[----:B------:R-:W3:Y:S01]  /*0f10*/  @!P4 LDC.64 R6, c[0x0][0x228] ;  /* 0x00008a00ff06cb82 */ /* 0x000ee20000000a00 */
[----:B------:R-:W-:Y:S02]  /*0f20*/  IADD3 R22, R70, 0xe0, RZ ;  /* 0x000000e046167810 */ /* 0x000fe40007ffe0ff */
[----:B0-----:R-:W-:-:S02]  /*0f30*/  @!P0 IADD3 R26, P6, R25, R8, RZ ;  /* 0x00000008191a8210 */ /* 0x001fc40007fde0ff */
[----:B------:R-:W-:Y:S02]  /*0f40*/  ISETP.GE.U32.AND P2, PT, R22, UR18, PT ;  /* 0x0000001216007c0c */ /* 0x000fe4000bf46070 */
[----:B------:R-:W-:Y:S01]  /*0f50*/  SHF.R.S32.HI R23, RZ, 0x1f, R22 ;  /* 0x0000001fff177819 */ /* 0x000fe20000011416 */
[----:B------:R-:W0:Y:S01]  /*0f60*/  @!P3 LDC.64 R12, c[0x0][0x288] ;  /* 0x0000a200ff0cbb82 */ /* 0x000e220000000a00 */
[----:B------:R-:W-:Y:S02]  /*0f70*/  @!P0 IADD3.X R27, R32, R9, RZ, P6, !PT ;  /* 0x00000009201b8210 */ /* 0x000fe400037fe4ff */
[----:B--2---:R-:W-:Y:S02]  /*0f80*/  @!P0 IADD3 R18, P5, R25, R4, RZ ;  /* 0x0000000419128210 */ /* 0x004fe40007fbe0ff */
[----:B------:R-:W-:Y:S01]  /*0f90*/  ISETP.GE.AND.EX P2, PT, R23, UR19, PT, P2 ;  /* 0x0000001317007c0c */ /* 0x000fe2000bf46320 */
[----:B------:R3:W5:Y:S01]  /*0fa0*/  @!P0 LDG.E R46, desc[UR14][R26.64] ;  /* 0x0000000e1a2e8981 */ /* 0x000762000c1e1900 */
[----:B------:R-:W-:-:S02]  /*0fb0*/  @!P4 IADD3 R9, R17, R29, RZ ;  /* 0x0000001d1109c210 */ /* 0x000fc40007ffe0ff */
[----:B------:R-:W-:Y:S02]  /*0fc0*/  @!P4 SHF.L.U32 R29, R16, 0x1, RZ ;  /* 0x00000001101dc819 */ /* 0x000fe400000006ff */
[----:B------:R-:W-:Y:S02]  /*0fd0*/  ISETP.GT.U32.OR P2, PT, R71, 0x22f, P2 ;  /* 0x0000022f4700780c */ /* 0x000fe40001744470 */
[----:B------:R-:W-:Y:S02]  /*0fe0*/  @!P0 IADD3.X R19, R32, R5, RZ, P5, !PT ;  /* 0x0000000520138210 */ /* 0x000fe40002ffe4ff */
[----:B------:R-:W-:Y:S02]  /*0ff0*/  CS2R R4, SRZ ;  /* 0x0000000000047805 */ /* 0x000fe4000001ff00 */
[----:B------:R-:W-:Y:S02]  /*1000*/  @!P4 SHF.L.U64.HI R28, R16, 0x1, R9 ;  /* 0x00000001101cc819 */ /* 0x000fe40000010209 */
[----:B-1----:R-:W-:Y:S01]  /*1010*/  @!P4 IADD3 R24, P6, R29, R10, RZ ;  /* 0x0000000a1d18c210 */ /* 0x002fe20007fde0ff */
[----:B------:R-:W1:Y:S01]  /*1020*/  @!P3 LDC.64 R8, c[0x0][0x228] ;  /* 0x00008a00ff08bb82 */ /* 0x000e620000000a00 */
[----:B------:R2:W5:Y:S02]  /*1030*/  @!P0 LDG.E R4, desc[UR14][R18.64] ;  /* 0x0000000e12048981 */ /* 0x000564000c1e1900 */
[----:B------:R-:W-:-:S02]  /*1040*/  @!P4 IADD3.X R25, R28, R11, RZ, P6, !PT ;  /* 0x0000000b1c19c210 */ /* 0x000fc400037fe4ff */
[----:B---3--:R-:W-:-:S03]  /*1050*/  @!P4 IADD3 R26, P0, R29, R6, RZ ;  /* 0x000000061d1ac210 */ /* 0x008fc60007f1e0ff */
[----:B------:R-:W3:Y:S01]  /*1060*/  @!P3 LDC.64 R10, c[0x0][0x230] ;  /* 0x00008c00ff0abb82 */ /* 0x000ee20000000a00 */
[----:B------:R-:W-:Y:S01]  /*1070*/  HFMA2.MMA R6, -RZ, RZ, 0, 0 ;  /* 0x00000000ff067435 */ /* 0x000fe200000001ff */
[----:B------:R-:W-:Y:S01]  /*1080*/  IADD3 R32, R70, 0xb0, RZ ;  /* 0x000000b046207810 */ /* 0x000fe20007ffe0ff */
[----:B0-----:R-:W-:Y:S01]  /*1090*/  @!P3 IMAD R21, R21, R12, RZ ;  /* 0x0000000c1515b224 */ /* 0x001fe200078e02ff */
[----:B------:R-:W-:Y:S01]  /*10a0*/  @!P4 IADD3.X R27, R28, R7, RZ, P0, !PT ;  /* 0x000000071c1bc210 */ /* 0x000fe200007fe4ff */
[----:B------:R3:W5:Y:S03]  /*10b0*/  @!P4 LDG.E R5, desc[UR14][R24.64] ;  /* 0x0000000e1805c981 */ /* 0x000766000c1e1900 */
[----:B------:R-:W0:Y:S01]  /*10c0*/  @!P2 LDC.64 R16, c[0x0][0x288] ;  /* 0x0000a200ff10ab82 */ /* 0x000e220000000a00 */
[----:B--2---:R-:W-:Y:S02]  /*10d0*/  @!P3 MOV R18, R86 ;  /* 0x000000560012b202 */ /* 0x004fe40000000f00 */
[----:B------:R-:W-:Y:S01]  /*10e0*/  @!P3 MOV R19, R89 ;  /* 0x000000590013b202 */ /* 0x000fe20000000f00 */
[----:B------:R2:W5:Y:S01]  /*10f0*/  @!P4 LDG.E R6, desc[UR14][R26.64] ;  /* 0x0000000e1a06c981 */ /* 0x000562000c1e1900 */
[----:B------:R-:W-:-:S02]  /*1100*/  ISETP.GE.U32.AND P0, PT, R32, UR18, PT ;  /* 0x0000001220007c0c */ /* 0x000fc4000bf06070 */
[----:B------:R-:W-:Y:S01]  /*1110*/  SHF.R.S32.HI R33, RZ, 0x1f, R32 ;  /* 0x0000001fff217819 */ /* 0x000fe20000011420 */
[C---:B------:R-:W-:Y:S02]  /*1120*/  @!P3 IMAD R21, R20.reuse, R13, R21 ;  /* 0x0000000d1415b224 */ /* 0x040fe400078e0215 */
[----:B------:R-:W-:Y:S01]  /*1130*/  @!P3 IMAD.WIDE.U32 R12, R20, R12, R18 ;  /* 0x0000000c140cb225 */ /* 0x000fe200078e0012 */
[----:B------:R-:W-:-:S04]  /*1140*/  ISETP.GE.AND.EX P4, PT, R33, UR19, PT, P0 ;  /* 0x0000001321007c0c */ /* 0x000fc8000bf86300 */
[----:B------:R-:W-:Y:S02]  /*1150*/  ISETP.GT.U32.OR P4, PT, R71, 0x22f, P4 ;  /* 0x0000022f4700780c */ /* 0x000fe40002784470 */
[----:B------:R-:W-:Y:S02]  /*1160*/  @!P3 IADD3 R7, R13, R21, RZ ;  /* 0x000000150d07b210 */ /* 0x000fe40007ffe0ff */
[C---:B------:R-:W-:Y:S01]  /*1170*/  @!P3 SHF.L.U32 R29, R12.reuse, 0x1, RZ ;  /* 0x000000010c1db819 */ /* 0x040fe200000006ff */
[----:B------:R-:W4:Y:S01]  /*1180*/  @!P2 LDC.64 R20, c[0x0][0x228] ;  /* 0x00008a00ff14ab82 */ /* 0x000f220000000a00 */
[----:B------:R-:W-:Y:S02]  /*1190*/  @!P3 SHF.L.U64.HI R18, R12, 0x1, R7 ;  /* 0x000000010c12b819 */ /* 0x000fe40000010207 */
[----:B---3--:R-:W-:Y:S02]  /*11a0*/  @!P3 IADD3 R24, P5, R29, R10, RZ ;  /* 0x0000000a1d18b210 */ /* 0x008fe40007fbe0ff */
[----:B------:R-:W-:-:S02]  /*11b0*/  SHF.R.S32.HI R7, RZ, 0x1f, R69 ;  /* 0x0000001fff077819 */ /* 0x000fc40000011445 */
[----:B------:R-:W-:Y:S01]  /*11c0*/  ISETP.GE.U32.AND P6, PT, R69, UR18, PT ;  /* 0x0000001245007c0c */ /* 0x000fe2000bfc6070 */
[----:B------:R-:W3:Y:S01]  /*11d0*/  @!P2 LDC.64 R12, c[0x0][0x230] ;  /* 0x00008c00ff0cab82 */ /* 0x000ee20000000a00 */
[----:B-1----:R-:W-:Y:S02]  /*11e0*/  @!P3 IADD3 R28, P0, R29, R8, RZ ;  /* 0x000000081d1cb210 */ /* 0x002fe40007f1e0ff */
[C---:B------:R-:W-:Y:S02]  /*11f0*/  @!P3 IADD3.X R25, R18.reuse, R11, RZ, P5, !PT ;  /* 0x0000000b1219b210 */ /* 0x040fe40002ffe4ff */
[----:B------:R-:W-:Y:S01]  /*1200*/  ISETP.GE.AND.EX P5, PT, R7, UR19, PT, P6 ;  /* 0x0000001307007c0c */ /* 0x000fe2000bfa6360 */
[----:B0-----:R-:W-:Y:S01]  /*1210*/  @!P2 IMAD R23, R23, R16, RZ ;  /* 0x000000101717a224 */ /* 0x001fe200078e02ff */
[----:B------:R-:W-:Y:S02]  /*1220*/  @!P3 IADD3.X R29, R18, R9, RZ, P0, !PT ;  /* 0x00000009121db210 */ /* 0x000fe400007fe4ff */
[----:B------:R-:W-:Y:S01]  /*1230*/  @!P2 MOV R8, R86 ;  /* 0x000000560008a202 */ /* 0x000fe20000000f00 */
[----:B------:R-:W0:Y:S01]  /*1240*/  @!P4 LDC.64 R18, c[0x0][0x288] ;  /* 0x0000a200ff12cb82 */ /* 0x000e220000000a00 */
[----:B------:R-:W-:-:S02]  /*1250*/  @!P2 MOV R9, R89 ;  /* 0x000000590009a202 */ /* 0x000fc40000000f00 */
[----:B------:R-:W-:Y:S01]  /*1260*/  ISETP.GT.U32.OR P5, PT, R71, 0x22f, P5 ;  /* 0x0000022f4700780c */ /* 0x000fe20002fa4470 */
[C---:B------:R-:W-:Y:S02]  /*1270*/  @!P2 IMAD R11, R22.reuse, R17, R23 ;  /* 0x00000011160ba224 */ /* 0x040fe400078e0217 */
[----:B------:R-:W-:Y:S01]  /*1280*/  @!P2 IMAD.WIDE.U32 R16, R22, R16, R8 ;  /* 0x000000101610a225 */ /* 0x000fe200078e0008 */
[----:B------:R-:W-:-:S04]  /*1290*/  CS2R R8, SRZ ;  /* 0x0000000000087805 */ /* 0x000fc8000001ff00 */
[----:B------:R-:W-:Y:S02]  /*12a0*/  @!P2 IADD3 R11, R17, R11, RZ ;  /* 0x0000000b110ba210 */ /* 0x000fe40007ffe0ff */
[C---:B--2---:R-:W-:Y:S01]  /*12b0*/  @!P2 SHF.L.U32 R27, R16.reuse, 0x1, RZ ;  /* 0x00000001101ba819 */ /* 0x044fe200000006ff */
[----:B------:R-:W5:Y:S01]  /*12c0*/  @!P3 LDG.E R8, desc[UR14][R24.64] ;  /* 0x0000000e1808b981 */ /* 0x000f62000c1e1900 */
[----:B------:R-:W-:Y:S02]  /*12d0*/  @!P2 SHF.L.U64.HI R10, R16, 0x1, R11 ;  /* 0x00000001100aa819 */ /* 0x000fe4000001020b */
[C---:B----4-:R-:W-:Y:S01]  /*12e0*/  @!P2 IADD3 R26, P6, R27.reuse, R20, RZ ;  /* 0x000000141b1aa210 */ /* 0x050fe20007fde0ff */
[----:B------:R-:W1:Y:S01]  /*12f0*/  @!P5 LDC.64 R16, c[0x0][0x288] ;  /* 0x0000a200ff10db82 */ /* 0x000e620000000a00 */
[----:B------:R2:W5:Y:S01]  /*1300*/  @!P3 LDG.E R9, desc[UR14][R28.64] ;  /* 0x0000000e1c09b981 */ /* 0x000562000c1e1900 */
[----:B---3--:R-:W-:Y:S02]  /*1310*/  @!P2 IADD3 R22, P3, R27, R12, RZ ;  /* 0x0000000c1b16a210 */ /* 0x008fe40007f7e0ff */
[----:B------:R-:W-:-:S02]  /*1320*/  @!P2 IADD3.X R27, R10, R21, RZ, P6, !PT ;  /* 0x000000150a1ba210 */ /* 0x000fc400037fe4ff */
[----:B------:R-:W-:Y:S02]  /*1330*/  SHF.R.S32.HI R11, RZ, 0x1f, R68 ;  /* 0x0000001fff0b7819 */ /* 0x000fe40000011444 */
[----:B------:R-:W3:Y:S01]  /*1340*/  @!P4 LDC.64 R20, c[0x0][0x230] ;  /* 0x00008c00ff14cb82 */ /* 0x000ee20000000a00 */
[----:B------:R-:W-:Y:S01]  /*1350*/  ISETP.GE.U32.AND P0, PT, R68, UR18, PT ;  /* 0x0000001244007c0c */ /* 0x000fe2000bf06070 */
[----:B0-----:R-:W-:Y:S01]  /*1360*/  @!P4 IMAD R33, R33, R18, RZ ;  /* 0x000000122121c224 */ /* 0x001fe200078e02ff */
[----:B------:R-:W-:Y:S02]  /*1370*/  @!P4 MOV R14, R86 ;  /* 0x00000056000ec202 */ /* 0x000fe40000000f00 */
[----:B------:R-:W-:Y:S02]  /*1380*/  @!P4 MOV R15, R89 ;  /* 0x00000059000fc202 */ /* 0x000fe40000000f00 */
[----:B------:R-:W-:Y:S01]  /*1390*/  ISETP.GE.AND.EX P0, PT, R11, UR19, PT, P0 ;  /* 0x000000130b007c0c */ /* 0x000fe2000bf06300 */
[----:B--2---:R-:W0:Y:S01]  /*13a0*/  @!P4 LDC.64 R28, c[0x0][0x228] ;  /* 0x00008a00ff1ccb82 */ /* 0x004e220000000a00 */
[----:B------:R-:W-:Y:S01]  /*13b0*/  @!P2 IADD3.X R23, R10, R13, RZ, P3, !PT ;  /* 0x0000000d0a17a210 */ /* 0x000fe20001ffe4ff */
[----:B------:R-:W-:Y:S01]  /*13c0*/  HFMA2.MMA R10, -RZ, RZ, 0, 0 ;  /* 0x00000000ff0a7435 */ /* 0x000fe200000001ff */
[C---:B------:R-:W-:Y:S01]  /*13d0*/  @!P4 IMAD R25, R32.reuse, R19, R33 ;  /* 0x000000132019c224 */ /* 0x040fe200078e0221 */
[----:B------:R-:W-:Y:S01]  /*13e0*/  ISETP.GT.U32.OR P0, PT, R71, 0x22f, P0 ;  /* 0x0000022f4700780c */ /* 0x000fe20000704470 */
[----:B------:R-:W-:-:S03]  /*13f0*/  @!P4 IMAD.WIDE.U32 R32, R32, R18, R14 ;  /* 0x000000122020c225 */ /* 0x000fc600078e000e */
[----:B------:R-:W2:Y:S01]  /*1400*/  @!P5 LDC.64 R14, c[0x0][0x230] ;  /* 0x00008c00ff0edb82 */ /* 0x000ea20000000a00 */
[----:B------:R-:W-:Y:S01]  /*1410*/  MOV R12, RZ ;  /* 0x000000ff000c7202 */ /* 0x000fe20000000f00 */
[----:B-1----:R-:W-:Y:S02]  /*1420*/  @!P5 IMAD R34, R7, R16, RZ ;  /* 0x000000100722d224 */ /* 0x002fe400078e02ff */
[----:B------:R1:W5:Y:S04]  /*1430*/  @!P2 LDG.E R10, desc[UR14][R22.64] ;  /* 0x0000000e160aa981 */ /* 0x000368000c1e1900 */
[----:B------:R-:W4:Y:S01]  /*1440*/  @!P5 LDC.64 R18, c[0x0][0x228] ;  /* 0x00008a00ff12db82 */ /* 0x000f220000000a00 */
[----:B------:R1:W5:Y:S01]  /*1450*/  @!P2 LDG.E R12, desc[UR14][R26.64] ;  /* 0x0000000e1a0ca981 */ /* 0x000362000c1e1900 */
[----:B------:R-:W-:-:S02]  /*1460*/  @!P4 IADD3 R33, R33, R25, RZ ;  /* 0x000000192121c210 */ /* 0x000fc40007ffe0ff */
[----:B-1----:R-:W-:Y:S02]  /*1470*/  @!P5 MOV R22, R86 ;  /* 0x000000560016d202 */ /* 0x002fe40000000f00 */
[----:B------:R-:W-:Y:S02]  /*1480*/  @!P5 MOV R23, R89 ;  /* 0x000000590017d202 */ /* 0x000fe40000000f00 */
[----:B------:R-:W1:Y:S01]  /*1490*/  @!P0 LDC.64 R24, c[0x0][0x288] ;  /* 0x0000a200ff188b82 */ /* 0x000e620000000a00 */
[C---:B------:R-:W-:Y:S01]  /*14a0*/  @!P4 SHF.L.U32 R27, R32.reuse, 0x1, RZ ;  /* 0x00000001201bc819 */ /* 0x040fe200000006ff */
[C---:B------:R-:W-:Y:S01]  /*14b0*/  @!P5 IMAD R35, R69.reuse, R17, R34 ;  /* 0x000000114523d224 */ /* 0x040fe200078e0222 */
[----:B------:R-:W-:Y:S01]  /*14c0*/  @!P4 SHF.L.U64.HI R26, R32, 0x1, R33 ;  /* 0x00000001201ac819 */ /* 0x000fe20000010221 */
[----:B------:R-:W-:Y:S01]  /*14d0*/  @!P5 IMAD.WIDE.U32 R16, R69, R16, R22 ;  /* 0x000000104510d225 */ /* 0x000fe200078e0016 */
[----:B---3--:R-:W-:Y:S02]  /*14e0*/  @!P4 IADD3 R32, P3, R27, R20, RZ ;  /* 0x000000141b20c210 */ /* 0x008fe40007f7e0ff */
[----:B------:R-:W-:-:S02]  /*14f0*/  SHF.R.S32.HI R13, RZ, 0x1f, R67 ;  /* 0x0000001fff0d7819 */ /* 0x000fc40000011443 */
[----:B------:R-:W-:Y:S02]  /*1500*/  ISETP.GE.U32.AND P2, PT, R67, UR18, PT ;  /* 0x0000001243007c0c */ /* 0x000fe4000bf46070 */
[----:B------:R-:W-:Y:S02]  /*1510*/  @!P4 IADD3.X R33, R26, R21, RZ, P3, !PT ;  /* 0x000000151a21c210 */ /* 0x000fe40001ffe4ff */
[----:B------:R-:W-:Y:S02]  /*1520*/  ISETP.GE.AND.EX P2, PT, R13, UR19, PT, P2 ;  /* 0x000000130d007c0c */ /* 0x000fe4000bf46320 */
[----:B0-----:R-:W-:Y:S01]  /*1530*/  @!P4 IADD3 R28, P3, R27, R28, RZ ;  /* 0x0000001c1b1cc210 */ /* 0x001fe20007f7e0ff */
[----:B------:R-:W-:Y:S01]  /*1540*/  UIMAD.WIDE UR12, UR6, 0x8, UR12 ;  /* 0x00000008060c78a5 */ /* 0x000fe2000f8e020c */
[----:B------:R-:W-:Y:S01]  /*1550*/  @!P5 IADD3 R21, R17, R35, RZ ;  /* 0x000000231115d210 */ /* 0x000fe20007ffe0ff */
[----:B------:R-:W5:Y:S01]  /*1560*/  @!P4 LDG.E R48, desc[UR14][R32.64] ;  /* 0x0000000e2030c981 */ /* 0x000f62000c1e1900 */
[----:B------:R-:W-:-:S02]  /*1570*/  @!P5 SHF.L.U32 R17, R16, 0x1, RZ ;  /* 0x000000011011d819 */ /* 0x000fc400000006ff */
[----:B------:R-:W-:Y:S02]  /*1580*/  ISETP.GT.U32.OR P2, PT, R71, 0x22f, P2 ;  /* 0x0000022f4700780c */ /* 0x000fe40001744470 */
[----:B------:R-:W-:Y:S02]  /*1590*/  @!P4 IADD3.X R29, R26, R29, RZ, P3, !PT ;  /* 0x0000001d1a1dc210 */ /* 0x000fe40001ffe4ff */
[C---:B--2---:R-:W-:Y:S01]  /*15a0*/  @!P5 IADD3 R26, P3, R17.reuse, R14, RZ ;  /* 0x0000000e111ad210 */ /* 0x044fe20007f7e0ff */
[----:B------:R-:W-:Y:S01]  /*15b0*/  HFMA2.MMA R14, -RZ, RZ, 0, 0 ;  /* 0x00000000ff0e7435 */ /* 0x000fe200000001ff */
[----:B------:R-:W-:Y:S02]  /*15c0*/  @!P5 SHF.L.U64.HI R34, R16, 0x1, R21 ;  /* 0x000000011022d819 */ /* 0x000fe40000010215 */
[----:B----4-:R-:W-:Y:S01]  /*15d0*/  @!P5 IADD3 R18, P6, R17, R18, RZ ;  /* 0x000000121112d210 */ /* 0x010fe20007fde0ff */
[----:B-1----:R-:W-:Y:S01]  /*15e0*/  @!P0 IMAD R35, R11, R24, RZ ;  /* 0x000000180b238224 */ /* 0x002fe200078e02ff */
[----:B------:R-:W0:Y:S05]  /*15f0*/  @!P0 LDC.64 R16, c[0x0][0x230] ;  /* 0x00008c00ff108b82 */ /* 0x000e2a0000000a00 */
[----:B------:R1:W5:Y:S03]  /*1600*/  @!P4 LDG.E R14, desc[UR14][R28.64] ;  /* 0x0000000e1c0ec981 */ /* 0x000366000c1e1900 */
[----:B------:R-:W2:Y:S01]  /*1610*/  @!P2 LDC.64 R22, c[0x0][0x288] ;  /* 0x0000a200ff16ab82 */ /* 0x000ea20000000a00 */
[----:B------:R-:W-:Y:S01]  /*1620*/  @!P0 IMAD R35, R68, R25, R35 ;  /* 0x0000001944238224 */ /* 0x000fe200078e0223 */
[----:B-1----:R-:W-:-:S06]  /*1630*/  @!P0 MOV R28, R86 ;  /* 0x00000056001c8202 */ /* 0x002fcc0000000f00 */
[----:B------:R-:W1:Y:S01]  /*1640*/  @!P0 LDC.64 R20, c[0x0][0x228] ;  /* 0x00008a00ff148b82 */ /* 0x000e620000000a00 */
[----:B------:R-:W-:Y:S02]  /*1650*/  @!P0 MOV R29, R89 ;  /* 0x00000059001d8202 */ /* 0x000fe40000000f00 */
[----:B------:R-:W-:Y:S01]  /*1660*/  @!P5 IADD3.X R27, R34, R15, RZ, P3, !PT ;  /* 0x0000000f221bd210 */ /* 0x000fe20001ffe4ff */
[----:B------:R-:W-:Y:S01]  /*1670*/  @!P0 IMAD.WIDE.U32 R24, R68, R24, R28 ;  /* 0x0000001844188225 */ /* 0x000fe200078e001c */
[----:B------:R-:W-:-:S03]  /*1680*/  @!P5 IADD3.X R19, R34, R19, RZ, P6, !PT ;  /* 0x000000132213d210 */ /* 0x000fc600037fe4ff */
[----:B------:R-:W5:Y:S01]  /*1690*/  @!P5 LDG.E R63, desc[UR14][R26.64] ;  /* 0x0000000e1a3fd981 */ /* 0x000f62000c1e1900 */
[----:B------:R-:W-:Y:S02]  /*16a0*/  CS2R R60, SRZ ;  /* 0x00000000003c7805 */ /* 0x000fe4000001ff00 */
[----:B------:R-:W-:Y:S01]  /*16b0*/  SHF.R.S32.HI R15, RZ, 0x1f, R66 ;  /* 0x0000001fff0f7819 */ /* 0x000fe20000011442 */
[----:B------:R-:W3:Y:S01]  /*16c0*/  @!P2 LDC.64 R28, c[0x0][0x228] ;  /* 0x00008a00ff1cab82 */ /* 0x000ee20000000a00 */
[----:B------:R-:W-:Y:S02]  /*16d0*/  @!P0 IADD3 R25, R25, R35, RZ ;  /* 0x0000002319198210 */ /* 0x000fe40007ffe0ff */
[----:B------:R-:W-:Y:S01]  /*16e0*/  @!P0 SHF.L.U32 R33, R24, 0x1, RZ ;  /* 0x0000000118218819 */ /* 0x000fe200000006ff */
[----:B------:R4:W5:Y:S01]  /*16f0*/  @!P5 LDG.E R60, desc[UR14][R18.64] ;  /* 0x0000000e123cd981 */ /* 0x000962000c1e1900 */
[----:B------:R-:W-:Y:S02]  /*1700*/  ISETP.GE.U32.AND P3, PT, R66, UR18, PT ;  /* 0x0000001242007c0c */ /* 0x000fe4000bf66070 */
[----:B------:R-:W-:-:S02]  /*1710*/  @!P0 SHF.L.U64.HI R40, R24, 0x1, R25 ;  /* 0x0000000118288819 */ /* 0x000fc40000010219 */
[----:B------:R-:W-:Y:S02]  /*1720*/  SHF.R.S32.HI R47, RZ, 0x1f, R65 ;  /* 0x0000001fff2f7819 */ /* 0x000fe40000011441 */
[----:B------:R-:W-:Y:S02]  /*1730*/  IADD3 R37, R70, 0xf0, RZ ;  /* 0x000000f046257810 */ /* 0x000fe40007ffe0ff */
[----:B------:R-:W-:Y:S02]  /*1740*/  CS2R R58, SRZ ;  /* 0x00000000003a7805 */ /* 0x000fe4000001ff00 */
[----:B0-----:R-:W-:Y:S01]  /*1750*/  @!P0 IADD3 R34, P4, R33, R16, RZ ;  /* 0x0000001021228210 */ /* 0x001fe20007f9e0ff */
[----:B----4-:R-:W0:Y:S01]  /*1760*/  @!P2 LDC.64 R18, c[0x0][0x230] ;  /* 0x00008c00ff12ab82 */ /* 0x010e220000000a00 */
[----:B------:R-:W-:Y:S01]  /*1770*/  MOV R26, UR12 ;  /* 0x0000000c001a7c02 */ /* 0x000fe20008000f00 */
[----:B------:R-:W5:Y:S01]  /*1780*/  @P1 LDG.E R61, desc[UR14][R38.64] ;  /* 0x0000000e263d1981 */ /* 0x000f62000c1e1900 */
[----:B------:R-:W-:-:S02]  /*1790*/  MOV R27, UR13 ;  /* 0x0000000d001b7c02 */ /* 0x000fc40008000f00 */
[----:B------:R-:W-:Y:S02]  /*17a0*/  ISETP.GE.AND.EX P3, PT, R15, UR19, PT, P3 ;  /* 0x000000130f007c0c */ /* 0x000fe4000bf66330 */
[----:B------:R-:W-:Y:S02]  /*17b0*/  @!P0 IADD3.X R35, R40, R17, RZ, P4, !PT ;  /* 0x0000001128238210 */ /* 0x000fe400027fe4ff */
[----:B------:R4:W3:Y:S01]  /*17c0*/  LDG.E.64 R16, desc[UR14][R26.64] ;  /* 0x0000000e1a107981 */ /* 0x0008e2000c1e1b00 */
[----:B------:R-:W-:Y:S01]  /*17d0*/  ISETP.GT.U32.OR P3, PT, R71, 0x22f, P3 ;  /* 0x0000022f4700780c */ /* 0x000fe20001f64470 */
[----:B--2---:R-:W-:Y:S01]  /*17e0*/  @!P2 IMAD R24, R13, R22, RZ ;  /* 0x000000160d18a224 */ /* 0x004fe200078e02ff */
[----:B------:R-:W-:Y:S01]  /*17f0*/  ISETP.GE.U32.AND P6, PT, R65, UR18, PT ;  /* 0x0000001241007c0c */ /* 0x000fe2000bfc6070 */
[----:B------:R2:W5:Y:S01]  /*1800*/  @!P0 LDG.E R58, desc[UR14][R34.64] ;  /* 0x0000000e223a8981 */ /* 0x000562000c1e1900 */
[----:B------:R-:W-:Y:S01]  /*1810*/  @!P2 MOV R25, R89 ;  /* 0x000000590019a202 */ /* 0x000fe20000000f00 */
[----:B------:R-:W-:Y:S01]  /*1820*/  @!P2 IMAD R41, R67, R23, R24 ;  /* 0x000000174329a224 */ /* 0x000fe200078e0218 */
[----:B------:R-:W-:-:S02]  /*1830*/  @!P2 MOV R24, R86 ;  /* 0x000000560018a202 */ /* 0x000fc40000000f00 */
[----:B------:R-:W-:-:S03]  /*1840*/  ISETP.GE.AND.EX P6, PT, R47, UR19, PT, P6 ;  /* 0x000000132f007c0c */ /* 0x000fc6000bfc6360 */
[----:B------:R-:W-:Y:S01]  /*1850*/  @!P2 IMAD.WIDE.U32 R22, R67, R22, R24 ;  /* 0x000000164316a225 */ /* 0x000fe200078e0018 */
[----:B-1----:R-:W-:Y:S01]  /*1860*/  @!P0 IADD3 R32, P5, R33, R20, RZ ;  /* 0x0000001421208210 */ /* 0x002fe20007fbe0ff */
[----:B------:R-:W1:Y:S01]  /*1870*/  @!P3 LDC.64 R24, c[0x0][0x288] ;  /* 0x0000a200ff18bb82 */ /* 0x000e620000000a00 */
[----:B------:R-:W-:Y:S02]  /*1880*/  ISETP.GT.U32.OR P4, PT, R71, 0x22f, P6 ;  /* 0x0000022f4700780c */ /* 0x000fe40003784470 */
[----:B------:R-:W-:Y:S02]  /*1890*/  ISETP.GE.U32.AND P6, PT, R37, UR18, PT ;  /* 0x0000001225007c0c */ /* 0x000fe4000bfc6070 */
[----:B------:R-:W-:Y:S02]  /*18a0*/  SHF.R.S32.HI R43, RZ, 0x1f, R37 ;  /* 0x0000001fff2b7819 */ /* 0x000fe40000011425 */
[----:B------:R-:W-:Y:S02]  /*18b0*/  @!P0 IADD3.X R33, R40, R21, RZ, P5, !PT ;  /* 0x0000001528218210 */ /* 0x000fe40002ffe4ff */
[----:B------:R-:W-:-:S02]  /*18c0*/  @!P2 IADD3 R21, R23, R41, RZ ;  /* 0x000000291715a210 */ /* 0x000fc40007ffe0ff */
[C---:B------:R-:W-:Y:S01]  /*18d0*/  @!P2 SHF.L.U32 R45, R22.reuse, 0x1, RZ ;  /* 0x00000001162da819 */ /* 0x040fe200000006ff */
[----:B------:R3:W5:Y:S01]  /*18e0*/  @!P0 LDG.E R57, desc[UR14][R32.64] ;  /* 0x0000000e20398981 */ /* 0x000762000c1e1900 */
[----:B------:R-:W-:Y:S01]  /*18f0*/  ISETP.GE.AND.EX P5, PT, R43, UR19, PT, P6 ;  /* 0x000000132b007c0c */ /* 0x000fe2000bfa6360 */
[----:B----4-:R-:W4:Y:S01]  /*1900*/  @!P4 LDC.64 R26, c[0x0][0x288] ;  /* 0x0000a200ff1acb82 */ /* 0x010f220000000a00 */
[----:B------:R-:W-:Y:S02]  /*1910*/  @!P2 SHF.L.U64.HI R42, R22, 0x1, R21 ;  /* 0x00000001162aa819 */ /* 0x000fe40000010215 */
[----:B0-----:R-:W-:Y:S02]  /*1920*/  @!P2 IADD3 R40, P6, R45, R18, RZ ;  /* 0x000000122d28a210 */ /* 0x001fe40007fde0ff */
[----:B------:R-:W-:Y:S02]  /*1930*/  ISETP.GT.U32.OR P5, PT, R71, 0x22f, P5 ;  /* 0x0000022f4700780c */ /* 0x000fe40002fa4470 */
[----:B------:R-:W-:Y:S01]  /*1940*/  @!P2 IADD3.X R41, R42, R19, RZ, P6, !PT ;  /* 0x000000132a29a210 */ /* 0x000fe200037fe4ff */
[----:B------:R-:W0:Y:S01]  /*1950*/  @!P3 LDC.64 R20, c[0x0][0x228] ;  /* 0x00008a00ff14bb82 */ /* 0x000e220000000a00 */
[----:B--2---:R-:W-:Y:S01]  /*1960*/  @!P3 MOV R34, R86 ;  /* 0x000000560022b202 */ /* 0x004fe20000000f00 */
[----:B-1----:R-:W-:Y:S01]  /*1970*/  @!P3 IMAD R39, R15, R24, RZ ;  /* 0x000000180f27b224 */ /* 0x002fe200078e02ff */
[----:B------:R-:W-:Y:S01]  /*1980*/  @!P3 MOV R35, R89 ;  /* 0x000000590023b202 */ /* 0x000fe20000000f00 */
[----:B------:R1:W5:Y:S04]  /*1990*/  @!P2 LDG.E R59, desc[UR14][R40.64] ;  /* 0x0000000e283ba981 */ /* 0x000368000c1e1900 */
[----:B------:R-:W2:Y:S01]  /*19a0*/  @!P3 LDC.64 R18, c[0x0][0x230] ;  /* 0x00008c00ff12bb82 */ /* 0x000ea20000000a00 */
[----:B---3--:R-:W-:Y:S01]  /*19b0*/  @!P2 IADD3 R38, P0, R45, R28, RZ ;  /* 0x0000001c2d26a210 */ /* 0x008fe20007f1e0ff */
[----:B------:R-:W-:-:S02]  /*19c0*/  @!P3 IMAD R45, R66, R25, R39 ;  /* 0x00000019422db224 */ /* 0x000fc400078e0227 */
[----:B------:R-:W-:-:S04]  /*19d0*/  @!P3 IMAD.WIDE.U32 R34, R66, R24, R34 ;  /* 0x000000184222b225 */ /* 0x000fc800078e0022 */
[----:B------:R-:W3:Y:S01]  /*19e0*/  @!P5 LDC.64 R22, c[0x0][0x288] ;  /* 0x0000a200ff16db82 */ /* 0x000ee20000000a00 */
[----:B------:R-:W-:Y:S02]  /*19f0*/  @!P3 IADD3 R33, R35, R45, RZ ;  /* 0x0000002d2321b210 */ /* 0x000fe40007ffe0ff */
[----:B------:R-:W-:Y:S02]  /*1a00*/  @!P2 IADD3.X R39, R42, R29, RZ, P0, !PT ;  /* 0x0000001d2a27a210 */ /* 0x000fe400007fe4ff */
[----:B------:R-:W-:Y:S02]  /*1a10*/  CS2R R72, SRZ ;  /* 0x0000000000487805 */ /* 0x000fe4000001ff00 */
[C---:B------:R-:W-:Y:S01]  /*1a20*/  @!P3 SHF.L.U32 R29, R34.reuse, 0x1, RZ ;  /* 0x00000001221db819 */ /* 0x040fe200000006ff */
[----:B----4-:R-:W-:Y:S01]  /*1a30*/  @!P4 IMAD R28, R47, R26, RZ ;  /* 0x0000001a2f1cc224 */ /* 0x010fe200078e02ff */
[----:B-1----:R-:W-:Y:S01]  /*1a40*/  @!P3 SHF.L.U64.HI R40, R34, 0x1, R33 ;  /* 0x000000012228b819 */ /* 0x002fe20000010221 */
[----:B------:R-:W1:Y:S01]  /*1a50*/  @!P4 LDC.64 R24, c[0x0][0x230] ;  /* 0x00008c00ff18cb82 */ /* 0x000e620000000a00 */
[----:B------:R-:W-:Y:S01]  /*1a60*/  @!P4 MOV R34, R86 ;  /* 0x000000560022c202 */ /* 0x000fe20000000f00 */
[----:B------:R4:W5:Y:S01]  /*1a70*/  @!P2 LDG.E R72, desc[UR14][R38.64] ;  /* 0x0000000e2648a981 */ /* 0x000962000c1e1900 */
[----:B------:R-:W-:Y:S01]  /*1a80*/  @!P4 MOV R35, R89 ;  /* 0x000000590023c202 */ /* 0x000fe20000000f00 */
[----:B------:R-:W-:Y:S01]  /*1a90*/  @!P4 IMAD R41, R65, R27, R28 ;  /* 0x0000001b4129c224 */ /* 0x000fe200078e021c */
[----:B--2---:R-:W-:Y:S01]  /*1aa0*/  @!P3 IADD3 R32, P0, R29, R18, RZ ;  /* 0x000000121d20b210 */ /* 0x004fe20007f1e0ff */
[----:B------:R-:W-:Y:S01]  /*1ab0*/  @!P4 IMAD.WIDE.U32 R34, R65, R26, R34 ;  /* 0x0000001a4122c225 */ /* 0x000fe200078e0022 */
[----:B0-----:R-:W-:Y:S01]  /*1ac0*/  @!P3 IADD3 R20, P2, R29, R20, RZ ;  /* 0x000000141d14b210 */ /* 0x001fe20007f5e0ff */
[----:B------:R-:W0:Y:S01]  /*1ad0*/  @!P4 LDC.64 R26, c[0x0][0x228] ;  /* 0x00008a00ff1acb82 */ /* 0x000e220000000a00 */
[----:B------:R-:W-:-:S02]  /*1ae0*/  @!P3 IADD3.X R33, R40, R19, RZ, P0, !PT ;  /* 0x000000132821b210 */ /* 0x000fc400007fe4ff */
[----:B------:R-:W-:-:S05]  /*1af0*/  @!P4 IADD3 R35, R35, R41, RZ ;  /* 0x000000292323c210 */ /* 0x000fca0007ffe0ff */
[----:B------:R-:W2:Y:S08]  /*1b00*/  @!P5 LDC.64 R28, c[0x0][0x230] ;  /* 0x00008c00ff1cdb82 */ /* 0x000eb00000000a00 */
[----:B------:R-:W2:Y:S01]  /*1b10*/  @!P5 LDC.64 R18, c[0x0][0x228] ;  /* 0x00008a00ff12db82 */ /* 0x000ea20000000a00 */
[C---:B----4-:R-:W-:Y:S01]  /*1b20*/  @!P4 SHF.L.U32 R39, R34.reuse, 0x1, RZ ;  /* 0x000000012227c819 */ /* 0x050fe200000006ff */
[----:B---3--:R-:W-:Y:S01]  /*1b30*/  @!P5 IMAD R42, R43, R22, RZ ;  /* 0x000000162b2ad224 */ /* 0x008fe200078e02ff */
[----:B------:R-:W-:-:S02]  /*1b40*/  @!P4 SHF.L.U64.HI R38, R34, 0x1, R35 ;  /* 0x000000012226c819 */ /* 0x000fc40000010223 */
[----:B------:R-:W-:Y:S02]  /*1b50*/  CS2R R74, SRZ ;  /* 0x00000000004a7805 */ /* 0x000fe4000001ff00 */
[----:B------:R-:W-:Y:S01]  /*1b60*/  @!P5 MOV R34, R86 ;  /* 0x000000560022d202 */ /* 0x000fe20000000f00 */
[----:B------:R3:W5:Y:S01]  /*1b70*/  @!P3 LDG.E R73, desc[UR14][R32.64] ;  /* 0x0000000e2049b981 */ /* 0x000762000c1e1900 */
[----:B------:R-:W-:Y:S01]  /*1b80*/  @!P5 MOV R35, R89 ;  /* 0x000000590023d202 */ /* 0x000fe20000000f00 */
[C---:B------:R-:W-:Y:S02]  /*1b90*/  @!P5 IMAD R41, R37.reuse, R23, R42 ;  /* 0x000000172529d224 */ /* 0x040fe400078e022a */
[----:B------:R-:W-:Y:S01]  /*1ba0*/  @!P5 IMAD.WIDE.U32 R22, R37, R22, R34 ;  /* 0x000000162516d225 */ /* 0x000fe200078e0022 */
[----:B------:R-:W-:Y:S02]  /*1bb0*/  @!P3 IADD3.X R21, R40, R21, RZ, P2, !PT ;  /* 0x000000152815b210 */ /* 0x000fe400017fe4ff */
[----:B-1----:R-:W-:-:S02]  /*1bc0*/  @!P4 IADD3 R24, P0, R39, R24, RZ ;  /* 0x000000182718c210 */ /* 0x002fc40007f1e0ff */
[----:B------:R-:W-:Y:S01]  /*1bd0*/  @!P5 IADD3 R35, R23, R41, RZ ;  /* 0x000000291723d210 */ /* 0x000fe20007ffe0ff */
[----:B------:R3:W5:Y:S01]  /*1be0*/  @!P3 LDG.E R74, desc[UR14][R20.64] ;  /* 0x0000000e144ab981 */ /* 0x000762000c1e1900 */
[----:B------:R-:W-:Y:S02]  /*1bf0*/  @!P5 SHF.L.U32 R23, R22, 0x1, RZ ;  /* 0x000000011617d819 */ /* 0x000fe400000006ff */
[----:B------:R-:W-:Y:S02]  /*1c00*/  @!P4 IADD3.X R25, R38, R25, RZ, P0, !PT ;  /* 0x000000192619c210 */ /* 0x000fe400007fe4ff */
[----:B0-----:R-:W-:Y:S02]  /*1c10*/  @!P4 IADD3 R26, P0, R39, R26, RZ ;  /* 0x0000001a271ac210 */ /* 0x001fe40007f1e0ff */
[----:B------:R-:W-:Y:S02]  /*1c20*/  @!P5 SHF.L.U64.HI R22, R22, 0x1, R35 ;  /* 0x000000011616d819 */ /* 0x000fe40000010223 */
[----:B------:R-:W-:-:S02]  /*1c30*/  CS2R R76, SRZ ;  /* 0x00000000004c7805 */ /* 0x000fc4000001ff00 */
[C---:B--2---:R-:W-:Y:S02]  /*1c40*/  @!P5 IADD3 R28, P2, R23.reuse, R28, RZ ;  /* 0x0000001c171cd210 */ /* 0x044fe40007f5e0ff */
[----:B------:R-:W-:Y:S02]  /*1c50*/  CS2R R78, SRZ ;  /* 0x00000000004e7805 */ /* 0x000fe4000001ff00 */
[----:B------:R-:W-:Y:S01]  /*1c60*/  @!P5 IADD3 R18, P3, R23, R18, RZ ;  /* 0x000000121712d210 */ /* 0x000fe20007f7e0ff */
[----:B------:R3:W5:Y:S01]  /*1c70*/  @!P4 LDG.E R75, desc[UR14][R24.64] ;  /* 0x0000000e184bc981 */ /* 0x000762000c1e1900 */
[----:B------:R-:W-:Y:S02]  /*1c80*/  @!P4 IADD3.X R27, R38, R27, RZ, P0, !PT ;  /* 0x0000001b261bc210 */ /* 0x000fe400007fe4ff */
[C---:B------:R-:W-:Y:S02]  /*1c90*/  @!P5 IADD3.X R29, R22.reuse, R29, RZ, P2, !PT ;  /* 0x0000001d161dd210 */ /* 0x040fe400017fe4ff */
[----:B------:R-:W-:Y:S01]  /*1ca0*/  @!P5 IADD3.X R19, R22, R19, RZ, P3, !PT ;  /* 0x000000131613d210 */ /* 0x000fe20001ffe4ff */
[----:B------:R3:W5:Y:S04]  /*1cb0*/  @!P4 LDG.E R76, desc[UR14][R26.64] ;  /* 0x0000000e1a4cc981 */ /* 0x000768000c1e1900 */
[----:B------:R3:W5:Y:S04]  /*1cc0*/  @!P5 LDG.E R78, desc[UR14][R28.64] ;  /* 0x0000000e1c4ed981 */ /* 0x000768000c1e1900 */
[----:B------:R3:W5:Y:S01]  /*1cd0*/  @!P5 LDG.E R77, desc[UR14][R18.64] ;  /* 0x0000000e124dd981 */ /* 0x000762000c1e1900 */
[----:B------:R-:W-:Y:S01]  /*1ce0*/  UMOV UR20, 0x3f800000 ;  /* 0x3f80000000147882 */ /* 0x000fe20000000000 */
[----:B------:R-:W-:Y:S01]  /*1cf0*/  BSSY B0, `(.L_x_446) ;  /* 0x0000020000007945 */ /* 0x000fe20003800000 */
[----:B------:R-:W-:Y:S01]  /*1d00*/  HFMA2.MMA R82, -RZ, RZ, 0, 0 ;  /* 0x00000000ff527435 */ /* 0x000fe200000001ff */
[----:B------:R-:W-:-:S02]  /*1d10*/  CS2R R80, SRZ ;  /* 0x0000000000507805 */ /* 0x000fc4000001ff00 */
[----:B------:R-:W-:-:S13]  /*1d20*/  R2UR UR13, R16 ;  /* 0x00000000100d72ca */ /* 0x000fda00000e0000 */
[----:B------:R-:W-:-:S05]  /*1d30*/  MOV R16, UR13 ;  /* 0x0000000d00107c02 */ /* 0x000fca0008000f00 */
[----:B------:R-:W-:-:S05]  /*1d40*/  FFMA.FTZ R17, -R16, UR13, R17 ;  /* 0x0000000d10117c23 */ /* 0x000fca0008010111 */
[----:B------:R-:W-:-:S13]  /*1d50*/  FSETP.GTU.FTZ.AND P0, PT, R17, RZ, PT ;  /* 0x000000ff1100720b */ /* 0x000fda0003f1c000 */
[----:B------:R-:W-:Y:S01]  /*1d60*/  VOTEU.ANY UP0, P0 ;  /* 0x00000000003f7886 */ /* 0x000fe20000000100 */
[----:B------:R-:W-:-:S04]  /*1d70*/  PLOP3.LUT P0, PT, PT, PT, UP0, 0x80, 0x0 ;  /* 0x000000000000781c */ /* 0x000fc80003f0f008 */
[----:B------:R-:W-:-:S09]  /*1d80*/  @UP0 ULDC UR11, c[0x0][0x250] ;  /* 0x00009400000b0ab9 */ /* 0x000fd20000000800 */
[----:B------:R-:W-:-:S06]  /*1d90*/  @P0 FADD.FTZ R16, R17, UR11 ;  /* 0x0000000b11100e21 */ /* 0x000fcc0008010000 */
[----:B------:R-:W0:Y:S02]  /*1da0*/  @P0 MUFU.RSQ R16, R16 ;  /* 0x0000001000100308 */ /* 0x000e240000001400 */
[----:B0-----:R-:W-:Y:S02]  /*1db0*/  @P0 R2UR UR11, R16 ;  /* 0x00000000100b02ca */ /* 0x001fe400000e0000 */
[----:B------:R-:W-:-:S11]  /*1dc0*/  ISETP.GT.U32.AND P0, PT, R71, 0x22f, PT ;  /* 0x0000022f4700780c */ /* 0x000fd60003f04070 */
[----:B------:R-:W-:Y:S02]  /*1dd0*/  @UP0 UMOV UR20, UR11 ;  /* 0x0000000b00140c82 */ /* 0x000fe40008000000 */
[----:B---3--:R-:W-:Y:S05]  /*1de0*/  @P0 BRA `(.L_x_447) ;  /* 0x0000000000400947 */ /* 0x008fea0003800000 */
        /* <DEDUP_REMOVED lines=16> */
.L_x_447:
[----:B------:R-:W-:Y:S05]  /*1ef0*/  BSYNC B0 ;  /* 0x0000000000007941 */ /* 0x000fea0003800000 */
.L_x_446:
[----:B------:R-:W-:Y:S02]  /*1f00*/  ISETP.NE.AND P5, PT, RZ, UR17, PT ;  /* 0x00000011ff007c0c */ /* 0x000fe4000bfa5270 */
[C---:B-----5:R-:W-:Y:S02]  /*1f10*/  PRMT R16, R62.reuse, 0x7632, R16 ;  /* 0x000076323e107816 */ /* 0x060fe40000000010 */
        /* <DEDUP_REMOVED lines=8> */
[----:B------:R-:W-:Y:S01]  /*1fa0*/  PRMT R23, R60, 0x7632, R23 ;  /* 0x000076323c177816 */ /* 0x000fe20000000017 */
[----:B------:R-:W-:Y:S01]  /*1fb0*/  FMUL.FTZ R25, R22, UR20 ;  /* 0x0000001416197c20 */ /* 0x000fe20008410000 */
[----:B------:R-:W-:Y:S01]  /*1fc0*/  SHF.L.U32 R33, R19, 0x10, RZ ;  /* 0x0000001013217819 */ /* 0x000fe200000006ff */
[----:B------:R-:W-:Y:S01]  /*1fd0*/  FMUL.FTZ R19, R17, UR20 ;  /* 0x0000001411137c20 */ /* 0x000fe20008410000 */
[----:B------:R-:W-:Y:S01]  /*1fe0*/  SHF.L.U32 R20, R61, 0x10, RZ ;  /* 0x000000103d147819 */ /* 0x000fe200000006ff */
        /* <DEDUP_REMOVED lines=23> */
.L_x_448:
[----:B------:R-:W-:Y:S01]  /*2160*/  FMUL.FTZ R17, R20, R81 ;  /* 0x0000005114117220 */ /* 0x000fe20000410000 */
[----:B------:R-:W-:Y:S01]  /*2170*/  FADD.FTZ R22, R33, -UR13 ;  /* 0x8000000d21167e21 */ /* 0x000fe20008010000 */
[----:B------:R-:W-:Y:S01]  /*2180*/  FFMA.FTZ R38, R19, R20, RZ ;  /* 0x0000001413267223 */ /* 0x000fe200000100ff */
        /* <DEDUP_REMOVED lines=23> */
.L_x_449:
[----:B------:R-:W-:Y:S01]  /*2300*/  FFMA.FTZ R26, R16, R24, R19 ;  /* 0x00000018101a7223 */ /* 0x000fe20000010013 */
[----:B------:R-:W-:Y:S01]  /*2310*/  FADD.FTZ R19, RZ, R20 ;  /* 0x00000014ff137221 */ /* 0x000fe20000010000 */
[----:B------:R-:W-:Y:S01]  /*2320*/  FADD.FTZ R27, R24, R17 ;  /* 0x00000011181b7221 */ /* 0x000fe20000010000 */
[----:B------:R-:W-:Y:S01]  /*2330*/  FFMA.FTZ R17, R25, R18, R38 ;  /* 0x0000001219117223 */ /* 0x000fe20000010026 */
[----:B------:R-:W-:Y:S01]  /*2340*/  FMUL.FTZ R24, R18, R81 ;  /* 0x0000005112187220 */ /* 0x000fe20000410000 */
[----:B------:R-:W-:Y:S01]  /*2350*/  FADD.FTZ R18, R19, R18 ;  /* 0x0000001213127221 */ /* 0x000fe20000010000 */
[----:B------:R-:W-:Y:S01]  /*2360*/  FFMA.FTZ R19, R16, R21, RZ ;  /* 0x0000001510137223 */ /* 0x000fe200000100ff */
[--C-:B------:R-:W-:Y:S01]  /*2370*/  FADD.FTZ R20, RZ, R21.reuse ;  /* 0x00000015ff147221 */ /* 0x100fe20000010000 */
[----:B------:R-:W-:Y:S01]  /*2380*/  PRMT R21, R58, 0x7632, R21 ;  /* 0x000076323a157816 */ /* 0x000fe20000000015 */
[----:B------:R-:W-:Y:S01]  /*2390*/  FFMA.FTZ R25, R25, R24, R26 ;  /* 0x0000001819197223 */ /* 0x000fe2000001001a */
[----:B------:R-:W-:Y:S01]  /*23a0*/  FFMA.FTZ R16, R22, R23, R19 ;  /* 0x0000001716107223 */ /* 0x000fe20000010013 */
[----:B------:R-:W-:Y:S01]  /*23b0*/  FADD.FTZ R19, R20, R23 ;  /* 0x0000001714137221 */ /* 0x000fe20000010000 */
        /* <DEDUP_REMOVED lines=31> */
.L_x_450:
[----:B------:R-:W-:Y:S01]  /*25b0*/  FMUL.FTZ R25, R26, R81 ;  /* 0x000000511a197220 */ /* 0x000fe20000410000 */
[----:B------:R-:W-:Y:S01]  /*25c0*/  FADD.FTZ R28, R23, R24 ;  /* 0x00000018171c7221 */ /* 0x000fe20000010000 */
        /* <DEDUP_REMOVED lines=37> */
.L_x_451:
[----:B------:R-:W-:Y:S01]  /*2820*/  FMUL.FTZ R22, R24, R81 ;  /* 0x0000005118167220 */ /* 0x000fe20000410000 */
[----:B------:R-:W-:Y:S01]  /*2830*/  PRMT R23, R73, 0x7632, R23 ;  /* 0x0000763249177816 */ /* 0x000fe20000000017 */
[----:B------:R-:W-:Y:S01]  /*2840*/  FADD.FTZ R27, R20, R25 ;  /* 0x00000019141b7221 */ /* 0x000fe20000010000 */
[----:B------:R-:W-:Y:S01]  /*2850*/  FADD.FTZ R18, R18, R24 ;  /* 0x0000001812127221 */ /* 0x000fe20000010000 */
[C---:B------:R-:W-:Y:S01]  /*2860*/  FFMA.FTZ R17, R34.reuse, R24, R17 ;  /* 0x0000001822117223 */ /* 0x040fe20000010011 */
[----:B------:R-:W-:Y:S01]  /*2870*/  FFMA.FTZ R24, R34, R22, R35 ;  /* 0x0000001622187223 */ /* 0x000fe20000010023 */
[----:B------:R-:W-:Y:S01]  /*2880*/  FADD.FTZ R19, R19, R26 ;  /* 0x0000001a13137221 */ /* 0x000fe20000010000 */
[----:B------:R-:W-:Y:S01]  /*2890*/  FFMA.FTZ R16, R21, R26, R16 ;  /* 0x0000001a15107223 */ /* 0x000fe20000010010 */
[----:B------:R-:W-:Y:S01]  /*28a0*/  FMUL.FTZ R20, R26, R82 ;  /* 0x000000521a147220 */ /* 0x000fe20000410000 */
[----:B------:R-:W-:Y:S02]  /*28b0*/  SHF.L.U32 R25, R73, 0x10, RZ ;  /* 0x0000001049197819 */ /* 0x000fe400000006ff */
[----:B------:R-:W-:Y:S01]  /*28c0*/  SHF.L.U32 R26, R23, 0x10, RZ ;  /* 0x00000010171a7819 */ /* 0x000fe200000006ff */
[----:B------:R-:W-:Y:S01]  /*28d0*/  FFMA.FTZ R34, R21, R20, R24 ;  /* 0x0000001415227223 */ /* 0x000fe20000010018 */
[----:B------:R-:W-:Y:S01]  /*28e0*/  PRMT R21, R74, 0x7632, R21 ;  /* 0x000076324a157816 */ /* 0x000fe20000000015 */
[----:B------:R-:W-:Y:S01]  /*28f0*/  FADD.FTZ R25, R25, -UR13 ;  /* 0x8000000d19197e21 */ /* 0x000fe20008010000 */
[----:B------:R-:W-:Y:S01]  /*2900*/  FADD.FTZ R23, R27, R22 ;  /* 0x000000161b177221 */ /* 0x000fe20000010000 */
[----:B------:R-:W-:Y:S01]  /*2910*/  FADD.FTZ R26, R26, -UR13 ;  /* 0x8000000d1a1a7e21 */ /* 0x000fe20008010000 */
        /* <DEDUP_REMOVED lines=23> */
.L_x_452:
[----:B------:R-:W-:Y:S01]  /*2a90*/  FMUL.FTZ R25, R22, R81 ;  /* 0x0000005116197220 */ /* 0x000fe20000410000 */
[--C-:B------:R-:W-:Y:S01]  /*2aa0*/  FADD.FTZ R26, R20, R23.reuse ;  /* 0x00000017141a7221 */ /* 0x100fe20000010000 */
[----:B------:R-:W-:Y:S01]  /*2ab0*/  PRMT R23, R75, 0x7632, R23 ;  /* 0x000076324b177816 */ /* 0x000fe20000000017 */
[----:B------:R-:W-:Y:S01]  /*2ac0*/  FADD.FTZ R18, R18, R22 ;  /* 0x0000001612127221 */ /* 0x000fe20000010000 */
[C---:B------:R-:W-:Y:S01]  /*2ad0*/  FFMA.FTZ R17, R35.reuse, R22, R17 ;  /* 0x0000001623117223 */ /* 0x040fe20000010011 */
        /* <DEDUP_REMOVED lines=34> */
.L_x_453:
[----:B------:R-:W-:Y:S01]  /*2d00*/  FMUL.FTZ R23, R22, R81 ;  /* 0x0000005116177220 */ /* 0x000fe20000410000 */
[----:B------:R-:W-:Y:S01]  /*2d10*/  PRMT R24, R55, 0x7632, R24 ;  /* 0x0000763237187816 */ /* 0x000fe20000000018 */
[----:B------:R-:W-:Y:S01]  /*2d20*/  FADD.FTZ R28, R20, R25 ;  /* 0x00000019141c7221 */ /* 0x000fe20000010000 */
[----:B------:R-:W-:Y:S01]  /*2d30*/  FADD.FTZ R18, R18, R22 ;  /* 0x0000001612127221 */ /* 0x000fe20000010000 */
[C---:B------:R-:W-:Y:S01]  /*2d40*/  FFMA.FTZ R17, R35.reuse, R22, R17 ;  /* 0x0000001623117223 */ /* 0x040fe20000010011 */
[----:B------:R-:W-:Y:S01]  /*2d50*/  FFMA.FTZ R22, R35, R23, R34 ;  /* 0x0000001723167223 */ /* 0x000fe20000010022 */
[----:B------:R-:W-:Y:S01]  /*2d60*/  FMUL.FTZ R20, R26, R82 ;  /* 0x000000521a147220 */ /* 0x000fe20000410000 */
[----:B------:R-:W-:Y:S01]  /*2d70*/  SHF.L.U32 R25, R55, 0x10, RZ ;  /* 0x0000001037197819 */ /* 0x000fe200000006ff */
[C---:B------:R-:W-:Y:S01]  /*2d80*/  FFMA.FTZ R16, R21.reuse, R26, R16 ;  /* 0x0000001a15107223 */ /* 0x040fe20000010010 */
        /* <DEDUP_REMOVED lines=30> */
.L_x_454:
        /* <DEDUP_REMOVED lines=39> */
.L_x_455:
        /* <DEDUP_REMOVED lines=39> */
.L_x_456:
[----:B------:R-:W-:Y:S01]  /*3450*/  FMUL.FTZ R23, R22, R81 ;  /* 0x0000005116177220 */ /* 0x000fe20000410000 */
[--C-:B------:R-:W-:Y:S01]  /*3460*/  FADD.FTZ R18, R18, R22.reuse ;  /* 0x0000001612127221 */ /* 0x100fe20000010000 */
[----:B------:R-:W-:Y:S01]  /*3470*/  FFMA.FTZ R17, R35, R22, R17 ;  /* 0x0000001623117223 */ /* 0x000fe20000010011 */
[C---:B------:R-:W-:Y:S01]  /*3480*/  PRMT R22, R52.reuse, 0x7632, R22 ;  /* 0x0000763234167816 */ /* 0x040fe20000000016 */
[----:B------:R-:W-:Y:S01]  /*3490*/  FADD.FTZ R40, R19, R26 ;  /* 0x0000001a13287221 */ /* 0x000fe20000010000 */
[----:B------:R-:W-:Y:S01]  /*34a0*/  SHF.L.U32 R19, R52, 0x10, RZ ;  /* 0x0000001034137819 */ /* 0x000fe200000006ff */
[----:B------:R-:W-:Y:S01]  /*34b0*/  FADD.FTZ R24, R20, R25 ;  /* 0x0000001914187221 */ /* 0x000fe20000010000 */
[----:B------:R-:W-:Y:S01]  /*34c0*/  SHF.L.U32 R22, R22, 0x10, RZ ;  /* 0x0000001016167819 */ /* 0x000fe200000006ff */
[----:B------:R-:W-:Y:S01]  /*34d0*/  FFMA.FTZ R85, R21, R26, R16 ;  /* 0x0000001a15557223 */ /* 0x000fe20000010010 */
        /* <DEDUP_REMOVED lines=31> */
.L_x_457:
[----:B------:R-:W-:Y:S01]  /*36d0*/  FMUL.FTZ R20, R84, R81 ;  /* 0x0000005154147220 */ /* 0x000fe20000410000 */
[----:B------:R-:W-:Y:S01]  /*36e0*/  FADD.FTZ R38, R18, R84 ;  /* 0x0000005412267221 */ /* 0x000fe20000010000 */
[C---:B------:R-:W-:Y:S01]  /*36f0*/  PRMT R18, R46.reuse, 0x7632, R18 ;  /* 0x000076322e127816 */ /* 0x040fe20000000012 */
[C---:B------:R-:W-:Y:S01]  /*3700*/  FFMA.FTZ R84, R29.reuse, R84, R17 ;  /* 0x000000541d547223 */ /* 0x040fe20000010011 */
[----:B------:R-:W-:Y:S01]  /*3710*/  FFMA.FTZ R17, R29, R20, R21 ;  /* 0x000000141d117223 */ /* 0x000fe20000010015 */
[----:B------:R-:W-:Y:S01]  /*3720*/  SHF.L.U32 R19, R46, 0x10, RZ ;  /* 0x000000102e137819 */ /* 0x000fe200000006ff */
[----:B------:R-:W-:Y:S01]  /*3730*/  FADD.FTZ R16, R16, R20 ;  /* 0x0000001410107221 */ /* 0x000fe20000010000 */
[----:B------:R-:W-:Y:S02]  /*3740*/  SHF.L.U32 R20, R18, 0x10, RZ ;  /* 0x0000001012147819 */ /* 0x000fe400000006ff */
[C---:B------:R-:W-:Y:S01]  /*3750*/  PRMT R37, R4.reuse, 0x7632, R37 ;  /* 0x0000763204257816 */ /* 0x040fe20000000025 */
        /* <DEDUP_REMOVED lines=27> */
.L_x_458:
        /* <DEDUP_REMOVED lines=34> */
.L_x_459:
[----:B------:R-:W-:Y:S01]  /*3b30*/  FFMA.FTZ R22, R34, R19, R17 ;  /* 0x0000001322167223 */ /* 0x000fe20000010011 */
[----:B------:R-:W-:Y:S01]  /*3b40*/  FADD.FTZ R21, R19, R16 ;  /* 0x0000001013157221 */ /* 0x000fe20000010000 */
[C---:B------:R-:W-:Y:S01]  /*3b50*/  PRMT R19, R5.reuse, 0x7632, R19 ;  /* 0x0000763205137816 */ /* 0x040fe20000000013 */
[----:B------:R-:W-:Y:S01]  /*3b60*/  FMUL.FTZ R18, R32, R81 ;  /* 0x0000005120127220 */ /* 0x000fe20000410000 */
[----:B------:R-:W-:Y:S02]  /*3b70*/  SHF.L.U32 R20, R5, 0x10, RZ ;  /* 0x0000001005147819 */ /* 0x000fe400000006ff */
[----:B------:R-:W-:Y:S01]  /*3b80*/  SHF.L.U32 R19, R19, 0x10, RZ ;  /* 0x0000001013137819 */ /* 0x000fe200000006ff */
[----:B------:R-:W-:Y:S01]  /*3b90*/  FADD.FTZ R16, R21, R18 ;  /* 0x0000001215107221 */ /* 0x000fe20000010000 */
[----:B------:R-:W-:Y:S01]  /*3ba0*/  PRMT R21, R6, 0x7632, R21 ;  /* 0x0000763206157816 */ /* 0x000fe20000000015 */
[----:B------:R-:W-:Y:S01]  /*3bb0*/  FADD.FTZ R20, R20, -UR13 ;  /* 0x8000000d14147e21 */ /* 0x000fe20008010000 */
[----:B------:R-:W-:Y:S01]  /*3bc0*/  FFMA.FTZ R17, R31, R18, R22 ;  /* 0x000000121f117223 */ /* 0x000fe20000010016 */
[----:B------:R-:W-:Y:S01]  /*3bd0*/  FADD.FTZ R26, R19, -UR13 ;  /* 0x8000000d131a7e21 */ /* 0x000fe20008010000 */
[----:B------:R-:W-:Y:S01]  /*3be0*/  SHF.L.U32 R19, R21, 0x10, RZ ;  /* 0x0000001015137819 */ /* 0x000fe200000006ff */
[----:B------:R-:W-:Y:S01]  /*3bf0*/  FMUL.FTZ R29, R20, UR20 ;  /* 0x00000014141d7c20 */ /* 0x000fe20008410000 */
[----:B------:R-:W-:Y:S01]  /*3c00*/  SHF.L.U32 R28, R6, 0x10, RZ ;  /* 0x00000010061c7819 */ /* 0x000fe200000006ff */
[----:B------:R-:W-:Y:S01]  /*3c10*/  FMUL.FTZ R21, R33, R82 ;  /* 0x0000005221157220 */ /* 0x000fe20000410000 */
[----:B------:R-:W-:Y:S01]  /*3c20*/  PRMT R18, R8, 0x7632, R18 ;  /* 0x0000763208127816 */ /* 0x000fe20000000012 */
        /* <DEDUP_REMOVED lines=20> */
.L_x_460:
[----:B------:R-:W-:Y:S01]  /*3d70*/  FFMA.FTZ R22, R30, R21, R17 ;  /* 0x000000151e167223 */ /* 0x000fe20000010011 */
[----:B------:R-:W-:Y:S01]  /*3d80*/  FADD.FTZ R23, R21, R16 ;  /* 0x0000001015177221 */ /* 0x000fe20000010000 */
[----:B------:R-:W-:Y:S01]  /*3d90*/  FMUL.FTZ R20, R28, R81 ;  /* 0x000000511c147220 */ /* 0x000fe20000410000 */
[----:B------:R-:W-:Y:S02]  /*3da0*/  SHF.L.U32 R21, R8, 0x10, RZ ;  /* 0x0000001008157819 */ /* 0x000fe400000006ff */
[----:B------:R-:W-:Y:S01]  /*3db0*/  SHF.L.U32 R18, R18, 0x10, RZ ;  /* 0x0000001012127819 */ /* 0x000fe200000006ff */
[--C-:B------:R-:W-:Y:S01]  /*3dc0*/  FFMA.FTZ R17, R29, R20, R22.reuse ;  /* 0x000000141d117223 */ /* 0x100fe20000010016 */
[----:B------:R-:W-:Y:S01]  /*3dd0*/  PRMT R22, R9, 0x7632, R22 ;  /* 0x0000763209167816 */ /* 0x000fe20000000016 */
[----:B------:R-:W-:Y:S01]  /*3de0*/  FADD.FTZ R27, R21, -UR13 ;  /* 0x8000000d151b7e21 */ /* 0x000fe20008010000 */
[----:B------:R-:W-:Y:S01]  /*3df0*/  FADD.FTZ R16, R23, R20 ;  /* 0x0000001417107221 */ /* 0x000fe20000010000 */
[----:B------:R-:W-:Y:S01]  /*3e00*/  FADD.FTZ R18, R18, -UR13 ;  /* 0x8000000d12127e21 */ /* 0x000fe20008010000 */
[----:B------:R-:W-:Y:S01]  /*3e10*/  SHF.L.U32 R20, R9, 0x10, RZ ;  /* 0x0000001009147819 */ /* 0x000fe200000006ff */
        /* <DEDUP_REMOVED lines=23> */
.L_x_461:
[----:B------:R-:W-:Y:S01]  /*3f90*/  FFMA.FTZ R42, R26, R23, R17 ;  /* 0x000000171a2a7223 */ /* 0x000fe20000010011 */
[----:B------:R-:W-:Y:S01]  /*3fa0*/  FMUL.FTZ R18, R20, R81 ;  /* 0x0000005114127220 */ /* 0x000fe20000410000 */
[----:B------:R-:W-:Y:S01]  /*3fb0*/  FADD.FTZ R23, R23, R16 ;  /* 0x0000001017177221 */ /* 0x000fe20000010000 */
[C---:B------:R-:W-:Y:S01]  /*3fc0*/  PRMT R22, R10.reuse, 0x7632, R22 ;  /* 0x000076320a167816 */ /* 0x040fe20000000016 */
[----:B------:R-:W-:Y:S01]  /*3fd0*/  FMUL.FTZ R16, R21, R82 ;  /* 0x0000005215107220 */ /* 0x000fe20000410000 */
[----:B------:R-:W-:Y:S01]  /*3fe0*/  FFMA.FTZ R17, R27, R18, R42 ;  /* 0x000000121b117223 */ /* 0x000fe2000001002a */
[----:B------:R-:W-:Y:S01]  /*3ff0*/  FADD.FTZ R23, R23, R18 ;  /* 0x0000001217177221 */ /* 0x000fe20000010000 */
[----:B------:R-:W-:Y:S02]  /*4000*/  SHF.L.U32 R25, R10, 0x10, RZ ;  /* 0x000000100a197819 */ /* 0x000fe400000006ff */
[----:B------:R-:W-:Y:S01]  /*4010*/  SHF.L.U32 R22, R22, 0x10, RZ ;  /* 0x0000001016167819 */ /* 0x000fe200000006ff */
[----:B------:R-:W-:Y:S01]  /*4020*/  FFMA.FTZ R18, R24, R16, R17 ;  /* 0x0000001018127223 */ /* 0x000fe20000010011 */
[--C-:B------:R-:W-:Y:S01]  /*4030*/  FADD.FTZ R17, R16, R23.reuse ;  /* 0x0000001710117221 */ /* 0x100fe20000010000 */
        /* <DEDUP_REMOVED lines=26> */
.L_x_462:
[----:B------:R-:W-:Y:S01]  /*41e0*/  FMUL.FTZ R42, R16, R81 ;  /* 0x00000051102a7220 */ /* 0x000fe20000410000 */
[----:B------:R-:W-:-:S03]  /*41f0*/  PRMT R43, R77, 0x7632, R43 ;  /* 0x000076324d2b7816 */ /* 0x000fc6000000002b */
[----:B------:R-:W-:Y:S01]  /*4200*/  FFMA.FTZ R35, R25, R42, R18 ;  /* 0x0000002a19237223 */ /* 0x000fe20000010012 */
[----:B------:R-:W-:Y:S01]  /*4210*/  FADD.FTZ R42, R17, R42 ;  /* 0x0000002a112a7221 */ /* 0x000fe20000010000 */
[----:B------:R-:W-:Y:S01]  /*4220*/  FMUL.FTZ R17, R23, R82 ;  /* 0x0000005217117220 */ /* 0x000fe20000410000 */
[----:B------:R-:W-:Y:S02]  /*4230*/  SHF.L.U32 R18, R78, 0x10, RZ ;  /* 0x000000104e127819 */ /* 0x000fe400000006ff */
[----:B------:R-:W-:Y:S01]  /*4240*/  SHF.L.U32 R43, R43, 0x10, RZ ;  /* 0x000000102b2b7819 */ /* 0x000fe200000006ff */
[----:B------:R-:W-:Y:S01]  /*4250*/  FFMA.FTZ R44, R22, R17, R35 ;  /* 0x00000011162c7223 */ /* 0x000fe20000010023 */
[----:B------:R-:W-:Y:S01]  /*4260*/  FADD.FTZ R35, R17, R42 ;  /* 0x0000002a11237221 */ /* 0x000fe20000010000 */
[----:B------:R-:W-:Y:S01]  /*4270*/  PRMT R17, R78, 0x7632, R17 ;  /* 0x000076324e117816 */ /* 0x000fe20000000011 */
[----:B------:R-:W-:-:S03]  /*4280*/  FADD.FTZ R18, R18, -UR13 ;  /* 0x8000000d12127e21 */ /* 0x000fc60008010000 */
[----:B------:R-:W-:-:S05]  /*4290*/  SHF.L.U32 R17, R17, 0x10, RZ ;  /* 0x0000001011117819 */ /* 0x000fca00000006ff */
[----:B------:R-:W-:Y:S01]  /*42a0*/  FADD.FTZ R42, R17, -UR13 ;  /* 0x8000000d112a7e21 */ /* 0x000fe20008010000 */
[----:B------:R-:W-:-:S03]  /*42b0*/  FMUL.FTZ R17, R18, UR20 ;  /* 0x0000001412117c20 */ /* 0x000fc60008410000 */
        /* <DEDUP_REMOVED lines=21> */
.L_x_463:
[----:B------:R-:W-:Y:S01]  /*4410*/  FMUL.FTZ R92, R42, R81 ;  /* 0x000000512a5c7220 */ /* 0x000fe20000410000 */
[----:B------:R-:W-:Y:S01]  /*4420*/  MOV R45, 0xffffffe0 ;  /* 0xffffffe0002d7802 */ /* 0x000fe20000000f00 */
[----:B------:R-:W-:Y:S01]  /*4430*/  FADD.FTZ R40, R40, R41 ;  /* 0x0000002928287221 */ /* 0x000fe20000010000 */
[----:B------:R-:W-:Y:S01]  /*4440*/  ISETP.GT.AND P0, PT, R71, 0x21f, PT ;  /* 0x0000021f4700780c */ /* 0x000fe20003f04270 */
[----:B------:R-:W-:Y:S01]  /*4450*/  FFMA.FTZ R91, R17, R92, R44 ;  /* 0x0000005c115b7223 */ /* 0x000fe2000001002c */
[----:B------:R-:W-:Y:S01]  /*4460*/  FADD.FTZ R35, R35, R92 ;  /* 0x0000005c23237221 */ /* 0x000fe20000010000 */
[----:B------:R-:W-:Y:S02]  /*4470*/  IMAD R92, R2, R45, 0x22f ;  /* 0x0000022f025c7424 */ /* 0x000fe400078e022d */
[----:B------:R-:W-:Y:S01]  /*4480*/  FMUL.FTZ R44, R43, R82 ;  /* 0x000000522b2c7220 */ /* 0x000fe20000410000 */
[----:B------:R-:W-:Y:S01]  /*4490*/  FADD.FTZ R40, R40, R37 ;  /* 0x0000002528287221 */ /* 0x000fe20000010000 */
[----:B------:R-:W-:Y:S01]  /*44a0*/  FFMA.FTZ R84, R83, R39, R84 ;  /* 0x0000002753547223 */ /* 0x000fe20000010054 */
[----:B------:R-:W-:Y:S01]  /*44b0*/  FADD.FTZ R39, R38, R39 ;  /* 0x0000002726277221 */ /* 0x000fe20000010000 */
[----:B------:R-:W-:Y:S01]  /*44c0*/  FADD.FTZ R45, R44, R35 ;  /* 0x000000232c2d7221 */ /* 0x000fe20000010000 */
[----:B------:R-:W-:Y:S01]  /*44d0*/  FFMA.FTZ R44, R18, R44, R91 ;  /* 0x0000002c122c7223 */ /* 0x000fe2000001005b */
[----:B------:R-:W-:Y:S01]  /*44e0*/  SEL R35, R92, 0x1f, P0 ;  /* 0x0000001f5c237807 */ /* 0x000fe20000000000 */
[----:B------:R-:W-:Y:S01]  /*44f0*/  FFMA.FTZ R91, R90, R41, R85 ;  /* 0x000000295a5b7223 */ /* 0x000fe20000010055 */
[----:B------:R-:W-:Y:S01]  /*4500*/  FFMA.FTZ R84, R31, R32, R84 ;  /* 0x000000201f547223 */ /* 0x000fe20000010054 */
[----:B------:R-:W-:Y:S01]  /*4510*/  FADD.FTZ R39, R39, R32 ;  /* 0x0000002027277221 */ /* 0x000fe20000010000 */
[----:B------:R-:W-:Y:S01]  /*4520*/  ISETP.GE.AND P0, PT, R0, R35, PT ;  /* 0x000000230000720c */ /* 0x000fe20003f06270 */
[----:B------:R-:W0:Y:S01]  /*4530*/  SHFL.DOWN PT, R85, R44, 0x1, R35 ;  /* 0x082000002c557989 */ /* 0x000e2200000e0023 */
[----:B------:R-:W-:Y:S01]  /*4540*/  FFMA.FTZ R91, R34, R37, R91 ;  /* 0x00000025225b7223 */ /* 0x000fe2000001005b */
[----:B------:R-:W-:Y:S01]  /*4550*/  IADD3 R34, R0, 0x10, RZ ;  /* 0x0000001000227810 */ /* 0x000fe20007ffe0ff */
[----:B------:R-:W-:Y:S01]  /*4560*/  FFMA.FTZ R84, R29, R28, R84 ;  /* 0x0000001c1d547223 */ /* 0x000fe20000010054 */
[----:B------:R-:W1:Y:S01]  /*4570*/  SHFL.DOWN PT, R90, R45, 0x1, R35 ;  /* 0x082000002d5a7989 */ /* 0x000e6200000e0023 */
[----:B------:R-:W-:Y:S01]  /*4580*/  FFMA.FTZ R91, R30, R33, R91 ;  /* 0x000000211e5b7223 */ /* 0x000fe2000001005b */
[----:B------:R-:W-:Y:S01]  /*4590*/  FADD.FTZ R39, R39, R28 ;  /* 0x0000001c27277221 */ /* 0x000fe20000010000 */
[----:B------:R-:W-:Y:S01]  /*45a0*/  FADD.FTZ R40, R40, R33 ;  /* 0x0000002128287221 */ /* 0x000fe20000010000 */
[----:B------:R-:W2:Y:S01]  /*45b0*/  S2R R37, SR_CgaCtaId ;  /* 0x0000000000257919 */ /* 0x000ea20000008800 */
[----:B------:R-:W-:Y:S01]  /*45c0*/  FFMA.FTZ R91, R26, R19, R91 ;  /* 0x000000131a5b7223 */ /* 0x000fe2000001005b */
[----:B------:R-:W-:Y:S01]  /*45d0*/  FFMA.FTZ R84, R27, R20, R84 ;  /* 0x000000141b547223 */ /* 0x000fe20000010054 */
[----:B------:R-:W-:Y:S01]  /*45e0*/  FADD.FTZ R39, R39, R20 ;  /* 0x0000001427277221 */ /* 0x000fe20000010000 */
[----:B------:R-:W-:Y:S01]  /*45f0*/  ISETP.NE.AND P3, PT, R0, RZ, PT ;  /* 0x000000ff0000720c */ /* 0x000fe20003f65270 */
[----:B------:R-:W-:Y:S01]  /*4600*/  FFMA.FTZ R91, R24, R21, R91 ;  /* 0x00000015185b7223 */ /* 0x000fe2000001005b */
[----:B------:R-:W3:Y:S01]  /*4610*/  LDC R83, c[0x0][0xc] ;  /* 0x00000300ff537b82 */ /* 0x000ee20000000800 */
[----:B------:R-:W-:Y:S01]  /*4620*/  FADD.FTZ R40, R40, R19 ;  /* 0x0000001328287221 */ /* 0x000fe20000010000 */
[----:B------:R-:W-:Y:S01]  /*4630*/  FFMA.FTZ R84, R25, R16, R84 ;  /* 0x0000001019547223 */ /* 0x000fe20000010054 */
[----:B------:R-:W-:Y:S01]  /*4640*/  FFMA.FTZ R91, R22, R23, R91 ;  /* 0x00000017165b7223 */ /* 0x000fe2000001005b */
[----:B------:R-:W-:Y:S01]  /*4650*/  FADD.FTZ R39, R39, R16 ;  /* 0x0000001027277221 */ /* 0x000fe20000010000 */
[----:B------:R-:W-:Y:S01]  /*4660*/  MOV R16, 0x400 ;  /* 0x0000040000107802 */ /* 0x000fe20000000f00 */
[----:B------:R-:W-:Y:S01]  /*4670*/  FADD.FTZ R40, R40, R21 ;  /* 0x0000001528287221 */ /* 0x000fe20000010000 */
[C---:B------:R-:W-:Y:S01]  /*4680*/  ISETP.NE.AND P2, PT, R71.reuse, RZ, PT ;  /* 0x000000ff4700720c */ /* 0x040fe20003f45270 */
[----:B------:R-:W-:Y:S01]  /*4690*/  BSSY B0, `(.L_x_464) ;  /* 0x0000057000007945 */ /* 0x000fe20003800000 */
[----:B------:R-:W-:Y:S01]  /*46a0*/  ISETP.GT.U32.AND P4, PT, R71, 0x22, PT ;  /* 0x000000224700780c */ /* 0x000fe20003f84070 */
[----:B0-----:R-:W-:Y:S01]  /*46b0*/  @!P0 FADD.FTZ R44, R44, R85 ;  /* 0x000000552c2c8221 */ /* 0x001fe20000010000 */
[----:B------:R-:W-:Y:S01]  /*46c0*/  FADD.FTZ R20, R40, R23 ;  /* 0x0000001728147221 */ /* 0x000fe20000010000 */
[----:B------:R-:W-:Y:S01]  /*46d0*/  FFMA.FTZ R40, R17, R42, R84 ;  /* 0x0000002a11287223 */ /* 0x000fe20000010054 */
[----:B------:R-:W-:Y:S01]  /*46e0*/  FADD.FTZ R42, R39, R42 ;  /* 0x0000002a272a7221 */ /* 0x000fe20000010000 */
[----:B-1----:R-:W-:Y:S01]  /*46f0*/  @!P0 FADD.FTZ R45, R45, R90 ;  /* 0x0000005a2d2d8221 */ /* 0x002fe20000010000 */
[----:B------:R-:W0:Y:S01]  /*4700*/  SHFL.DOWN PT, R85, R44, 0x2, R35 ;  /* 0x084000002c557989 */ /* 0x000e2200000e0023 */
[----:B------:R-:W-:-:S04]  /*4710*/  IADD3 R90, R0, 0x2, RZ ;  /* 0x00000002005a7810 */ /* 0x000fc80007ffe0ff */
[----:B------:R-:W-:Y:S02]  /*4720*/  ISETP.GT.AND P0, PT, R90, R35, PT ;  /* 0x000000235a00720c */ /* 0x000fe40003f04270 */
[----:B------:R-:W1:Y:S01]  /*4730*/  SHFL.DOWN PT, R90, R45, 0x2, R35 ;  /* 0x084000002d5a7989 */ /* 0x000e6200000e0023 */
[----:B--2---:R-:W-:-:S04]  /*4740*/  @!P3 LEA R17, R37, R16, 0x18 ;  /* 0x000000102511b211 */ /* 0x004fc800078ec0ff */
[----:B------:R-:W-:-:S06]  /*4750*/  @!P3 LEA R17, R2, R17, 0x3 ;  /* 0x000000110211b211 */ /* 0x000fcc00078e18ff */
[----:B0-----:R-:W-:-:S05]  /*4760*/  @!P0 FADD.FTZ R44, R44, R85 ;  /* 0x000000552c2c8221 */ /* 0x001fca0000010000 */
[----:B------:R-:W0:Y:S01]  /*4770*/  SHFL.DOWN PT, R85, R44, 0x4, R35 ;  /* 0x088000002c557989 */ /* 0x000e2200000e0023 */
[----:B-1----:R-:W-:Y:S01]  /*4780*/  @!P0 FADD.FTZ R45, R45, R90 ;  /* 0x0000005a2d2d8221 */ /* 0x002fe20000010000 */
[----:B------:R-:W-:-:S04]  /*4790*/  IADD3 R90, R0, 0x4, RZ ;  /* 0x00000004005a7810 */ /* 0x000fc80007ffe0ff */
[----:B------:R-:W-:Y:S02]  /*47a0*/  ISETP.GT.AND P0, PT, R90, R35, PT ;  /* 0x000000235a00720c */ /* 0x000fe40003f04270 */
[----:B------:R-:W1:Y:S11]  /*47b0*/  SHFL.DOWN PT, R90, R45, 0x4, R35 ;  /* 0x088000002d5a7989 */ /* 0x000e7600000e0023 */
        /* <DEDUP_REMOVED lines=9> */
[----:B------:R-:W-:-:S04]  /*4850*/  ISETP.GT.AND P0, PT, R34, R35, PT ;  /* 0x000000232200720c */ /* 0x000fc80003f04270 */
[----:B------:R-:W1:Y:S09]  /*4860*/  SHFL.DOWN PT, R34, R45, 0x10, R35 ;  /* 0x0a0000002d227989 */ /* 0x000e7200000e0023 */
[----:B0-----:R-:W-:Y:S01]  /*4870*/  @!P0 FADD.FTZ R44, R44, R41 ;  /* 0x000000292c2c8221 */ /* 0x001fe20000010000 */
[----:B------:R-:W-:Y:S01]  /*4880*/  FFMA.FTZ R41, R18, R43, R91 ;  /* 0x0000002b12297223 */ /* 0x000fe2000001005b */
[----:B------:R-:W-:Y:S01]  /*4890*/  IADD3 R18, R16, 0xc0, RZ ;  /* 0x000000c010127810 */ /* 0x000fe20007ffe0ff */
[----:B------:R-:W0:Y:S01]  /*48a0*/  LDC.64 R90, c[0x0][0x268] ;  /* 0x00009a00ff5a7b82 */ /* 0x000e220000000a00 */
[----:B------:R-:W-:-:S02]  /*48b0*/  FADD.FTZ R43, R20, R43 ;  /* 0x0000002b142b7221 */ /* 0x000fc40000010000 */
[----:B------:R-:W-:-:S04]  /*48c0*/  LEA R18, R37, R18, 0x18 ;  /* 0x0000001225127211 */ /* 0x000fc800078ec0ff */
[----:B------:R-:W-:Y:S01]  /*48d0*/  LEA R84, R71, R18, 0x4 ;  /* 0x0000001247547211 */ /* 0x000fe200078e20ff */
[----:B-1----:R-:W-:Y:S01]  /*48e0*/  @!P0 FADD.FTZ R45, R45, R34 ;  /* 0x000000222d2d8221 */ /* 0x002fe20000010000 */
[----:B---3--:R-:W-:-:S03]  /*48f0*/  ISETP.GE.U32.AND P0, PT, R83, 0x2, PT ;  /* 0x000000025300780c */ /* 0x008fc60003f06070 */
[----:B------:R1:W-:Y:S04]  /*4900*/  STS.128 [R84], R40 ;  /* 0x0000002854007388 */ /* 0x0003e80000000c00 */
[----:B------:R1:W-:Y:S01]  /*4910*/  @!P3 STS.64 [R17+0x18], R44 ;  /* 0x0000182c1100b388 */ /* 0x0003e20000000a00 */
[----:B------:R-:W-:Y:S06]  /*4920*/  BAR.SYNC.DEFER_BLOCKING 0x0 ;  /* 0x0000000000007b1d */ /* 0x000fec0000010000 */
[----:B------:R-:W-:Y:S05]  /*4930*/  @P2 BRA `(.L_x_465) ;  /* 0x0000000000b02947 */ /* 0x000fea0003800000 */
[----:B------:R-:W-:-:S05]  /*4940*/  LEA R37, R37, R16, 0x18 ;  /* 0x0000001025257211 */ /* 0x000fca00078ec0ff */
[----:B-1----:R-:W1:Y:S04]  /*4950*/  LDS.128 R16, [R37+0x20] ;  /* 0x0000200025107984 */ /* 0x002e680000000c00 */
[----:B------:R-:W2:Y:S04]  /*4960*/  LDS.128 R28, [R37+0x30] ;  /* 0x00003000251c7984 */ /* 0x000ea80000000c00 */
[----:B------:R-:W3:Y:S04]  /*4970*/  LDS.128 R24, [R37+0x40] ;  /* 0x0000400025187984 */ /* 0x000ee80000000c00 */
[----:B------:R-:W4:Y:S04]  /*4980*/  LDS.128 R20, [R37+0x50] ;  /* 0x0000500025147984 */ /* 0x000f280000000c00 */
[----:B------:R-:W5:Y:S01]  /*4990*/  LDS.128 R32, [R37+0x60] ;  /* 0x0000600025207984 */ /* 0x000f620000000c00 */
[----:B-1----:R-:W-:Y:S01]  /*49a0*/  FADD.FTZ R39, R44, R16 ;  /* 0x000000102c277221 */ /* 0x002fe20000010000 */
[----:B------:R-:W-:-:S02]  /*49b0*/  FADD.FTZ R16, R45, R17 ;  /* 0x000000112d107221 */ /* 0x000fc40000010000 */
[----:B------:R-:W-:Y:S01]  /*49c0*/  LDS.64 R44, [R37+0xa0] ;  /* 0x0000a000252c7984 */ /* 0x000fe20000000a00 */
        /* <DEDUP_REMOVED lines=8> */
[----:B------:R-:W-:Y:S02]  /*4a50*/  FADD.FTZ R24, R28, R25 ;  /* 0x000000191c187221 */ /* 0x000fe40000010000 */
[----:B------:R-:W2:Y:S01]  /*4a60*/  LDS.128 R28, [R37+0x80] ;  /* 0x00008000251c7984 */ /* 0x000ea20000000c00 */
[----:B------:R-:W-:Y:S01]  /*4a70*/  FADD.FTZ R39, R39, R26 ;  /* 0x0000001a27277221 */ /* 0x000fe20000010000 */
[----:B------:R-:W-:Y:S02]  /*4a80*/  FADD.FTZ R38, R24, R27 ;  /* 0x0000001b18267221 */ /* 0x000fe40000010000 */
[----:B------:R-:W3:Y:S01]  /*4a90*/  LDS.128 R24, [R37+0x90] ;  /* 0x0000900025187984 */ /* 0x000ee20000000c00 */
        /* <DEDUP_REMOVED lines=16> */
[----:B---3--:R-:W-:Y:S01]  /*4ba0*/  FADD.FTZ R39, R39, R24 ;  /* 0x0000001827277221 */ /* 0x008fe20000010000 */
[----:B------:R-:W-:-:S03]  /*4bb0*/  FADD.FTZ R38, R38, R25 ;  /* 0x0000001926267221 */ /* 0x000fc60000010000 */
[----:B------:R-:W-:Y:S01]  /*4bc0*/  FADD.FTZ R39, R39, R26 ;  /* 0x0000001a27277221 */ /* 0x000fe20000010000 */
[----:B------:R-:W-:-:S03]  /*4bd0*/  FADD.FTZ R38, R38, R27 ;  /* 0x0000001b26267221 */ /* 0x000fc60000010000 */
[----:B------:R-:W-:Y:S01]  /*4be0*/  FADD.FTZ R44, R39, R44 ;  /* 0x0000002c272c7221 */ /* 0x000fe20000010000 */
[----:B------:R-:W-:-:S07]  /*4bf0*/  FADD.FTZ R45, R38, R45 ;  /* 0x0000002d262d7221 */ /* 0x000fce0000010000 */
.L_x_465:
[----:B------:R-:W-:Y:S05]  /*4c00*/  BSYNC B0 ;  /* 0x0000000000007941 */ /* 0x000fea0003800000 */
.L_x_464:
[----:B------:R-:W-:Y:S01]  /*4c10*/  BAR.SYNC.DEFER_BLOCKING 0x0 ;  /* 0x0000000000007b1d */ /* 0x000fe20000010000 */
[----:B------:R-:W-:-:S05]  /*4c20*/  IMAD R85, R36, 0x23, R71 ;  /* 0x0000002324557824 */ /* 0x000fca00078e0247 */
[----:B------:R-:W-:Y:S04]  /*4c30*/  BSSY B0, `(.L_x_466) ;  /* 0x000004d000007945 */ /* 0x000fe80003800000 */
[----:B------:R-:W-:Y:S05]  /*4c40*/  @P4 BRA `(.L_x_467) ;  /* 0x00000004002c4947 */ /* 0x000fea0003800000 */
[----:B------:R-:W2:Y:S04]  /*4c50*/  LDS.128 R32, [R84+0x230] ;  /* 0x0002300054207984 */ /* 0x000ea80000000c00 */
[----:B------:R-:W3:Y:S04]  /*4c60*/  LDS.128 R28, [R84+0x460] ;  /* 0x00046000541c7984 */ /* 0x000ee80000000c00 */
[----:B-1----:R-:W1:Y:S04]  /*4c70*/  LDS.128 R16, [R84+0x690] ;  /* 0x0006900054107984 */ /* 0x002e680000000c00 */
[----:B------:R-:W4:Y:S04]  /*4c80*/  LDS.128 R20, [R84+0x8c0] ;  /* 0x0008c00054147984 */ /* 0x000f280000000c00 */
[----:B------:R-:W5:Y:S01]  /*4c90*/  LDS.128 R24, [R84+0xaf0] ;  /* 0x000af00054187984 */ /* 0x000f620000000c00 */
[----:B--2---:R-:W-:Y:S01]  /*4ca0*/  FADD.FTZ R37, R40, R32 ;  /* 0x0000002028257221 */ /* 0x004fe20000010000 */
[----:B------:R-:W-:Y:S01]  /*4cb0*/  FADD.FTZ R32, R41, R33 ;  /* 0x0000002129207221 */ /* 0x000fe20000010000 */
[----:B------:R-:W-:Y:S01]  /*4cc0*/  FADD.FTZ R33, R42, R34 ;  /* 0x000000222a217221 */ /* 0x000fe20000010000 */
[----:B------:R-:W-:Y:S01]  /*4cd0*/  FADD.FTZ R34, R43, R35 ;  /* 0x000000232b227221 */ /* 0x000fe20000010000 */
[----:B---3--:R-:W-:Y:S01]  /*4ce0*/  FADD.FTZ R41, R37, R28 ;  /* 0x0000001c25297221 */ /* 0x008fe20000010000 */
[----:B------:R-:W-:Y:S01]  /*4cf0*/  FADD.FTZ R32, R32, R29 ;  /* 0x0000001d20207221 */ /* 0x000fe20000010000 */
[----:B------:R-:W2:Y:S01]  /*4d00*/  LDS.128 R36, [R84+0xd20] ;  /* 0x000d200054247984 */ /* 0x000ea20000000c00 */
[----:B------:R-:W-:Y:S01]  /*4d10*/  FADD.FTZ R33, R33, R30 ;  /* 0x0000001e21217221 */ /* 0x000fe20000010000 */
[----:B------:R-:W-:Y:S01]  /*4d20*/  FADD.FTZ R34, R34, R31 ;  /* 0x0000001f22227221 */ /* 0x000fe20000010000 */
[----:B-1----:R-:W-:Y:S01]  /*4d30*/  FADD.FTZ R40, R32, R17 ;  /* 0x0000001120287221 */ /* 0x002fe20000010000 */
[----:B------:R-:W1:Y:S01]  /*4d40*/  LDS.128 R28, [R84+0xf50] ;  /* 0x000f5000541c7984 */ /* 0x000e620000000c00 */
[----:B------:R-:W-:Y:S01]  /*4d50*/  FADD.FTZ R43, R33, R18 ;  /* 0x00000012212b7221 */ /* 0x000fe20000010000 */
[----:B------:R-:W-:Y:S01]  /*4d60*/  FADD.FTZ R42, R34, R19 ;  /* 0x00000013222a7221 */ /* 0x000fe20000010000 */
[----:B------:R-:W-:Y:S01]  /*4d70*/  FADD.FTZ R41, R41, R16 ;  /* 0x0000001029297221 */ /* 0x000fe20000010000 */
[----:B------:R-:W3:Y:S01]  /*4d80*/  LDS.128 R32, [R84+0x1180] ;  /* 0x0011800054207984 */ /* 0x000ee20000000c00 */
[----:B----4-:R-:W-:Y:S01]  /*4d90*/  FADD.FTZ R40, R40, R21 ;  /* 0x0000001528287221 */ /* 0x010fe20000010000 */
[----:B------:R-:W-:Y:S01]  /*4da0*/  FADD.FTZ R43, R43, R22 ;  /* 0x000000162b2b7221 */ /* 0x000fe20000010000 */
[----:B------:R-:W-:Y:S01]  /*4db0*/  FADD.FTZ R41, R41, R20 ;  /* 0x0000001429297221 */ /* 0x000fe20000010000 */
[----:B------:R-:W4:Y:S01]  /*4dc0*/  LDS.128 R16, [R84+0x13b0] ;  /* 0x0013b00054107984 */ /* 0x000f220000000c00 */
[----:B------:R-:W-:Y:S01]  /*4dd0*/  FADD.FTZ R42, R42, R23 ;  /* 0x000000172a2a7221 */ /* 0x000fe20000010000 */
[----:B-----5:R-:W-:Y:S01]  /*4de0*/  FADD.FTZ R40, R40, R25 ;  /* 0x0000001928287221 */ /* 0x020fe20000010000 */
[----:B------:R-:W-:Y:S01]  /*4df0*/  FADD.FTZ R41, R41, R24 ;  /* 0x0000001829297221 */ /* 0x000fe20000010000 */
[----:B------:R-:W-:Y:S01]  /*4e00*/  FADD.FTZ R43, R43, R26 ;  /* 0x0000001a2b2b7221 */ /* 0x000fe20000010000 */
[----:B------:R-:W-:Y:S01]  /*4e10*/  FADD.FTZ R42, R42, R27 ;  /* 0x0000001b2a2a7221 */ /* 0x000fe20000010000 */
[----:B------:R-:W5:Y:S04]  /*4e20*/  LDS.128 R20, [R84+0x15e0] ;  /* 0x0015e00054147984 */ /* 0x000f680000000c00 */
[----:B------:R-:W0:Y:S01]  /*4e30*/  LDS.128 R24, [R84+0x1810] ;  /* 0x0018100054187984 */ /* 0x000e220000000c00 */
[----:B--2---:R-:W-:Y:S01]  /*4e40*/  FADD.FTZ R41, R41, R36 ;  /* 0x0000002429297221 */ /* 0x004fe20000010000 */
[----:B------:R-:W-:Y:S01]  /*4e50*/  FADD.FTZ R40, R40, R37 ;  /* 0x0000002528287221 */ /* 0x000fe20000010000 */
[----:B------:R-:W-:Y:S01]  /*4e60*/  FADD.FTZ R43, R43, R38 ;  /* 0x000000262b2b7221 */ /* 0x000fe20000010000 */
[----:B------:R-:W-:Y:S01]  /*4e70*/  FADD.FTZ R42, R42, R39 ;  /* 0x000000272a2a7221 */ /* 0x000fe20000010000 */
[----:B-1----:R-:W-:Y:S01]  /*4e80*/  FADD.FTZ R41, R41, R28 ;  /* 0x0000001c29297221 */ /* 0x002fe20000010000 */
[----:B------:R-:W-:Y:S01]  /*4e90*/  FADD.FTZ R40, R40, R29 ;  /* 0x0000001d28287221 */ /* 0x000fe20000010000 */
[----:B------:R-:W-:Y:S01]  /*4ea0*/  FADD.FTZ R43, R43, R30 ;  /* 0x0000001e2b2b7221 */ /* 0x000fe20000010000 */
[----:B------:R-:W-:Y:S01]  /*4eb0*/  FADD.FTZ R42, R42, R31 ;  /* 0x0000001f2a2a7221 */ /* 0x000fe20000010000 */
[----:B---3--:R-:W-:Y:S01]  /*4ec0*/  FADD.FTZ R41, R41, R32 ;  /* 0x0000002029297221 */ /* 0x008fe20000010000 */
[----:B------:R-:W1:Y:S01]  /*4ed0*/  LDS.128 R28, [R84+0x1a40] ;  /* 0x001a4000541c7984 */ /* 0x000e620000000c00 */
[----:B------:R-:W-:Y:S01]  /*4ee0*/  FADD.FTZ R40, R40, R33 ;  /* 0x0000002128287221 */ /* 0x000fe20000010000 */
[----:B------:R-:W-:Y:S01]  /*4ef0*/  FADD.FTZ R43, R43, R34 ;  /* 0x000000222b2b7221 */ /* 0x000fe20000010000 */
[----:B------:R-:W-:Y:S01]  /*4f00*/  FADD.FTZ R92, R42, R35 ;  /* 0x000000232a5c7221 */ /* 0x000fe20000010000 */
[----:B------:R-:W-:Y:S01]  /*4f10*/  LDS.128 R36, [R84+0x1ea0] ;  /* 0x001ea00054247984 */ /* 0x000fe20000000c00 */
[----:B----4-:R-:W-:Y:S01]  /*4f20*/  FADD.FTZ R93, R41, R16 ;  /* 0x00000010295d7221 */ /* 0x010fe20000010000 */
[----:B------:R-:W-:Y:S01]  /*4f30*/  FADD.FTZ R16, R40, R17 ;  /* 0x0000001128107221 */ /* 0x000fe20000010000 */
[----:B------:R-:W-:Y:S01]  /*4f40*/  FADD.FTZ R17, R43, R18 ;  /* 0x000000122b117221 */ /* 0x000fe20000010000 */
[----:B------:R-:W2:Y:S01]  /*4f50*/  LDS.128 R32, [R84+0x1c70] ;  /* 0x001c700054207984 */ /* 0x000ea20000000c00 */
[----:B------:R-:W-:Y:S01]  /*4f60*/  FADD.FTZ R92, R92, R19 ;  /* 0x000000135c5c7221 */ /* 0x000fe20000010000 */
[----:B-----5:R-:W-:Y:S01]  /*4f70*/  FADD.FTZ R93, R93, R20 ;  /* 0x000000145d5d7221 */ /* 0x020fe20000010000 */
[----:B------:R-:W-:Y:S01]  /*4f80*/  FADD.FTZ R16, R16, R21 ;  /* 0x0000001510107221 */ /* 0x000fe20000010000 */
[----:B------:R-:W3:Y:S01]  /*4f90*/  LDS.128 R40, [R84+0x20d0] ;  /* 0x0020d00054287984 */ /* 0x000ee20000000c00 */
        /* <DEDUP_REMOVED lines=21> */
[----:B------:R-:W-:-:S07]  /*50f0*/  FADD.FTZ R43, R92, R43 ;  /* 0x0000002b5c2b7221 */ /* 0x000fce0000010000 */
.L_x_467:
[----:B------:R-:W-:Y:S05]  /*5100*/  BSYNC B0 ;  /* 0x0000000000007941 */ /* 0x000fea0003800000 */
.L_x_466:
[----:B------:R-:W-:Y:S01]  /*5110*/  BSSY B0, `(.L_x_468) ;  /* 0x0000011000007945 */ /* 0x000fe20003800000 */
[----:B------:R-:W-:Y:S01]  /*5120*/  PRMT R24, R62, 0x7632, R24 ;  /* 0x000076323e187816 */ /* 0x000fe20000000018 */
[----:B0-----:R-:W-:Y:S02]  /*5130*/  IMAD.WIDE R90, R85, 0x4, R90 ;  /* 0x00000004555a7825 */ /* 0x001fe400078e025a */
[----:B------:R-:W-:Y:S05]  /*5140*/  @P4 BRA `(.L_x_469) ;  /* 0x0000000000344947 */ /* 0x000fea0003800000 */
[----:B-1----:R-:W0:Y:S01]  /*5150*/  LDC.64 R16, c[0x0][0x288] ;  /* 0x0000a200ff107b82 */ /* 0x002e220000000a00 */
[----:B------:R-:W-:Y:S01]  /*5160*/  MOV R23, UR7 ;  /* 0x0000000700177c02 */ /* 0x000fe20008000f00 */
[----:B------:R2:W-:Y:S01]  /*5170*/  REDG.E.ADD.F32.FTZ.RN.STRONG.GPU desc[UR14][R90.64], R40 ;  /* 0x000000285a0079a6 */ /* 0x0005e2000c10f38e */
[----:B------:R-:W-:Y:S02]  /*5180*/  MOV R19, UR8 ;  /* 0x0000000800137c02 */ /* 0x000fe40008000f00 */
[-C--:B------:R-:W-:Y:S02]  /*5190*/  LEA R22, P3, R23, R90.reuse, 0x2 ;  /* 0x0000005a17167211 */ /* 0x080fe400078610ff */
[----:B------:R-:W-:Y:S02]  /*51a0*/  LEA R18, P6, R19, R90, 0x2 ;  /* 0x0000005a13127211 */ /* 0x000fe400078c10ff */
[C---:B------:R-:W-:Y:S02]  /*51b0*/  IADD3.X R23, R91.reuse, UR9, RZ, P3, !PT ;  /* 0x000000095b177c10 */ /* 0x040fe40009ffe4ff */
[----:B------:R-:W-:-:S03]  /*51c0*/  IADD3.X R19, R91, UR10, RZ, P6, !PT ;  /* 0x0000000a5b137c10 */ /* 0x000fc6000b7fe4ff */
[----:B------:R2:W-:Y:S01]  /*51d0*/  REDG.E.ADD.F32.FTZ.RN.STRONG.GPU desc[UR14][R22.64], R41 ;  /* 0x00000029160079a6 */ /* 0x0005e2000c10f38e */
[----:B0-----:R-:W-:-:S04]  /*51e0*/  LEA R20, P4, R16, R90, 0x2 ;  /* 0x0000005a10147211 */ /* 0x001fc800078810ff */
[----:B------:R-:W-:-:S05]  /*51f0*/  LEA.HI.X R21, R16, R91, R17, 0x2, P4 ;  /* 0x0000005b10157211 */ /* 0x000fca00020f1411 */
[----:B------:R2:W-:Y:S04]  /*5200*/  REDG.E.ADD.F32.FTZ.RN.STRONG.GPU desc[UR14][R20.64], R42 ;  /* 0x0000002a140079a6 */ /* 0x0005e8000c10f38e */
[----:B------:R2:W-:Y:S02]  /*5210*/  REDG.E.ADD.F32.FTZ.RN.STRONG.GPU desc[UR14][R18.64], R43 ;  /* 0x0000002b120079a6 */ /* 0x0005e4000c10f38e */
.L_x_469:
[----:B------:R-:W-:Y:S05]  /*5220*/  BSYNC B0 ;  /* 0x0000000000007941 */ /* 0x000fea0003800000 */
.L_x_468:
        /* <DEDUP_REMOVED lines=12> */
[----:B------:R-:W0:Y:S01]  /*52f0*/  LDC R37, c[0x0][0x10] ;  /* 0x00000400ff257b82 */ /* 0x000e220000000800 */
[----:B------:R-:W3:Y:S01]  /*5300*/  S2R R36, SR_CTAID.Y ;  /* 0x0000000000247919 */ /* 0x000ee20000002600 */
[----:B------:R-:W-:-:S06]  /*5310*/  ULOP3.LUT UR11, UR4, 0x1, URZ, 0xc0, !UPT ;  /* 0x00000001040b7892 */ /* 0x000fcc000f8ec03f */
[----:B-1----:R-:W1:Y:S08]  /*5320*/  LDC.64 R16, c[0x0][0x258] ;  /* 0x00009600ff107b82 */ /* 0x002e700000000a00 */
[----:B--2---:R-:W2:Y:S01]  /*5330*/  LDC.64 R40, c[0x0][0x260] ;  /* 0x00009800ff287b82 */ /* 0x004ea20000000a00 */
[----:B0-----:R-:W-:-:S04]  /*5340*/  IMAD R18, R37, UR11, RZ ;  /* 0x0000000b25127c24 */ /* 0x001fc8000f8e02ff */
[C---:B------:R-:W-:Y:S01]  /*5350*/  IMAD R20, R18.reuse, R83, RZ ;  /* 0x0000005312147224 */ /* 0x040fe200078e02ff */
[----:B---3--:R-:W-:-:S04]  /*5360*/  IADD3 R19, R18, R36, RZ ;  /* 0x0000002412137210 */ /* 0x008fc80007ffe0ff */
[----:B------:R-:W-:Y:S01]  /*5370*/  SHF.L.U32 R21, R20, 0x1, RZ ;  /* 0x0000000114157819 */ /* 0x000fe200000006ff */
[----:B-1----:R-:W-:-:S04]  /*5380*/  IMAD.WIDE.U32 R16, R19, 0x4, R16 ;  /* 0x0000000413107825 */ /* 0x002fc800078e0010 */
[----:B--2---:R-:W-:Y:S01]  /*5390*/  IMAD.WIDE R40, R21, 0x4, R40 ;  /* 0x0000000415287825 */ /* 0x004fe200078e0228 */
        /* <DEDUP_REMOVED lines=22> */
.L_x_472:
[----:B------:R-:W2:Y:S04]  /*5500*/  LDG.E.STRONG.GPU R18, desc[UR14][R16.64] ;  /* 0x0000000e10127981 */ /* 0x000ea8000c1ef900 */
[----:B--2---:R-:W-:Y:S01]  /*5510*/  CCTL.IVALL ;  /* 0x00000000ff00798f */ /* 0x004fe20002000000 */
[----:B------:R-:W-:Y:S05]  /*5520*/  YIELD ;  /* 0x0000000000007946 */ /* 0x000fea0003800000 */
[----:B------:R-:W-:-:S13]  /*5530*/  ISETP.NE.AND P0, PT, R18, R21, PT ;  /* 0x000000151200720c */ /* 0x000fda0003f05270 */
[----:B------:R-:W-:Y:S05]  /*5540*/  @P0 BRA `(.L_x_472) ;  /* 0xfffffffc00ec0947 */ /* 0x000fea000383ffff */
.L_x_471:
        /* <DEDUP_REMOVED lines=17> */
.L_x_476:
        /* <DEDUP_REMOVED lines=115> */
.L_x_475:
        /* <DEDUP_REMOVED lines=61> */
.L_x_477:
[----:B------:R-:W-:-:S13]  /*6160*/  ISETP.NE.OR P0, PT, R38, RZ, P0 ;  /* 0x000000ff2600720c */ /* 0x000fda0000705670 */
[----:B------:R-:W-:Y:S05]  /*6170*/  @!P0 BRA `(.L_x_473) ;  /* 0x00000000007c8947 */ /* 0x000fea0003800000 */
.L_x_474:
        /* <DEDUP_REMOVED lines=31> */
.L_x_473:
        /* <DEDUP_REMOVED lines=11> */
.L_x_479:
[----:B------:R-:W-:Y:S05]  /*6420*/  BSYNC B0 ;  /* 0x0000000000007941 */ /* 0x000fea0003800000 */
.L_x_478:
        /* <DEDUP_REMOVED lines=16> */
.L_x_470:
[----:B------:R-:W0:Y:S01]  /*6530*/  S2UR UR12, SR_CgaCtaId ;  /* 0x00000000000c79c3 */ /* 0x000e220000008800 */
        /* <DEDUP_REMOVED lines=9> */
[----:B-12---:R-:W-:Y:S01]  /*65d0*/  FMUL.FTZ R41, R62, UR20 ;  /* 0x000000143e297c20 */ /* 0x006fe20008410000 */
[----:B------:R-:W-:Y:S01]  /*65e0*/  SHF.L.U32 R63, R63, 0x10, RZ ;  /* 0x000000103f3f7819 */ /* 0x000fe200000006ff */
[----:B------:R-:W-:Y:S01]  /*65f0*/  FMUL.FTZ R39, R24, UR20 ;  /* 0x0000001418277c20 */ /* 0x000fe20008410000 */
        /* <DEDUP_REMOVED lines=8> */
[----:B------:R-:W-:Y:S01]  /*6680*/  SHF.L.U32 R16, R61, 0x10, RZ ;  /* 0x000000103d107819 */ /* 0x000fe200000006ff */
[----:B------:R-:W-:-:S12]  /*6690*/  @!P5 BRA `(.L_x_480) ;  /* 0x000000000048d947 */ /* 0x000fd80003800000 */
        /* <DEDUP_REMOVED lines=18> */
.L_x_480:
[----:B------:R-:W-:Y:S04]  /*67c0*/  BSSY B0, `(.L_x_481) ;  /* 0x0000014000007945 */ /* 0x000fe80003800000 */
[----:B------:R-:W-:Y:S05]  /*67d0*/  @!P1 BRA `(.L_x_482) ;  /* 0x0000000000489947 */ /* 0x000fea0003800000 */
        /* <DEDUP_REMOVED lines=18> */
.L_x_482:
[----:B------:R-:W-:Y:S05]  /*6900*/  BSYNC B0 ;  /* 0x0000000000007941 */ /* 0x000fea0003800000 */
.L_x_481:
        /* <DEDUP_REMOVED lines=29> */
.L_x_483:
[----:B------:R-:W-:Y:S04]  /*6ae0*/  BSSY B0, `(.L_x_484) ;  /* 0x0000014000007945 */ /* 0x000fe80003800000 */
[----:B------:R-:W-:Y:S05]  /*6af0*/  @P0 BRA `(.L_x_485) ;  /* 0x0000000000480947 */ /* 0x000fea0003800000 */
[--C-:B------:R-:W-:Y:S01]  /*6b00*/  FFMA.FTZ R17, R63, UR11, R20.reuse ;  /* 0x0000000b3f117c23 */ /* 0x100fe20008010014 */
[----:B------:R-:W-:Y:S01]  /*6b10*/  FFMA.FTZ R16, R35, UR11, R20 ;  /* 0x0000000b23107c23 */ /* 0x000fe20008010014 */
[----:B------:R-:W-:Y:S02]  /*6b20*/  ULDC.64 UR22, c[0x0][0x288] ;  /* 0x0000a20000167ab9 */ /* 0x000fe40000000a00 */
[----:B0-----:R-:W-:Y:S02]  /*6b30*/  IMAD R18, R7, UR22, RZ ;  /* 0x0000001607127c24 */ /* 0x001fe4000f8e02ff */
        /* <DEDUP_REMOVED lines=14> */
.L_x_485:
[----:B------:R-:W-:Y:S05]  /*6c20*/  BSYNC B0 ;  /* 0x0000000000007941 */ /* 0x000fea0003800000 */
.L_x_484:
[----:B------:R-:W-:Y:S01]  /*6c30*/  ISETP.GE.U32.AND P4, PT, R68, UR18, PT ;  /* 0x0000001244007c0c */ /* 0x000fe2000bf86070 */
[----:B------:R-:W-:Y:S01]  /*6c40*/  FADD.FTZ R58, R58, -UR13 ;  /* 0x8000000d3a3a7e21 */ /* 0x000fe20008010000 */
[----:B------:R-:W-:Y:S01]  /*6c50*/  ISETP.GE.U32.AND P2, PT, R67, UR18, PT ;  /* 0x0000001243007c0c */ /* 0x000fe2000bf46070 */
[----:B------:R-:W-:Y:S01]  /*6c60*/  FADD.FTZ R32, R32, -UR13 ;  /* 0x8000000d20207e21 */ /* 0x000fe20008010000 */
[----:B------:R-:W-:Y:S01]  /*6c70*/  ISETP.GE.U32.AND P3, PT, R66, UR18, PT ;  /* 0x0000001242007c0c */ /* 0x000fe2000bf66070 */
[----:B------:R-:W-:Y:S01]  /*6c80*/  FMUL.FTZ R33, R58, UR20 ;  /* 0x000000143a217c20 */ /* 0x000fe20008410000 */
[----:B------:R-:W-:Y:S01]  /*6c90*/  ISETP.GE.AND.EX P4, PT, R11, UR19, PT, P4 ;  /* 0x000000130b007c0c */ /* 0x000fe2000bf86340 */
[----:B------:R-:W-:Y:S01]  /*6ca0*/  FMUL.FTZ R23, R32, UR20 ;  /* 0x0000001420177c20 */ /* 0x000fe20008410000 */
[----:B------:R-:W-:Y:S02]  /*6cb0*/  ISETP.GE.AND.EX P2, PT, R13, UR19, PT, P2 ;  /* 0x000000130d007c0c */ /* 0x000fe4000bf46320 */
[----:B------:R-:W-:-:S02]  /*6cc0*/  SHF.L.U32 R16, R57, 0x10, RZ ;  /* 0x0000001039107819 */ /* 0x000fc400000006ff */
[----:B------:R-:W-:Y:S02]  /*6cd0*/  ISETP.GE.U32.AND P0, PT, R65, UR18, PT ;  /* 0x0000001241007c0c */ /* 0x000fe4000bf06070 */
[----:B------:R-:W-:Y:S02]  /*6ce0*/  ISETP.GE.AND.EX P3, PT, R15, UR19, PT, P3 ;  /* 0x000000130f007c0c */ /* 0x000fe4000bf66330 */
[C---:B------:R-:W-:Y:S02]  /*6cf0*/  ISETP.GT.U32.OR P4, PT, R71.reuse, 0x22f, P4 ;  /* 0x0000022f4700780c */ /* 0x040fe40002784470 */
[----:B------:R-:W-:Y:S02]  /*6d00*/  ISETP.GT.U32.OR P2, PT, R71, 0x22f, P2 ;  /* 0x0000022f4700780c */ /* 0x000fe40001744470 */
[----:B------:R-:W-:Y:S02]  /*6d10*/  SHF.L.U32 R31, R31, 0x10, RZ ;  /* 0x000000101f1f7819 */ /* 0x000fe400000006ff */
[----:B------:R-:W-:-:S02]  /*6d20*/  SHF.L.U32 R59, R59, 0x10, RZ ;  /* 0x000000103b3b7819 */ /* 0x000fc400000006ff */
[----:B------:R-:W-:Y:S01]  /*6d30*/  SHF.L.U32 R30, R30, 0x10, RZ ;  /* 0x000000101e1e7819 */ /* 0x000fe200000006ff */
[----:B------:R-:W-:Y:S06]  /*6d40*/  @!P5 BRA `(.L_x_486) ;  /* 0x000000000048d947 */ /* 0x000fec0003800000 */
[----:B-1----:R-:W-:Y:S01]  /*6d50*/  FFMA.FTZ R7, R33, R81, R80 ;  /* 0x0000005121077223 */ /* 0x002fe20000010050 */
        /* <DEDUP_REMOVED lines=17> */
.L_x_486:
[----:B------:R-:W-:Y:S04]  /*6e70*/  BSSY B0, `(.L_x_487) ;  /* 0x0000014000007945 */ /* 0x000fe80003800000 */
[----:B------:R-:W-:Y:S05]  /*6e80*/  @P4 BRA `(.L_x_488) ;  /* 0x0000000000484947 */ /* 0x000fea0003800000 */
[--C-:B-1----:R-:W-:Y:S01]  /*6e90*/  FFMA.FTZ R7, R33, UR11, R20.reuse ;  /* 0x0000000b21077c23 */ /* 0x102fe20008010014 */
[----:B------:R-:W-:Y:S01]  /*6ea0*/  ULDC.64 UR22, c[0x0][0x288] ;  /* 0x0000a20000167ab9 */ /* 0x000fe20000000a00 */
[----:B------:R-:W-:Y:S01]  /*6eb0*/  MOV R17, R89 ;  /* 0x0000005900117202 */ /* 0x000fe20000000f00 */
[----:B0-----:R-:W-:Y:S01]  /*6ec0*/  FFMA.FTZ R18, R23, UR11, R20 ;  /* 0x0000000b17127c23 */ /* 0x001fe20008010014 */
        /* <DEDUP_REMOVED lines=12> */
[----:B------:R-:W-:-:S05]  /*6f90*/  LEA.HI.X R19, R16, UR23, R11, 0x1, P4 ;  /* 0x0000001710137c11 */ /* 0x000fca000a0f0c0b */
[----:B------:R2:W-:Y:S02]  /*6fa0*/  STG.E desc[UR14][R18.64], R7 ;  /* 0x0000000712007986 */ /* 0x0005e4000c10190e */
.L_x_488:
[----:B------:R-:W-:Y:S05]  /*6fb0*/  BSYNC B0 ;  /* 0x0000000000007941 */ /* 0x000fea0003800000 */
.L_x_487:
[----:B------:R-:W-:Y:S01]  /*6fc0*/  FADD.FTZ R59, R59, -UR13 ;  /* 0x8000000d3b3b7e21 */ /* 0x000fe20008010000 */
[----:B------:R-:W-:Y:S01]  /*6fd0*/  FADD.FTZ R30, R30, -UR13 ;  /* 0x8000000d1e1e7e21 */ /* 0x000fe20008010000 */
[----:B------:R-:W-:Y:S02]  /*6fe0*/  SHF.L.U32 R72, R72, 0x10, RZ ;  /* 0x0000001048487819 */ /* 0x000fe400000006ff */
[----:B------:R-:W-:Y:S01]  /*6ff0*/  SHF.L.U32 R29, R29, 0x10, RZ ;  /* 0x000000101d1d7819 */ /* 0x000fe200000006ff */
[----:B------:R-:W-:Y:S01]  /*7000*/  FMUL.FTZ R59, R59, UR20 ;  /* 0x000000143b3b7c20 */ /* 0x000fe20008410000 */
[----:B0-----:R-:W-:Y:S01]  /*7010*/  FMUL.FTZ R21, R30, UR20 ;  /* 0x000000141e157c20 */ /* 0x001fe20008410000 */
[----:B------:R-:W-:Y:S06]  /*7020*/  @!P5 BRA `(.L_x_489) ;  /* 0x000000000048d947 */ /* 0x000fec0003800000 */
[----:B-12---:R-:W-:Y:S01]  /*7030*/  FFMA.FTZ R7, R59, R81, R80 ;  /* 0x000000513b077223 */ /* 0x006fe20000010050 */
        /* <DEDUP_REMOVED lines=17> */
.L_x_489:
[----:B------:R-:W-:Y:S04]  /*7150*/  BSSY B0, `(.L_x_490) ;  /* 0x0000014000007945 */ /* 0x000fe80003800000 */
[----:B------:R-:W-:Y:S05]  /*7160*/  @P2 BRA `(.L_x_491) ;  /* 0x0000000000482947 */ /* 0x000fea0003800000 */
[--C-:B------:R-:W-:Y:S01]  /*7170*/  FFMA.FTZ R16, R21, UR11, R20.reuse ;  /* 0x0000000b15107c23 */ /* 0x100fe20008010014 */
[----:B------:R-:W-:Y:S01]  /*7180*/  ULDC.64 UR22, c[0x0][0x288] ;  /* 0x0000a20000167ab9 */ /* 0x000fe20000000a00 */
[----:B-12---:R-:W-:Y:S01]  /*7190*/  FFMA.FTZ R7, R59, UR11, R20 ;  /* 0x0000000b3b077c23 */ /* 0x006fe20008010014 */
[----:B------:R-:W-:Y:S01]  /*71a0*/  MOV R17, R89 ;  /* 0x0000005900117202 */ /* 0x000fe20000000f00 */
[----:B------:R-:W-:Y:S01]  /*71b0*/  FFMA.FTZ R29, R29, R82, -R16 ;  /* 0x000000521d1d7223 */ /* 0x000fe20000010810 */
[----:B------:R-:W-:Y:S01]  /*71c0*/  MOV R16, R86 ;  /* 0x0000005600107202 */ /* 0x000fe20000000f00 */
[----:B------:R-:W-:Y:S02]  /*71d0*/  IMAD R18, R13, UR22, RZ ;  /* 0x000000160d127c24 */ /* 0x000fe4000f8e02ff */
[----:B------:R-:W-:Y:S02]  /*71e0*/  FFMA.FTZ R7, R72, R81, -R7 ;  /* 0x0000005148077223 */ /* 0x000fe40000010807 */
        /* <DEDUP_REMOVED lines=10> */
.L_x_491:
[----:B------:R-:W-:Y:S05]  /*7290*/  BSYNC B0 ;  /* 0x0000000000007941 */ /* 0x000fea0003800000 */
.L_x_490:
[----:B------:R-:W-:Y:S02]  /*72a0*/  SHF.L.U32 R73, R73, 0x10, RZ ;  /* 0x0000001049497819 */ /* 0x000fe400000006ff */
[----:B------:R-:W-:Y:S02]  /*72b0*/  SHF.L.U32 R28, R28, 0x10, RZ ;  /* 0x000000101c1c7819 */ /* 0x000fe400000006ff */
[----:B------:R-:W-:Y:S01]  /*72c0*/  ISETP.GE.AND.EX P0, PT, R47, UR19, PT, P0 ;  /* 0x000000132f007c0c */ /* 0x000fe2000bf06300 */
[----:B------:R-:W-:Y:S01]  /*72d0*/  FADD.FTZ R73, R73, -UR13 ;  /* 0x8000000d49497e21 */ /* 0x000fe20008010000 */
        /* <DEDUP_REMOVED lines=8> */
[----:B012---:R-:W-:Y:S01]  /*7360*/  FFMA.FTZ R7, R73, R81, R80 ;  /* 0x0000005149077223 */ /* 0x007fe20000010050 */
        /* <DEDUP_REMOVED lines=17> */
.L_x_492:
[----:B------:R-:W-:Y:S04]  /*7480*/  BSSY B0, `(.L_x_493) ;  /* 0x0000014000007945 */ /* 0x000fe80003800000 */
[----:B------:R-:W-:Y:S05]  /*7490*/  @P3 BRA `(.L_x_494) ;  /* 0x0000000000483947 */ /* 0x000fea0003800000 */
[--C-:B------:R-:W-:Y:S01]  /*74a0*/  FFMA.FTZ R16, R21, UR11, R20.reuse ;  /* 0x0000000b15107c23 */ /* 0x100fe20008010014 */
[----:B------:R-:W-:Y:S01]  /*74b0*/  ULDC.64 UR22, c[0x0][0x288] ;  /* 0x0000a20000167ab9 */ /* 0x000fe20000000a00 */
[----:B012---:R-:W-:Y:S01]  /*74c0*/  FFMA.FTZ R7, R73, UR11, R20 ;  /* 0x0000000b49077c23 */ /* 0x007fe20008010014 */
        /* <DEDUP_REMOVED lines=15> */
.L_x_494:
[----:B------:R-:W-:Y:S05]  /*75c0*/  BSYNC B0 ;  /* 0x0000000000007941 */ /* 0x000fea0003800000 */
.L_x_493:
        /* <DEDUP_REMOVED lines=9> */
[----:B0123--:R-:W-:Y:S01]  /*7660*/  SHF.R.S32.HI R7, RZ, 0x1f, R64 ;  /* 0x0000001fff077819 */ /* 0x00ffe20000011440 */
        /* <DEDUP_REMOVED lines=19> */
.L_x_495:
[----:B------:R-:W-:Y:S04]  /*77a0*/  BSSY B0, `(.L_x_496) ;  /* 0x0000014000007945 */ /* 0x000fe80003800000 */
[----:B------:R-:W-:Y:S05]  /*77b0*/  @P0 BRA `(.L_x_497) ;  /* 0x0000000000480947 */ /* 0x000fea0003800000 */
[--C-:B------:R-:W-:Y:S01]  /*77c0*/  FFMA.FTZ R16, R21, UR11, R20.reuse ;  /* 0x0000000b15107c23 */ /* 0x100fe20008010014 */
[----:B------:R-:W-:Y:S01]  /*77d0*/  ULDC.64 UR22, c[0x0][0x288] ;  /* 0x0000a20000167ab9 */ /* 0x000fe20000000a00 */
[----:B------:R-:W-:Y:S01]  /*77e0*/  FFMA.FTZ R11, R75, UR11, R20 ;  /* 0x0000000b4b0b7c23 */ /* 0x000fe20008010014 */
        /* <DEDUP_REMOVED lines=15> */
.L_x_497:
[----:B------:R-:W-:Y:S05]  /*78e0*/  BSYNC B0 ;  /* 0x0000000000007941 */ /* 0x000fea0003800000 */
.L_x_496:
[C---:B------:R-:W-:Y:S02]  /*78f0*/  PRMT R13, R55.reuse, 0x7632, R13 ;  /* 0x00007632370d7816 */ /* 0x040fe4000000000d */
[----:B------:R-:W-:Y:S02]  /*7900*/  SHF.L.U32 R55, R55, 0x10, RZ ;  /* 0x0000001037377819 */ /* 0x000fe400000006ff */
[----:B------:R-:W-:Y:S02]  /*7910*/  SHF.L.U32 R13, R13, 0x10, RZ ;  /* 0x000000100d0d7819 */ /* 0x000fe400000006ff */
[----:B0-----:R-:W-:Y:S01]  /*7920*/  IADD3 R11, R70, 0x70, RZ ;  /* 0x00000070460b7810 */ /* 0x001fe20007ffe0ff */
        /* <DEDUP_REMOVED lines=30> */
.L_x_498:
        /* <DEDUP_REMOVED lines=10> */
[C---:B------:R-:W-:Y:S02]  /*7bb0*/  IMAD R19, R64.reuse, UR23, R19 ;  /* 0x0000001740137c24 */ /* 0x040fe4000f8e0213 */
        /* <DEDUP_REMOVED lines=9> */
.L_x_500:
[----:B------:R-:W-:Y:S05]  /*7c50*/  BSYNC B0 ;  /* 0x0000000000007941 */ /* 0x000fea0003800000 */
.L_x_499:
        /* <DEDUP_REMOVED lines=34> */
.L_x_501:
        /* <DEDUP_REMOVED lines=9> */
[----:B------:R-:W-:-:S03]  /*7f10*/  MOV R17, R89 ;  /* 0x0000005900117202 */ /* 0x000fc60000000f00 */
        /* <DEDUP_REMOVED lines=10> */
.L_x_503:
[----:B------:R-:W-:Y:S05]  /*7fc0*/  BSYNC B0 ;  /* 0x0000000000007941 */ /* 0x000fea0003800000 */
.L_x_502:
        /* <DEDUP_REMOVED lines=34> */
.L_x_504:
        /* <DEDUP_REMOVED lines=20> */
.L_x_506:
[----:B------:R-:W-:Y:S05]  /*8330*/  BSYNC B0 ;  /* 0x0000000000007941 */ /* 0x000fea0003800000 */
.L_x_505:
        /* <DEDUP_REMOVED lines=34> */
.L_x_507:
        /* <DEDUP_REMOVED lines=20> */
.L_x_509:
[----:B------:R-:W-:Y:S05]  /*86a0*/  BSYNC B0 ;  /* 0x0000000000007941 */ /* 0x000fea0003800000 */
.L_x_508:
[C---:B------:R-:W-:Y:S02]  /*86b0*/  PRMT R13, R46.reuse, 0x7632, R13 ;  /* 0x000076322e0d7816 */ /* 0x040fe4000000000d */
[----:B------:R-:W-:Y:S02]  /*86c0*/  SHF.L.U32 R46, R46, 0x10, RZ ;  /* 0x000000102e2e7819 */ /* 0x000fe400000006ff */
[----:B------:R-:W-:Y:S02]  /*86d0*/  SHF.L.U32 R13, R13, 0x10, RZ ;  /* 0x000000100d0d7819 */ /* 0x000fe400000006ff */
[----:B0-----:R-:W-:Y:S01]  /*86e0*/  PRMT R17, R4, 0x7632, R17 ;  /* 0x0000763204117816 */ /* 0x001fe20000000011 */
        /* <DEDUP_REMOVED lines=30> */
.L_x_510:
        /* <DEDUP_REMOVED lines=10> */
[----:B------:R-:W-:-:S04]  /*8970*/  IMAD.WIDE.U32 R18, R7, UR22, R16 ;  /* 0x0000001607127c25 */ /* 0x000fc8000f8e0010 */
[----:B------:R-:W-:Y:S01]  /*8980*/  IMAD R17, R7, UR23, R22 ;  /* 0x0000001707117c24 */ /* 0x000fe2000f8e0216 */
[----:B------:R-:W-:Y:S01]  /*8990*/  ULDC.64 UR22, c[0x0][0x210] ;  /* 0x0000840000167ab9 */ /* 0x000fe20000000a00 */
[----:B------:R-:W-:Y:S01]  /*89a0*/  FMUL.FTZ R7, R4, UR20 ;  /* 0x0000001404077c20 */ /* 0x000fe20008410000 */
[----:B------:R-:W-:Y:S01]  /*89b0*/  FMUL.FTZ R4, R15, UR20 ;  /* 0x000000140f047c20 */ /* 0x000fe20008410000 */
[----:B------:R-:W-:Y:S02]  /*89c0*/  LEA R16, P2, R18, UR22, 0x1 ;  /* 0x0000001612107c11 */ /* 0x000fe4000f8408ff */
[----:B------:R-:W-:Y:S02]  /*89d0*/  IADD3 R17, R19, R17, RZ ;  /* 0x0000001113117210 */ /* 0x000fe40007ffe0ff */
[----:B------:R-:W-:Y:S02]  /*89e0*/  F2FP.BF16.F32.PACK_AB R7, R4, R7 ;  /* 0x000000070407723e */ /* 0x000fe400000010ff */
[----:B------:R-:W-:-:S05]  /*89f0*/  LEA.HI.X R17, R18, UR23, R17, 0x1, P2 ;  /* 0x0000001712117c11 */ /* 0x000fca00090f0c11 */
[----:B------:R0:W-:Y:S02]  /*8a00*/  STG.E desc[UR14][R16.64], R7 ;  /* 0x0000000710007986 */ /* 0x0001e4000c10190e */
.L_x_512:
[----:B------:R-:W-:Y:S05]  /*8a10*/  BSYNC B0 ;  /* 0x0000000000007941 */ /* 0x000fea0003800000 */
.L_x_511:
[C---:B0-----:R-:W-:Y:S02]  /*8a20*/  PRMT R7, R48.reuse, 0x7632, R7 ;  /* 0x0000763230077816 */ /* 0x041fe40000000007 */
[----:B------:R-:W-:Y:S02]  /*8a30*/  SHF.L.U32 R48, R48, 0x10, RZ ;  /* 0x0000001030307819 */ /* 0x000fe400000006ff */
[----:B------:R-:W-:Y:S02]  /*8a40*/  SHF.L.U32 R7, R7, 0x10, RZ ;  /* 0x0000001007077819 */ /* 0x000fe400000006ff */
[----:B------:R-:W-:Y:S01]  /*8a50*/  PRMT R15, R14, 0x7632, R15 ;  /* 0x000076320e0f7816 */ /* 0x000fe2000000000f */
        /* <DEDUP_REMOVED lines=30> */
.L_x_513:
        /* <DEDUP_REMOVED lines=20> */
.L_x_515:
[----:B------:R-:W-:Y:S05]  /*8d80*/  BSYNC B0 ;  /* 0x0000000000007941 */ /* 0x000fea0003800000 */
.L_x_514:
[C---:B------:R-:W-:Y:S02]  /*8d90*/  PRMT R13, R5.reuse, 0x7632, R13 ;  /* 0x00007632050d7816 */ /* 0x040fe4000000000d */
[----:B0-----:R-:W-:Y:S02]  /*8da0*/  SHF.L.U32 R11, R5, 0x10, RZ ;  /* 0x00000010050b7819 */ /* 0x001fe400000006ff */
        /* <DEDUP_REMOVED lines=31> */
.L_x_516:
[----:B------:R-:W-:Y:S04]  /*8fa0*/  BSSY B0, `(.L_x_517) ;  /* 0x0000014000007945 */ /* 0x000fe80003800000 */
[----:B------:R-:W-:Y:S05]  /*8fb0*/  @P2 BRA `(.L_x_518) ;  /* 0x0000000000482947 */ /* 0x000fea0003800000 */
[--C-:B------:R-:W-:Y:S01]  /*8fc0*/  FFMA.FTZ R5, R23, UR11, R20.reuse ;  /* 0x0000000b17057c23 */ /* 0x100fe20008010014 */
[----:B------:R-:W-:Y:S01]  /*8fd0*/  ULDC.64 UR22, c[0x0][0x288] ;  /* 0x0000a20000167ab9 */ /* 0x000fe20000000a00 */
[----:B------:R-:W-:Y:S01]  /*8fe0*/  MOV R15, R89 ;  /* 0x00000059000f7202 */ /* 0x000fe20000000f00 */
[----:B------:R-:W-:Y:S01]  /*8ff0*/  FFMA.FTZ R16, R21, UR11, R20 ;  /* 0x0000000b15107c23 */ /* 0x000fe20008010014 */
        /* <DEDUP_REMOVED lines=14> */
.L_x_518:
[----:B------:R-:W-:Y:S05]  /*90e0*/  BSYNC B0 ;  /* 0x0000000000007941 */ /* 0x000fea0003800000 */
.L_x_517:
[----:B0-----:R-:W-:Y:S02]  /*90f0*/  IADD3 R7, R70, 0xe0, RZ ;  /* 0x000000e046077810 */ /* 0x001fe40007ffe0ff */
        /* <DEDUP_REMOVED lines=14> */
[C---:B------:R-:W-:Y:S02]  /*91e0*/  PRMT R15, R9.reuse, 0x7632, R15 ;  /* 0x00007632090f7816 */ /* 0x040fe4000000000f */
        /* <DEDUP_REMOVED lines=24> */
.L_x_519:
        /* <DEDUP_REMOVED lines=9> */
[----:B------:R-:W-:Y:S01]  /*9400*/  FFMA.FTZ R13, R9, R82, -R16 ;  /* 0x00000052090d7223 */ /* 0x000fe20000010810 */
[----:B------:R-:W-:Y:S01]  /*9410*/  FMUL.FTZ R9, R11, UR20 ;  /* 0x000000140b097c20 */ /* 0x000fe20008410000 */
[----:B------:R-:W-:-:S04]  /*9420*/  IMAD.WIDE.U32 R16, R6, UR18, R14 ;  /* 0x0000001206107c25 */ /* 0x000fc8000f8e000e */
[----:B------:R-:W-:Y:S01]  /*9430*/  IMAD R19, R6, UR19, R19 ;  /* 0x0000001306137c24 */ /* 0x000fe2000f8e0213 */
[----:B------:R-:W-:Y:S01]  /*9440*/  ULDC.64 UR18, c[0x0][0x210] ;  /* 0x0000840000127ab9 */ /* 0x000fe20000000a00 */
[----:B------:R-:W-:Y:S01]  /*9450*/  FMUL.FTZ R6, R13, UR20 ;  /* 0x000000140d067c20 */ /* 0x000fe20008410000 */
[----:B------:R-:W-:Y:S02]  /*9460*/  LEA R14, P3, R16, UR18, 0x1 ;  /* 0x00000012100e7c11 */ /* 0x000fe4000f8608ff */
[----:B------:R-:W-:Y:S02]  /*9470*/  IADD3 R19, R17, R19, RZ ;  /* 0x0000001311137210 */ /* 0x000fe40007ffe0ff */
[----:B------:R-:W-:Y:S02]  /*9480*/  F2FP.BF16.F32.PACK_AB R9, R6, R9 ;  /* 0x000000090609723e */ /* 0x000fe400000010ff */
[----:B------:R-:W-:-:S05]  /*9490*/  LEA.HI.X R15, R16, UR19, R19, 0x1, P3 ;  /* 0x00000013100f7c11 */ /* 0x000fca00098f0c13 */
[----:B------:R0:W-:Y:S02]  /*94a0*/  STG.E desc[UR14][R14.64], R9 ;  /* 0x000000090e007986 */ /* 0x0001e4000c10190e */
.L_x_521:
[----:B------:R-:W-:Y:S05]  /*94b0*/  BSYNC B0 ;  /* 0x0000000000007941 */ /* 0x000fea0003800000 */
.L_x_520:
[C---:B------:R-:W-:Y:S02]  /*94c0*/  PRMT R6, R10.reuse, 0x7632, R6 ;  /* 0x000076320a067816 */ /* 0x040fe40000000006 */
[----:B------:R-:W-:Y:S02]  /*94d0*/  SHF.L.U32 R10, R10, 0x10, RZ ;  /* 0x000000100a0a7819 */ /* 0x000fe400000006ff */
[----:B------:R-:W-:Y:S02]  /*94e0*/  SHF.L.U32 R6, R6, 0x10, RZ ;  /* 0x0000001006067819 */ /* 0x000fe400000006ff */
[----:B0-----:R-:W-:Y:S01]  /*94f0*/  PRMT R9, R12, 0x7632, R9 ;  /* 0x000076320c097816 */ /* 0x001fe20000000009 */
        /* <DEDUP_REMOVED lines=29> */
.L_x_522:
        /* <DEDUP_REMOVED lines=20> */
.L_x_524:
[----:B------:R-:W-:Y:S05]  /*9810*/  BSYNC B0 ;  /* 0x0000000000007941 */ /* 0x000fea0003800000 */
.L_x_523:
[----:B0-----:R-:W-:Y:S01]  /*9820*/  PRMT R7, R77, 0x7632, R7 ;  /* 0x000076324d077816 */ /* 0x001fe20000000007 */
        /* <DEDUP_REMOVED lines=26> */
.L_x_525:
[----:B------:R-:W-:Y:S04]  /*99d0*/  BSSY B0, `(.L_x_526) ;  /* 0x0000013000007945 */ /* 0x000fe80003800000 */
[----:B------:R-:W-:Y:S05]  /*99e0*/  @P2 BRA `(.L_x_527) ;  /* 0x0000000000442947 */ /* 0x000fea0003800000 */
[----:B------:R-:W-:Y:S01]  /*99f0*/  ULDC.64 UR12, c[0x0][0x288] ;  /* 0x0000a200000c7ab9 */ /* 0x000fe20000000a00 */
[--C-:B------:R-:W-:Y:S01]  /*9a00*/  FFMA.FTZ R9, R17, UR11, R20.reuse ;  /* 0x0000000b11097c23 */ /* 0x100fe20008010014 */
[----:B------:R-:W-:Y:S01]  /*9a10*/  MOV R87, R89 ;  /* 0x0000005900577202 */ /* 0x000fe20000000f00 */
        /* <DEDUP_REMOVED lines=9> */
[----:B------:R-:W-:Y:S02]  /*9ab0*/  LEA R4, P0, R86, UR12, 0x1 ;  /* 0x0000000c56047c11 */ /* 0x000fe4000f8008ff */
[----:B------:R-:W-:Y:S02]  /*9ac0*/  IADD3 R5, R87, R5, RZ ;  /* 0x0000000557057210 */ /* 0x000fe40007ffe0ff */
[----:B------:R-:W-:Y:S02]  /*9ad0*/  F2FP.BF16.F32.PACK_AB R7, R20, R7 ;  /* 0x000000071407723e */ /* 0x000fe400000010ff */
[----:B------:R-:W-:-:S05]  /*9ae0*/  LEA.HI.X R5, R86, UR13, R5, 0x1, P0 ;  /* 0x0000000d56057c11 */ /* 0x000fca00080f0c05 */
[----:B------:R0:W-:Y:S02]  /*9af0*/  STG.E desc[UR14][R4.64], R7 ;  /* 0x0000000704007986 */ /* 0x0001e4000c10190e */
.L_x_527:
[----:B------:R-:W-:Y:S05]  /*9b00*/  BSYNC B0 ;  /* 0x0000000000007941 */ /* 0x000fea0003800000 */
.L_x_526:
[----:B------:R-:W-:Y:S01]  /*9b10*/  ULDC UR11, c[0x0][0x10] ;  /* 0x00000400000b7ab9 */ /* 0x000fe20000000800 */
[----:B------:R-:W-:Y:S02]  /*9b20*/  UIADD3 UR4, UR4, 0x1, URZ ;  /* 0x0000000104047890 */ /* 0x000fe4000fffe03f */
[----:B------:R-:W-:-:S04]  /*9b30*/  UIADD3 UR6, UR11, UR6, URZ ;  /* 0x000000060b067290 */ /* 0x000fc8000fffe03f */
[----:B------:R-:W-:-:S06]  /*9b40*/  UISETP.GE.AND UP0, UPT, UR6, UR5, UPT ;  /* 0x000000050600728c */ /* 0x000fcc000bf06270 */
[----:B------:R-:W-:-:S13]  /*9b50*/  PLOP3.LUT P0, PT, PT, PT, UP0, 0x80, 0x0 ;  /* 0x000000000000781c */ /* 0x000fda0003f0f008 */
[----:B------:R-:W-:Y:S05]  /*9b60*/  @!P0 BRA `(.L_x_528) ;  /* 0xffffff6400e48947 */ /* 0x000fea000383ffff */
.L_x_445:
        /* <DEDUP_REMOVED lines=19> */
.L_x_530:
[----:B------:R-:W-:Y:S05]  /*9ca0*/  BSYNC B0 ;  /* 0x0000000000007941 */ /* 0x000fea0003800000 */
.L_x_529:
        /* <DEDUP_REMOVED lines=11> */
.L_x_532:
[----:B------:R-:W2:Y:S04]  /*9d60*/  LDG.E.STRONG.GPU R5, desc[UR14][R2.64] ;  /* 0x0000000e02057981 */ /* 0x000ea8000c1ef900 */
[----:B--2---:R-:W-:Y:S01]  /*9d70*/  CCTL.IVALL ;  /* 0x00000000ff00798f */ /* 0x004fe20002000000 */
[----:B------:R-:W-:Y:S05]  /*9d80*/  YIELD ;  /* 0x0000000000007946 */ /* 0x000fea0003800000 */
[----:B------:R-:W-:-:S13]  /*9d90*/  ISETP.NE.AND P0, PT, R5, R0, PT ;  /* 0x000000000500720c */ /* 0x000fda0003f05270 */
[----:B------:R-:W-:Y:S05]  /*9da0*/  @P0 BRA `(.L_x_532) ;  /* 0xfffffffc00ec0947 */ /* 0x000fea000383ffff */
.L_x_531:
        /* <DEDUP_REMOVED lines=24> */
.L_x_533:
        /* <DEDUP_REMOVED lines=25> */
.L_x_534:
        /* <DEDUP_REMOVED lines=12> */
.L_x_5120:


//--------------------- .text._Z35group_norm_nhwc_bwd_one_pass_kernelI11Bf16IOBf16WLi512ELi70ELi560EEv26Group_norm_nhwc_bwd_params --------------------------
	.section	.text._Z35group_norm_nhwc_bwd_one_pass_kernelI11Bf16IOBf16WLi512ELi70ELi560EEv26Group_norm_nhwc_bwd_params,"ax",@progbits
	.align	128
        .global         _Z35group_norm_nhwc_bwd_one_pass_kernelI11Bf16IOBf16WLi512ELi70ELi560EEv26Group_norm_nhwc_bwd_params
        .type           _Z35group_norm_nhwc_bwd_one_pass_kernelI11Bf16IOBf16WLi512ELi70ELi560EEv26Group_norm_nhwc_bwd_params,@function
        .size           _Z35group_norm_nhwc_bwd_one_pass_kernelI11Bf16IOBf16WLi512ELi70ELi560EEv26Group_norm_nhwc_bwd_params,(.L_x_5121 - _Z35group_norm_nhwc_bwd_one_pass_kernelI11Bf16IOBf16WLi512ELi70ELi560EEv26Group_norm_nhwc_bwd_params)
        .other          _Z35group_norm_nhwc_bwd_one_pass_kernelI11Bf16IOBf16WLi512ELi70ELi560EEv26Group_norm_nhwc_bwd_params,@"STO_CUDA_ENTRY STV_DEFAULT"
_Z35group_norm_nhwc_bwd_one_pass_kernelI11Bf16IOBf16WLi512ELi70ELi560EEv26Group_norm_nhwc_bwd_params:
.text._Z35group_norm_nhwc_bwd_one_pass_kernelI11Bf16IOBf16WLi512ELi70ELi560EEv26Group_norm_nhwc_bwd_params:
        /* <DEDUP_REMOVED lines=69> */
.L_x_682:
[----:B------:R-:W2:Y:S01]  /*0450*/  LDL R6, [R1+0xfc] ;  /* 0x0000fc0001067983 */ /* 0x000ea20000100800 */
[----:B------:R-:W-:Y:S01]  /*0460*/  ULDC UR15, c[0x0][0x2a0] ;  /* 0x0000a800000f7ab9 */ /* 0x000fe20000000800 */
[----:B0-----:R-:W-:Y:S01]  /*0470*/  IABS R5, UR9 ;  /* 0x0000000900057c13 */ /* 0x001fe20008000000 */
        /* <DEDUP_REMOVED lines=18> */
[----:B------:R-:W-:-:S04]  /*05a0*/  IADD3 R27, R2, 0x160, RZ ;  /* 0x00000160021b7810 */ /* 0x000fc80007ffe0ff */
[----:B------:R-:W-:Y:S02]  /*05b0*/  SHF.R.S32.HI R25, RZ, 0x1f, R27 ;  /* 0x0000001fff197819 */ /* 0x000fe4000001141b */
[----:B------:R-:W-:Y:S01]  /*05c0*/  ISETP.GE.U32.AND P4, PT, R27, UR18, PT ;  /* 0x000000121b007c0c */ /* 0x000fe2000bf86070 */
[----:B0-----:R-:W-:-:S03]  /*05d0*/  @P1 IMAD R10, R10, R12, RZ ;  /* 0x0000000c0a0a1224 */ /* 0x001fc600078e02ff */
[----:B------:R-:W-:Y:S01]  /*05e0*/  ISETP.GE.AND.EX P4, PT, R25, UR19, PT, P4 ;  /* 0x0000001319007c0c */ /* 0x000fe2000bf86340 */
[----:B------:R-:W-:Y:S01]  /*05f0*/  @P1 IMAD R17, R2, R13, R10 ;  /* 0x0000000d02111224 */ /* 0x000fe200078e020a */
[----:B---3--:R-:W0:Y:S02]  /*0600*/  MUFU.RCP R3, R3 ;  /* 0x0000000300037308 */ /* 0x008e240000001000 */
[----:B------:R-:W-:Y:S02]  /*0610*/  ISETP.GT.U32.OR P4, PT, R0, 0x22f, P4 ;  /* 0x0000022f0000780c */ /* 0x000fe40002784470 */
[----:B0-----:R-:W-:-:S06]  /*0620*/  IADD3 R4, R3, 0xffffffe, RZ ;  /* 0x0ffffffe03047810 */ /* 0x001fcc0007ffe0ff */
[----:B------:R-:W0:Y:S02]  /*0630*/  F2I.FTZ.U32.TRUNC.NTZ R4, R4 ;  /* 0x0000000400047305 */ /* 0x000e24000021f000 */
[----:B0-----:R-:W-:-:S13]  /*0640*/  R2UR UR7, R4 ;  /* 0x00000000040772ca */ /* 0x001fda00000e0000 */
        /* <DEDUP_REMOVED lines=28> */
[----:B------:R-:W-:Y:S02]  /*0810*/  IADD3 R8, P0, R6, UR17, RZ ;  /* 0x0000001106087c10 */ /* 0x000fe4000ff1e0ff */
[----:B------:R-:W0:Y:S02]  /*0820*/  @!P3 LDC.64 R6, c[0x0][0x288] ;  /* 0x0000a200ff06bb82 */ /* 0x000e240000000a00 */
[----:B------:R-:W-:Y:S02]  /*0830*/  LEA.HI.X.SX32 R9, R4, R3, 0x1, P0 ;  /* 0x0000000304097211 */ /* 0x000fe400000f0eff */
[----:B------:R-:W-:Y:S02]  /*0840*/  MOV R3, UR14 ;  /* 0x0000000e00037c02 */ /* 0x000fe40008000f00 */
[----:B------:R-:W-:-:S02]  /*0850*/  ISETP.GE.U32.AND P0, PT, R28, UR18, PT ;  /* 0x000000121c007c0c */ /* 0x000fc4000bf06070 */
[----:B------:R-:W2:Y:S01]  /*0860*/  @P1 LDC.64 R4, c[0x0][0x230] ;  /* 0x00008c00ff041b82 */ /* 0x000ea20000000a00 */
[----:B------:R-:W-:Y:S01]  /*0870*/  IMAD.WIDE.U32 R8, R3, UR7, R8 ;  /* 0x0000000703087c25 */ /* 0x000fe2000f8e0008 */
[----:B------:R-:W-:Y:S02]  /*0880*/  SHF.R.S32.HI R3, RZ, 0x1f, R28 ;  /* 0x0000001fff037819 */ /* 0x000fe4000001141c */
[----:B------:R-:W-:Y:S02]  /*0890*/  IADD3 R29, R2, 0x170, RZ ;  /* 0x00000170021d7810 */ /* 0x000fe40007ffe0ff */
[----:B------:R-:W-:Y:S02]  /*08a0*/  CS2R R48, SRZ ;  /* 0x0000000000307805 */ /* 0x000fe4000001ff00 */
[----:B------:R-:W-:Y:S02]  /*08b0*/  IADD3 R11, R9, UR5, RZ ;  /* 0x00000005090b7c10 */ /* 0x000fe4000fffe0ff */
[----:B------:R-:W-:-:S02]  /*08c0*/  CS2R R46, SRZ ;  /* 0x00000000002e7805 */ /* 0x000fc4000001ff00 */
[----:B------:R-:W-:Y:S02]  /*08d0*/  @P1 MOV R10, R8 ;  /* 0x00000008000a1202 */ /* 0x000fe40000000f00 */
[----:B------:R-:W-:Y:S02]  /*08e0*/  CS2R R44, SRZ ;  /* 0x00000000002c7805 */ /* 0x000fe4000001ff00 */
[----:B------:R-:W-:Y:S02]  /*08f0*/  ISETP.GE.AND.EX P0, PT, R3, UR19, PT, P0 ;  /* 0x0000001303007c0c */ /* 0x000fe4000bf06300 */
[----:B------:R-:W-:Y:S02]  /*0900*/  CS2R R42, SRZ ;  /* 0x00000000002a7805 */ /* 0x000fe4000001ff00 */
[----:B------:R-:W-:Y:S01]  /*0910*/  CS2R R40, SRZ ;  /* 0x0000000000287805 */ /* 0x000fe2000001ff00 */
[----:B------:R-:W-:Y:S01]  /*0920*/  @P1 IMAD.WIDE.U32 R12, R2, R12, R10 ;  /* 0x0000000c020c1225 */ /* 0x000fe200078e000a */
[----:B------:R-:W-:-:S02]  /*0930*/  ISETP.GT.U32.OR P0, PT, R0, 0x22f, P0 ;  /* 0x0000022f0000780c */ /* 0x000fc40000704470 */
[----:B------:R-:W-:Y:S02]  /*0940*/  CS2R R38, SRZ ;  /* 0x0000000000267805 */ /* 0x000fe4000001ff00 */
[----:B------:R-:W-:Y:S01]  /*0950*/  CS2R R36, SRZ ;  /* 0x0000000000247805 */ /* 0x000fe2000001ff00 */
[----:B0-----:R-:W-:Y:S01]  /*0960*/  @!P3 IMAD R24, R15, R6, RZ ;  /* 0x000000060f18b224 */ /* 0x001fe200078e02ff */
[----:B------:R-:W-:Y:S01]  /*0970*/  @P1 IADD3 R13, R13, R17, RZ ;  /* 0x000000110d0d1210 */ /* 0x000fe20007ffe0ff */
[----:B------:R-:W0:Y:S01]  /*0980*/  @!P3 LDC.64 R14, c[0x0][0x230] ;  /* 0x00008c00ff0ebb82 */ /* 0x000e220000000a00 */
[----:B------:R-:W-:Y:S01]  /*0990*/  @P1 SHF.L.U32 R21, R12, 0x1, RZ ;  /* 0x000000010c151819 */ /* 0x000fe200000006ff */
[----:B------:R-:W-:Y:S01]  /*09a0*/  @!P3 IMAD R24, R26, R7, R24 ;  /* 0x000000071a18b224 */ /* 0x000fe200078e0218 */
[----:B------:R-:W-:Y:S02]  /*09b0*/  @P1 SHF.L.U64.HI R20, R12, 0x1, R13 ;  /* 0x000000010c141819 */ /* 0x000fe4000001020d */
[----:B------:R-:W-:-:S02]  /*09c0*/  CS2R R34, SRZ ;  /* 0x0000000000227805 */ /* 0x000fc4000001ff00 */
[----:B------:R-:W-:Y:S02]  /*09d0*/  @!P3 MOV R12, R8 ;  /* 0x00000008000cb202 */ /* 0x000fe40000000f00 */
[----:B------:R-:W-:Y:S02]  /*09e0*/  CS2R R52, SRZ ;  /* 0x0000000000347805 */ /* 0x000fe4000001ff00 */
[----:B------:R-:W-:Y:S01]  /*09f0*/  @!P3 MOV R13, R11 ;  /* 0x0000000b000db202 */ /* 0x000fe20000000f00 */
[----:B------:R-:W3:Y:S01]  /*0a00*/  @!P3 LDC.64 R16, c[0x0][0x228] ;  /* 0x00008a00ff10bb82 */ /* 0x000ee20000000a00 */
[C---:B--2---:R-:W-:Y:S02]  /*0a10*/  @P1 IADD3 R4, P2, R21.reuse, R4, RZ ;  /* 0x0000000415041210 */ /* 0x044fe40007f5e0ff */
[----:B------:R-:W-:Y:S02]  /*0a20*/  CS2R R50, SRZ ;  /* 0x0000000000327805 */ /* 0x000fe4000001ff00 */
[----:B------:R-:W-:Y:S01]  /*0a30*/  IADD3 R30, R2, 0xe0, RZ ;  /* 0x000000e0021e7810 */ /* 0x000fe20007ffe0ff */
[----:B------:R-:W-:Y:S01]  /*0a40*/  @!P3 IMAD.WIDE.U32 R6, R26, R6, R12 ;  /* 0x000000061a06b225 */ /* 0x000fe200078e000c */
[----:B------:R-:W-:Y:S01]  /*0a50*/  HFMA2.MMA R26, -RZ, RZ, 0, 0 ;  /* 0x00000000ff1a7435 */ /* 0x000fe200000001ff */
[----:B------:R-:W-:Y:S01]  /*0a60*/  @P1 IADD3.X R5, R20, R5, RZ, P2, !PT ;  /* 0x0000000514051210 */ /* 0x000fe200017fe4ff */
[----:B------:R-:W-:Y:S01]  /*0a70*/  ULDC.64 UR6, c[0x0][0x248] ;  /* 0x0000920000067ab9 */ /* 0x000fe20000000a00 */
[----:B-1----:R-:W-:Y:S01]  /*0a80*/  @P1 IADD3 R22, P2, R21, R22, RZ ;  /* 0x0000001615161210 */ /* 0x002fe20007f5e0ff */
[----:B------:R-:W1:Y:S01]  /*0a90*/  @!P0 LDC.64 R18, c[0x0][0x288] ;  /* 0x0000a200ff128b82 */ /* 0x000e620000000a00 */
[----:B------:R-:W-:-:S05]  /*0aa0*/  @!P3 IADD3 R7, R7, R24, RZ ;  /* 0x000000180707b210 */ /* 0x000fca0007ffe0ff */
[----:B------:R2:W4:Y:S01]  /*0ab0*/  @P1 LDG.E R26, desc[UR22][R4.64] ;  /* 0x00000016041a1981 */ /* 0x000522000c1e1900 */
[----:B------:R-:W-:Y:S01]  /*0ac0*/  @P1 IADD3.X R23, R20, R23, RZ, P2, !PT ;  /* 0x0000001714171210 */ /* 0x000fe200017fe4ff */
[----:B------:R-:W4:Y:S01]  /*0ad0*/  @!P0 LDC.64 R12, c[0x0][0x228] ;  /* 0x00008a00ff0c8b82 */ /* 0x000f220000000a00 */
[----:B------:R-:W-:Y:S01]  /*0ae0*/  @!P3 SHF.L.U32 R20, R6, 0x1, RZ ;  /* 0x000000010614b819 */ /* 0x000fe200000006ff */
[----:B------:R-:W-:Y:S01]  /*0af0*/  STL [R1+0x10c], R22 ;  /* 0x00010c1601007387 */ /* 0x000fe20000100800 */
[----:B------:R-:W-:Y:S02]  /*0b00*/  SHF.R.S32.HI R24, RZ, 0x1f, R29 ;  /* 0x0000001fff187819 */ /* 0x000fe4000001141d */
[C---:B0-----:R-:W-:Y:S01]  /*0b10*/  @!P3 IADD3 R14, P6, R20.reuse, R14, RZ ;  /* 0x0000000e140eb210 */ /* 0x041fe20007fde0ff */
[----:B------:R0:W-:Y:S01]  /*0b20*/  STL [R1+0x108], R23 ;  /* 0x0001081701007387 */ /* 0x0001e20000100800 */
[----:B---3--:R-:W-:Y:S01]  /*0b30*/  @!P3 IADD3 R16, P5, R20, R16, RZ ;  /* 0x000000101410b210 */ /* 0x008fe20007fbe0ff */
[----:B--2---:R-:W2:Y:S01]  /*0b40*/  @!P0 LDC.64 R4, c[0x0][0x230] ;  /* 0x00008c00ff048b82 */ /* 0x004ea20000000a00 */
[----:B------:R-:W-:-:S02]  /*0b50*/  ISETP.GE.U32.AND P2, PT, R29, UR18, PT ;  /* 0x000000121d007c0c */ /* 0x000fc4000bf46070 */
[----:B------:R-:W-:Y:S02]  /*0b60*/  @!P0 MOV R20, R8 ;  /* 0x0000000800148202 */ /* 0x000fe40000000f00 */
[----:B------:R-:W-:Y:S02]  /*0b70*/  ISETP.GE.AND.EX P2, PT, R24, UR19, PT, P2 ;  /* 0x0000001318007c0c */ /* 0x000fe4000bf46320 */
[----:B------:R-:W-:Y:S02]  /*0b80*/  @!P0 MOV R21, R11 ;  /* 0x0000000b00158202 */ /* 0x000fe40000000f00 */
[----:B0-----:R-:W-:Y:S01]  /*0b90*/  CS2R R22, SRZ ;  /* 0x0000000000167805 */ /* 0x001fe2000001ff00 */
[----:B-1----:R-:W-:Y:S01]  /*0ba0*/  @!P0 IMAD R3, R3, R18, RZ ;  /* 0x0000001203038224 */ /* 0x002fe200078e02ff */
[----:B------:R-:W-:-:S03]  /*0bb0*/  ISETP.GT.U32.OR P2, PT, R0, 0x22f, P2 ;  /* 0x0000022f0000780c */ /* 0x000fc60001744470 */
[C---:B------:R-:W-:Y:S02]  /*0bc0*/  @!P0 IMAD R3, R28.reuse, R19, R3 ;  /* 0x000000131c038224 */ /* 0x040fe400078e0203 */
[----:B------:R-:W-:Y:S01]  /*0bd0*/  @!P0 IMAD.WIDE.U32 R18, R28, R18, R20 ;  /* 0x000000121c128225 */ /* 0x000fe200078e0014 */
[----:B------:R-:W-:-:S04]  /*0be0*/  IADD3 R28, R2, 0x180, RZ ;  /* 0x00000180021c7810 */ /* 0x000fc80007ffe0ff */
[----:B------:R-:W-:Y:S02]  /*0bf0*/  @!P0 IADD3 R19, R19, R3, RZ ;  /* 0x0000000313138210 */ /* 0x000fe40007ffe0ff */
[----:B------:R-:W-:Y:S02]  /*0c00*/  @!P0 SHF.L.U32 R3, R18, 0x1, RZ ;  /* 0x0000000112038819 */ /* 0x000fe400000006ff */
[----:B------:R-:W-:Y:S01]  /*0c10*/  @!P4 MOV R20, R8 ;  /* 0x000000080014c202 */ /* 0x000fe20000000f00 */
[----:B----4-:R0:W-:Y:S02]  /*0c20*/  STL [R1+0x20], R26 ;  /* 0x0000201a01007387 */ /* 0x0101e40000100800 */
[----:B0-----:R-:W-:Y:S02]  /*0c30*/  @!P3 SHF.L.U64.HI R26, R6, 0x1, R7 ;  /* 0x00000001061ab819 */ /* 0x001fe40000010207 */
[----:B------:R-:W0:Y:S02]  /*0c40*/  @!P4 LDC.64 R6, c[0x0][0x288] ;  /* 0x0000a200ff06cb82 */ /* 0x000e240000000a00 */
[----:B------:R-:W-:-:S02]  /*0c50*/  @!P3 IADD3.X R15, R26, R15, RZ, P6, !PT ;  /* 0x0000000f1a0fb210 */ /* 0x000fc400037fe4ff */
[----:B------:R-:W-:-:S03]  /*0c60*/  @!P3 IADD3.X R17, R26, R17, RZ, P5, !PT ;  /* 0x000000111a11b210 */ /* 0x000fc60002ffe4ff */
[----:B------:R1:W3:Y:S04]  /*0c70*/  @!P3 LDG.E R23, desc[UR22][R14.64] ;  /* 0x000000160e17b981 */ /* 0x0002e8000c1e1900 */
[----:B------:R4:W3:Y:S01]  /*0c80*/  @!P3 LDG.E R22, desc[UR22][R16.64] ;  /* 0x000000161016b981 */ /* 0x0008e2000c1e1900 */
[----:B------:R-:W-:Y:S02]  /*0c90*/  @!P0 SHF.L.U64.HI R26, R18, 0x1, R19 ;  /* 0x00000001121a8819 */ /* 0x000fe40000010213 */
[C---:B--2---:R-:W-:Y:S01]  /*0ca0*/  @!P0 IADD3 R4, P6, R3.reuse, R4, RZ ;  /* 0x0000000403048210 */ /* 0x044fe20007fde0ff */
[----:B------:R-:W2:Y:S01]  /*0cb0*/  @!P4 LDC.64 R18, c[0x0][0x230] ;  /* 0x00008c00ff12cb82 */ /* 0x000ea20000000a00 */
[----:B------:R-:W-:Y:S02]  /*0cc0*/  @!P0 IADD3 R12, P5, R3, R12, RZ ;  /* 0x0000000c030c8210 */ /* 0x000fe40007fbe0ff */
[----:B------:R-:W-:-:S02]  /*0cd0*/  SHF.R.S32.HI R3, RZ, 0x1f, R28 ;  /* 0x0000001fff037819 */ /* 0x000fc4000001141c */
[----:B------:R-:W-:Y:S02]  /*0ce0*/  ISETP.GE.U32.AND P3, PT, R28, UR18, PT ;  /* 0x000000121c007c0c */ /* 0x000fe4000bf66070 */
[----:B------:R-:W-:Y:S01]  /*0cf0*/  @!P4 MOV R21, R11 ;  /* 0x0000000b0015c202 */ /* 0x000fe20000000f00 */
[----:B-1----:R-:W1:Y:S01]  /*0d00*/  @!P4 LDC.64 R14, c[0x0][0x228] ;  /* 0x00008a00ff0ecb82 */ /* 0x002e620000000a00 */
[-C--:B0-----:R-:W-:Y:S01]  /*0d10*/  @!P4 IMAD R25, R25, R6.reuse, RZ ;  /* 0x000000061919c224 */ /* 0x081fe200078e02ff */
[----:B------:R-:W-:Y:S02]  /*0d20*/  ISETP.GE.AND.EX P3, PT, R3, UR19, PT, P3 ;  /* 0x0000001303007c0c */ /* 0x000fe4000bf66330 */
[----:B------:R-:W-:Y:S01]  /*0d30*/  @!P0 IADD3.X R5, R26, R5, RZ, P6, !PT ;  /* 0x000000051a058210 */ /* 0x000fe200037fe4ff */
[C---:B------:R-:W-:Y:S01]  /*0d40*/  @!P4 IMAD R25, R27.reuse, R7, R25 ;  /* 0x000000071b19c224 */ /* 0x040fe200078e0219 */
[----:B------:R-:W-:Y:S01]  /*0d50*/  ISETP.GT.U32.OR P3, PT, R0, 0x22f, P3 ;  /* 0x0000022f0000780c */ /* 0x000fe20001f64470 */
[----:B------:R-:W-:Y:S01]  /*0d60*/  @!P4 IMAD.WIDE.U32 R6, R27, R6, R20 ;  /* 0x000000061b06c225 */ /* 0x000fe200078e0014 */
[----:B----4-:R-:W0:Y:S01]  /*0d70*/  @!P2 LDC.64 R16, c[0x0][0x288] ;  /* 0x0000a200ff10ab82 */ /* 0x010e220000000a00 */
[----:B------:R-:W-:Y:S01]  /*0d80*/  @!P0 IADD3.X R13, R26, R13, RZ, P5, !PT ;  /* 0x0000000d1a0d8210 */ /* 0x000fe20002ffe4ff */
[----:B------:R4:W3:Y:S02]  /*0d90*/  @!P0 LDG.E R48, desc[UR22][R4.64] ;  /* 0x0000001604308981 */ /* 0x0008e4000c1e1900 */
[----:B------:R-:W-:-:S02]  /*0da0*/  @!P4 IADD3 R25, R7, R25, RZ ;  /* 0x000000190719c210 */ /* 0x000fc40007ffe0ff */
[C---:B------:R-:W-:Y:S01]  /*0db0*/  @!P4 SHF.L.U32 R20, R6.reuse, 0x1, RZ ;  /* 0x000000010614c819 */ /* 0x040fe200000006ff */
[----:B------:R0:W3:Y:S01]  /*0dc0*/  @!P0 LDG.E R47, desc[UR22][R12.64] ;  /* 0x000000160c2f8981 */ /* 0x0000e2000c1e1900 */
[----:B------:R-:W-:Y:S02]  /*0dd0*/  @!P4 SHF.L.U64.HI R26, R6, 0x1, R25 ;  /* 0x00000001061ac819 */ /* 0x000fe40000010219 */
[----:B------:R-:W0:Y:S01]  /*0de0*/  @!P2 LDC.64 R6, c[0x0][0x228] ;  /* 0x00008a00ff06ab82 */ /* 0x000e220000000a00 */
[----:B------:R-:W-:Y:S02]  /*0df0*/  IADD3 R27, R2, 0x190, RZ ;  /* 0x00000190021b7810 */ /* 0x000fe40007ffe0ff */
[C---:B--2---:R-:W-:Y:S02]  /*0e00*/  @!P4 IADD3 R18, P0, R20.reuse, R18, RZ ;  /* 0x000000121412c210 */ /* 0x044fe40007f1e0ff */
[----:B------:R-:W-:Y:S02]  /*0e10*/  @!P2 MOV R21, R11 ;  /* 0x0000000b0015a202 */ /* 0x000fe40000000f00 */
[----:B-1----:R-:W-:Y:S01]  /*0e20*/  @!P4 IADD3 R14, P6, R20, R14, RZ ;  /* 0x0000000e140ec210 */ /* 0x002fe20007fde0ff */
[----:B----4-:R-:W1:Y:S01]  /*0e30*/  @!P2 LDC.64 R4, c[0x0][0x230] ;  /* 0x00008c00ff04ab82 */ /* 0x010e620000000a00 */
[----:B------:R-:W-:-:S02]  /*0e40*/  @!P2 MOV R20, R8 ;  /* 0x000000080014a202 */ /* 0x000fc40000000f00 */
[----:B------:R-:W-:Y:S02]  /*0e50*/  SHF.R.S32.HI R25, RZ, 0x1f, R27 ;  /* 0x0000001fff197819 */ /* 0x000fe4000001141b */
[----:B------:R-:W-:Y:S01]  /*0e60*/  ISETP.GE.U32.AND P5, PT, R27, UR18, PT ;  /* 0x000000121b007c0c */ /* 0x000fe2000bfa6070 */
[-C--:B0-----:R-:W-:Y:S01]  /*0e70*/  @!P2 IMAD R24, R24, R16.reuse, RZ ;  /* 0x000000101818a224 */ /* 0x081fe200078e02ff */
[C---:B------:R-:W-:Y:S01]  /*0e80*/  @!P4 IADD3.X R19, R26.reuse, R19, RZ, P0, !PT ;  /* 0x000000131a13c210 */ /* 0x040fe200007fe4ff */
[----:B------:R-:W0:Y:S01]  /*0e90*/  @!P3 LDC.64 R12, c[0x0][0x288] ;  /* 0x0000a200ff0cbb82 */ /* 0x000e220000000a00 */
[----:B------:R-:W-:Y:S01]  /*0ea0*/  ISETP.GE.AND.EX P5, PT, R25, UR19, PT, P5 ;  /* 0x0000001319007c0c */ /* 0x000fe2000bfa6350 */
[C---:B------:R-:W-:Y:S01]  /*0eb0*/  @!P2 IMAD R24, R29.reuse, R17, R24 ;  /* 0x000000111d18a224 */ /* 0x040fe200078e0218 */
[----:B------:R-:W-:Y:S01]  /*0ec0*/  @!P4 IADD3.X R15, R26, R15, RZ, P6, !PT ;  /* 0x0000000f1a0fc210 */ /* 0x000fe200037fe4ff */
[----:B------:R-:W-:Y:S01]  /*0ed0*/  @!P2 IMAD.WIDE.U32 R16, R29, R16, R20 ;  /* 0x000000101d10a225 */ /* 0x000fe200078e0014 */
[----:B------:R-:W-:Y:S01]  /*0ee0*/  ISETP.GT.U32.OR P5, PT, R0, 0x22f, P5 ;  /* 0x0000022f0000780c */ /* 0x000fe20002fa4470 */
[----:B------:R2:W4:Y:S03]  /*0ef0*/  @!P4 LDG.E R46, desc[UR22][R18.64] ;  /* 0x00000016122ec981 */ /* 0x000526000c1e1900 */
[----:B------:R-:W-:Y:S01]  /*0f00*/  @!P2 IADD3 R20, R17, R24, RZ ;  /* 0x000000181114a210 */ /* 0x000fe20007ffe0ff */
[----:B------:R0:W4:Y:S01]  /*0f10*/  @!P4 LDG.E R45, desc[UR22][R14.64] ;  /* 0x000000160e2dc981 */ /* 0x000122000c1e1900 */
[----:B------:R-:W-:-:S02]  /*0f20*/  @!P2 SHF.L.U32 R17, R16, 0x1, RZ ;  /* 0x000000011011a819 */ /* 0x000fc400000006ff */
[----:B------:R-:W-:Y:S02]  /*0f30*/  @!P2 SHF.L.U64.HI R20, R16, 0x1, R20 ;  /* 0x000000011014a819 */ /* 0x000fe40000010214 */
[C---:B------:R-:W-:Y:S02]  /*0f40*/  @!P2 IADD3 R6, P4, R17.reuse, R6, RZ ;  /* 0x000000061106a210 */ /* 0x040fe40007f9e0ff */
[----:B-1----:R-:W-:Y:S01]  /*0f50*/  @!P2 IADD3 R4, P0, R17, R4, RZ ;  /* 0x000000041104a210 */ /* 0x002fe20007f1e0ff */
[----:B--2---:R-:W1:Y:S01]  /*0f60*/  @!P5 LDC.64 R18, c[0x0][0x288] ;  /* 0x0000a200ff12db82 */ /* 0x004e620000000a00 */
[C---:B------:R-:W-:Y:S02]  /*0f70*/  @!P2 IADD3.X R7, R20.reuse, R7, RZ, P4, !PT ;  /* 0x000000071407a210 */ /* 0x040fe400027fe4ff */
[----:B------:R-:W-:Y:S02]  /*0f80*/  @!P2 IADD3.X R5, R20, R5, RZ, P0, !PT ;  /* 0x000000051405a210 */ /* 0x000fe400007fe4ff */
[----:B------:R-:W-:Y:S01]  /*0f90*/  @!P3 MOV R20, R8 ;  /* 0x000000080014b202 */ /* 0x000fe20000000f00 */
[----:B0-----:R-:W-:Y:S01]  /*0fa0*/  @!P3 IMAD R3, R3, R12, RZ ;  /* 0x0000000c0303b224 */ /* 0x001fe200078e02ff */
[----:B------:R-:W-:Y:S01]  /*0fb0*/  @!P3 MOV R21, R11 ;  /* 0x0000000b0015b202 */ /* 0x000fe20000000f00 */
[----:B------:R-:W0:Y:S01]  /*0fc0*/  @!P3 LDC.64 R14, c[0x0][0x230] ;  /* 0x00008c00ff0ebb82 */ /* 0x000e220000000a00 */
[----:B------:R-:W2:Y:S01]  /*0fd0*/  @!P2 LDG.E R44, desc[UR22][R4.64] ;  /* 0x00000016042ca981 */ /* 0x000ea2000c1e1900 */
[----:B------:R-:W-:-:S02]  /*0fe0*/  @!P3 IMAD R13, R28, R13, R3 ;  /* 0x0000000d1c0db224 */ /* 0x000fc400078e0203 */
[----:B------:R-:W-:Y:S01]  /*0ff0*/  @!P3 IMAD.WIDE.U32 R20, R28, R12, R20 ;  /* 0x0000000c1c14b225 */ /* 0x000fe200078e0014 */
[----:B------:R1:W2:Y:S03]  /*1000*/  @!P2 LDG.E R43, desc[UR22][R6.64] ;  /* 0x00000016062ba981 */ /* 0x0002a6000c1e1900 */
[----:B------:R-:W0:Y:S01]  /*1010*/  @!P3 LDC.64 R16, c[0x0][0x228] ;  /* 0x00008a00ff10bb82 */ /* 0x000e220000000a00 */
[----:B------:R-:W-:-:S04]  /*1020*/  @!P3 IADD3 R13, R21, R13, RZ ;  /* 0x0000000d150db210 */ /* 0x000fc80007ffe0ff */
[----:B------:R-:W-:-:S03]  /*1030*/  @!P3 SHF.L.U64.HI R26, R20, 0x1, R13 ;  /* 0x00000001141ab819 */ /* 0x000fc6000001020d */
[----:B------:R-:W0:Y:S01]  /*1040*/  @!P5 LDC.64 R12, c[0x0][0x230] ;  /* 0x00008c00ff0cdb82 */ /* 0x000e220000000a00 */
[----:B-1----:R-:W-:-:S07]  /*1050*/  @!P3 SHF.L.U32 R6, R20, 0x1, RZ ;  /* 0x000000011406b819 */ /* 0x002fce00000006ff */
[----:B------:R-:W1:Y:S01]  /*1060*/  @!P5 LDC.64 R4, c[0x0][0x228] ;  /* 0x00008a00ff04db82 */ /* 0x000e620000000a00 */
[C---:B0-----:R-:W-:Y:S01]  /*1070*/  @!P3 IADD3 R14, P6, R6.reuse, R14, RZ ;  /* 0x0000000e060eb210 */ /* 0x041fe20007fde0ff */
[----:B------:R-:W-:Y:S01]  /*1080*/  @!P5 IMAD R25, R25, R18, RZ ;  /* 0x000000121919d224 */ /* 0x000fe200078e02ff */
[----:B------:R-:W-:Y:S02]  /*1090*/  @!P5 MOV R20, R8 ;  /* 0x000000080014d202 */ /* 0x000fe40000000f00 */
[----:B------:R-:W-:Y:S02]  /*10a0*/  @!P5 MOV R21, R11 ;  /* 0x0000000b0015d202 */ /* 0x000fe40000000f00 */
[----:B------:R-:W-:Y:S01]  /*10b0*/  @!P3 IADD3 R16, P4, R6, R16, RZ ;  /* 0x000000100610b210 */ /* 0x000fe20007f9e0ff */
[C---:B------:R-:W-:Y:S01]  /*10c0*/  @!P5 IMAD R19, R27.reuse, R19, R25 ;  /* 0x000000131b13d224 */ /* 0x040fe200078e0219 */
[C---:B------:R-:W-:Y:S01]  /*10d0*/  @!P3 IADD3.X R15, R26.reuse, R15, RZ, P6, !PT ;  /* 0x0000000f1a0fb210 */ /* 0x040fe200037fe4ff */
[----:B------:R-:W-:Y:S01]  /*10e0*/  @!P5 IMAD.WIDE.U32 R20, R27, R18, R20 ;  /* 0x000000121b14d225 */ /* 0x000fe200078e0014 */
[----:B------:R-:W-:-:S03]  /*10f0*/  @!P3 IADD3.X R17, R26, R17, RZ, P4, !PT ;  /* 0x000000111a11b210 */ /* 0x000fc600027fe4ff */
[----:B------:R0:W2:Y:S01]  /*1100*/  @!P3 LDG.E R42, desc[UR22][R14.64] ;  /* 0x000000160e2ab981 */ /* 0x0000a2000c1e1900 */
[----:B------:R-:W-:-:S03]  /*1110*/  @!P5 IADD3 R19, R21, R19, RZ ;  /* 0x000000131513d210 */ /* 0x000fc60007ffe0ff */
[----:B------:R3:W2:Y:S01]  /*1120*/  @!P3 LDG.E R40, desc[UR22][R16.64] ;  /* 0x000000161028b981 */ /* 0x0006a2000c1e1900 */
[C---:B0-----:R-:W-:Y:S02]  /*1130*/  @!P5 SHF.L.U32 R14, R20.reuse, 0x1, RZ ;  /* 0x00000001140ed819 */ /* 0x041fe400000006ff */
[----:B------:R-:W-:Y:S02]  /*1140*/  @!P5 SHF.L.U64.HI R20, R20, 0x1, R19 ;  /* 0x000000011414d819 */ /* 0x000fe40000010213 */
[C---:B------:R-:W-:Y:S02]  /*1150*/  @!P5 IADD3 R12, P3, R14.reuse, R12, RZ ;  /* 0x0000000c0e0cd210 */ /* 0x040fe40007f7e0ff */
[----:B-1----:R-:W-:Y:S02]  /*1160*/  @!P5 IADD3 R4, P6, R14, R4, RZ ;  /* 0x000000040e04d210 */ /* 0x002fe40007fde0ff */
[----:B------:R-:W-:Y:S02]  /*1170*/  IADD3 R28, R2, 0x1c0, RZ ;  /* 0x000001c0021c7810 */ /* 0x000fe40007ffe0ff */
[----:B------:R-:W-:-:S02]  /*1180*/  @!P5 IADD3.X R13, R20, R13, RZ, P3, !PT ;  /* 0x0000000d140dd210 */ /* 0x000fc40001ffe4ff */
[----:B------:R-:W-:Y:S02]  /*1190*/  SHF.R.S32.HI R25, RZ, 0x1f, R28 ;  /* 0x0000001fff197819 */ /* 0x000fe4000001141c */
[----:B------:R-:W-:Y:S01]  /*11a0*/  ISETP.GE.U32.AND P4, PT, R28, UR18, PT ;  /* 0x000000121c007c0c */ /* 0x000fe2000bf86070 */
[----:B------:R0:W2:Y:S03]  /*11b0*/  @!P5 LDG.E R41, desc[UR22][R12.64] ;  /* 0x000000160c29d981 */ /* 0x0000a6000c1e1900 */
[----:B------:R-:W-:Y:S02]  /*11c0*/  ISETP.GE.AND.EX P4, PT, R25, UR19, PT, P4 ;  /* 0x0000001319007c0c */ /* 0x000fe4000bf86340 */
[----:B------:R-:W-:Y:S02]  /*11d0*/  @!P5 IADD3.X R5, R20, R5, RZ, P6, !PT ;  /* 0x000000051405d210 */ /* 0x000fe400037fe4ff */
[----:B------:R-:W-:-:S03]  /*11e0*/  ISETP.GT.U32.OR P4, PT, R0, 0x22f, P4 ;  /* 0x0000022f0000780c */ /* 0x000fc60002784470 */
[----:B------:R1:W2:Y:S01]  /*11f0*/  @!P5 LDG.E R38, desc[UR22][R4.64] ;  /* 0x000000160426d981 */ /* 0x0002a2000c1e1900 */
[----:B------:R-:W-:-:S03]  /*1200*/  HFMA2.MMA R27, -RZ, RZ, 0, 0 ;  /* 0x00000000ff1b7435 */ /* 0x000fc600000001ff */
[----:B---3--:R3:W-:Y:S04]  /*1210*/  STL [R1+0x90], R23 ;  /* 0x0000901701007387 */ /* 0x0087e80000100800 */
[----:B------:R0:W-:Y:S01]  /*1220*/  STL [R1+0xc0], R22 ;  /* 0x0000c01601007387 */ /* 0x0001e20000100800 */
[----:B---3--:R-:W-:-:S04]  /*1230*/  IADD3 R23, R2, 0x1a0, RZ ;  /* 0x000001a002177810 */ /* 0x008fc80007ffe0ff */
[----:B------:R-:W-:Y:S02]  /*1240*/  SHF.R.S32.HI R24, RZ, 0x1f, R23 ;  /* 0x0000001fff187819 */ /* 0x000fe40000011417 */
[----:B------:R-:W-:-:S04]  /*1250*/  ISETP.GE.U32.AND P0, PT, R23, UR18, PT ;  /* 0x0000001217007c0c */ /* 0x000fc8000bf06070 */
[----:B------:R-:W-:-:S04]  /*1260*/  ISETP.GE.AND.EX P0, PT, R24, UR19, PT, P0 ;  /* 0x0000001318007c0c */ /* 0x000fc8000bf06300 */
[----:B------:R-:W-:Y:S02]  /*1270*/  ISETP.GT.U32.OR P0, PT, R0, 0x22f, P0 ;  /* 0x0000022f0000780c */ /* 0x000fe40000704470 */
[----:B0-----:R-:W-:-:S04]  /*1280*/  IADD3 R22, R2, 0x1b0, RZ ;  /* 0x000001b002167810 */ /* 0x001fc80007ffe0ff */
[----:B------:R-:W-:Y:S02]  /*1290*/  SHF.R.S32.HI R3, RZ, 0x1f, R22 ;  /* 0x0000001fff037819 */ /* 0x000fe40000011416 */
[----:B------:R-:W-:-:S04]  /*12a0*/  ISETP.GE.U32.AND P2, PT, R22, UR18, PT ;  /* 0x0000001216007c0c */ /* 0x000fc8000bf46070 */
[----:B------:R-:W-:Y:S01]  /*12b0*/  ISETP.GE.AND.EX P2, PT, R3, UR19, PT, P2 ;  /* 0x0000001303007c0c */ /* 0x000fe2000bf46320 */
[----:B------:R-:W0:Y:S03]  /*12c0*/  @!P0 LDC.64 R6, c[0x0][0x288] ;  /* 0x0000a200ff068b82 */ /* 0x000e260000000a00 */
[----:B------:R-:W-:-:S05]  /*12d0*/  ISETP.GT.U32.OR P2, PT, R0, 0x22f, P2 ;  /* 0x0000022f0000780c */ /* 0x000fca0001744470 */
[----:B------:R-:W3:Y:S08]  /*12e0*/  @!P0 LDC.64 R18, c[0x0][0x230] ;  /* 0x00008c00ff128b82 */ /* 0x000ef00000000a00 */
[----:B------:R-:W3:Y:S08]  /*12f0*/  @!P2 LDC.64 R16, c[0x0][0x288] ;  /* 0x0000a200ff10ab82 */ /* 0x000ef00000000a00 */
[----:B------:R-:W4:Y:S01]  /*1300*/  @!P0 LDC.64 R14, c[0x0][0x228] ;  /* 0x00008a00ff0e8b82 */ /* 0x000f220000000a00 */
[----:B0-----:R-:W-:Y:S01]  /*1310*/  @!P0 IMAD R24, R24, R6, RZ ;  /* 0x0000000618188224 */ /* 0x001fe200078e02ff */
[----:B------:R-:W-:-:S02]  /*1320*/  @!P0 MOV R12, R8 ;  /* 0x00000008000c8202 */ /* 0x000fc40000000f00 */
[----:B------:R-:W-:Y:S01]  /*1330*/  @!P0 MOV R13, R11 ;  /* 0x0000000b000d8202 */ /* 0x000fe20000000f00 */
[----:B------:R-:W-:-:S03]  /*1340*/  @!P0 IMAD R20, R23, R7, R24 ;  /* 0x0000000717148224 */ /* 0x000fc600078e0218 */
[----:B-1----:R-:W0:Y:S01]  /*1350*/  @!P2 LDC.64 R4, c[0x0][0x228] ;  /* 0x00008a00ff04ab82 */ /* 0x002e220000000a00 */
[----:B------:R-:W-:-:S05]  /*1360*/  @!P0 IMAD.WIDE.U32 R6, R23, R6, R12 ;  /* 0x0000000617068225 */ /* 0x000fca00078e000c */
[----:B------:R-:W-:Y:S02]  /*1370*/  @!P0 IADD3 R20, R7, R20, RZ ;  /* 0x0000001407148210 */ /* 0x000fe40007ffe0ff */
[----:B------:R-:W1:Y:S01]  /*1380*/  @!P2 LDC.64 R12, c[0x0][0x230] ;  /* 0x00008c00ff0cab82 */ /* 0x000e620000000a00 */
[C---:B------:R-:W-:Y:S01]  /*1390*/  @!P0 SHF.L.U32 R7, R6.reuse, 0x1, RZ ;  /* 0x0000000106078819 */ /* 0x040fe200000006ff */
[----:B---3--:R-:W-:Y:S01]  /*13a0*/  @!P2 IMAD R26, R3, R16, RZ ;  /* 0x00000010031aa224 */ /* 0x008fe200078e02ff */
[----:B------:R-:W-:Y:S02]  /*13b0*/  @!P0 SHF.L.U64.HI R3, R6, 0x1, R20 ;  /* 0x0000000106038819 */ /* 0x000fe40000010214 */
[C---:B------:R-:W-:Y:S02]  /*13c0*/  @!P0 IADD3 R18, P6, R7.reuse, R18, RZ ;  /* 0x0000001207128210 */ /* 0x040fe40007fde0ff */
[----:B----4-:R-:W-:Y:S02]  /*13d0*/  @!P0 IADD3 R14, P5, R7, R14, RZ ;  /* 0x0000000e070e8210 */ /* 0x010fe40007fbe0ff */
[----:B------:R-:W3:Y:S01]  /*13e0*/  @!P4 LDC.64 R6, c[0x0][0x288] ;  /* 0x0000a200ff06cb82 */ /* 0x000ee20000000a00 */
[----:B------:R-:W-:-:S02]  /*13f0*/  @!P2 MOV R20, R8 ;  /* 0x000000080014a202 */ /* 0x000fc40000000f00 */
[----:B------:R-:W-:Y:S02]  /*1400*/  @!P2 MOV R21, R11 ;  /* 0x0000000b0015a202 */ /* 0x000fe40000000f00 */
[----:B------:R-:W-:Y:S01]  /*1410*/  IADD3 R23, R2, 0x1d0, RZ ;  /* 0x000001d002177810 */ /* 0x000fe20007ffe0ff */
[C---:B------:R-:W-:Y:S02]  /*1420*/  @!P2 IMAD R26, R22.reuse, R17, R26 ;  /* 0x00000011161aa224 */ /* 0x040fe400078e021a */
[----:B------:R-:W-:Y:S01]  /*1430*/  @!P2 IMAD.WIDE.U32 R16, R22, R16, R20 ;  /* 0x000000101610a225 */ /* 0x000fe200078e0014 */
[----:B------:R-:W-:Y:S02]  /*1440*/  SHF.R.S32.HI R24, RZ, 0x1f, R23 ;  /* 0x0000001fff187819 */ /* 0x000fe40000011417 */
[----:B------:R-:W-:Y:S02]  /*1450*/  ISETP.GE.U32.AND P3, PT, R23, UR18, PT ;  /* 0x0000001217007c0c */ /* 0x000fe4000bf66070 */
[----:B------:R-:W-:-:S02]  /*1460*/  @!P0 IADD3.X R19, R3, R19, RZ, P6, !PT ;  /* 0x0000001303138210 */ /* 0x000fc400037fe4ff */
[----:B------:R-:W-:Y:S02]  /*1470*/  ISETP.GE.AND.EX P3, PT, R24, UR19, PT, P3 ;  /* 0x0000001318007c0c */ /* 0x000fe4000bf66330 */
[----:B------:R-:W-:Y:S01]  /*1480*/  @!P0 IADD3.X R15, R3, R15, RZ, P5, !PT ;  /* 0x0000000f030f8210 */ /* 0x000fe20002ffe4ff */
[----:B------:R-:W4:Y:S01]  /*1490*/  @!P0 LDG.E R37, desc[UR22][R18.64] ;  /* 0x0000001612258981 */ /* 0x000f22000c1e1900 */
[----:B------:R-:W-:Y:S02]  /*14a0*/  @!P2 SHF.L.U32 R3, R16, 0x1, RZ ;  /* 0x000000011003a819 */ /* 0x000fe400000006ff */
[----:B------:R-:W-:Y:S01]  /*14b0*/  @!P2 IADD3 R20, R17, R26, RZ ;  /* 0x0000001a1114a210 */ /* 0x000fe20007ffe0ff */
[----:B------:R3:W4:Y:S01]  /*14c0*/  @!P0 LDG.E R34, desc[UR22][R14.64] ;  /* 0x000000160e228981 */ /* 0x000722000c1e1900 */
[----:B------:R-:W-:Y:S02]  /*14d0*/  IADD3 R22, R2, 0x1e0, RZ ;  /* 0x000001e002167810 */ /* 0x000fe40007ffe0ff */
[----:B------:R-:W-:-:S02]  /*14e0*/  ISETP.GT.U32.OR P3, PT, R0, 0x22f, P3 ;  /* 0x0000022f0000780c */ /* 0x000fc40001f64470 */
[C---:B-1----:R-:W-:Y:S02]  /*14f0*/  @!P2 IADD3 R12, P6, R3.reuse, R12, RZ ;  /* 0x0000000c030ca210 */ /* 0x042fe40007fde0ff */
[----:B0-----:R-:W-:Y:S02]  /*1500*/  @!P2 IADD3 R4, P5, R3, R4, RZ ;  /* 0x000000040304a210 */ /* 0x001fe40007fbe0ff */
[----:B------:R-:W-:Y:S01]  /*1510*/  @!P2 SHF.L.U64.HI R20, R16, 0x1, R20 ;  /* 0x000000011014a819 */ /* 0x000fe20000010214 */
[----:B---3--:R-:W-:Y:S01]  /*1520*/  @!P4 IMAD R26, R25, R6, RZ ;  /* 0x00000006191ac224 */ /* 0x008fe200078e02ff */
[----:B------:R-:W-:Y:S01]  /*1530*/  SHF.R.S32.HI R3, RZ, 0x1f, R22 ;  /* 0x0000001fff037819 */ /* 0x000fe20000011416 */
[----:B------:R-:W0:Y:S01]  /*1540*/  @!P4 LDC.64 R14, c[0x0][0x230] ;  /* 0x00008c00ff0ecb82 */ /* 0x000e220000000a00 */
[----:B------:R-:W-:Y:S02]  /*1550*/  ISETP.GE.U32.AND P0, PT, R22, UR18, PT ;  /* 0x0000001216007c0c */ /* 0x000fe4000bf06070 */
[----:B------:R-:W-:-:S02]  /*1560*/  @!P2 IADD3.X R13, R20, R13, RZ, P6, !PT ;  /* 0x0000000d140da210 */ /* 0x000fc400037fe4ff */
[----:B------:R-:W-:Y:S02]  /*1570*/  ISETP.GE.AND.EX P0, PT, R3, UR19, PT, P0 ;  /* 0x0000001303007c0c */ /* 0x000fe4000bf06300 */
[----:B------:R-:W-:Y:S02]  /*1580*/  @!P2 IADD3.X R5, R20, R5, RZ, P5, !PT ;  /* 0x000000051405a210 */ /* 0x000fe40002ffe4ff */
[----:B------:R-:W-:Y:S01]  /*1590*/  @!P4 MOV R21, R11 ;  /* 0x0000000b0015c202 */ /* 0x000fe20000000f00 */
[----:B------:R-:W-:Y:S01]  /*15a0*/  @!P4 IMAD R26, R28, R7, R26 ;  /* 0x000000071c1ac224 */ /* 0x000fe200078e021a */
[----:B------:R-:W-:Y:S01]  /*15b0*/  @!P4 MOV R20, R8 ;  /* 0x000000080014c202 */ /* 0x000fe20000000f00 */
[----:B------:R-:W1:Y:S01]  /*15c0*/  @!P4 LDC.64 R16, c[0x0][0x228] ;  /* 0x00008a00ff10cb82 */ /* 0x000e620000000a00 */
[----:B------:R-:W-:Y:S01]  /*15d0*/  ISETP.GT.U32.OR P0, PT, R0, 0x22f, P0 ;  /* 0x0000022f0000780c */ /* 0x000fe20000704470 */
[----:B------:R3:W4:Y:S02]  /*15e0*/  @!P2 LDG.E R36, desc[UR22][R4.64] ;  /* 0x000000160424a981 */ /* 0x000724000c1e1900 */
[----:B------:R-:W-:-:S02]  /*15f0*/  @!P4 IMAD.WIDE.U32 R6, R28, R6, R20 ;  /* 0x000000061c06c225 */ /* 0x000fc400078e0014 */
[----:B------:R3:W5:Y:S02]  /*1600*/  @!P2 LDG.E R27, desc[UR22][R12.64] ;  /* 0x000000160c1ba981 */ /* 0x000764000c1e1900 */
[----:B------:R-:W1:Y:S01]  /*1610*/  @!P3 LDC.64 R18, c[0x0][0x288] ;  /* 0x0000a200ff12bb82 */ /* 0x000e620000000a00 */
[----:B------:R-:W-:Y:S02]  /*1620*/  @!P4 IADD3 R21, R7, R26, RZ ;  /* 0x0000001a0715c210 */ /* 0x000fe40007ffe0ff */
[C---:B------:R-:W-:Y:S02]  /*1630*/  @!P4 SHF.L.U32 R26, R6.reuse, 0x1, RZ ;  /* 0x00000001061ac819 */ /* 0x040fe400000006ff */
[----:B------:R-:W-:-:S03]  /*1640*/  @!P4 SHF.L.U64.HI R21, R6, 0x1, R21 ;  /* 0x000000010615c819 */ /* 0x000fc60000010215 */
[----:B---3--:R-:W3:Y:S08]  /*1650*/  @!P3 LDC.64 R4, c[0x0][0x230] ;  /* 0x00008c00ff04bb82 */ /* 0x008ef00000000a00 */
[----:B------:R-:W2:Y:S08]  /*1660*/  @!P3 LDC.64 R6, c[0x0][0x228] ;  /* 0x00008a00ff06bb82 */ /* 0x000eb00000000a00 */
[----:B------:R-:W3:Y:S01]  /*1670*/  @!P0 LDC.64 R12, c[0x0][0x288] ;  /* 0x0000a200ff0c8b82 */ /* 0x000ee20000000a00 */
[----:B0-----:R-:W-:-:S02]  /*1680*/  @!P4 IADD3 R14, P6, R26, R14, RZ ;  /* 0x0000000e1a0ec210 */ /* 0x001fc40007fde0ff */
[----:B------:R-:W-:Y:S02]  /*1690*/  @!P3 MOV R28, R8 ;  /* 0x00000008001cb202 */ /* 0x000fe40000000f00 */
[----:B------:R-:W-:Y:S01]  /*16a0*/  @!P3 MOV R29, R11 ;  /* 0x0000000b001db202 */ /* 0x000fe20000000f00 */
[----:B-1----:R-:W-:Y:S01]  /*16b0*/  @!P3 IMAD R24, R24, R18, RZ ;  /* 0x000000121818b224 */ /* 0x002fe200078e02ff */
[----:B------:R-:W-:Y:S02]  /*16c0*/  @!P4 IADD3 R16, P5, R26, R16, RZ ;  /* 0x000000101a10c210 */ /* 0x000fe40007fbe0ff */
[----:B------:R-:W-:Y:S01]  /*16d0*/  @!P4 IADD3.X R15, R21, R15, RZ, P6, !PT ;  /* 0x0000000f150fc210 */ /* 0x000fe200037fe4ff */
[----:B------:R-:W-:Y:S01]  /*16e0*/  @!P3 IMAD.WIDE.U32 R28, R23, R18, R28 ;  /* 0x00000012171cb225 */ /* 0x000fe200078e001c */
[----:B------:R-:W-:-:S03]  /*16f0*/  @!P4 IADD3.X R17, R21, R17, RZ, P5, !PT ;  /* 0x000000111511c210 */ /* 0x000fc60002ffe4ff */
[----:B------:R-:W-:Y:S01]  /*1700*/  @!P3 IMAD R19, R23, R19, R24 ;  /* 0x000000131713b224 */ /* 0x000fe200078e0218 */
[----:B------:R0:W4:Y:S04]  /*1710*/  @!P4 LDG.E R39, desc[UR22][R14.64] ;  /* 0x000000160e27c981 */ /* 0x000128000c1e1900 */
[----:B------:R1:W4:Y:S01]  /*1720*/  @!P4 LDG.E R35, desc[UR22][R16.64] ;  /* 0x000000161023c981 */ /* 0x000322000c1e1900 */
[----:B------:R-:W-:Y:S02]  /*1730*/  @!P3 IADD3 R19, R29, R19, RZ ;  /* 0x000000131d13b210 */ /* 0x000fe40007ffe0ff */
[----:B0-----:R-:W-:Y:S01]  /*1740*/  @!P3 SHF.L.U32 R14, R28, 0x1, RZ ;  /* 0x000000011c0eb819 */ /* 0x001fe200000006ff */
[----:B---3--:R-:W-:Y:S01]  /*1750*/  @!P0 IMAD R21, R3, R12, RZ ;  /* 0x0000000c03158224 */ /* 0x008fe200078e02ff */
[----:B------:R-:W-:-:S02]  /*1760*/  @!P0 MOV R15, R11 ;  /* 0x0000000b000f8202 */ /* 0x000fc40000000f00 */
[C---:B------:R-:W-:Y:S02]  /*1770*/  @!P3 IADD3 R4, P4, R14.reuse, R4, RZ ;  /* 0x000000040e04b210 */ /* 0x040fe40007f9e0ff */
[----:B--2---:R-:W-:Y:S02]  /*1780*/  @!P3 IADD3 R6, P5, R14, R6, RZ ;  /* 0x000000060e06b210 */ /* 0x004fe40007fbe0ff */
[----:B------:R-:W-:Y:S01]  /*1790*/  @!P0 MOV R14, R8 ;  /* 0x00000008000e8202 */ /* 0x000fe20000000f00 */
[----:B------:R-:W-:Y:S01]  /*17a0*/  @!P0 IMAD R21, R22, R13, R21 ;  /* 0x0000000d16158224 */ /* 0x000fe200078e0215 */
[----:B------:R-:W-:Y:S02]  /*17b0*/  @!P3 SHF.L.U64.HI R29, R28, 0x1, R19 ;  /* 0x000000011c1db819 */ /* 0x000fe40000010213 */
[----:B------:R-:W-:Y:S01]  /*17c0*/  IADD3 R25, R2, 0x140, RZ ;  /* 0x0000014002197810 */ /* 0x000fe20007ffe0ff */
[----:B------:R-:W-:Y:S01]  /*17d0*/  @!P0 IMAD.WIDE.U32 R12, R22, R12, R14 ;  /* 0x0000000c160c8225 */ /* 0x000fe200078e000e */
[----:B------:R-:W-:-:S02]  /*17e0*/  CS2R R22, SRZ ;  /* 0x0000000000167805 */ /* 0x000fc4000001ff00 */
[----:B------:R-:W-:Y:S01]  /*17f0*/  @!P3 IADD3.X R7, R29, R7, RZ, P5, !PT ;  /* 0x000000071d07b210 */ /* 0x000fe20002ffe4ff */
[----:B------:R-:W-:Y:S01]  /*1800*/  HFMA2.MMA R26, -RZ, RZ, 0, 0 ;  /* 0x00000000ff1a7435 */ /* 0x000fe200000001ff */
[----:B------:R-:W-:Y:S01]  /*1810*/  ISETP.GE.U32.AND P2, PT, R25, UR18, PT ;  /* 0x0000001219007c0c */ /* 0x000fe2000bf46070 */
[----:B------:R-:W0:Y:S02]  /*1820*/  @!P0 LDC.64 R18, c[0x0][0x230] ;  /* 0x00008c00ff128b82 */ /* 0x000e240000000a00 */
[----:B------:R-:W2:Y:S01]  /*1830*/  @!P3 LDG.E R22, desc[UR22][R6.64] ;  /* 0x000000160616b981 */ /* 0x000ea2000c1e1900 */
[----:B------:R-:W-:-:S04]  /*1840*/  SHF.R.S32.HI R20, RZ, 0x1f, R25 ;  /* 0x0000001fff147819 */ /* 0x000fc80000011419 */
[----:B------:R-:W-:Y:S01]  /*1850*/  ISETP.GE.AND.EX P2, PT, R20, UR19, PT, P2 ;  /* 0x0000001314007c0c */ /* 0x000fe2000bf46320 */
[----:B------:R-:W3:Y:S03]  /*1860*/  @!P0 LDC.64 R14, c[0x0][0x228] ;  /* 0x00008a00ff0e8b82 */ /* 0x000ee60000000a00 */
[----:B------:R-:W-:Y:S02]  /*1870*/  ISETP.GT.U32.OR P2, PT, R0, 0x22f, P2 ;  /* 0x0000022f0000780c */ /* 0x000fe40001744470 */
[----:B------:R-:W-:Y:S02]  /*1880*/  IADD3 R3, R2, 0xd0, RZ ;  /* 0x000000d002037810 */ /* 0x000fe40007ffe0ff */
[----:B------:R-:W-:Y:S02]  /*1890*/  @!P3 IADD3.X R5, R29, R5, RZ, P4, !PT ;  /* 0x000000051d05b210 */ /* 0x000fe400027fe4ff */
[----:B------:R-:W-:-:S02]  /*18a0*/  ISETP.GE.U32.AND P4, PT, R3, UR18, PT ;  /* 0x0000001203007c0c */ /* 0x000fc4000bf86070 */
[----:B------:R-:W-:Y:S01]  /*18b0*/  SHF.R.S32.HI R28, RZ, 0x1f, R3 ;  /* 0x0000001fff1c7819 */ /* 0x000fe20000011403 */
[----:B------:R1:W5:Y:S04]  /*18c0*/  @!P3 LDG.E R26, desc[UR22][R4.64] ;  /* 0x00000016041ab981 */ /* 0x000368000c1e1900 */
[----:B-1----:R-:W1:Y:S01]  /*18d0*/  @!P2 LDC.64 R16, c[0x0][0x288] ;  /* 0x0000a200ff10ab82 */ /* 0x002e620000000a00 */
[----:B------:R-:W-:Y:S02]  /*18e0*/  ISETP.GE.AND.EX P4, PT, R28, UR19, PT, P4 ;  /* 0x000000131c007c0c */ /* 0x000fe4000bf86340 */
[----:B------:R-:W-:Y:S02]  /*18f0*/  @!P0 IADD3 R21, R13, R21, RZ ;  /* 0x000000150d158210 */ /* 0x000fe40007ffe0ff */
[----:B------:R-:W-:-:S02]  /*1900*/  ISETP.GT.U32.OR P4, PT, R0, 0x22f, P4 ;  /* 0x0000022f0000780c */ /* 0x000fc40002784470 */
[C---:B------:R-:W-:Y:S01]  /*1910*/  @!P0 SHF.L.U32 R29, R12.reuse, 0x1, RZ ;  /* 0x000000010c1d8819 */ /* 0x040fe200000006ff */
[----:B------:R-:W3:Y:S01]  /*1920*/  @!P2 LDC.64 R4, c[0x0][0x228] ;  /* 0x00008a00ff04ab82 */ /* 0x000ee20000000a00 */
[----:B------:R-:W-:-:S07]  /*1930*/  @!P0 SHF.L.U64.HI R32, R12, 0x1, R21 ;  /* 0x000000010c208819 */ /* 0x000fce0000010215 */
[----:B------:R-:W3:Y:S01]  /*1940*/  @!P2 LDC.64 R12, c[0x0][0x230] ;  /* 0x00008c00ff0cab82 */ /* 0x000ee20000000a00 */
[----:B------:R-:W-:-:S07]  /*1950*/  @!P2 MOV R21, R11 ;  /* 0x0000000b0015a202 */ /* 0x000fce0000000f00 */
[----:B------:R-:W3:Y:S01]  /*1960*/  @!P4 LDC.64 R6, c[0x0][0x288] ;  /* 0x0000a200ff06cb82 */ /* 0x000ee20000000a00 */
[----:B-1----:R-:W-:Y:S01]  /*1970*/  @!P2 IMAD R33, R20, R16, RZ ;  /* 0x000000101421a224 */ /* 0x002fe200078e02ff */
[----:B------:R-:W-:-:S03]  /*1980*/  @!P2 MOV R20, R8 ;  /* 0x000000080014a202 */ /* 0x000fc60000000f00 */
[----:B------:R-:W-:Y:S01]  /*1990*/  @!P2 IMAD R33, R25, R17, R33 ;  /* 0x000000111921a224 */ /* 0x000fe200078e0221 */
[----:B0-----:R-:W-:Y:S01]  /*19a0*/  @!P0 IADD3 R18, P5, R29, R18, RZ ;  /* 0x000000121d128210 */ /* 0x001fe20007fbe0ff */
[----:B------:R-:W-:-:S03]  /*19b0*/  @!P2 IMAD.WIDE.U32 R16, R25, R16, R20 ;  /* 0x000000101910a225 */ /* 0x000fc600078e0014 */
[----:B------:R-:W-:Y:S02]  /*19c0*/  @!P0 IADD3.X R19, R32, R19, RZ, P5, !PT ;  /* 0x0000001320138210 */ /* 0x000fe40002ffe4ff */
[----:B------:R-:W-:Y:S02]  /*19d0*/  @!P2 IADD3 R20, R17, R33, RZ ;  /* 0x000000211114a210 */ /* 0x000fe40007ffe0ff */
[----:B---3--:R-:W-:Y:S02]  /*19e0*/  @!P0 IADD3 R14, P5, R29, R14, RZ ;  /* 0x0000000e1d0e8210 */ /* 0x008fe40007fbe0ff */
[----:B------:R-:W-:Y:S02]  /*19f0*/  @!P2 SHF.L.U32 R17, R16, 0x1, RZ ;  /* 0x000000011011a819 */ /* 0x000fe400000006ff */
[----:B------:R-:W-:Y:S02]  /*1a00*/  @!P0 IADD3.X R15, R32, R15, RZ, P5, !PT ;  /* 0x0000000f200f8210 */ /* 0x000fe40002ffe4ff */
[----:B------:R-:W-:-:S02]  /*1a10*/  @!P2 SHF.L.U64.HI R20, R16, 0x1, R20 ;  /* 0x000000011014a819 */ /* 0x000fc40000010214 */
[C---:B------:R-:W-:Y:S01]  /*1a20*/  @!P2 IADD3 R12, P5, R17.reuse, R12, RZ ;  /* 0x0000000c110ca210 */ /* 0x040fe20007fbe0ff */
[----:B------:R-:W-:Y:S01]  /*1a30*/  STL [R1+0xb4], R48 ;  /* 0x0000b43001007387 */ /* 0x000fe20000100800 */
[----:B------:R-:W-:Y:S02]  /*1a40*/  @!P2 IADD3 R4, P6, R17, R4, RZ ;  /* 0x000000041104a210 */ /* 0x000fe40007fde0ff */
[----:B------:R-:W0:Y:S01]  /*1a50*/  @!P4 LDC.64 R16, c[0x0][0x228] ;  /* 0x00008a00ff10cb82 */ /* 0x000e220000000a00 */
[----:B------:R-:W-:Y:S01]  /*1a60*/  @!P4 IMAD R28, R28, R6, RZ ;  /* 0x000000061c1cc224 */ /* 0x000fe200078e02ff */
[----:B------:R-:W-:Y:S01]  /*1a70*/  STL [R1+0x104], R48 ;  /* 0x0001043001007387 */ /* 0x000fe20000100800 */
[C---:B------:R-:W-:Y:S02]  /*1a80*/  @!P2 IADD3.X R13, R20.reuse, R13, RZ, P5, !PT ;  /* 0x0000000d140da210 */ /* 0x040fe40002ffe4ff */
[----:B------:R-:W-:Y:S01]  /*1a90*/  @!P2 IADD3.X R5, R20, R5, RZ, P6, !PT ;  /* 0x000000051405a210 */ /* 0x000fe200037fe4ff */
[----:B------:R-:W-:Y:S01]  /*1aa0*/  STL [R1+0xe8], R47 ;  /* 0x0000e82f01007387 */ /* 0x000fe20000100800 */
[----:B------:R-:W-:Y:S01]  /*1ab0*/  @!P4 IMAD R20, R3, R7, R28 ;  /* 0x000000070314c224 */ /* 0x000fe200078e021c */
[----:B------:R-:W-:-:S02]  /*1ac0*/  @!P4 MOV R28, R8 ;  /* 0x00000008001cc202 */ /* 0x000fc40000000f00 */
[----:B------:R-:W-:Y:S01]  /*1ad0*/  STL [R1+0x74], R46 ;  /* 0x0000742e01007387 */ /* 0x000fe20000100800 */
[----:B------:R-:W-:-:S03]  /*1ae0*/  @!P4 MOV R29, R11 ;  /* 0x0000000b001dc202 */ /* 0x000fc60000000f00 */
[----:B------:R-:W-:Y:S04]  /*1af0*/  STL [R1+0xf0], R45 ;  /* 0x0000f02d01007387 */ /* 0x000fe80000100800 */
[----:B------:R-:W-:Y:S01]  /*1b00*/  STL [R1+0x78], R44 ;  /* 0x0000782c01007387 */ /* 0x000fe20000100800 */
[----:B------:R-:W-:-:S03]  /*1b10*/  @!P4 IMAD.WIDE.U32 R6, R3, R6, R28 ;  /* 0x000000060306c225 */ /* 0x000fc600078e001c */
[----:B------:R-:W-:Y:S04]  /*1b20*/  STL [R1+0xf8], R43 ;  /* 0x0000f82b01007387 */ /* 0x000fe80000100800 */
[----:B------:R-:W-:Y:S04]  /*1b30*/  STL [R1+0xf4], R42 ;  /* 0x0000f42a01007387 */ /* 0x000fe80000100800 */
[----:B------:R-:W-:Y:S04]  /*1b40*/  STL [R1+0xec], R40 ;  /* 0x0000ec2801007387 */ /* 0x000fe80000100800 */
[----:B------:R-:W-:Y:S04]  /*1b50*/  STL [R1+0x5c], R41 ;  /* 0x00005c2901007387 */ /* 0x000fe80000100800 */
[----:B------:R-:W-:Y:S01]  /*1b60*/  STL [R1+0xe4], R38 ;  /* 0x0000e42601007387 */ /* 0x000fe20000100800 */
[----:B------:R-:W-:-:S02]  /*1b70*/  @!P4 IADD3 R20, R7, R20, RZ ;  /* 0x000000140714c210 */ /* 0x000fc40007ffe0ff */
[C---:B------:R-:W-:Y:S01]  /*1b80*/  @!P4 SHF.L.U32 R28, R6.reuse, 0x1, RZ ;  /* 0x00000001061cc819 */ /* 0x040fe200000006ff */
[----:B------:R1:W3:Y:S01]  /*1b90*/  @!P0 LDG.E R53, desc[UR22][R14.64] ;  /* 0x000000160e358981 */ /* 0x0002e2000c1e1900 */
[----:B------:R-:W-:Y:S02]  /*1ba0*/  @!P4 SHF.L.U64.HI R32, R6, 0x1, R20 ;  /* 0x000000010620c819 */ /* 0x000fe40000010214 */
[----:B0-----:R-:W-:Y:S01]  /*1bb0*/  @!P4 IADD3 R16, P5, R28, R16, RZ ;  /* 0x000000101c10c210 */ /* 0x001fe20007fbe0ff */
[----:B------:R-:W3:Y:S03]  /*1bc0*/  @!P2 LDG.E R50, desc[UR22][R12.64] ;  /* 0x000000160c32a981 */ /* 0x000ee6000c1e1900 */
[----:B------:R-:W-:Y:S01]  /*1bd0*/  @!P4 IADD3.X R17, R32, R17, RZ, P5, !PT ;  /* 0x000000112011c210 */ /* 0x000fe20002ffe4ff */
[----:B------:R-:W3:Y:S04]  /*1be0*/  @!P2 LDG.E R49, desc[UR22][R4.64] ;  /* 0x000000160431a981 */ /* 0x000ee8000c1e1900 */
[----:B----4-:R-:W-:Y:S04]  /*1bf0*/  STL [R1+0xe0], R37 ;  /* 0x0000e02501007387 */ /* 0x010fe80000100800 */
[----:B------:R-:W-:Y:S04]  /*1c00*/  STL [R1+0xdc], R34 ;  /* 0x0000dc2201007387 */ /* 0x000fe80000100800 */
[----:B------:R-:W-:Y:S04]  /*1c10*/  STL [R1+0xd8], R36 ;  /* 0x0000d82401007387 */ /* 0x000fe80000100800 */
[----:B------:R-:W-:Y:S04]  /*1c20*/  STL [R1+0xd4], R39 ;  /* 0x0000d42701007387 */ /* 0x000fe80000100800 */
[----:B------:R-:W-:Y:S04]  /*1c30*/  STL [R1+0xd0], R35 ;  /* 0x0000d02301007387 */ /* 0x000fe80000100800 */
[----:B--2---:R0:W-:Y:S02]  /*1c40*/  STL [R1+0xcc], R22 ;  /* 0x0000cc1601007387 */ /* 0x0041e40000100800 */
[----:B0-----:R-:W-:-:S10]  /*1c50*/  HFMA2.MMA R22, -RZ, RZ, 0, 0 ;  /* 0x00000000ff167435 */ /* 0x001fd400000001ff */
[----:B------:R-:W2:Y:S01]  /*1c60*/  @!P4 LDG.E R22, desc[UR22][R16.64] ;  /* 0x000000161016c981 */ /* 0x000ea2000c1e1900 */
[----:B------:R-:W-:Y:S02]  /*1c70*/  ISETP.GE.U32.AND P3, PT, R30, UR18, PT ;  /* 0x000000121e007c0c */ /* 0x000fe4000bf66070 */
[----:B------:R-:W-:-:S04]  /*1c80*/  SHF.R.S32.HI R31, RZ, 0x1f, R30 ;  /* 0x0000001fff1f7819 */ /* 0x000fc8000001141e */
[----:B------:R-:W-:Y:S01]  /*1c90*/  ISETP.GE.AND.EX P3, PT, R31, UR19, PT, P3 ;  /* 0x000000131f007c0c */ /* 0x000fe2000bf66330 */
[----:B------:R-:W-:-:S03]  /*1ca0*/  HFMA2.MMA R24, -RZ, RZ, 0, 0 ;  /* 0x00000000ff187435 */ /* 0x000fc600000001ff */
[----:B------:R-:W-:-:S07]  /*1cb0*/  ISETP.GT.U32.OR P3, PT, R0, 0x22f, P3 ;  /* 0x0000022f0000780c */ /* 0x000fce0001f64470 */
[----:B------:R0:W5:Y:S06]  /*1cc0*/  @!P0 LDG.E R24, desc[UR22][R18.64] ;  /* 0x0000001612188981 */ /* 0x00016c000c1e1900 */
[----:B-1----:R-:W1:Y:S08]  /*1cd0*/  @!P3 LDC.64 R14, c[0x0][0x288] ;  /* 0x0000a200ff0ebb82 */ /* 0x002e700000000a00 */
[----:B0-----:R-:W0:Y:S08]  /*1ce0*/  @!P4 LDC.64 R18, c[0x0][0x230] ;  /* 0x00008c00ff12cb82 */ /* 0x001e300000000a00 */
[----:B------:R-:W4:Y:S01]  /*1cf0*/  @!P3 LDC.64 R12, c[0x0][0x230] ;  /* 0x00008c00ff0cbb82 */ /* 0x000f220000000a00 */
[----:B------:R-:W-:Y:S01]  /*1d00*/  @!P3 MOV R29, R11 ;  /* 0x0000000b001db202 */ /* 0x000fe20000000f00 */
[----:B-1----:R-:W-:Y:S01]  /*1d10*/  @!P3 IMAD R31, R31, R14, RZ ;  /* 0x0000000e1f1fb224 */ /* 0x002fe200078e02ff */
[----:B------:R-:W-:-:S05]  /*1d20*/  IADD3 R21, R2, 0xf0, RZ ;  /* 0x000000f002157810 */ /* 0x000fca0007ffe0ff */
[----:B------:R-:W1:Y:S01]  /*1d30*/  @!P3 LDC.64 R6, c[0x0][0x228] ;  /* 0x00008a00ff06bb82 */ /* 0x000e620000000a00 */
[----:B0-----:R-:W-:Y:S02]  /*1d40*/  @!P4 IADD3 R18, P6, R28, R18, RZ ;  /* 0x000000121c12c210 */ /* 0x001fe40007fde0ff */
[----:B------:R-:W-:Y:S01]  /*1d50*/  @!P3 MOV R28, R8 ;  /* 0x00000008001cb202 */ /* 0x000fe20000000f00 */
[----:B------:R-:W-:Y:S01]  /*1d60*/  @!P3 IMAD R15, R30, R15, R31 ;  /* 0x0000000f1e0fb224 */ /* 0x000fe200078e021f */
[----:B------:R-:W-:-:S03]  /*1d70*/  @!P4 IADD3.X R19, R32, R19, RZ, P6, !PT ;  /* 0x000000132013c210 */ /* 0x000fc600037fe4ff */
[----:B------:R-:W-:Y:S02]  /*1d80*/  @!P3 IMAD.WIDE.U32 R28, R30, R14, R28 ;  /* 0x0000000e1e1cb225 */ /* 0x000fe400078e001c */
[----:B------:R0:W2:Y:S03]  /*1d90*/  @!P4 LDG.E R23, desc[UR22][R18.64] ;  /* 0x000000161217c981 */ /* 0x0000a6000c1e1900 */
[----:B------:R-:W-:Y:S02]  /*1da0*/  @!P3 IADD3 R15, R29, R15, RZ ;  /* 0x0000000f1d0fb210 */ /* 0x000fe40007ffe0ff */
[C---:B------:R-:W-:Y:S02]  /*1db0*/  @!P3 SHF.L.U32 R14, R28.reuse, 0x1, RZ ;  /* 0x000000011c0eb819 */ /* 0x040fe400000006ff */
[----:B------:R-:W-:Y:S02]  /*1dc0*/  @!P3 SHF.L.U64.HI R32, R28, 0x1, R15 ;  /* 0x000000011c20b819 */ /* 0x000fe4000001020f */
[----:B----4-:R-:W-:-:S04]  /*1dd0*/  @!P3 IADD3 R12, P4, R14, R12, RZ ;  /* 0x0000000c0e0cb210 */ /* 0x010fc80007f9e0ff */
[----:B------:R-:W-:Y:S01]  /*1de0*/  @!P3 IADD3.X R13, R32, R13, RZ, P4, !PT ;  /* 0x0000000d200db210 */ /* 0x000fe200027fe4ff */
[----:B---3--:R-:W-:Y:S04]  /*1df0*/  STL [R1+0xc8], R53 ;  /* 0x0000c83501007387 */ /* 0x008fe80000100800 */
[----:B------:R-:W-:Y:S04]  /*1e00*/  STL [R1+0xa8], R50 ;  /* 0x0000a83201007387 */ /* 0x000fe80000100800 */
[----:B------:R-:W-:Y:S04]  /*1e10*/  STL [R1+0xc4], R49 ;  /* 0x0000c43101007387 */ /* 0x000fe80000100800 */
[----:B--2---:R2:W-:Y:S02]  /*1e20*/  STL [R1+0xbc], R22 ;  /* 0x0000bc1601007387 */ /* 0x0045e40000100800 */
[----:B--2---:R-:W-:-:S06]  /*1e30*/  MOV R22, RZ ;  /* 0x000000ff00167202 */ /* 0x004fcc0000000f00 */
[----:B------:R2:W3:Y:S01]  /*1e40*/  @!P3 LDG.E R22, desc[UR22][R12.64] ;  /* 0x000000160c16b981 */ /* 0x0004e2000c1e1900 */
[----:B------:R-:W-:Y:S02]  /*1e50*/  ISETP.GE.U32.AND P0, PT, R21, UR18, PT ;  /* 0x0000001215007c0c */ /* 0x000fe4000bf06070 */
[----:B------:R-:W-:-:S04]  /*1e60*/  SHF.R.S32.HI R25, RZ, 0x1f, R21 ;  /* 0x0000001fff197819 */ /* 0x000fc80000011415 */
[----:B------:R-:W-:-:S04]  /*1e70*/  ISETP.GE.AND.EX P0, PT, R25, UR19, PT, P0 ;  /* 0x0000001319007c0c */ /* 0x000fc8000bf06300 */
[----:B------:R-:W-:-:S13]  /*1e80*/  ISETP.GT.U32.OR P0, PT, R0, 0x22f, P0 ;  /* 0x0000022f0000780c */ /* 0x000fda0000704470 */
[----:B------:R-:W4:Y:S08]  /*1e90*/  @!P0 LDC.64 R4, c[0x0][0x288] ;  /* 0x0000a200ff048b82 */ /* 0x000f300000000a00 */
[----:B0-----:R-:W0:Y:S01]  /*1ea0*/  @!P0 LDC.64 R18, c[0x0][0x230] ;  /* 0x00008c00ff128b82 */ /* 0x001e220000000a00 */
[----:B-1----:R-:W-:Y:S02]  /*1eb0*/  @!P3 IADD3 R6, P5, R14, R6, RZ ;  /* 0x000000060e06b210 */ /* 0x002fe40007fbe0ff */
[----:B------:R-:W-:-:S02]  /*1ec0*/  @!P0 MOV R14, R8 ;  /* 0x00000008000e8202 */ /* 0x000fc40000000f00 */
[----:B------:R-:W-:-:S03]  /*1ed0*/  @!P0 MOV R15, R11 ;  /* 0x0000000b000f8202 */ /* 0x000fc60000000f00 */
[----:B------:R-:W1:Y:S01]  /*1ee0*/  @!P0 LDC.64 R28, c[0x0][0x228] ;  /* 0x00008a00ff1c8b82 */ /* 0x000e620000000a00 */
[-C--:B----4-:R-:W-:Y:S02]  /*1ef0*/  @!P0 IMAD R25, R25, R4.reuse, RZ ;  /* 0x0000000419198224 */ /* 0x090fe400078e02ff */
[----:B------:R-:W-:-:S04]  /*1f00*/  @!P0 IMAD.WIDE.U32 R14, R21, R4, R14 ;  /* 0x00000004150e8225 */ /* 0x000fc800078e000e */
[----:B------:R-:W-:Y:S01]  /*1f10*/  @!P0 IMAD R5, R21, R5, R25 ;  /* 0x0000000515058224 */ /* 0x000fe200078e0219 */
[----:B------:R-:W-:Y:S01]  /*1f20*/  @!P0 SHF.L.U32 R4, R14, 0x1, RZ ;  /* 0x000000010e048819 */ /* 0x000fe200000006ff */
[----:B------:R-:W-:-:S03]  /*1f30*/  HFMA2.MMA R21, -RZ, RZ, 0, 0 ;  /* 0x00000000ff157435 */ /* 0x000fc600000001ff */
[----:B------:R-:W-:Y:S02]  /*1f40*/  @!P0 IADD3 R5, R15, R5, RZ ;  /* 0x000000050f058210 */ /* 0x000fe40007ffe0ff */
[----:B------:R-:W-:Y:S01]  /*1f50*/  @!P3 IADD3.X R7, R32, R7, RZ, P5, !PT ;  /* 0x000000072007b210 */ /* 0x000fe20002ffe4ff */
[----:B------:R-:W-:Y:S01]  /*1f60*/  STL [R1+0x94], R23 ;  /* 0x0000941701007387 */ /* 0x000fe20000100800 */
[----:B--2---:R-:W-:Y:S02]  /*1f70*/  @!P0 SHF.L.U64.HI R12, R14, 0x1, R5 ;  /* 0x000000010e0c8819 */ /* 0x004fe40000010205 */
[----:B0-----:R-:W-:Y:S01]  /*1f80*/  @!P0 IADD3 R18, P5, R4, R18, RZ ;  /* 0x0000001204128210 */ /* 0x001fe20007fbe0ff */
[----:B------:R-:W2:Y:S03]  /*1f90*/  @!P3 LDG.E R21, desc[UR22][R6.64] ;  /* 0x000000160615b981 */ /* 0x000ea6000c1e1900 */
[----:B------:R-:W-:Y:S01]  /*1fa0*/  @!P0 IADD3.X R19, R12, R19, RZ, P5, !PT ;  /* 0x000000130c138210 */ /* 0x000fe20002ffe4ff */
[----:B---3--:R0:W-:Y:S02]  /*1fb0*/  STL [R1+0xa4], R22 ;  /* 0x0000a41601007387 */ /* 0x0081e40000100800 */
[----:B0-----:R-:W-:-:S06]  /*1fc0*/  MOV R22, RZ ;  /* 0x000000ff00167202 */ /* 0x001fcc0000000f00 */
[----:B------:R-:W3:Y:S01]  /*1fd0*/  @!P0 LDG.E R22, desc[UR22][R18.64] ;  /* 0x0000001612168981 */ /* 0x000ee2000c1e1900 */
[----:B-1----:R-:W-:-:S04]  /*1fe0*/  @!P0 IADD3 R28, P3, R4, R28, RZ ;  /* 0x0000001c041c8210 */ /* 0x002fc80007f7e0ff */
[----:B------:R-:W-:Y:S01]  /*1ff0*/  @!P0 IADD3.X R29, R12, R29, RZ, P3, !PT ;  /* 0x0000001d0c1d8210 */ /* 0x000fe20001ffe4ff */
[----:B--2---:R-:W-:Y:S01]  /*2000*/  STL [R1+0xb8], R21 ;  /* 0x0000b81501007387 */ /* 0x004fe20000100800 */
[----:B------:R-:W-:-:S03]  /*2010*/  IADD3 R3, R2, 0x100, RZ ;  /* 0x0000010002037810 */ /* 0x000fc60007ffe0ff */
[----:B---3--:R0:W-:Y:S02]  /*2020*/  STL [R1+0x8c], R22 ;  /* 0x00008c1601007387 */ /* 0x0081e40000100800 */
[----:B0-----:R-:W-:-:S10]  /*2030*/  HFMA2.MMA R22, -RZ, RZ, 0, 0 ;  /* 0x00000000ff167435 */ /* 0x001fd400000001ff */
[----:B------:R-:W2:Y:S01]  /*2040*/  @!P0 LDG.E R22, desc[UR22][R28.64] ;  /* 0x000000161c168981 */ /* 0x000ea2000c1e1900 */
[----:B------:R-:W-:Y:S02]  /*2050*/  ISETP.GE.U32.AND P2, PT, R3, UR18, PT ;  /* 0x0000001203007c0c */ /* 0x000fe4000bf46070 */
[----:B------:R-:W-:-:S04]  /*2060*/  SHF.R.S32.HI R20, RZ, 0x1f, R3 ;  /* 0x0000001fff147819 */ /* 0x000fc80000011403 */
[----:B------:R-:W-:-:S04]  /*2070*/  ISETP.GE.AND.EX P2, PT, R20, UR19, PT, P2 ;  /* 0x0000001314007c0c */ /* 0x000fc8000bf46320 */
[----:B------:R-:W-:-:S13]  /*2080*/  ISETP.GT.U32.OR P2, PT, R0, 0x22f, P2 ;  /* 0x0000022f0000780c */ /* 0x000fda0001744470 */
[----:B------:R-:W0:Y:S08]  /*2090*/  @!P2 LDC.64 R16, c[0x0][0x288] ;  /* 0x0000a200ff10ab82 */ /* 0x000e300000000a00 */
[----:B------:R-:W1:Y:S01]  /*20a0*/  @!P2 LDC.64 R6, c[0x0][0x230] ;  /* 0x00008c00ff06ab82 */ /* 0x000e620000000a00 */
[----:B------:R-:W-:-:S07]  /*20b0*/  @!P2 MOV R21, R11 ;  /* 0x0000000b0015a202 */ /* 0x000fce0000000f00 */
[----:B------:R-:W3:Y:S01]  /*20c0*/  @!P2 LDC.64 R4, c[0x0][0x228] ;  /* 0x00008a00ff04ab82 */ /* 0x000ee20000000a00 */
[----:B0-----:R-:W-:Y:S01]  /*20d0*/  @!P2 IMAD R32, R20, R16, RZ ;  /* 0x000000101420a224 */ /* 0x001fe200078e02ff */
[----:B------:R-:W-:-:S03]  /*20e0*/  @!P2 MOV R20, R8 ;  /* 0x000000080014a202 */ /* 0x000fc60000000f00 */
[C---:B------:R-:W-:Y:S02]  /*20f0*/  @!P2 IMAD R32, R3.reuse, R17, R32 ;  /* 0x000000110320a224 */ /* 0x040fe400078e0220 */
[----:B------:R-:W-:-:S05]  /*2100*/  @!P2 IMAD.WIDE.U32 R16, R3, R16, R20 ;  /* 0x000000100310a225 */ /* 0x000fca00078e0014 */
[----:B------:R-:W-:Y:S02]  /*2110*/  @!P2 IADD3 R32, R17, R32, RZ ;  /* 0x000000201120a210 */ /* 0x000fe40007ffe0ff */
[C---:B------:R-:W-:Y:S02]  /*2120*/  @!P2 SHF.L.U32 R33, R16.reuse, 0x1, RZ ;  /* 0x000000011021a819 */ /* 0x040fe400000006ff */
[----:B------:R-:W-:Y:S02]  /*2130*/  @!P2 SHF.L.U64.HI R32, R16, 0x1, R32 ;  /* 0x000000011020a819 */ /* 0x000fe40000010220 */
[----:B-1----:R-:W-:-:S04]  /*2140*/  @!P2 IADD3 R6, P6, R33, R6, RZ ;  /* 0x000000062106a210 */ /* 0x002fc80007fde0ff */
[----:B------:R-:W-:Y:S01]  /*2150*/  @!P2 IADD3.X R7, R32, R7, RZ, P6, !PT ;  /* 0x000000072007a210 */ /* 0x000fe200037fe4ff */
[----:B--2---:R0:W-:Y:S02]  /*2160*/  STL [R1+0xb0], R22 ;  /* 0x0000b01601007387 */ /* 0x0041e40000100800 */
[----:B0-----:R-:W-:-:S06]  /*2170*/  MOV R22, RZ ;  /* 0x000000ff00167202 */ /* 0x001fcc0000000f00 */
[----:B------:R-:W2:Y:S01]  /*2180*/  @!P2 LDG.E R22, desc[UR22][R6.64] ;  /* 0x000000160616a981 */ /* 0x000ea2000c1e1900 */
[----:B---3--:R-:W-:-:S04]  /*2190*/  @!P2 IADD3 R4, P0, R33, R4, RZ ;  /* 0x000000042104a210 */ /* 0x008fc80007f1e0ff */
[----:B------:R-:W-:Y:S02]  /*21a0*/  @!P2 IADD3.X R5, R32, R5, RZ, P0, !PT ;  /* 0x000000052005a210 */ /* 0x000fe400007fe4ff */
[----:B------:R-:W-:-:S04]  /*21b0*/  IADD3 R30, R2, 0x110, RZ ;  /* 0x00000110021e7810 */ /* 0x000fc80007ffe0ff */
[----:B------:R-:W-:Y:S02]  /*21c0*/  ISETP.GE.U32.AND P4, PT, R30, UR18, PT ;  /* 0x000000121e007c0c */ /* 0x000fe4000bf86070 */
[----:B------:R-:W-:-:S04]  /*21d0*/  SHF.R.S32.HI R31, RZ, 0x1f, R30 ;  /* 0x0000001fff1f7819 */ /* 0x000fc8000001141e */
[----:B------:R-:W-:-:S04]  /*21e0*/  ISETP.GE.AND.EX P4, PT, R31, UR19, PT, P4 ;  /* 0x000000131f007c0c */ /* 0x000fc8000bf86340 */
[----:B------:R-:W-:-:S13]  /*21f0*/  ISETP.GT.U32.OR P4, PT, R0, 0x22f, P4 ;  /* 0x0000022f0000780c */ /* 0x000fda0002784470 */
[----:B------:R-:W0:Y:S08]  /*2200*/  @!P4 LDC.64 R14, c[0x0][0x288] ;  /* 0x0000a200ff0ecb82 */ /* 0x000e300000000a00 */
[----:B------:R-:W1:Y:S01]  /*2210*/  @!P4 LDC.64 R18, c[0x0][0x230] ;  /* 0x00008c00ff12cb82 */ /* 0x000e620000000a00 */
[----:B--2---:R2:W-:Y:S01]  /*2220*/  STL [R1+0x84], R22 ;  /* 0x0000841601007387 */ /* 0x0045e20000100800 */
[----:B------:R-:W-:-:S06]  /*2230*/  @!P4 MOV R28, R8 ;  /* 0x00000008001cc202 */ /* 0x000fcc0000000f00 */
[----:B------:R-:W3:Y:S01]  /*2240*/  @!P4 LDC.64 R20, c[0x0][0x228] ;  /* 0x00008a00ff14cb82 */ /* 0x000ee20000000a00 */
[----:B--2---:R-:W-:-:S10]  /*2250*/  HFMA2.MMA R22, -RZ, RZ, 0, 0 ;  /* 0x00000000ff167435 */ /* 0x004fd400000001ff */
[----:B------:R-:W2:Y:S01]  /*2260*/  @!P2 LDG.E R22, desc[UR22][R4.64] ;  /* 0x000000160416a981 */ /* 0x000ea2000c1e1900 */
[----:B------:R-:W-:Y:S01]  /*2270*/  @!P4 MOV R29, R11 ;  /* 0x0000000b001dc202 */ /* 0x000fe20000000f00 */
[----:B0-----:R-:W-:-:S04]  /*2280*/  @!P4 IMAD R31, R31, R14, RZ ;  /* 0x0000000e1f1fc224 */ /* 0x001fc800078e02ff */
[C---:B------:R-:W-:Y:S02]  /*2290*/  @!P4 IMAD R15, R30.reuse, R15, R31 ;  /* 0x0000000f1e0fc224 */ /* 0x040fe400078e021f */
[----:B------:R-:W-:-:S05]  /*22a0*/  @!P4 IMAD.WIDE.U32 R28, R30, R14, R28 ;  /* 0x0000000e1e1cc225 */ /* 0x000fca00078e001c */
[----:B------:R-:W-:Y:S02]  /*22b0*/  @!P4 IADD3 R15, R29, R15, RZ ;  /* 0x0000000f1d0fc210 */ /* 0x000fe40007ffe0ff */
[C---:B------:R-:W-:Y:S02]  /*22c0*/  @!P4 SHF.L.U32 R14, R28.reuse, 0x1, RZ ;  /* 0x000000011c0ec819 */ /* 0x040fe400000006ff */
[----:B------:R-:W-:Y:S02]  /*22d0*/  @!P4 SHF.L.U64.HI R28, R28, 0x1, R15 ;  /* 0x000000011c1cc819 */ /* 0x000fe4000001020f */
[----:B-1----:R-:W-:-:S04]  /*22e0*/  @!P4 IADD3 R18, P2, R14, R18, RZ ;  /* 0x000000120e12c210 */ /* 0x002fc80007f5e0ff */
[----:B------:R-:W-:Y:S01]  /*22f0*/  @!P4 IADD3.X R19, R28, R19, RZ, P2, !PT ;  /* 0x000000131c13c210 */ /* 0x000fe200017fe4ff */
[----:B------:R-:W-:Y:S01]  /*2300*/  HFMA2.MMA R33, -RZ, RZ, 0, 0 ;  /* 0x00000000ff217435 */ /* 0x000fe200000001ff */
[----:B---3--:R-:W-:-:S04]  /*2310*/  @!P4 IADD3 R20, P0, R14, R20, RZ ;  /* 0x000000140e14c210 */ /* 0x008fc80007f1e0ff */
[----:B------:R-:W-:-:S05]  /*2320*/  @!P4 IADD3.X R21, R28, R21, RZ, P0, !PT ;  /* 0x000000151c15c210 */ /* 0x000fca00007fe4ff */
[----:B------:R-:W3:Y:S01]  /*2330*/  @!P4 LDG.E R33, desc[UR22][R20.64] ;  /* 0x000000161421c981 */ /* 0x000ee2000c1e1900 */
[----:B------:R-:W-:-:S04]  /*2340*/  IADD3 R13, R2, 0x120, RZ ;  /* 0x00000120020d7810 */ /* 0x000fc80007ffe0ff */
[----:B------:R-:W-:Y:S02]  /*2350*/  ISETP.GE.U32.AND P5, PT, R13, UR18, PT ;  /* 0x000000120d007c0c */ /* 0x000fe4000bfa6070 */
[----:B------:R-:W-:-:S04]  /*2360*/  SHF.R.S32.HI R25, RZ, 0x1f, R13 ;  /* 0x0000001fff197819 */ /* 0x000fc8000001140d */
[----:B------:R-:W-:-:S04]  /*2370*/  ISETP.GE.AND.EX P5, PT, R25, UR19, PT, P5 ;  /* 0x0000001319007c0c */ /* 0x000fc8000bfa6350 */
[----:B------:R-:W-:Y:S02]  /*2380*/  ISETP.GT.U32.OR P5, PT, R0, 0x22f, P5 ;  /* 0x0000022f0000780c */ /* 0x000fe40002fa4470 */
[C---:B------:R-:W-:Y:S01]  /*2390*/  IADD3 R3, R2.reuse, 0x130, RZ ;  /* 0x0000013002037810 */ /* 0x040fe20007ffe0ff */
[----:B--2---:R0:W-:Y:S10]  /*23a0*/  STL [R1+0xac], R22 ;  /* 0x0000ac1601007387 */ /* 0x0041f40000100800 */
[----:B------:R-:W1:Y:S01]  /*23b0*/  @!P5 LDC.64 R16, c[0x0][0x288] ;  /* 0x0000a200ff10db82 */ /* 0x000e620000000a00 */
[----:B------:R-:W-:-:S02]  /*23c0*/  IADD3 R23, R2, 0x10, RZ ;  /* 0x0000001002177810 */ /* 0x000fc40007ffe0ff */
[----:B------:R-:W-:Y:S02]  /*23d0*/  @!P5 MOV R4, R8 ;  /* 0x000000080004d202 */ /* 0x000fe40000000f00 */
[----:B------:R-:W-:-:S03]  /*23e0*/  @!P5 MOV R5, R11 ;  /* 0x0000000b0005d202 */ /* 0x000fc60000000f00 */
[----:B------:R-:W2:Y:S01]  /*23f0*/  @!P5 LDC.64 R14, c[0x0][0x230] ;  /* 0x00008c00ff0edb82 */ /* 0x000ea20000000a00 */
[----:B0-----:R-:W-:-:S06]  /*2400*/  MOV R22, RZ ;  /* 0x000000ff00167202 */ /* 0x001fcc0000000f00 */
[----:B------:R0:W4:Y:S01]  /*2410*/  @!P4 LDG.E R22, desc[UR22][R18.64] ;  /* 0x000000161216c981 */ /* 0x000122000c1e1900 */
[----:B------:R-:W-:Y:S02]  /*2420*/  ISETP.GE.U32.AND P3, PT, R3, UR18, PT ;  /* 0x0000001203007c0c */ /* 0x000fe4000bf66070 */
[----:B------:R-:W-:-:S04]  /*2430*/  SHF.R.S32.HI R12, RZ, 0x1f, R3 ;  /* 0x0000001fff0c7819 */ /* 0x000fc80000011403 */
[----:B------:R-:W-:-:S04]  /*2440*/  ISETP.GE.AND.EX P3, PT, R12, UR19, PT, P3 ;  /* 0x000000130c007c0c */ /* 0x000fc8000bf66330 */
[----:B------:R-:W-:Y:S02]  /*2450*/  ISETP.GT.U32.OR P3, PT, R0, 0x22f, P3 ;  /* 0x0000022f0000780c */ /* 0x000fe40001f64470 */
[----:B------:R-:W-:Y:S02]  /*2460*/  SHF.R.S32.HI R32, RZ, 0x1f, R23 ;  /* 0x0000001fff207819 */ /* 0x000fe40000011417 */
[----:B------:R-:W-:Y:S01]  /*2470*/  ISETP.GE.U32.AND P6, PT, R23, UR18, PT ;  /* 0x0000001217007c0c */ /* 0x000fe2000bfc6070 */
[----:B-1----:R-:W-:-:S08]  /*2480*/  @!P5 IMAD R25, R25, R16, RZ ;  /* 0x000000101919d224 */ /* 0x002fd000078e02ff */
[----:B------:R-:W1:Y:S01]  /*2490*/  @!P3 LDC.64 R6, c[0x0][0x288] ;  /* 0x0000a200ff06bb82 */ /* 0x000e620000000a00 */
[----:B------:R-:W-:Y:S01]  /*24a0*/  ISETP.GE.AND.EX P6, PT, R32, UR19, PT, P6 ;  /* 0x0000001320007c0c */ /* 0x000fe2000bfc6360 */
[C---:B------:R-:W-:Y:S02]  /*24b0*/  @!P5 IMAD R25, R13.reuse, R17, R25 ;  /* 0x000000110d19d224 */ /* 0x040fe400078e0219 */
[----:B------:R-:W-:Y:S01]  /*24c0*/  @!P5 IMAD.WIDE.U32 R16, R13, R16, R4 ;  /* 0x000000100d10d225 */ /* 0x000fe200078e0004 */
[----:B------:R-:W-:-:S03]  /*24d0*/  ISETP.GT.U32.OR P6, PT, R0, 0x22f, P6 ;  /* 0x0000022f0000780c */ /* 0x000fc600037c4470 */
[----:B------:R-:W3:Y:S01]  /*24e0*/  @!P5 LDC.64 R4, c[0x0][0x228] ;  /* 0x00008a00ff04db82 */ /* 0x000ee20000000a00 */
[----:B------:R-:W-:Y:S02]  /*24f0*/  @!P5 IADD3 R30, R17, R25, RZ ;  /* 0x00000019111ed210 */ /* 0x000fe40007ffe0ff */
[C---:B------:R-:W-:Y:S02]  /*2500*/  @!P5 SHF.L.U32 R25, R16.reuse, 0x1, RZ ;  /* 0x000000011019d819 */ /* 0x040fe400000006ff */
[----:B------:R-:W-:-:S03]  /*2510*/  @!P5 SHF.L.U64.HI R30, R16, 0x1, R30 ;  /* 0x00000001101ed819 */ /* 0x000fc6000001021e */
[----:B0-----:R-:W0:Y:S01]  /*2520*/  @!P3 LDC.64 R18, c[0x0][0x228] ;  /* 0x00008a00ff12bb82 */ /* 0x001e220000000a00 */
[----:B------:R-:W-:Y:S01]  /*2530*/  IADD3 R48, R2, 0x20, RZ ;  /* 0x0000002002307810 */ /* 0x000fe20007ffe0ff */
[----:B-1----:R-:W-:-:S06]  /*2540*/  @!P3 IMAD R31, R12, R6, RZ ;  /* 0x000000060c1fb224 */ /* 0x002fcc00078e02ff */
[----:B------:R-:W1:Y:S01]  /*2550*/  @!P6 LDC.64 R16, c[0x0][0x288] ;  /* 0x0000a200ff10eb82 */ /* 0x000e620000000a00 */
[----:B------:R-:W-:-:S07]  /*2560*/  ISETP.GE.U32.AND P0, PT, R48, UR18, PT ;  /* 0x0000001230007c0c */ /* 0x000fce000bf06070 */
[----:B------:R-:W0:Y:S01]  /*2570*/  @!P3 LDC.64 R12, c[0x0][0x230] ;  /* 0x00008c00ff0cbb82 */ /* 0x000e220000000a00 */
[C---:B--2---:R-:W-:Y:S02]  /*2580*/  @!P5 IADD3 R14, P2, R25.reuse, R14, RZ ;  /* 0x0000000e190ed210 */ /* 0x044fe40007f5e0ff */
[----:B------:R-:W-:Y:S02]  /*2590*/  @!P3 MOV R28, R8 ;  /* 0x00000008001cb202 */ /* 0x000fe40000000f00 */
[----:B------:R-:W-:Y:S02]  /*25a0*/  @!P3 MOV R29, R11 ;  /* 0x0000000b001db202 */ /* 0x000fe40000000f00 */
[----:B------:R-:W-:Y:S02]  /*25b0*/  @!P5 IADD3.X R15, R30, R15, RZ, P2, !PT ;  /* 0x0000000f1e0fd210 */ /* 0x000fe400017fe4ff */
[----:B---3--:R-:W-:Y:S01]  /*25c0*/  @!P5 IADD3 R4, P2, R25, R4, RZ ;  /* 0x000000041904d210 */ /* 0x008fe20007f5e0ff */
[----:B------:R-:W-:-:S02]  /*25d0*/  @!P3 IMAD R31, R3, R7, R31 ;  /* 0x00000007031fb224 */ /* 0x000fc400078e021f */
[----:B------:R-:W-:Y:S01]  /*25e0*/  @!P3 IMAD.WIDE.U32 R6, R3, R6, R28 ;  /* 0x000000060306b225 */ /* 0x000fe200078e001c */
[----:B------:R-:W-:Y:S01]  /*25f0*/  @!P5 IADD3.X R5, R30, R5, RZ, P2, !PT ;  /* 0x000000051e05d210 */ /* 0x000fe200017fe4ff */
[----:B------:R2:W3:Y:S03]  /*2600*/  @!P5 LDG.E R52, desc[UR22][R14.64] ;  /* 0x000000160e34d981 */ /* 0x0004e6000c1e1900 */
[----:B------:R-:W-:Y:S01]  /*2610*/  @!P3 IADD3 R3, R7, R31, RZ ;  /* 0x0000001f0703b210 */ /* 0x000fe20007ffe0ff */
[----:B------:R2:W3:Y:S02]  /*2620*/  @!P5 LDG.E R51, desc[UR22][R4.64] ;  /* 0x000000160433d981 */ /* 0x0004e4000c1e1900 */
[----:B--2---:R-:W-:Y:S01]  /*2630*/  @!P3 SHF.L.U32 R14, R6, 0x1, RZ ;  /* 0x00000001060eb819 */ /* 0x004fe200000006ff */
[----:B------:R-:W2:Y:S03]  /*2640*/  @!P6 LDC.64 R4, c[0x0][0x230] ;  /* 0x00008c00ff04eb82 */ /* 0x000ea60000000a00 */
[----:B0-----:R-:W-:-:S02]  /*2650*/  @!P3 IADD3 R12, P2, R14, R12, RZ ;  /* 0x0000000c0e0cb210 */ /* 0x001fc40007f5e0ff */
[----:B------:R-:W-:Y:S01]  /*2660*/  @!P3 IADD3 R18, P4, R14, R18, RZ ;  /* 0x000000120e12b210 */ /* 0x000fe20007f9e0ff */
[----:B-1----:R-:W-:Y:S01]  /*2670*/  @!P6 IMAD R14, R32, R16, RZ ;  /* 0x00000010200ee224 */ /* 0x002fe200078e02ff */
[----:B------:R-:W-:-:S04]  /*2680*/  @!P3 SHF.L.U64.HI R3, R6, 0x1, R3 ;  /* 0x000000010603b819 */ /* 0x000fc80000010203 */
[C---:B------:R-:W-:Y:S02]  /*2690*/  @!P3 IADD3.X R13, R3.reuse, R13, RZ, P2, !PT ;  /* 0x0000000d030db210 */ /* 0x040fe400017fe4ff */
[----:B------:R-:W-:Y:S01]  /*26a0*/  @!P3 IADD3.X R19, R3, R19, RZ, P4, !PT ;  /* 0x000000130313b210 */ /* 0x000fe200027fe4ff */
[----:B------:R-:W-:Y:S01]  /*26b0*/  @!P6 IMAD R3, R23, R17, R14 ;  /* 0x000000111703e224 */ /* 0x000fe200078e020e */
[----:B------:R-:W-:Y:S01]  /*26c0*/  @!P6 MOV R20, R8 ;  /* 0x000000080014e202 */ /* 0x000fe20000000f00 */
[----:B------:R-:W0:Y:S01]  /*26d0*/  @!P6 LDC.64 R14, c[0x0][0x228] ;  /* 0x00008a00ff0eeb82 */ /* 0x000e220000000a00 */
[----:B------:R-:W-:-:S03]  /*26e0*/  @!P6 MOV R21, R11 ;  /* 0x0000000b0015e202 */ /* 0x000fc60000000f00 */
[----:B------:R-:W-:Y:S01]  /*26f0*/  @!P6 IMAD.WIDE.U32 R16, R23, R16, R20 ;  /* 0x000000101710e225 */ /* 0x000fe200078e0014 */
[----:B------:R-:W-:-:S04]  /*2700*/  HFMA2.MMA R30, -RZ, RZ, 0, 0 ;  /* 0x00000000ff1e7435 */ /* 0x000fc800000001ff */
[----:B------:R-:W-:Y:S02]  /*2710*/  @!P6 IADD3 R3, R17, R3, RZ ;  /* 0x000000031103e210 */ /* 0x000fe40007ffe0ff */
[C---:B------:R-:W-:Y:S02]  /*2720*/  @!P6 SHF.L.U32 R25, R16.reuse, 0x1, RZ ;  /* 0x000000011019e819 */ /* 0x040fe400000006ff */
[----:B------:R-:W-:Y:S02]  /*2730*/  @!P6 SHF.L.U64.HI R3, R16, 0x1, R3 ;  /* 0x000000011003e819 */ /* 0x000fe40000010203 */
[----:B------:R-:W-:Y:S01]  /*2740*/  IADD3 R31, R2, 0x20, RZ ;  /* 0x00000020021f7810 */ /* 0x000fe20007ffe0ff */
[----:B----4-:R1:W-:Y:S02]  /*2750*/  STL [R1+0x88], R22 ;  /* 0x0000881601007387 */ /* 0x0103e40000100800 */
[----:B-1----:R-:W-:-:S04]  /*2760*/  SHF.R.S32.HI R22, RZ, 0x1f, R48 ;  /* 0x0000001fff167819 */ /* 0x002fc80000011430 */
[----:B------:R-:W-:-:S04]  /*2770*/  ISETP.GE.AND.EX P0, PT, R22, UR19, PT, P0 ;  /* 0x0000001316007c0c */ /* 0x000fc8000bf06300 */
[----:B------:R-:W-:Y:S01]  /*2780*/  ISETP.GT.U32.OR P0, PT, R0, 0x22f, P0 ;  /* 0x0000022f0000780c */ /* 0x000fe20000704470 */
[----:B------:R1:W-:-:S12]  /*2790*/  STL [R1+0xa0], R33 ;  /* 0x0000a02101007387 */ /* 0x0003d80000100800 */
[----:B------:R-:W4:Y:S01]  /*27a0*/  @!P0 LDC.64 R6, c[0x0][0x288] ;  /* 0x0000a200ff068b82 */ /* 0x000f220000000a00 */
[----:B-1----:R-:W-:-:S06]  /*27b0*/  CS2R R32, SRZ ;  /* 0x0000000000207805 */ /* 0x002fcc000001ff00 */
[----:B------:R1:W3:Y:S01]  /*27c0*/  @!P3 LDG.E R33, desc[UR22][R12.64] ;  /* 0x000000160c21b981 */ /* 0x0002e2000c1e1900 */
[----:B------:R-:W4:Y:S03]  /*27d0*/  @!P0 LDC.64 R16, c[0x0][0x228] ;  /* 0x00008a00ff108b82 */ /* 0x000f260000000a00 */
[----:B------:R4:W3:Y:S01]  /*27e0*/  @!P3 LDG.E R32, desc[UR22][R18.64] ;  /* 0x000000161220b981 */ /* 0x0008e2000c1e1900 */
[----:B--2---:R-:W-:Y:S02]  /*27f0*/  @!P6 IADD3 R4, P3, R25, R4, RZ ;  /* 0x000000041904e210 */ /* 0x004fe40007f7e0ff */
[----:B------:R-:W-:Y:S02]  /*2800*/  @!P0 MOV R20, R8 ;  /* 0x0000000800148202 */ /* 0x000fe40000000f00 */
[----:B------:R-:W-:Y:S01]  /*2810*/  @!P6 IADD3.X R5, R3, R5, RZ, P3, !PT ;  /* 0x000000050305e210 */ /* 0x000fe20001ffe4ff */
[----:B-1----:R-:W1:Y:S01]  /*2820*/  @!P0 LDC.64 R12, c[0x0][0x230] ;  /* 0x00008c00ff0c8b82 */ /* 0x002e620000000a00 */
[----:B------:R-:W-:-:S02]  /*2830*/  @!P0 MOV R21, R11 ;  /* 0x0000000b00158202 */ /* 0x000fc40000000f00 */
[----:B0-----:R-:W-:Y:S01]  /*2840*/  @!P6 IADD3 R14, P3, R25, R14, RZ ;  /* 0x0000000e190ee210 */ /* 0x001fe20007f7e0ff */
[----:B------:R0:W2:Y:S01]  /*2850*/  @!P6 LDG.E R30, desc[UR22][R4.64] ;  /* 0x00000016041ee981 */ /* 0x0000a2000c1e1900 */
[-C--:B----4-:R-:W-:Y:S02]  /*2860*/  @!P0 IMAD R28, R22, R6.reuse, RZ ;  /* 0x00000006161c8224 */ /* 0x090fe400078e02ff */
[----:B------:R-:W-:Y:S02]  /*2870*/  @!P6 IADD3.X R15, R3, R15, RZ, P3, !PT ;  /* 0x0000000f030fe210 */ /* 0x000fe40001ffe4ff */
[C---:B------:R-:W-:Y:S02]  /*2880*/  @!P0 IMAD R28, R31.reuse, R7, R28 ;  /* 0x000000071f1c8224 */ /* 0x040fe400078e021c */
[----:B------:R-:W-:Y:S01]  /*2890*/  @!P0 IMAD.WIDE.U32 R6, R31, R6, R20 ;  /* 0x000000061f068225 */ /* 0x000fe200078e0014 */
[----:B------:R-:W-:-:S06]  /*28a0*/  MOV R21, RZ ;  /* 0x000000ff00157202 */ /* 0x000fcc0000000f00 */
[----:B------:R4:W2:Y:S01]  /*28b0*/  @!P6 LDG.E R21, desc[UR22][R14.64] ;  /* 0x000000160e15e981 */ /* 0x0008a2000c1e1900 */
[----:B------:R-:W-:Y:S02]  /*28c0*/  @!P0 IADD3 R20, R7, R28, RZ ;  /* 0x0000001c07148210 */ /* 0x000fe40007ffe0ff */
[C---:B------:R-:W-:Y:S01]  /*28d0*/  @!P0 SHF.L.U32 R3, R6.reuse, 0x1, RZ ;  /* 0x0000000106038819 */ /* 0x040fe200000006ff */
[----:B------:R-:W-:Y:S01]  /*28e0*/  HFMA2.MMA R25, -RZ, RZ, 0, 0 ;  /* 0x00000000ff197435 */ /* 0x000fe200000001ff */
[----:B------:R-:W-:Y:S02]  /*28f0*/  @!P0 SHF.L.U64.HI R20, R6, 0x1, R20 ;  /* 0x0000000106148819 */ /* 0x000fe40000010214 */
[C---:B------:R-:W-:Y:S01]  /*2900*/  @!P0 IADD3 R16, P5, R3.reuse, R16, RZ ;  /* 0x0000001003108210 */ /* 0x040fe20007fbe0ff */
[----:B------:R-:W-:Y:S01]  /*2910*/  HFMA2.MMA R28, -RZ, RZ, 0, 0 ;  /* 0x00000000ff1c7435 */ /* 0x000fe200000001ff */
[----:B-1----:R-:W-:Y:S02]  /*2920*/  @!P0 IADD3 R12, P3, R3, R12, RZ ;  /* 0x0000000c030c8210 */ /* 0x002fe40007f7e0ff */
[----:B------:R-:W-:-:S02]  /*2930*/  @!P0 IADD3.X R17, R20, R17, RZ, P5, !PT ;  /* 0x0000001114118210 */ /* 0x000fc40002ffe4ff */
[----:B------:R-:W-:-:S03]  /*2940*/  @!P0 IADD3.X R13, R20, R13, RZ, P3, !PT ;  /* 0x0000000d140d8210 */ /* 0x000fc60001ffe4ff */
[----:B------:R1:W2:Y:S04]  /*2950*/  @!P0 LDG.E R25, desc[UR22][R16.64] ;  /* 0x0000001610198981 */ /* 0x0002a8000c1e1900 */
[----:B------:R2:W2:Y:S01]  /*2960*/  @!P0 LDG.E R28, desc[UR22][R12.64] ;  /* 0x000000160c1c8981 */ /* 0x0004a2000c1e1900 */
[----:B------:R-:W-:-:S04]  /*2970*/  IADD3 R48, R2, 0x30, RZ ;  /* 0x0000003002307810 */ /* 0x000fc80007ffe0ff */
[----:B------:R-:W-:Y:S02]  /*2980*/  SHF.R.S32.HI R29, RZ, 0x1f, R48 ;  /* 0x0000001fff1d7819 */ /* 0x000fe40000011430 */
[----:B------:R-:W-:-:S04]  /*2990*/  ISETP.GE.U32.AND P2, PT, R48, UR18, PT ;  /* 0x0000001230007c0c */ /* 0x000fc8000bf46070 */
[----:B------:R-:W-:-:S04]  /*29a0*/  ISETP.GE.AND.EX P2, PT, R29, UR19, PT, P2 ;  /* 0x000000131d007c0c */ /* 0x000fc8000bf46320 */
[----:B------:R-:W-:Y:S02]  /*29b0*/  ISETP.GT.U32.OR P2, PT, R0, 0x22f, P2 ;  /* 0x0000022f0000780c */ /* 0x000fe40001744470 */
[----:B------:R-:W-:-:S04]  /*29c0*/  IADD3 R23, R2, 0x40, RZ ;  /* 0x0000004002177810 */ /* 0x000fc80007ffe0ff */
[----:B------:R-:W-:Y:S02]  /*29d0*/  SHF.R.S32.HI R22, RZ, 0x1f, R23 ;  /* 0x0000001fff167819 */ /* 0x000fe40000011417 */
[----:B------:R-:W-:-:S05]  /*29e0*/  ISETP.GE.U32.AND P4, PT, R23, UR18, PT ;  /* 0x0000001217007c0c */ /* 0x000fca000bf86070 */
[----:B------:R-:W1:Y:S01]  /*29f0*/  @!P2 LDC.64 R18, c[0x0][0x288] ;  /* 0x0000a200ff12ab82 */ /* 0x000e620000000a00 */
[----:B------:R-:W-:Y:S01]  /*2a00*/  ISETP.GE.AND.EX P4, PT, R22, UR19, PT, P4 ;  /* 0x0000001316007c0c */ /* 0x000fe2000bf86340 */
[----:B---3--:R-:W-:Y:S03]  /*2a10*/  STL [R1+0x7c], R52 ;  /* 0x00007c3401007387 */ /* 0x008fe60000100800 */
[----:B------:R-:W-:Y:S01]  /*2a20*/  ISETP.GT.U32.OR P4, PT, R0, 0x22f, P4 ;  /* 0x0000022f0000780c */ /* 0x000fe20002784470 */
[----:B------:R-:W-:Y:S01]  /*2a30*/  STL [R1+0x9c], R51 ;  /* 0x00009c3301007387 */ /* 0x000fe20000100800 */
[----:B------:R-:W-:Y:S01]  /*2a40*/  IADD3 R31, R2, 0x50, RZ ;  /* 0x00000050021f7810 */ /* 0x000fe20007ffe0ff */
[----:B0-----:R-:W0:Y:S03]  /*2a50*/  @!P2 LDC.64 R4, c[0x0][0x230] ;  /* 0x00008c00ff04ab82 */ /* 0x001e260000000a00 */
[----:B------:R-:W-:-:S05]  /*2a60*/  ISETP.GE.U32.AND P3, PT, R31, UR18, PT ;  /* 0x000000121f007c0c */ /* 0x000fca000bf66070 */
[----:B------:R-:W3:Y:S01]  /*2a70*/  @!P2 LDC.64 R6, c[0x0][0x228] ;  /* 0x00008a00ff06ab82 */ /* 0x000ee20000000a00 */
[----:B------:R-:W-:-:S07]  /*2a80*/  @!P2 MOV R20, R8 ;  /* 0x000000080014a202 */ /* 0x000fce0000000f00 */
[----:B----4-:R-:W4:Y:S01]  /*2a90*/  @!P4 LDC.64 R14, c[0x0][0x288] ;  /* 0x0000a200ff0ecb82 */ /* 0x010f220000000a00 */
[----:B-1----:R-:W-:-:S04]  /*2aa0*/  @!P2 IMAD R3, R29, R18, RZ ;  /* 0x000000121d03a224 */ /* 0x002fc800078e02ff */
[----:B------:R-:W-:-:S03]  /*2ab0*/  @!P2 IMAD R19, R48, R19, R3 ;  /* 0x000000133013a224 */ /* 0x000fc600078e0203 */
[----:B------:R-:W1:Y:S01]  /*2ac0*/  @!P4 LDC.64 R16, c[0x0][0x228] ;  /* 0x00008a00ff10cb82 */ /* 0x000e620000000a00 */
[----:B------:R-:W-:Y:S04]  /*2ad0*/  STL [R1+0x80], R33 ;  /* 0x0000802101007387 */ /* 0x000fe80000100800 */
[----:B------:R-:W-:Y:S04]  /*2ae0*/  STL [R1+0x98], R32 ;  /* 0x0000982001007387 */ /* 0x000fe80000100800 */
[----:B--2---:R2:W-:Y:S02]  /*2af0*/  STL [R1+0x24], R30 ;  /* 0x0000241e01007387 */ /* 0x0045e40000100800 */
[----:B--2---:R-:W-:-:S04]  /*2b00*/  SHF.R.S32.HI R30, RZ, 0x1f, R31 ;  /* 0x0000001fff1e7819 */ /* 0x004fc8000001141f */
[----:B------:R-:W-:Y:S01]  /*2b10*/  ISETP.GE.AND.EX P3, PT, R30, UR19, PT, P3 ;  /* 0x000000131e007c0c */ /* 0x000fe2000bf66330 */
[----:B------:R2:W-:Y:S03]  /*2b20*/  STL [R1+0x40], R21 ;  /* 0x0000401501007387 */ /* 0x0005e60000100800 */
[----:B------:R-:W-:Y:S02]  /*2b30*/  ISETP.GT.U32.OR P3, PT, R0, 0x22f, P3 ;  /* 0x0000022f0000780c */ /* 0x000fe40001f64470 */
[----:B--2---:R-:W-:-:S03]  /*2b40*/  @!P2 MOV R21, R11 ;  /* 0x0000000b0015a202 */ /* 0x004fc60000000f00 */
[----:B------:R-:W-:-:S03]  /*2b50*/  @!P2 IMAD.WIDE.U32 R20, R48, R18, R20 ;  /* 0x000000123014a225 */ /* 0x000fc600078e0014 */
[----:B------:R-:W-:Y:S02]  /*2b60*/  @!P2 SHF.L.U32 R12, R20, 0x1, RZ ;  /* 0x00000001140ca819 */ /* 0x000fe400000006ff */
[----:B------:R-:W-:-:S03]  /*2b70*/  @!P2 IADD3 R3, R21, R19, RZ ;  /* 0x000000131503a210 */ /* 0x000fc60007ffe0ff */
[----:B------:R-:W2:Y:S01]  /*2b80*/  @!P3 LDC.64 R18, c[0x0][0x288] ;  /* 0x0000a200ff12bb82 */ /* 0x000ea20000000a00 */
[C---:B0-----:R-:W-:Y:S02]  /*2b90*/  @!P2 IADD3 R4, P6, R12.reuse, R4, RZ ;  /* 0x000000040c04a210 */ /* 0x041fe40007fde0ff */
[----:B---3--:R-:W-:Y:S01]  /*2ba0*/  @!P2 IADD3 R6, P5, R12, R6, RZ ;  /* 0x000000060c06a210 */ /* 0x008fe20007fbe0ff */
[----:B------:R4:W-:Y:S04]  /*2bb0*/  STL [R1+0x4c], R25 ;  /* 0x00004c1901007387 */ /* 0x0009e80000100800 */
[----:B------:R-:W0:Y:S01]  /*2bc0*/  @!P4 LDC.64 R12, c[0x0][0x230] ;  /* 0x00008c00ff0ccb82 */ /* 0x000e220000000a00 */
[----:B------:R-:W-:Y:S02]  /*2bd0*/  @!P2 SHF.L.U64.HI R3, R20, 0x1, R3 ;  /* 0x000000011403a819 */ /* 0x000fe40000010203 */
[----:B------:R-:W-:Y:S01]  /*2be0*/  @!P4 MOV R20, R8 ;  /* 0x000000080014c202 */ /* 0x000fe20000000f00 */
[----:B----4-:R-:W-:Y:S01]  /*2bf0*/  @!P4 IMAD R25, R22, R14, RZ ;  /* 0x0000000e1619c224 */ /* 0x010fe200078e02ff */
[----:B------:R-:W-:Y:S01]  /*2c00*/  @!P4 MOV R21, R11 ;  /* 0x0000000b0015c202 */ /* 0x000fe20000000f00 */
[----:B------:R-:W3:Y:S01]  /*2c10*/  LDL.LU R22, [R1+0x10c] ;  /* 0x00010c0001167983 */ /* 0x000ee20000300800 */
[----:B------:R-:W-:-:S03]  /*2c20*/  @!P2 IADD3.X R7, R3, R7, RZ, P5, !PT ;  /* 0x000000070307a210 */ /* 0x000fc60002ffe4ff */
[----:B------:R4:W-:Y:S01]  /*2c30*/  STL [R1+0x3c], R28 ;  /* 0x00003c1c01007387 */ /* 0x0009e20000100800 */
[C---:B------:R-:W-:Y:S02]  /*2c40*/  @!P4 IMAD R25, R23.reuse, R15, R25 ;  /* 0x0000000f1719c224 */ /* 0x040fe400078e0219 */
[----:B------:R-:W-:Y:S01]  /*2c50*/  @!P4 IMAD.WIDE.U32 R14, R23, R14, R20 ;  /* 0x0000000e170ec225 */ /* 0x000fe200078e0014 */
[----:B------:R-:W-:Y:S01]  /*2c60*/  HFMA2.MMA R23, -RZ, RZ, 0, 0 ;  /* 0x00000000ff177435 */ /* 0x000fe200000001ff */
[----:B----4-:R-:W-:Y:S02]  /*2c70*/  MOV R28, RZ ;  /* 0x000000ff001c7202 */ /* 0x010fe40000000f00 */
[----:B------:R-:W-:-:S04]  /*2c80*/  @!P2 IADD3.X R5, R3, R5, RZ, P6, !PT ;  /* 0x000000050305a210 */ /* 0x000fc800037fe4ff */
[----:B------:R4:W3:Y:S01]  /*2c90*/  @!P2 LDG.E R28, desc[UR22][R6.64] ;  /* 0x00000016061ca981 */ /* 0x0008e2000c1e1900 */
[----:B------:R-:W-:Y:S01]  /*2ca0*/  @!P4 SHF.L.U32 R20, R14, 0x1, RZ ;  /* 0x000000010e14c819 */ /* 0x000fe200000006ff */
[----:B--2---:R-:W-:Y:S02]  /*2cb0*/  @!P3 IMAD R21, R30, R18, RZ ;  /* 0x000000121e15b224 */ /* 0x004fe400078e02ff */
[----:B------:R2:W3:Y:S01]  /*2cc0*/  @!P2 LDG.E R23, desc[UR22][R4.64] ;  /* 0x000000160417a981 */ /* 0x0004e2000c1e1900 */
[----:B----4-:R-:W4:Y:S01]  /*2cd0*/  @!P3 LDC.64 R6, c[0x0][0x230] ;  /* 0x00008c00ff06bb82 */ /* 0x010f220000000a00 */
[C---:B0-----:R-:W-:Y:S01]  /*2ce0*/  @!P4 IADD3 R12, P6, R20.reuse, R12, RZ ;  /* 0x0000000c140cc210 */ /* 0x041fe20007fde0ff */
[----:B------:R-:W-:Y:S01]  /*2cf0*/  @!P3 IMAD R19, R31, R19, R21 ;  /* 0x000000131f13b224 */ /* 0x000fe200078e0215 */
[----:B-1----:R-:W-:Y:S02]  /*2d00*/  @!P4 IADD3 R16, P2, R20, R16, RZ ;  /* 0x000000101410c210 */ /* 0x002fe40007f5e0ff */
[----:B------:R-:W-:-:S02]  /*2d10*/  @!P3 MOV R20, R8 ;  /* 0x000000080014b202 */ /* 0x000fc40000000f00 */
[----:B------:R-:W-:Y:S02]  /*2d20*/  @!P3 MOV R21, R11 ;  /* 0x0000000b0015b202 */ /* 0x000fe40000000f00 */
[----:B------:R-:W-:Y:S01]  /*2d30*/  @!P4 IADD3 R3, R15, R25, RZ ;  /* 0x000000190f03c210 */ /* 0x000fe20007ffe0ff */
[----:B------:R-:W-:Y:S01]  /*2d40*/  HFMA2.MMA R30, -RZ, RZ, 0, 0 ;  /* 0x00000000ff1e7435 */ /* 0x000fe200000001ff */
[----:B--2---:R-:W0:Y:S01]  /*2d50*/  @!P3 LDC.64 R4, c[0x0][0x228] ;  /* 0x00008a00ff04bb82 */ /* 0x004e220000000a00 */
[----:B------:R-:W-:Y:S01]  /*2d60*/  @!P3 IMAD.WIDE.U32 R20, R31, R18, R20 ;  /* 0x000000121f14b225 */ /* 0x000fe200078e0014 */
[----:B------:R-:W-:Y:S01]  /*2d70*/  @!P4 SHF.L.U64.HI R3, R14, 0x1, R3 ;  /* 0x000000010e03c819 */ /* 0x000fe20000010203 */
[----:B------:R-:W-:-:S03]  /*2d80*/  HFMA2.MMA R25, -RZ, RZ, 0, 0 ;  /* 0x00000000ff197435 */ /* 0x000fc600000001ff */
[C---:B------:R-:W-:Y:S02]  /*2d90*/  @!P4 IADD3.X R13, R3.reuse, R13, RZ, P6, !PT ;  /* 0x0000000d030dc210 */ /* 0x040fe400037fe4ff */
[----:B------:R-:W-:Y:S02]  /*2da0*/  @!P4 IADD3.X R17, R3, R17, RZ, P2, !PT ;  /* 0x000000110311c210 */ /* 0x000fe400017fe4ff */
[----:B------:R-:W-:Y:S01]  /*2db0*/  @!P3 IADD3 R19, R21, R19, RZ ;  /* 0x000000131513b210 */ /* 0x000fe20007ffe0ff */
[----:B------:R-:W2:Y:S01]  /*2dc0*/  @!P4 LDG.E R30, desc[UR22][R12.64] ;  /* 0x000000160c1ec981 */ /* 0x000ea2000c1e1900 */
[C---:B------:R-:W-:Y:S01]  /*2dd0*/  @!P3 SHF.L.U32 R3, R20.reuse, 0x1, RZ ;  /* 0x000000011403b819 */ /* 0x040fe200000006ff */
[----:B------:R-:W-:Y:S01]  /*2de0*/  HFMA2.MMA R21, -RZ, RZ, 0, 0 ;  /* 0x00000000ff157435 */ /* 0x000fe200000001ff */
[----:B------:R-:W-:Y:S01]  /*2df0*/  @!P3 SHF.L.U64.HI R20, R20, 0x1, R19 ;  /* 0x000000011414b819 */ /* 0x000fe20000010213 */
[----:B------:R-:W2:Y:S01]  /*2e00*/  @!P4 LDG.E R25, desc[UR22][R16.64] ;  /* 0x000000161019c981 */ /* 0x000ea2000c1e1900 */
[----:B----4-:R-:W-:-:S04]  /*2e10*/  @!P3 IADD3 R6, P6, R3, R6, RZ ;  /* 0x000000060306b210 */ /* 0x010fc80007fde0ff */
[----:B------:R-:W-:-:S05]  /*2e20*/  @!P3 IADD3.X R7, R20, R7, RZ, P6, !PT ;  /* 0x000000071407b210 */ /* 0x000fca00037fe4ff */
[----:B------:R-:W4:Y:S01]  /*2e30*/  @!P3 LDG.E R21, desc[UR22][R6.64] ;  /* 0x000000160615b981 */ /* 0x000f22000c1e1900 */
[----:B0-----:R-:W-:-:S04]  /*2e40*/  @!P3 IADD3 R4, P4, R3, R4, RZ ;  /* 0x000000040304b210 */ /* 0x001fc80007f9e0ff */
[----:B------:R-:W-:Y:S02]  /*2e50*/  @!P3 IADD3.X R5, R20, R5, RZ, P4, !PT ;  /* 0x000000051405b210 */ /* 0x000fe400027fe4ff */
[----:B------:R-:W-:-:S04]  /*2e60*/  IADD3 R29, R2, 0x60, RZ ;  /* 0x00000060021d7810 */ /* 0x000fc80007ffe0ff */
[----:B------:R-:W-:Y:S02]  /*2e70*/  SHF.R.S32.HI R48, RZ, 0x1f, R29 ;  /* 0x0000001fff307819 */ /* 0x000fe4000001141d */
[----:B------:R-:W-:Y:S01]  /*2e80*/  ISETP.GE.U32.AND P0, PT, R29, UR18, PT ;  /* 0x000000121d007c0c */ /* 0x000fe2000bf06070 */
[----:B---3--:R-:W-:Y:S04]  /*2e90*/  STL [R1+0x48], R23 ;  /* 0x0000481701007387 */ /* 0x008fe80000100800 */
[----:B------:R-:W-:Y:S04]  /*2ea0*/  STL [R1+0x50], R28 ;  /* 0x0000501c01007387 */ /* 0x000fe80000100800 */
[----:B--2---:R-:W-:Y:S04]  /*2eb0*/  STL [R1+0x18], R30 ;  /* 0x0000181e01007387 */ /* 0x004fe80000100800 */
[----:B------:R-:W-:Y:S04]  /*2ec0*/  STL [R1+0x54], R25 ;  /* 0x0000541901007387 */ /* 0x000fe80000100800 */
[----:B----4-:R0:W-:Y:S02]  /*2ed0*/  STL [R1+0x1c], R21 ;  /* 0x00001c1501007387 */ /* 0x0101e40000100800 */
[----:B0-----:R-:W-:-:S06]  /*2ee0*/  MOV R21, RZ ;  /* 0x000000ff00157202 */ /* 0x001fcc0000000f00 */
[----:B------:R-:W2:Y:S01]  /*2ef0*/  @!P3 LDG.E R21, desc[UR22][R4.64] ;  /* 0x000000160415b981 */ /* 0x000ea2000c1e1900 */
[----:B------:R-:W-:-:S04]  /*2f00*/  ISETP.GE.AND.EX P0, PT, R48, UR19, PT, P0 ;  /* 0x0000001330007c0c */ /* 0x000fc8000bf06300 */
[----:B------:R-:W-:Y:S02]  /*2f10*/  ISETP.GT.U32.OR P0, PT, R0, 0x22f, P0 ;  /* 0x0000022f0000780c */ /* 0x000fe40000704470 */
[----:B------:R-:W-:-:S04]  /*2f20*/  IADD3 R23, R2, 0x70, RZ ;  /* 0x0000007002177810 */ /* 0x000fc80007ffe0ff */
[----:B------:R-:W-:Y:S02]  /*2f30*/  SHF.R.S32.HI R28, RZ, 0x1f, R23 ;  /* 0x0000001fff1c7819 */ /* 0x000fe40000011417 */
[----:B------:R-:W-:-:S05]  /*2f40*/  ISETP.GE.U32.AND P5, PT, R23, UR18, PT ;  /* 0x0000001217007c0c */ /* 0x000fca000bfa6070 */
[----:B------:R-:W0:Y:S01]  /*2f50*/  @!P0 LDC.64 R14, c[0x0][0x288] ;  /* 0x0000a200ff0e8b82 */ /* 0x000e220000000a00 */
[----:B------:R-:W-:-:S04]  /*2f60*/  ISETP.GE.AND.EX P5, PT, R28, UR19, PT, P5 ;  /* 0x000000131c007c0c */ /* 0x000fc8000bfa6350 */
[----:B------:R-:W-:Y:S02]  /*2f70*/  ISETP.GT.U32.OR P5, PT, R0, 0x22f, P5 ;  /* 0x0000022f0000780c */ /* 0x000fe40002fa4470 */
[----:B------:R-:W-:Y:S01]  /*2f80*/  @!P0 MOV R13, R11 ;  /* 0x0000000b000d8202 */ /* 0x000fe20000000f00 */
[----:B------:R-:W1:Y:S10]  /*2f90*/  @!P0 LDC.64 R16, c[0x0][0x230] ;  /* 0x00008c00ff108b82 */ /* 0x000e740000000a00 */
[----:B------:R-:W3:Y:S01]  /*2fa0*/  @!P5 LDC.64 R18, c[0x0][0x288] ;  /* 0x0000a200ff12db82 */ /* 0x000ee20000000a00 */
[----:B0-----:R-:W-:Y:S01]  /*2fb0*/  @!P0 IMAD R12, R48, R14, RZ ;  /* 0x0000000e300c8224 */ /* 0x001fe200078e02ff */
[----:B------:R-:W-:-:S06]  /*2fc0*/  IADD3 R30, R2, 0x80, RZ ;  /* 0x00000080021e7810 */ /* 0x000fcc0007ffe0ff */
[----:B------:R-:W0:Y:S01]  /*2fd0*/  @!P5 LDC.64 R6, c[0x0][0x230] ;  /* 0x00008c00ff06db82 */ /* 0x000e220000000a00 */
[----:B------:R-:W-:Y:S01]  /*2fe0*/  @!P0 IMAD R3, R29, R15, R12 ;  /* 0x0000000f1d038224 */ /* 0x000fe200078e020c */
[----:B------:R-:W-:-:S05]  /*2ff0*/  @!P0 MOV R12, R8 ;  /* 0x00000008000c8202 */ /* 0x000fca0000000f00 */
[----:B------:R-:W-:Y:S02]  /*3000*/  @!P0 IMAD.WIDE.U32 R14, R29, R14, R12 ;  /* 0x0000000e1d0e8225 */ /* 0x000fe400078e000c */
[----:B------:R-:W4:Y:S03]  /*3010*/  @!P0 LDC.64 R12, c[0x0][0x228] ;  /* 0x00008a00ff0c8b82 */ /* 0x000f260000000a00 */
[----:B------:R-:W-:Y:S01]  /*3020*/  @!P0 IADD3 R25, R15, R3, RZ ;  /* 0x000000030f198210 */ /* 0x000fe20007ffe0ff */
[----:B---3--:R-:W-:Y:S01]  /*3030*/  @!P5 IMAD R20, R28, R18, RZ ;  /* 0x000000121c14d224 */ /* 0x008fe200078e02ff */
[C---:B------:R-:W-:Y:S02]  /*3040*/  @!P0 SHF.L.U32 R3, R14.reuse, 0x1, RZ ;  /* 0x000000010e038819 */ /* 0x040fe400000006ff */
[----:B------:R-:W-:Y:S01]  /*3050*/  @!P0 SHF.L.U64.HI R25, R14, 0x1, R25 ;  /* 0x000000010e198819 */ /* 0x000fe20000010219 */
[----:B------:R-:W-:Y:S01]  /*3060*/  @!P5 IMAD R19, R23, R19, R20 ;  /* 0x000000131713d224 */ /* 0x000fe200078e0214 */
[----:B------:R-:W3:Y:S01]  /*3070*/  @!P5 LDC.64 R14, c[0x0][0x228] ;  /* 0x00008a00ff0edb82 */ /* 0x000ee20000000a00 */
[----:B------:R-:W-:-:S02]  /*3080*/  @!P5 MOV R20, R8 ;  /* 0x000000080014d202 */ /* 0x000fc40000000f00 */
[----:B-1----:R-:W-:-:S04]  /*3090*/  @!P0 IADD3 R16, P4, R3, R16, RZ ;  /* 0x0000001003108210 */ /* 0x002fc80007f9e0ff */
[----:B------:R-:W-:Y:S02]  /*30a0*/  @!P0 IADD3.X R17, R25, R17, RZ, P4, !PT ;  /* 0x0000001119118210 */ /* 0x000fe400027fe4ff */
[----:B----4-:R-:W-:-:S04]  /*30b0*/  @!P0 IADD3 R12, P4, R3, R12, RZ ;  /* 0x0000000c030c8210 */ /* 0x010fc80007f9e0ff */
[----:B------:R-:W-:Y:S01]  /*30c0*/  @!P0 IADD3.X R13, R25, R13, RZ, P4, !PT ;  /* 0x0000000d190d8210 */ /* 0x000fe200027fe4ff */
[----:B------:R-:W-:Y:S02]  /*30d0*/  HFMA2.MMA R48, -RZ, RZ, 0, 0 ;  /* 0x00000000ff307435 */ /* 0x000fe400000001ff */
[----:B------:R-:W-:-:S08]  /*30e0*/  HFMA2.MMA R25, -RZ, RZ, 0, 0 ;  /* 0x00000000ff197435 */ /* 0x000fd000000001ff */
[----:B------:R-:W4:Y:S04]  /*30f0*/  @!P0 LDG.E R48, desc[UR22][R16.64] ;  /* 0x0000001610308981 */ /* 0x000f28000c1e1900 */
[----:B--2---:R1:W-:Y:S02]  /*3100*/  STL [R1+0x64], R21 ;  /* 0x0000641501007387 */ /* 0x0043e40000100800 */
[----:B-1----:R-:W-:-:S03]  /*3110*/  @!P5 MOV R21, R11 ;  /* 0x0000000b0015d202 */ /* 0x002fc60000000f00 */
[----:B------:R-:W-:Y:S01]  /*3120*/  @!P5 IMAD.WIDE.U32 R20, R23, R18, R20 ;  /* 0x000000121714d225 */ /* 0x000fe200078e0014 */
[----:B------:R-:W-:Y:S01]  /*3130*/  HFMA2.MMA R18, -RZ, RZ, 0, 0 ;  /* 0x00000000ff127435 */ /* 0x000fe200000001ff */
[----:B------:R-:W2:Y:S03]  /*3140*/  LDL.LU R23, [R1+0x108] ;  /* 0x0001080001177983 */ /* 0x000ea60000300800 */
[----:B------:R-:W-:Y:S02]  /*3150*/  @!P5 IADD3 R19, R21, R19, RZ ;  /* 0x000000131513d210 */ /* 0x000fe40007ffe0ff */
[----:B------:R-:W-:-:S04]  /*3160*/  @!P5 SHF.L.U32 R3, R20, 0x1, RZ ;  /* 0x000000011403d819 */ /* 0x000fc800000006ff */
[----:B------:R1:W4:Y:S01]  /*3170*/  @!P0 LDG.E R18, desc[UR22][R12.64] ;  /* 0x000000160c128981 */ /* 0x000322000c1e1900 */
[----:B------:R-:W-:Y:S02]  /*3180*/  @!P5 SHF.L.U64.HI R19, R20, 0x1, R19 ;  /* 0x000000011413d819 */ /* 0x000fe40000010213 */
[----:B---3--:R-:W-:-:S04]  /*3190*/  @!P5 IADD3 R14, P6, R3, R14, RZ ;  /* 0x0000000e030ed210 */ /* 0x008fc80007fde0ff */
[----:B------:R-:W-:-:S05]  /*31a0*/  @!P5 IADD3.X R15, R19, R15, RZ, P6, !PT ;  /* 0x0000000f130fd210 */ /* 0x000fca00037fe4ff */
[----:B------:R-:W3:Y:S01]  /*31b0*/  @!P5 LDG.E R25, desc[UR22][R14.64] ;  /* 0x000000160e19d981 */ /* 0x000ee2000c1e1900 */
        /* <DEDUP_REMOVED lines=8> */
[----:B------:R-:W-:-:S04]  /*3240*/  ISETP.GE.AND.EX P3, PT, R28, UR19, PT, P3 ;  /* 0x000000131c007c0c */ /* 0x000fc8000bf66330 */
[----:B------:R-:W-:Y:S02]  /*3250*/  ISETP.GT.U32.OR P3, PT, R0, 0x22f, P3 ;  /* 0x0000022f0000780c */ /* 0x000fe40001f64470 */
[----:B0-----:R-:W-:Y:S01]  /*3260*/  @!P5 IADD3 R6, P4, R3, R6, RZ ;  /* 0x000000060306d210 */ /* 0x001fe20007f9e0ff */
[----:B-1----:R-:W0:Y:S01]  /*3270*/  @!P2 LDC.64 R12, c[0x0][0x228] ;  /* 0x00008a00ff0cab82 */ /* 0x002e220000000a00 */
[----:B------:R-:W-:Y:S02]  /*3280*/  @!P2 MOV R16, R8 ;  /* 0x000000080010a202 */ /* 0x000fe40000000f00 */
[----:B------:R-:W-:-:S07]  /*3290*/  @!P2 MOV R17, R11 ;  /* 0x0000000b0011a202 */ /* 0x000fce0000000f00 */
[----:B------:R-:W1:Y:S01]  /*32a0*/  @!P3 LDC.64 R20, c[0x0][0x288] ;  /* 0x0000a200ff14bb82 */ /* 0x000e620000000a00 */
[----:B------:R-:W-:Y:S01]  /*32b0*/  @!P5 IADD3.X R7, R19, R7, RZ, P4, !PT ;  /* 0x000000071307d210 */ /* 0x000fe200027fe4ff */
[-C--:B------:R-:W-:Y:S02]  /*32c0*/  @!P2 IMAD R3, R31, R4.reuse, RZ ;  /* 0x000000041f03a224 */ /* 0x080fe400078e02ff */
[----:B------:R-:W-:-:S04]  /*32d0*/  @!P2 IMAD.WIDE.U32 R16, R30, R4, R16 ;  /* 0x000000041e10a225 */ /* 0x000fc800078e0010 */
[----:B------:R-:W-:Y:S01]  /*32e0*/  @!P2 IMAD R5, R30, R5, R3 ;  /* 0x000000051e05a224 */ /* 0x000fe200078e0203 */
[----:B------:R-:W-:-:S04]  /*32f0*/  IADD3 R30, R2, 0xa0, RZ ;  /* 0x000000a0021e7810 */ /* 0x000fc80007ffe0ff */
[----:B------:R-:W-:Y:S02]  /*3300*/  SHF.R.S32.HI R4, RZ, 0x1f, R30 ;  /* 0x0000001fff047819 */ /* 0x000fe4000001141e */
[----:B------:R-:W-:Y:S02]  /*3310*/  ISETP.GE.U32.AND P0, PT, R30, UR18, PT ;  /* 0x000000121e007c0c */ /* 0x000fe4000bf06070 */
[----:B------:R-:W-:Y:S02]  /*3320*/  IADD3 R30, R2, 0xb0, RZ ;  /* 0x000000b0021e7810 */ /* 0x000fe40007ffe0ff */
[----:B------:R-:W-:Y:S02]  /*3330*/  ISETP.GE.AND.EX P0, PT, R4, UR19, PT, P0 ;  /* 0x0000001304007c0c */ /* 0x000fe4000bf06300 */
[----:B------:R-:W-:Y:S02]  /*3340*/  @!P2 IADD3 R5, R17, R5, RZ ;  /* 0x000000051105a210 */ /* 0x000fe40007ffe0ff */
[----:B------:R-:W-:-:S02]  /*3350*/  SHF.R.S32.HI R4, RZ, 0x1f, R30 ;  /* 0x0000001fff047819 */ /* 0x000fc4000001141e */
[----:B------:R-:W-:Y:S01]  /*3360*/  ISETP.GE.U32.AND P4, PT, R30, UR18, PT ;  /* 0x000000121e007c0c */ /* 0x000fe2000bf86070 */
[----:B-1----:R-:W-:-:S03]  /*3370*/  @!P3 IMAD R28, R28, R20, RZ ;  /* 0x000000141c1cb224 */ /* 0x002fc600078e02ff */
[----:B------:R-:W-:Y:S02]  /*3380*/  ISETP.GE.AND.EX P4, PT, R4, UR19, PT, P4 ;  /* 0x0000001304007c0c */ /* 0x000fe4000bf86340 */
[----:B------:R-:W-:Y:S02]  /*3390*/  @!P3 MOV R4, R8 ;  /* 0x000000080004b202 */ /* 0x000fe40000000f00 */
[----:B------:R-:W-:Y:S01]  /*33a0*/  MOV R31, RZ ;  /* 0x000000ff001f7202 */ /* 0x000fe20000000f00 */
[----:B------:R-:W-:Y:S01]  /*33b0*/  @!P3 IMAD R28, R29, R21, R28 ;  /* 0x000000151d1cb224 */ /* 0x000fe200078e021c */
[----:B------:R-:W-:-:S04]  /*33c0*/  @!P2 SHF.L.U32 R3, R16, 0x1, RZ ;  /* 0x000000011003a819 */ /* 0x000fc800000006ff */
[----:B------:R1:W2:Y:S04]  /*33d0*/  @!P5 LDG.E R31, desc[UR22][R6.64] ;  /* 0x00000016061fd981 */ /* 0x0002a8000c1e1900 */
[----:B----4-:R4:W-:Y:S02]  /*33e0*/  STL [R1+0x60], R18 ;  /* 0x0000601201007387 */ /* 0x0109e40000100800 */
[----:B----4-:R-:W4:Y:S02]  /*33f0*/  @!P2 LDC.64 R18, c[0x0][0x230] ;  /* 0x00008c00ff12ab82 */ /* 0x010f240000000a00 */
[----:B------:R-:W-:Y:S04]  /*3400*/  STL [R1+0xc], R48 ;  /* 0x00000c3001007387 */ /* 0x000fe80000100800 */
[----:B---3--:R3:W-:Y:S02]  /*3410*/  STL [R1+0x58], R25 ;  /* 0x0000581901007387 */ /* 0x0087e40000100800 */
[----:B---3--:R-:W-:-:S02]  /*3420*/  @!P2 SHF.L.U64.HI R25, R16, 0x1, R5 ;  /* 0x000000011019a819 */ /* 0x008fc40000010205 */
[----:B------:R-:W-:Y:S01]  /*3430*/  @!P3 MOV R5, R11 ;  /* 0x0000000b0005b202 */ /* 0x000fe20000000f00 */
[----:B------:R-:W3:Y:S02]  /*3440*/  @!P3 LDC.64 R16, c[0x0][0x230] ;  /* 0x00008c00ff10bb82 */ /* 0x000ee40000000a00 */
[----:B------:R-:W-:Y:S01]  /*3450*/  @!P3 IMAD.WIDE.U32 R20, R29, R20, R4 ;  /* 0x000000141d14b225 */ /* 0x000fe200078e0004 */
[----:B------:R-:W-:Y:S01]  /*3460*/  HFMA2.MMA R29, -RZ, RZ, 0, 0 ;  /* 0x00000000ff1d7435 */ /* 0x000fe200000001ff */
[----:B----4-:R-:W-:Y:S02]  /*3470*/  @!P2 IADD3 R18, P6, R3, R18, RZ ;  /* 0x000000120312a210 */ /* 0x010fe40007fde0ff */
[----:B------:R-:W-:Y:S02]  /*3480*/  MOV R48, RZ ;  /* 0x000000ff00307202 */ /* 0x000fe40000000f00 */
[----:B------:R-:W4:Y:S01]  /*3490*/  @!P3 LDC.64 R4, c[0x0][0x228] ;  /* 0x00008a00ff04bb82 */ /* 0x000f220000000a00 */
[----:B------:R-:W-:-:S04]  /*34a0*/  @!P2 IADD3.X R19, R25, R19, RZ, P6, !PT ;  /* 0x000000131913a210 */ /* 0x000fc800037fe4ff */
[----:B--2---:R-:W2:Y:S04]  /*34b0*/  @P1 LDG.E R29, desc[UR22][R22.64] ;  /* 0x00000016161d1981 */ /* 0x004ea8000c1e1900 */
[----:B------:R3:W4:Y:S01]  /*34c0*/  @!P2 LDG.E R48, desc[UR22][R18.64] ;  /* 0x000000161230a981 */ /* 0x000722000c1e1900 */
[----:B------:R-:W-:Y:S02]  /*34d0*/  ISETP.GT.U32.OR P0, PT, R0, 0x22f, P0 ;  /* 0x0000022f0000780c */ /* 0x000fe40000704470 */
[----:B0-----:R-:W-:Y:S02]  /*34e0*/  @!P2 IADD3 R12, P5, R3, R12, RZ ;  /* 0x0000000c030ca210 */ /* 0x001fe40007fbe0ff */
[----:B------:R-:W-:-:S09]  /*34f0*/  @!P3 SHF.L.U32 R30, R20, 0x1, RZ ;  /* 0x00000001141eb819 */ /* 0x000fd200000006ff */
[----:B-1----:R-:W0:Y:S01]  /*3500*/  @!P0 LDC.64 R6, c[0x0][0x288] ;  /* 0x0000a200ff068b82 */ /* 0x002e220000000a00 */
[----:B------:R-:W-:Y:S02]  /*3510*/  @!P2 IADD3.X R13, R25, R13, RZ, P5, !PT ;  /* 0x0000000d190da210 */ /* 0x000fe40002ffe4ff */
[----:B------:R-:W-:Y:S02]  /*3520*/  @!P3 IADD3 R25, R21, R28, RZ ;  /* 0x0000001c1519b210 */ /* 0x000fe40007ffe0ff */
[----:B---3--:R-:W-:Y:S02]  /*3530*/  IADD3 R18, R2, 0xa0, RZ ;  /* 0x000000a002127810 */ /* 0x008fe40007ffe0ff */
[----:B------:R-:W-:Y:S01]  /*3540*/  @!P3 SHF.L.U64.HI R25, R20, 0x1, R25 ;  /* 0x000000011419b819 */ /* 0x000fe20000010219 */
[----:B------:R-:W-:Y:S01]  /*3550*/  UIMAD.WIDE UR6, UR9, 0x8, UR6 ;  /* 0x00000008090678a5 */ /* 0x000fe2000f8e0206 */
[----:B------:R-:W-:Y:S01]  /*3560*/  MOV R19, RZ ;  /* 0x000000ff00137202 */ /* 0x000fe20000000f00 */
[----:B------:R-:W1:Y:S01]  /*3570*/  @!P0 LDC.64 R20, c[0x0][0x230] ;  /* 0x00008c00ff148b82 */ /* 0x000e620000000a00 */
[----:B------:R-:W-:Y:S01]  /*3580*/  SHF.R.S32.HI R18, RZ, 0x1f, R18 ;  /* 0x0000001fff127819 */ /* 0x000fe20000011412 */
[----:B------:R3:W-:Y:S01]  /*3590*/  STL [R1+0x10], R31 ;  /* 0x0000101f01007387 */ /* 0x0007e20000100800 */
[----:B------:R-:W-:-:S05]  /*35a0*/  ISETP.GT.U32.OR P4, PT, R0, 0x22f, P4 ;  /* 0x0000022f0000780c */ /* 0x000fca0002784470 */
[----:B------:R-:W1:Y:S01]  /*35b0*/  @!P0 LDC.64 R22, c[0x0][0x228] ;  /* 0x00008a00ff168b82 */ /* 0x000e620000000a00 */
[----:B---3--:R-:W-:-:S04]  /*35c0*/  IADD3 R31, R2, 0x1f0, RZ ;  /* 0x000001f0021f7810 */ /* 0x008fc80007ffe0ff */
[----:B------:R-:W-:Y:S02]  /*35d0*/  SHF.R.S32.HI R3, RZ, 0x1f, R31 ;  /* 0x0000001fff037819 */ /* 0x000fe4000001141f */
[----:B------:R-:W-:-:S04]  /*35e0*/  ISETP.GE.U32.AND P6, PT, R31, UR18, PT ;  /* 0x000000121f007c0c */ /* 0x000fc8000bfc6070 */
[----:B------:R-:W-:Y:S02]  /*35f0*/  ISETP.GE.AND.EX P5, PT, R3, UR19, PT, P6 ;  /* 0x0000001303007c0c */ /* 0x000fe4000bfa6360 */
[----:B------:R-:W-:-:S04]  /*3600*/  @!P3 IADD3 R16, P6, R30, R16, RZ ;  /* 0x000000101e10b210 */ /* 0x000fc80007fde0ff */
[----:B------:R-:W-:-:S05]  /*3610*/  @!P3 IADD3.X R17, R25, R17, RZ, P6, !PT ;  /* 0x000000111911b210 */ /* 0x000fca00037fe4ff */
[----:B------:R3:W4:Y:S02]  /*3620*/  @!P3 LDG.E R19, desc[UR22][R16.64] ;  /* 0x000000161013b981 */ /* 0x000724000c1e1900 */
[----:B---3--:R-:W-:Y:S02]  /*3630*/  IADD3 R17, R2, 0xa0, RZ ;  /* 0x000000a002117810 */ /* 0x008fe40007ffe0ff */
[----:B--2---:R2:W-:Y:S04]  /*3640*/  STL [R1+0x34], R29 ;  /* 0x0000341d01007387 */ /* 0x0045e80000100800 */
[----:B----4-:R3:W-:Y:S01]  /*3650*/  STL [R1], R48 ;  /* 0x0000003001007387 */ /* 0x0107e20000100800 */
[----:B------:R-:W-:Y:S02]  /*3660*/  MOV R14, UR6 ;  /* 0x00000006000e7c02 */ /* 0x000fe40008000f00 */
[----:B------:R-:W-:-:S02]  /*3670*/  MOV R15, UR7 ;  /* 0x00000007000f7c02 */ /* 0x000fc40008000f00 */
[----:B------:R-:W-:Y:S01]  /*3680*/  ISETP.GT.U32.OR P5, PT, R0, 0x22f, P5 ;  /* 0x0000022f0000780c */ /* 0x000fe20002fa4470 */
[----:B--2---:R-:W2:Y:S03]  /*3690*/  @!P4 LDC.64 R28, c[0x0][0x288] ;  /* 0x0000a200ff1ccb82 */ /* 0x004ea60000000a00 */
[----:B------:R-:W4:Y:S01]  /*36a0*/  LDG.E.64 R14, desc[UR22][R14.64] ;  /* 0x000000160e0e7981 */ /* 0x000f22000c1e1b00 */
[----:B---3--:R-:W-:-:S10]  /*36b0*/  HFMA2.MMA R48, -RZ, RZ, 0, 0 ;  /* 0x00000000ff307435 */ /* 0x008fd400000001ff */
[----:B------:R0:W3:Y:S01]  /*36c0*/  @!P2 LDG.E R48, desc[UR22][R12.64] ;  /* 0x000000160c30a981 */ /* 0x0000e2000c1e1900 */
[----:B------:R-:W-:Y:S01]  /*36d0*/  @!P3 IADD3 R4, P2, R30, R4, RZ ;  /* 0x000000041e04b210 */ /* 0x000fe20007f5e0ff */
[----:B0-----:R-:W-:Y:S01]  /*36e0*/  @!P0 IMAD R12, R18, R6, RZ ;  /* 0x00000006120c8224 */ /* 0x001fe200078e02ff */
[----:B------:R-:W-:-:S03]  /*36f0*/  @!P0 MOV R13, R11 ;  /* 0x0000000b000d8202 */ /* 0x000fc60000000f00 */
[----:B------:R-:W-:Y:S01]  /*3700*/  @!P0 IMAD R30, R17, R7, R12 ;  /* 0x00000007111e8224 */ /* 0x000fe200078e020c */
[----:B------:R-:W-:-:S05]  /*3710*/  @!P0 MOV R12, R8 ;  /* 0x00000008000c8202 */ /* 0x000fca0000000f00 */
[----:B------:R-:W-:Y:S01]  /*3720*/  @!P0 IMAD.WIDE.U32 R6, R17, R6, R12 ;  /* 0x0000000611068225 */ /* 0x000fe200078e000c */
[----:B------:R-:W-:Y:S01]  /*3730*/  HFMA2.MMA R13, -RZ, RZ, 0, 0 ;  /* 0x00000000ff0d7435 */ /* 0x000fe200000001ff */
[----:B------:R-:W-:Y:S01]  /*3740*/  @!P3 IADD3.X R5, R25, R5, RZ, P2, !PT ;  /* 0x000000051905b210 */ /* 0x000fe200017fe4ff */
[----:B------:R-:W0:Y:S02]  /*3750*/  @!P4 LDC.64 R16, c[0x0][0x230] ;  /* 0x00008c00ff10cb82 */ /* 0x000e240000000a00 */
[----:B------:R-:W-:-:S06]  /*3760*/  @!P0 IADD3 R25, R7, R30, RZ ;  /* 0x0000001e07198210 */ /* 0x000fcc0007ffe0ff */
[----:B------:R-:W-:-:S06]  /*3770*/  MOV R30, R13 ;  /* 0x0000000d001e7202 */ /* 0x000fcc0000000f00 */
[----:B------:R1:W4:Y:S01]  /*3780*/  @!P3 LDG.E R30, desc[UR22][R4.64] ;  /* 0x00000016041eb981 */ /* 0x000322000c1e1900 */
[----:B------:R-:W-:-:S04]  /*3790*/  IADD3 R12, R2, 0xb0, RZ ;  /* 0x000000b0020c7810 */ /* 0x000fc80007ffe0ff */
[----:B------:R-:W-:-:S05]  /*37a0*/  SHF.R.S32.HI R12, RZ, 0x1f, R12 ;  /* 0x0000001fff0c7819 */ /* 0x000fca000001140c */
[----:B--2---:R-:W-:Y:S01]  /*37b0*/  @!P4 IMAD R12, R12, R28, RZ ;  /* 0x0000001c0c0cc224 */ /* 0x004fe200078e02ff */
[----:B-1----:R-:W-:Y:S02]  /*37c0*/  @!P4 MOV R4, R8 ;  /* 0x000000080004c202 */ /* 0x002fe40000000f00 */
[----:B------:R-:W-:Y:S02]  /*37d0*/  @!P4 MOV R5, R11 ;  /* 0x0000000b0005c202 */ /* 0x000fe40000000f00 */
[C---:B------:R-:W-:Y:S02]  /*37e0*/  @!P0 SHF.L.U32 R7, R6.reuse, 0x1, RZ ;  /* 0x0000000106078819 */ /* 0x040fe400000006ff */
[----:B------:R-:W-:Y:S02]  /*37f0*/  @!P0 SHF.L.U64.HI R25, R6, 0x1, R25 ;  /* 0x0000000106198819 */ /* 0x000fe40000010219 */
[----:B------:R-:W-:-:S04]  /*3800*/  @!P0 IADD3 R20, P2, R7, R20, RZ ;  /* 0x0000001407148210 */ /* 0x000fc80007f5e0ff */
[----:B------:R-:W-:Y:S01]  /*3810*/  @!P0 IADD3.X R21, R25, R21, RZ, P2, !PT ;  /* 0x0000001519158210 */ /* 0x000fe200017fe4ff */
[----:B---3--:R1:W-:Y:S04]  /*3820*/  STL [R1+0x44], R48 ;  /* 0x0000443001007387 */ /* 0x0083e80000100800 */
[----:B-1----:R-:W5:Y:S04]  /*3830*/  LDL.LU R48, [R1+0x104] ;  /* 0x0001040001307983 */ /* 0x002f680000300800 */
[----:B------:R1:W-:Y:S02]  /*3840*/  STL [R1+0x8], R19 ;  /* 0x0000081301007387 */ /* 0x0003e40000100800 */
[----:B-1----:R-:W1:Y:S02]  /*3850*/  @!P5 LDC.64 R18, c[0x0][0x288] ;  /* 0x0000a200ff12db82 */ /* 0x002e640000000a00 */
[----:B------:R2:W-:Y:S02]  /*3860*/  STL [R1+0x38], R13 ;  /* 0x0000380d01007387 */ /* 0x0005e40000100800 */
[----:B--2---:R-:W-:-:S02]  /*3870*/  IADD3 R13, R2, 0xb0, RZ ;  /* 0x000000b0020d7810 */ /* 0x004fc40007ffe0ff */
[----:B----4-:R2:W-:Y:S01]  /*3880*/  @!P3 STL [R1+0x38], R30 ;  /* 0x0000381e0100b387 */ /* 0x0105e20000100800 */
[----:B------:R-:W-:Y:S02]  /*3890*/  @!P0 IADD3 R22, P3, R7, R22, RZ ;  /* 0x0000001607168210 */ /* 0x000fe40007f7e0ff */
[----:B------:R-:W-:Y:S01]  /*38a0*/  R2UR UR26, R14 ;  /* 0x000000000e1a72ca */ /* 0x000fe200000e0000 */
[----:B------:R-:W3:Y:S01]  /*38b0*/  @!P5 LDC.64 R6, c[0x0][0x230] ;  /* 0x00008c00ff06db82 */ /* 0x000ee20000000a00 */
[C---:B--2---:R-:W-:Y:S02]  /*38c0*/  @!P4 IMAD R30, R13.reuse, R29, R12 ;  /* 0x0000001d0d1ec224 */ /* 0x044fe400078e020c */
[----:B------:R-:W-:-:S05]  /*38d0*/  @!P4 IMAD.WIDE.U32 R28, R13, R28, R4 ;  /* 0x0000001c0d1cc225 */ /* 0x000fca00078e0004 */
[----:B------:R-:W2:Y:S01]  /*38e0*/  @!P4 LDC.64 R4, c[0x0][0x228] ;  /* 0x00008a00ff04cb82 */ /* 0x000ea20000000a00 */
[----:B------:R-:W-:Y:S01]  /*38f0*/  @!P4 IADD3 R30, R29, R30, RZ ;  /* 0x0000001e1d1ec210 */ /* 0x000fe20007ffe0ff */
[----:B-1----:R-:W-:-:S06]  /*3900*/  @!P5 IMAD R29, R3, R18, RZ ;  /* 0x00000012031dd224 */ /* 0x002fcc00078e02ff */
[----:B------:R-:W1:Y:S01]  /*3910*/  @!P5 LDC.64 R12, c[0x0][0x228] ;  /* 0x00008a00ff0cdb82 */ /* 0x000e620000000a00 */
[----:B------:R-:W-:Y:S01]  /*3920*/  @!P0 IADD3.X R23, R25, R23, RZ, P3, !PT ;  /* 0x0000001719178210 */ /* 0x000fe20001ffe4ff */
[----:B------:R-:W-:Y:S01]  /*3930*/  @!P5 IMAD R29, R31, R19, R29 ;  /* 0x000000131f1dd224 */ /* 0x000fe200078e021d */
[C---:B------:R-:W-:Y:S02]  /*3940*/  @!P4 SHF.L.U32 R25, R28.reuse, 0x1, RZ ;  /* 0x000000011c19c819 */ /* 0x040fe400000006ff */
[----:B------:R-:W-:Y:S01]  /*3950*/  @!P4 SHF.L.U64.HI R3, R28, 0x1, R30 ;  /* 0x000000011c03c819 */ /* 0x000fe2000001021e */
[----:B------:R-:W-:Y:S01]  /*3960*/  HFMA2.MMA R28, -RZ, RZ, 0, 0 ;  /* 0x00000000ff1c7435 */ /* 0x000fe200000001ff */
[----:B------:R-:W-:Y:S02]  /*3970*/  IADD3 R19, R2, 0x1f0, RZ ;  /* 0x000001f002137810 */ /* 0x000fe40007ffe0ff */
[----:B------:R-:W-:Y:S02]  /*3980*/  @!P5 MOV R30, R8 ;  /* 0x00000008001ed202 */ /* 0x000fe40000000f00 */
[----:B------:R-:W-:-:S03]  /*3990*/  @!P5 MOV R31, R11 ;  /* 0x0000000b001fd202 */ /* 0x000fc60000000f00 */
[----:B------:R-:W-:Y:S01]  /*39a0*/  @!P5 IMAD.WIDE.U32 R18, R19, R18, R30 ;  /* 0x000000121312d225 */ /* 0x000fe200078e001e */
[----:B------:R-:W-:Y:S01]  /*39b0*/  CS2R R30, SRZ ;  /* 0x00000000001e7805 */ /* 0x000fe2000001ff00 */
[----:B------:R4:W5:Y:S05]  /*39c0*/  @!P0 LDG.E R28, desc[UR22][R20.64] ;  /* 0x00000016141c8981 */ /* 0x00096a000c1e1900 */
[----:B------:R-:W3:Y:S01]  /*39d0*/  @!P0 LDG.E R30, desc[UR22][R22.64] ;  /* 0x00000016161e8981 */ /* 0x000ee2000c1e1900 */
[----:B--2---:R-:W-:Y:S02]  /*39e0*/  @!P4 IADD3 R4, P0, R25, R4, RZ ;  /* 0x000000041904c210 */ /* 0x004fe40007f1e0ff */
[----:B----4-:R-:W-:-:S02]  /*39f0*/  @!P5 IADD3 R20, R19, R29, RZ ;  /* 0x0000001d1314d210 */ /* 0x010fc40007ffe0ff */
[C---:B------:R-:W-:Y:S01]  /*3a00*/  @!P5 SHF.L.U32 R19, R18.reuse, 0x1, RZ ;  /* 0x000000011213d819 */ /* 0x040fe200000006ff */
[----:B------:R-:W-:Y:S01]  /*3a10*/  HFMA2.MMA R21, -RZ, RZ, 0, 0 ;  /* 0x00000000ff157435 */ /* 0x000fe200000001ff */
[----:B------:R-:W-:Y:S02]  /*3a20*/  @!P5 SHF.L.U64.HI R18, R18, 0x1, R20 ;  /* 0x000000011212d819 */ /* 0x000fe40000010214 */
[----:B-1----:R-:W-:Y:S02]  /*3a30*/  @!P5 IADD3 R12, P3, R19, R12, RZ ;  /* 0x0000000c130cd210 */ /* 0x002fe40007f7e0ff */
[----:B------:R-:W-:Y:S02]  /*3a40*/  @!P4 IADD3.X R5, R3, R5, RZ, P0, !PT ;  /* 0x000000050305c210 */ /* 0x000fe400007fe4ff */
[----:B------:R-:W-:-:S03]  /*3a50*/  @!P5 IADD3.X R13, R18, R13, RZ, P3, !PT ;  /* 0x0000000d120dd210 */ /* 0x000fc60001ffe4ff */
[----:B------:R1:W2:Y:S04]  /*3a60*/  @!P4 LDG.E R31, desc[UR22][R4.64] ;  /* 0x00000016041fc981 */ /* 0x0002a8000c1e1900 */
[----:B------:R-:W4:Y:S01]  /*3a70*/  @!P5 LDG.E R21, desc[UR22][R12.64] ;  /* 0x000000160c15d981 */ /* 0x000f22000c1e1900 */
[----:B------:R-:W-:Y:S01]  /*3a80*/  HFMA2.MMA R29, -RZ, RZ, 0, 0 ;  /* 0x00000000ff1d7435 */ /* 0x000fe200000001ff */
[----:B0-----:R-:W-:-:S04]  /*3a90*/  @!P4 IADD3 R16, P2, R25, R16, RZ ;  /* 0x000000101910c210 */ /* 0x001fc80007f5e0ff */
[----:B------:R-:W-:-:S05]  /*3aa0*/  @!P4 IADD3.X R17, R3, R17, RZ, P2, !PT ;  /* 0x000000110311c210 */ /* 0x000fca00017fe4ff */
[----:B------:R-:W5:Y:S01]  /*3ab0*/  @!P4 LDG.E R29, desc[UR22][R16.64] ;  /* 0x00000016101dc981 */ /* 0x000f62000c1e1900 */
        /* <DEDUP_REMOVED lines=8> */
[----:B---3--:R-:W-:Y:S02]  /*3b40*/  @!P5 IADD3 R6, P2, R19, R6, RZ ;  /* 0x000000061306d210 */ /* 0x008fe40007f5e0ff */
[----:B------:R-:W-:Y:S02]  /*3b50*/  MOV R25, RZ ;  /* 0x000000ff00197202 */ /* 0x000fe40000000f00 */
[----:B------:R-:W-:Y:S01]  /*3b60*/  @!P5 IADD3.X R7, R18, R7, RZ, P2, !PT ;  /* 0x000000071207d210 */ /* 0x000fe200017fe4ff */
[----:B------:R-:W-:Y:S01]  /*3b70*/  UMOV UR27, 0x3f800000 ;  /* 0x3f800000001b7882 */ /* 0x000fe20000000000 */
[----:B------:R-:W-:Y:S01]  /*3b80*/  BSSY B0, `(.L_x_536) ;  /* 0x000001e000007945 */ /* 0x000fe20003800000 */
[----:B-1----:R-:W-:Y:S02]  /*3b90*/  CS2R R4, SRZ ;  /* 0x0000000000047805 */ /* 0x002fe4000001ff00 */
[----:B------:R1:W5:Y:S01]  /*3ba0*/  @!P5 LDG.E R25, desc[UR22][R6.64] ;  /* 0x000000160619d981 */ /* 0x000362000c1e1900 */
[----:B0-----:R-:W-:-:S02]  /*3bb0*/  @P0 R2UR UR5, R3 ;  /* 0x00000000030502ca */ /* 0x001fc400000e0000 */
[----:B------:R-:W-:Y:S01]  /*3bc0*/  ISETP.GT.U32.AND P0, PT, R0, 0x22f, PT ;  /* 0x0000022f0000780c */ /* 0x000fe20003f04070 */
[----:B------:R-:W-:Y:S01]  /*3bd0*/  HFMA2.MMA R3, -RZ, RZ, 0, 0 ;  /* 0x00000000ff037435 */ /* 0x000fe200000001ff */
[----:B------:R-:W-:Y:S02]  /*3be0*/  ISETP.NE.AND P5, PT, RZ, UR25, PT ;  /* 0x00000019ff007c0c */ /* 0x000fe4000bfa5270 */
[----:B-1----:R-:W-:-:S07]  /*3bf0*/  MOV R6, RZ ;  /* 0x000000ff00067202 */ /* 0x002fce0000000f00 */
[----:B------:R-:W-:Y:S01]  /*3c00*/  @UP0 UMOV UR27, UR5 ;  /* 0x00000005001b0c82 */ /* 0x000fe20008000000 */
[----:B------:R0:W-:Y:S04]  /*3c10*/  STL [R1+0x30], R30 ;  /* 0x0000301e01007387 */ /* 0x0001e80000100800 */
[----:B--2---:R0:W-:Y:S04]  /*3c20*/  STL [R1+0x2c], R31 ;  /* 0x00002c1f01007387 */ /* 0x0041e80000100800 */
[----:B----4-:R0:W-:Y:S01]  /*3c30*/  STL [R1+0x28], R21 ;  /* 0x0000281501007387 */ /* 0x0101e20000100800 */
[----:B------:R-:W-:Y:S05]  /*3c40*/  @P0 BRA `(.L_x_537) ;  /* 0x0000000000440947 */ /* 0x000fea0003800000 */
[----:B0-----:R-:W2:Y:S01]  /*3c50*/  LDL R21, [R1+0xfc] ;  /* 0x0000fc0001157983 */ /* 0x001ea20000100800 */
[----:B------:R-:W-:-:S13]  /*3c60*/  ISETP.NE.AND P0, PT, RZ, UR25, PT ;  /* 0x00000019ff007c0c */ /* 0x000fda000bf05270 */
[----:B------:R-:W0:Y:S01]  /*3c70*/  @P0 LDC.64 R6, c[0x0][0x240] ;  /* 0x00009000ff060b82 */ /* 0x000e220000000a00 */
[----:B--2---:R-:W-:-:S04]  /*3c80*/  IADD3 R3, R21, UR17, RZ ;  /* 0x0000001115037c10 */ /* 0x004fc8000fffe0ff */
[----:B0-----:R-:W-:Y:S02]  /*3c90*/  @P0 LEA R6, P2, R3, R6, 0x1 ;  /* 0x0000000603060211 */ /* 0x001fe400078408ff */
[----:B------:R-:W-:-:S04]  /*3ca0*/  SHF.R.S32.HI R12, RZ, 0x1f, R3 ;  /* 0x0000001fff0c7819 */ /* 0x000fc80000011403 */
[----:B------:R-:W-:-:S05]  /*3cb0*/  @P0 LEA.HI.X R7, R3, R7, R12, 0x1, P2 ;  /* 0x0000000703070211 */ /* 0x000fca00010f0c0c */
[----:B------:R-:W2:Y:S04]  /*3cc0*/  @P0 LDG.E.U16 R12, desc[UR22][R6.64] ;  /* 0x00000016060c0981 */ /* 0x000ea8000c1e1500 */
[----:B------:R0:W3:Y:S02]  /*3cd0*/  @P0 LDG.E.U16 R13, desc[UR22][R6.64+0x2] ;  /* 0x00000216060d0981 */ /* 0x0000e4000c1e1500 */
[----:B0-----:R-:W0:Y:S02]  /*3ce0*/  LDC.64 R6, c[0x0][0x238] ;  /* 0x00008e00ff067b82 */ /* 0x001e240000000a00 */
[----:B0-----:R-:W-:-:S05]  /*3cf0*/  IMAD.WIDE R6, R3, 0x2, R6 ;  /* 0x0000000203067825 */ /* 0x001fca00078e0206 */
[----:B------:R-:W4:Y:S04]  /*3d00*/  LDG.E.U16 R3, desc[UR22][R6.64] ;  /* 0x0000001606037981 */ /* 0x000f28000c1e1500 */
[----:B------:R-:W4:Y:S01]  /*3d10*/  LDG.E.U16 R6, desc[UR22][R6.64+0x2] ;  /* 0x0000021606067981 */ /* 0x000f22000c1e1500 */
[----:B--2---:R-:W-:Y:S02]  /*3d20*/  @P0 SHF.L.U32 R4, R12, 0x10, RZ ;  /* 0x000000100c040819 */ /* 0x004fe400000006ff */
[----:B---3--:R-:W-:Y:S02]  /*3d30*/  @P0 SHF.L.U32 R5, R13, 0x10, RZ ;  /* 0x000000100d050819 */ /* 0x008fe400000006ff */
[----:B----4-:R-:W-:Y:S02]  /*3d40*/  SHF.L.U32 R3, R3, 0x10, RZ ;  /* 0x0000001003037819 */ /* 0x010fe400000006ff */
[----:B------:R-:W-:-:S07]  /*3d50*/  SHF.L.U32 R6, R6, 0x10, RZ ;  /* 0x0000001006067819 */ /* 0x000fce00000006ff */
.L_x_537:
[----:B------:R-:W-:Y:S05]  /*3d60*/  BSYNC B0 ;  /* 0x0000000000007941 */ /* 0x000fea0003800000 */
.L_x_536:
[----:B------:R-:W2:Y:S04]  /*3d70*/  LDL R17, [R1+0x20] ;  /* 0x0000200001117983 */ /* 0x000ea80000100800 */
[----:B------:R-:W3:Y:S04]  /*3d80*/  LDL R14, [R1+0x34] ;  /* 0x00003400010e7983 */ /* 0x000ee80000100800 */
[----:B------:R-:W4:Y:S04]  /*3d90*/  LDL R15, [R1+0x24] ;  /* 0x00002400010f7983 */ /* 0x000f280000100800 */
[----:B------:R-:W4:Y:S01]  /*3da0*/  LDL R13, [R1+0x40] ;  /* 0x00004000010d7983 */ /* 0x000f220000100800 */
[----:B--2---:R-:W-:-:S02]  /*3db0*/  PRMT R7, R17, 0x7632, R7 ;  /* 0x0000763211077816 */ /* 0x004fc40000000007 */
[----:B------:R-:W-:Y:S02]  /*3dc0*/  SHF.L.U32 R19, R17, 0x10, RZ ;  /* 0x0000001011137819 */ /* 0x000fe400000006ff */
        /* <DEDUP_REMOVED lines=17> */
[----:B------:R-:W-:-:S04]  /*3ee0*/  FFMA.FTZ R13, R19, R3, R4 ;  /* 0x00000003130d7223 */ /* 0x000fc80000010004 */
[----:B------:R-:W-:-:S06]  /*3ef0*/  FMUL.FTZ R15, R13, -1.4426950216293334961 ;  /* 0xbfb8aa3b0d0f7820 */ /* 0x000fcc0000410000 */
[----:B------:R-:W1:Y:S02]  /*3f00*/  MUFU.EX2 R15, R15 ;  /* 0x0000000f000f7308 */ /* 0x000e640000000800 */
[----:B-1----:R-:W-:-:S06]  /*3f10*/  FADD.FTZ R15, R15, 1 ;  /* 0x3f8000000f0f7421 */ /* 0x002fcc0000010000 */
[----:B------:R-:W1:Y:S02]  /*3f20*/  MUFU.RCP R15, R15 ;  /* 0x0000000f000f7308 */ /* 0x000e640000001000 */
[----:B-1----:R-:W-:Y:S01]  /*3f30*/  FMUL.FTZ R20, R20, R15 ;  /* 0x0000000f14147220 */ /* 0x002fe20000410000 */
[----:B------:R-:W-:-:S04]  /*3f40*/  FADD.FTZ R15, -R15, 1 ;  /* 0x3f8000000f0f7421 */ /* 0x000fc80000010100 */
[----:B------:R-:W-:Y:S01]  /*3f50*/  FFMA.FTZ R15, R13, R15, 1 ;  /* 0x3f8000000d0f7423 */ /* 0x000fe2000001000f */
[----:B------:R-:W-:-:S03]  /*3f60*/  FFMA.FTZ R13, R7, R6, R5 ;  /* 0x00000006070d7223 */ /* 0x000fc60000010005 */
[----:B------:R-:W-:Y:S01]  /*3f70*/  FMUL.FTZ R20, R20, R15 ;  /* 0x0000000f14147220 */ /* 0x000fe20000410000 */
[----:B------:R-:W-:-:S06]  /*3f80*/  FMUL.FTZ R15, R13, -1.4426950216293334961 ;  /* 0xbfb8aa3b0d0f7820 */ /* 0x000fcc0000410000 */
[----:B------:R-:W1:Y:S02]  /*3f90*/  MUFU.EX2 R15, R15 ;  /* 0x0000000f000f7308 */ /* 0x000e640000000800 */
[----:B-1----:R-:W-:-:S06]  /*3fa0*/  FADD.FTZ R15, R15, 1 ;  /* 0x3f8000000f0f7421 */ /* 0x002fcc0000010000 */
[----:B------:R-:W1:Y:S02]  /*3fb0*/  MUFU.RCP R15, R15 ;  /* 0x0000000f000f7308 */ /* 0x000e640000001000 */
[----:B-1----:R-:W-:Y:S01]  /*3fc0*/  FMUL.FTZ R18, R18, R15 ;  /* 0x0000000f12127220 */ /* 0x002fe20000410000 */
[----:B------:R-:W-:-:S04]  /*3fd0*/  FADD.FTZ R15, -R15, 1 ;  /* 0x3f8000000f0f7421 */ /* 0x000fc80000010100 */
[----:B------:R-:W-:-:S04]  /*3fe0*/  FFMA.FTZ R15, R13, R15, 1 ;  /* 0x3f8000000d0f7423 */ /* 0x000fc8000001000f */
[----:B------:R-:W-:-:S07]  /*3ff0*/  FMUL.FTZ R18, R18, R15 ;  /* 0x0000000f12127220 */ /* 0x000fce0000410000 */
.L_x_538:
        /* <DEDUP_REMOVED lines=8> */
[----:B0-----:R-:W-:-:S04]  /*4080*/  FFMA.FTZ R21, R14, R3, R4 ;  /* 0x000000030e157223 */ /* 0x001fc80000010004 */
        /* <DEDUP_REMOVED lines=17> */
.L_x_539:
[----:B------:R-:W-:Y:S01]  /*41a0*/  FFMA.FTZ R19, R7, R22, R19 ;  /* 0x0000001607137223 */ /* 0x000fe20000010013 */
[----:B------:R-:W-:Y:S01]  /*41b0*/  FADD.FTZ R22, R22, R13 ;  /* 0x0000000d16167221 */ /* 0x000fe20000010000 */
[----:B------:R-:W-:Y:S01]  /*41c0*/  FMUL.FTZ R13, R17, R3 ;  /* 0x00000003110d7220 */ /* 0x000fe20000410000 */
[C---:B------:R-:W-:Y:S01]  /*41d0*/  FFMA.FTZ R15, R14.reuse, R17, R15 ;  /* 0x000000110e0f7223 */ /* 0x040fe2000001000f */
[----:B------:R-:W0:Y:S01]  /*41e0*/  LDL R23, [R1+0x4c] ;  /* 0x00004c0001177983 */ /* 0x000e220000100800 */
[----:B------:R-:W-:Y:S01]  /*41f0*/  FADD.FTZ R20, RZ, R20 ;  /* 0x00000014ff147221 */ /* 0x000fe20000010000 */
[----:B------:R-:W-:Y:S01]  /*4200*/  FFMA.FTZ R19, R14, R13, R19 ;  /* 0x0000000d0e137223 */ /* 0x000fe20000010013 */
[----:B------:R-:W-:Y:S01]  /*4210*/  FFMA.FTZ R7, R7, R18, RZ ;  /* 0x0000001207077223 */ /* 0x000fe200000100ff */
[----:B------:R-:W2:Y:S01]  /*4220*/  LDL R14, [R1+0x3c] ;  /* 0x00003c00010e7983 */ /* 0x000ea20000100800 */
[----:B------:R-:W-:Y:S01]  /*4230*/  FADD.FTZ R17, R20, R17 ;  /* 0x0000001114117221 */ /* 0x000fe20000010000 */
[----:B------:R-:W-:Y:S01]  /*4240*/  FADD.FTZ R18, RZ, R18 ;  /* 0x00000012ff127221 */ /* 0x000fe20000010000 */
[----:B--2---:R-:W-:Y:S01]  /*4250*/  PRMT R20, R14, 0x7632, R20 ;  /* 0x000076320e147816 */ /* 0x004fe20000000014 */
[----:B------:R-:W-:-:S02]  /*4260*/  FFMA.FTZ R14, R12, R16, R7 ;  /* 0x000000100c0e7223 */ /* 0x000fc40000010007 */
[----:B------:R-:W2:Y:S01]  /*4270*/  LDL R7, [R1+0x3c] ;  /* 0x00003c0001077983 */ /* 0x000ea20000100800 */
[----:B------:R-:W-:Y:S01]  /*4280*/  SHF.L.U32 R20, R20, 0x10, RZ ;  /* 0x0000001014147819 */ /* 0x000fe200000006ff */
[----:B------:R-:W-:Y:S01]  /*4290*/  FADD.FTZ R18, R18, R16 ;  /* 0x0000001012127221 */ /* 0x000fe20000010000 */
[----:B------:R-:W-:Y:S01]  /*42a0*/  FMUL.FTZ R16, R16, R6 ;  /* 0x0000000610107220 */ /* 0x000fe20000410000 */
[----:B------:R-:W-:Y:S01]  /*42b0*/  FADD.FTZ R22, R22, R13 ;  /* 0x0000000d16167221 */ /* 0x000fe20000010000 */
[C---:B0-----:R-:W-:Y:S01]  /*42c0*/  PRMT R21, R23.reuse, 0x7632, R21 ;  /* 0x0000763217157816 */ /* 0x041fe20000000015 */
[----:B------:R-:W-:Y:S01]  /*42d0*/  FADD.FTZ R13, R20, -UR26 ;  /* 0x8000001a140d7e21 */ /* 0x000fe20008010000 */
[----:B------:R-:W-:Y:S01]  /*42e0*/  FFMA.FTZ R12, R12, R16, R19 ;  /* 0x000000100c0c7223 */ /* 0x000fe20000010013 */
[----:B------:R-:W-:Y:S02]  /*42f0*/  SHF.L.U32 R20, R23, 0x10, RZ ;  /* 0x0000001017147819 */ /* 0x000fe400000006ff */
[----:B------:R-:W-:-:S02]  /*4300*/  SHF.L.U32 R21, R21, 0x10, RZ ;  /* 0x0000001015157819 */ /* 0x000fc400000006ff */
[----:B--2---:R-:W-:-:S05]  /*4310*/  SHF.L.U32 R7, R7, 0x10, RZ ;  /* 0x0000001007077819 */ /* 0x004fca00000006ff */
[----:B------:R-:W-:-:S04]  /*4320*/  FADD.FTZ R7, R7, -UR26 ;  /* 0x8000001a07077e21 */ /* 0x000fc80008010000 */
        /* <DEDUP_REMOVED lines=21> */
.L_x_540:
[----:B------:R-:W-:Y:S01]  /*4480*/  FMUL.FTZ R13, R20, R3 ;  /* 0x00000003140d7220 */ /* 0x000fe20000410000 */
[----:B------:R-:W-:Y:S01]  /*4490*/  FADD.FTZ R17, R17, R20 ;  /* 0x0000001411117221 */ /* 0x000fe20000010000 */
[----:B------:R-:W-:Y:S01]  /*44a0*/  FFMA.FTZ R15, R19, R20, R15 ;  /* 0x00000014130f7223 */ /* 0x000fe2000001000f */
[----:B------:R-:W2:Y:S01]  /*44b0*/  LDL R23, [R1+0x50] ;  /* 0x0000500001177983 */ /* 0x000ea20000100800 */
[----:B------:R-:W-:-:S03]  /*44c0*/  FADD.FTZ R16, R16, R22 ;  /* 0x0000001610107221 */ /* 0x000fc60000010000 */
[----:B------:R-:W3:Y:S01]  /*44d0*/  LDL R20, [R1+0x48] ;  /* 0x0000480001147983 */ /* 0x000ee20000100800 */
[----:B------:R-:W-:Y:S01]  /*44e0*/  FFMA.FTZ R12, R19, R13, R12 ;  /* 0x0000000d130c7223 */ /* 0x000fe2000001000c */
[----:B------:R-:W-:Y:S01]  /*44f0*/  FADD.FTZ R18, R18, R21 ;  /* 0x0000001512127221 */ /* 0x000fe20000010000 */
[----:B------:R-:W-:Y:S01]  /*4500*/  FFMA.FTZ R14, R7, R21, R14 ;  /* 0x00000015070e7223 */ /* 0x000fe2000001000e */
[----:B------:R-:W-:Y:S01]  /*4510*/  FMUL.FTZ R21, R21, R6 ;  /* 0x0000000615157220 */ /* 0x000fe20000410000 */
[----:B------:R-:W-:-:S03]  /*4520*/  FADD.FTZ R13, R16, R13 ;  /* 0x0000000d100d7221 */ /* 0x000fc60000010000 */
[----:B------:R-:W-:Y:S01]  /*4530*/  FFMA.FTZ R7, R7, R21, R12 ;  /* 0x0000001507077223 */ /* 0x000fe2000001000c */
[----:B--2---:R-:W-:Y:S02]  /*4540*/  PRMT R22, R23, 0x7632, R22 ;  /* 0x0000763217167816 */ /* 0x004fe40000000016 */
[C---:B---3--:R-:W-:Y:S02]  /*4550*/  PRMT R19, R20.reuse, 0x7632, R19 ;  /* 0x0000763214137816 */ /* 0x048fe40000000013 */
[----:B------:R-:W-:Y:S02]  /*4560*/  SHF.L.U32 R20, R20, 0x10, RZ ;  /* 0x0000001014147819 */ /* 0x000fe400000006ff */
[----:B------:R-:W-:Y:S02]  /*4570*/  SHF.L.U32 R19, R19, 0x10, RZ ;  /* 0x0000001013137819 */ /* 0x000fe400000006ff */
[----:B------:R-:W-:Y:S01]  /*4580*/  SHF.L.U32 R22, R22, 0x10, RZ ;  /* 0x0000001016167819 */ /* 0x000fe200000006ff */
[----:B------:R-:W-:Y:S01]  /*4590*/  FADD.FTZ R12, R20, -UR26 ;  /* 0x8000001a140c7e21 */ /* 0x000fe20008010000 */
[----:B------:R-:W-:Y:S01]  /*45a0*/  SHF.L.U32 R20, R23, 0x10, RZ ;  /* 0x0000001017147819 */ /* 0x000fe200000006ff */
[----:B------:R-:W-:-:S02]  /*45b0*/  FADD.FTZ R16, R19, -UR26 ;  /* 0x8000001a13107e21 */ /* 0x000fc40008010000 */
        /* <DEDUP_REMOVED lines=21> */
.L_x_541:
        /* <DEDUP_REMOVED lines=41> */
.L_x_542:
        /* <DEDUP_REMOVED lines=41> */
.L_x_543:
        /* <DEDUP_REMOVED lines=41> */
.L_x_544:
        /* <DEDUP_REMOVED lines=41> */
.L_x_545:
[----:B------:R-:W-:Y:S01]  /*5150*/  FMUL.FTZ R16, R20, R3 ;  /* 0x0000000314107220 */ /* 0x000fe20000410000 */
[----:B------:R-:W-:Y:S01]  /*5160*/  FADD.FTZ R17, R17, R20 ;  /* 0x0000001411117221 */ /* 0x000fe20000010000 */
[----:B------:R-:W-:Y:S01]  /*5170*/  FFMA.FTZ R15, R19, R20, R15 ;  /* 0x00000014130f7223 */ /* 0x000fe2000001000f */
[----:B------:R-:W2:Y:S01]  /*5180*/  LDL R23, [R1+0x44] ;  /* 0x0000440001177983 */ /* 0x000ea20000100800 */
[----:B------:R-:W-:-:S03]  /*5190*/  FADD.FTZ R13, R21, R13 ;  /* 0x0000000d150d7221 */ /* 0x000fc60000010000 */
[----:B------:R-:W3:Y:S01]  /*51a0*/  LDL R20, [R1] ;  /* 0x0000000001147983 */ /* 0x000ee20000100800 */
        /* <DEDUP_REMOVED lines=35> */
.L_x_546:
        /* <DEDUP_REMOVED lines=41> */
.L_x_547:
[----:B------:R-:W-:Y:S01]  /*5670*/  FMUL.FTZ R16, R20, R3 ;  /* 0x0000000314107220 */ /* 0x000fe20000410000 */
[----:B------:R-:W-:Y:S01]  /*5680*/  FFMA.FTZ R15, R19, R20, R15 ;  /* 0x00000014130f7223 */ /* 0x000fe2000001000f */
[----:B------:R-:W-:Y:S01]  /*5690*/  FADD.FTZ R17, R17, R20 ;  /* 0x0000001411117221 */ /* 0x000fe20000010000 */
[----:B------:R-:W-:Y:S01]  /*56a0*/  FADD.FTZ R18, R18, R22 ;  /* 0x0000001612127221 */ /* 0x000fe20000010000 */
[----:B------:R-:W-:Y:S01]  /*56b0*/  FFMA.FTZ R7, R19, R16, R7 ;  /* 0x0000001013077223 */ /* 0x000fe20000010007 */
[----:B-----5:R-:W-:Y:S01]  /*56c0*/  PRMT R19, R28, 0x7632, R19 ;  /* 0x000076321c137816 */ /* 0x020fe20000000013 */
        /* <DEDUP_REMOVED lines=33> */
.L_x_548:
        /* <DEDUP_REMOVED lines=39> */
.L_x_549:
        /* <DEDUP_REMOVED lines=41> */
.L_x_550:
        /* <DEDUP_REMOVED lines=41> */
.L_x_551:
        /* <DEDUP_REMOVED lines=41> */
.L_x_552:
        /* <DEDUP_REMOVED lines=41> */
.L_x_553:
        /* <DEDUP_REMOVED lines=41> */
.L_x_554:
        /* <DEDUP_REMOVED lines=41> */
.L_x_555:
        /* <DEDUP_REMOVED lines=39> */
.L_x_556:
        /* <DEDUP_REMOVED lines=39> */
.L_x_557:
        /* <DEDUP_REMOVED lines=39> */
.L_x_558:
        /* <DEDUP_REMOVED lines=39> */
.L_x_559:
        /* <DEDUP_REMOVED lines=39> */
.L_x_560:
        /* <DEDUP_REMOVED lines=43> */
.L_x_561:
        /* <DEDUP_REMOVED lines=36> */
.L_x_562:
        /* <DEDUP_REMOVED lines=36> */
.L_x_563:
        /* <DEDUP_REMOVED lines=34> */
.L_x_564:
        /* <DEDUP_REMOVED lines=36> */
.L_x_565:
        /* <DEDUP_REMOVED lines=34> */
.L_x_566:
        /* <DEDUP_REMOVED lines=38> */
.L_x_567:
[----:B------:R-:W-:Y:S01]  /*86f0*/  PRMT R23, R24, 0x7632, R23 ;  /* 0x0000763218177816 */ /* 0x000fe20000000017 */
[----:B------:R-:W-:Y:S01]  /*8700*/  FMUL.FTZ R15, R12, R3 ;  /* 0x000000030c0f7220 */ /* 0x000fe20000410000 */
[----:B------:R-:W-:Y:S02]  /*8710*/  SHF.L.U32 R31, R24, 0x10, RZ ;  /* 0x00000010181f7819 */ /* 0x000fe400000006ff */
[----:B------:R-:W-:Y:S01]  /*8720*/  SHF.L.U32 R23, R23, 0x10, RZ ;  /* 0x0000001017177819 */ /* 0x000fe200000006ff */
[----:B------:R-:W-:Y:S01]  /*8730*/  FFMA.FTZ R13, R35, R15, R13 ;  /* 0x0000000f230d7223 */ /* 0x000fe2000001000d */
[----:B------:R-:W-:Y:S01]  /*8740*/  FADD.FTZ R18, R14, R15 ;  /* 0x0000000f0e127221 */ /* 0x000fe20000010000 */
[----:B------:R-:W-:Y:S01]  /*8750*/  FMUL.FTZ R15, R20, R6 ;  /* 0x00000006140f7220 */ /* 0x000fe20000410000 */
[----:B------:R-:W-:Y:S01]  /*8760*/  FADD.FTZ R31, R31, -UR26 ;  /* 0x8000001a1f1f7e21 */ /* 0x000fe20008010000 */
[----:B------:R-:W-:Y:S01]  /*8770*/  PRMT R17, R53, 0x7632, R17 ;  /* 0x0000763235117816 */ /* 0x000fe20000000011 */
[----:B------:R-:W-:Y:S01]  /*8780*/  FADD.FTZ R23, R23, -UR26 ;  /* 0x8000001a17177e21 */ /* 0x000fe20008010000 */
[----:B------:R-:W-:Y:S01]  /*8790*/  FFMA.FTZ R14, R33, R15, R13 ;  /* 0x0000000f210e7223 */ /* 0x000fe2000001000d */
[----:B------:R-:W-:Y:S01]  /*87a0*/  FADD.FTZ R18, R15, R18 ;  /* 0x000000120f127221 */ /* 0x000fe20000010000 */
[----:B------:R-:W-:Y:S01]  /*87b0*/  SHF.L.U32 R17, R17, 0x10, RZ ;  /* 0x0000001011117819 */ /* 0x000fe200000006ff */
[----:B------:R-:W-:Y:S01]  /*87c0*/  FMUL.FTZ R31, R31, UR27 ;  /* 0x0000001b1f1f7c20 */ /* 0x000fe20008410000 */
        /* <DEDUP_REMOVED lines=21> */
.L_x_568:
[----:B------:R-:W-:-:S04]  /*8920*/  FMUL.FTZ R15, R13, R3 ;  /* 0x000000030d0f7220 */ /* 0x000fc80000410000 */
[----:B------:R-:W-:Y:S01]  /*8930*/  FFMA.FTZ R14, R31, R15, R14 ;  /* 0x0000000f1f0e7223 */ /* 0x000fe2000001000e */
[----:B------:R-:W-:Y:S02]  /*8940*/  FADD.FTZ R15, R18, R15 ;  /* 0x0000000f120f7221 */ /* 0x000fe40000010000 */
[----:B------:R-:W2:Y:S01]  /*8950*/  LDL R18, [R1+0x28] ;  /* 0x0000280001127983 */ /* 0x000ea20000100800 */
[----:B------:R-:W-:Y:S01]  /*8960*/  FMUL.FTZ R16, R17, R6 ;  /* 0x0000000611107220 */ /* 0x000fe20000410000 */
[----:B------:R-:W-:-:S03]  /*8970*/  PRMT R21, R25, 0x7632, R21 ;  /* 0x0000763219157816 */ /* 0x000fc60000000015 */
[----:B------:R-:W-:Y:S01]  /*8980*/  FFMA.FTZ R14, R23, R16, R14 ;  /* 0x00000010170e7223 */ /* 0x000fe2000001000e */
[----:B------:R-:W-:Y:S01]  /*8990*/  FADD.FTZ R53, R16, R15 ;  /* 0x0000000f10357221 */ /* 0x000fe20000010000 */
[----:B------:R-:W-:Y:S02]  /*89a0*/  SHF.L.U32 R16, R25, 0x10, RZ ;  /* 0x0000001019107819 */ /* 0x000fe400000006ff */
[----:B------:R-:W-:Y:S01]  /*89b0*/  SHF.L.U32 R21, R21, 0x10, RZ ;  /* 0x0000001015157819 */ /* 0x000fe200000006ff */
[----:B------:R0:W-:Y:S02]  /*89c0*/  STL [R1+0x4], R14 ;  /* 0x0000040e01007387 */ /* 0x0001e40000100800 */
[----:B------:R-:W-:Y:S02]  /*89d0*/  FADD.FTZ R16, R16, -UR26 ;  /* 0x8000001a10107e21 */ /* 0x000fe40008010000 */
[----:B------:R-:W-:Y:S02]  /*89e0*/  FADD.FTZ R21, R21, -UR26 ;  /* 0x8000001a15157e21 */ /* 0x000fe40008010000 */
[----:B------:R-:W-:-:S02]  /*89f0*/  FMUL.FTZ R16, R16, UR27 ;  /* 0x0000001b10107c20 */ /* 0x000fc40008410000 */
[----:B------:R-:W-:Y:S01]  /*8a00*/  FMUL.FTZ R21, R21, UR27 ;  /* 0x0000001b15157c20 */ /* 0x000fe20008410000 */
[C---:B--2---:R-:W-:Y:S02]  /*8a10*/  PRMT R19, R18.reuse, 0x7632, R19 ;  /* 0x0000763212137816 */ /* 0x044fe40000000013 */
[----:B------:R-:W-:Y:S02]  /*8a20*/  SHF.L.U32 R18, R18, 0x10, RZ ;  /* 0x0000001012127819 */ /* 0x000fe400000006ff */
[----:B------:R-:W-:Y:S01]  /*8a30*/  SHF.L.U32 R19, R19, 0x10, RZ ;  /* 0x0000001013137819 */ /* 0x000fe200000006ff */
[----:B0-----:R-:W-:Y:S06]  /*8a40*/  @!P5 BRA `(.L_x_569) ;  /* 0x000000000048d947 */ /* 0x001fec0003800000 */
        /* <DEDUP_REMOVED lines=18> */
.L_x_569:
        /* <DEDUP_REMOVED lines=155> */
[----:B------:R-:W0:Y:S02]  /*9520*/  LDS.64 R14, [R30+0xa0] ;  /* 0x0000a0001e0e7984 */ /* 0x000e240000000a00 */
[----:B0-----:R-:W-:Y:S01]  /*9530*/  FADD.FTZ R14, R22, R14 ;  /* 0x0000000e160e7221 */ /* 0x001fe20000010000 */
[----:B------:R-:W-:-:S07]  /*9540*/  FADD.FTZ R15, R23, R15 ;  /* 0x0000000f170f7221 */ /* 0x000fce0000010000 */
.L_x_571:
[----:B------:R-:W-:Y:S05]  /*9550*/  BSYNC B0 ;  /* 0x0000000000007941 */ /* 0x000fea0003800000 */
.L_x_570:
        /* <DEDUP_REMOVED lines=80> */
.L_x_573:
[----:B------:R-:W-:Y:S05]  /*9a60*/  BSYNC B0 ;  /* 0x0000000000007941 */ /* 0x000fea0003800000 */
.L_x_572:
        /* <DEDUP_REMOVED lines=16> */
.L_x_575:
[----:B------:R-:W-:Y:S05]  /*9b70*/  BSYNC B0 ;  /* 0x0000000000007941 */ /* 0x000fea0003800000 */
.L_x_574:
[----:B-----5:R1:W-:Y:S04]  /*9b80*/  STL [R1+0x128], R11 ;  /* 0x0001280b01007387 */ /* 0x0203e80000100800 */
[----:B-1----:R-:W2:Y:S04]  /*9b90*/  LDL R11, [R1+0x34] ;  /* 0x00003400010b7983 */ /* 0x002ea80000100800 */
[----:B------:R1:W-:Y:S04]  /*9ba0*/  STL [R1+0x124], R10 ;  /* 0x0001240a01007387 */ /* 0x0003e80000100800 */
[----:B-1----:R-:W3:Y:S04]  /*9bb0*/  LDL R10, [R1+0x24] ;  /* 0x00002400010a7983 */ /* 0x002ee80000100800 */
        /* <DEDUP_REMOVED lines=100> */
.L_x_578:
[----:B------:R-:W-:Y:S02]  /*a200*/  MOV R12, UR20 ;  /* 0x00000014000c7c02 */ /* 0x000fe40008000f00 */
[----:B------:R-:W-:-:S05]  /*a210*/  MOV R13, UR21 ;  /* 0x00000015000d7c02 */ /* 0x000fca0008000f00 */
[----:B------:R-:W2:Y:S04]  /*a220*/  LDG.E.STRONG.GPU R12, desc[UR22][R12.64] ;  /* 0x000000160c0c7981 */ /* 0x000ea8000c1ef900 */
[----:B--2---:R-:W-:Y:S01]  /*a230*/  CCTL.IVALL ;  /* 0x00000000ff00798f */ /* 0x004fe20002000000 */
[----:B------:R-:W-:Y:S05]  /*a240*/  YIELD ;  /* 0x0000000000007946 */ /* 0x000fea0003800000 */
[----:B------:R-:W-:-:S13]  /*a250*/  ISETP.NE.AND P0, PT, R12, R7, PT ;  /* 0x000000070c00720c */ /* 0x000fda0003f05270 */
[----:B------:R-:W-:Y:S05]  /*a260*/  @P0 BRA `(.L_x_578) ;  /* 0xfffffffc00e40947 */ /* 0x000fea000383ffff */
.L_x_577:
        /* <DEDUP_REMOVED lines=19> */
.L_x_582:
        /* <DEDUP_REMOVED lines=165> */
.L_x_581:
        /* <DEDUP_REMOVED lines=87> */
.L_x_583:
[----:B------:R-:W-:-:S13]  /*b360*/  ISETP.NE.OR P0, PT, RZ, UR17, P0 ;  /* 0x00000011ff007c0c */ /* 0x000fda0008705670 */
[----:B------:R-:W-:Y:S05]  /*b370*/  @!P0 BRA `(.L_x_579) ;  /* 0x0000000000b08947 */ /* 0x000fea0003800000 */
.L_x_580:
        /* <DEDUP_REMOVED lines=44> */
.L_x_579:
        /* <DEDUP_REMOVED lines=14> */
.L_x_585:
[----:B------:R-:W-:Y:S05]  /*b720*/  BSYNC B0 ;  /* 0x0000000000007941 */ /* 0x000fea0003800000 */
.L_x_584:
        /* <DEDUP_REMOVED lines=25> */
.L_x_576:
        /* <DEDUP_REMOVED lines=40> */
.L_x_586:
        /* <DEDUP_REMOVED lines=23> */
.L_x_588:
[----:B------:R-:W-:Y:S05]  /*bcb0*/  BSYNC B0 ;  /* 0x0000000000007941 */ /* 0x000fea0003800000 */
.L_x_587:
        /* <DEDUP_REMOVED lines=36> */
.L_x_589:
        /* <DEDUP_REMOVED lines=22> */
.L_x_591:
[----:B------:R-:W-:Y:S05]  /*c060*/  BSYNC B0 ;  /* 0x0000000000007941 */ /* 0x000fea0003800000 */
.L_x_590:
        /* <DEDUP_REMOVED lines=37> */
.L_x_592:
        /* <DEDUP_REMOVED lines=22> */
.L_x_594:
[----:B------:R-:W-:Y:S05]  /*c420*/  BSYNC B0 ;  /* 0x0000000000007941 */ /* 0x000fea0003800000 */
.L_x_593:
        /* <DEDUP_REMOVED lines=36> */
.L_x_595:
        /* <DEDUP_REMOVED lines=22> */
.L_x_597:
[----:B------:R-:W-:Y:S05]  /*c7d0*/  BSYNC B0 ;  /* 0x0000000000007941 */ /* 0x000fea0003800000 */
.L_x_596:
        /* <DEDUP_REMOVED lines=48> */
.L_x_598:
        /* <DEDUP_REMOVED lines=22> */
.L_x_600:
[----:B------:R-:W-:Y:S05]  /*cc40*/  BSYNC B0 ;  /* 0x0000000000007941 */ /* 0x000fea0003800000 */
.L_x_599:
        /* <DEDUP_REMOVED lines=26> */
.L_x_601:
        /* <DEDUP_REMOVED lines=22> */
.L_x_603:
[----:B------:R-:W-:Y:S05]  /*cf50*/  BSYNC B0 ;  /* 0x0000000000007941 */ /* 0x000fea0003800000 */
.L_x_602:
        /* <DEDUP_REMOVED lines=35> */
.L_x_604:
        /* <DEDUP_REMOVED lines=22> */
.L_x_606:
[----:B------:R-:W-:Y:S05]  /*d2f0*/  BSYNC B0 ;  /* 0x0000000000007941 */ /* 0x000fea0003800000 */
.L_x_605:
        /* <DEDUP_REMOVED lines=31> */
.L_x_607:
        /* <DEDUP_REMOVED lines=22> */
.L_x_609:
[----:B------:R-:W-:Y:S05]  /*d650*/  BSYNC B0 ;  /* 0x0000000000007941 */ /* 0x000fea0003800000 */
.L_x_608:
[----:B------:R-:W2:Y:S04]  /*d660*/  LDL.LU R12, [R1+0x44] ;  /* 0x00004400010c7983 */ /* 0x000ea80000300800 */
[----:B0-----:R-:W3:Y:S01]  /*d670*/  LDL.LU R14, [R1+0x8] ;  /* 0x00000800010e7983 */ /* 0x001ee20000300800 */
[C---:B------:R-:W-:Y:S01]  /*d680*/  IADD3 R22, R2.reuse, 0x80, RZ ;  /* 0x0000008002167810 */ /* 0x040fe20007ffe0ff */
[----:B------:R-:W-:Y:S01]  /*d690*/  FADD.FTZ R13, R7, -UR26 ;  /* 0x8000001a070d7e21 */ /* 0x000fe20008010000 */
[----:B------:R-:W-:Y:S01]  /*d6a0*/  IADD3 R17, R2, 0x90, RZ ;  /* 0x0000009002117810 */ /* 0x000fe20007ffe0ff */
        /* <DEDUP_REMOVED lines=43> */
.L_x_610:
        /* <DEDUP_REMOVED lines=22> */
.L_x_612:
[----:B------:R-:W-:Y:S05]  /*dac0*/  BSYNC B0 ;  /* 0x0000000000007941 */ /* 0x000fea0003800000 */
.L_x_611:
        /* <DEDUP_REMOVED lines=26> */
.L_x_613:
        /* <DEDUP_REMOVED lines=22> */
.L_x_615:
[----:B------:R-:W-:Y:S05]  /*ddd0*/  BSYNC B0 ;  /* 0x0000000000007941 */ /* 0x000fea0003800000 */
.L_x_614:
        /* <DEDUP_REMOVED lines=33> */
.L_x_616:
        /* <DEDUP_REMOVED lines=22> */
.L_x_618:
[----:B------:R-:W-:Y:S05]  /*e150*/  BSYNC B0 ;  /* 0x0000000000007941 */ /* 0x000fea0003800000 */
.L_x_617:
        /* <DEDUP_REMOVED lines=31> */
.L_x_619:
        /* <DEDUP_REMOVED lines=22> */
.L_x_621:
[----:B------:R-:W-:Y:S05]  /*e4b0*/  BSYNC B0 ;  /* 0x0000000000007941 */ /* 0x000fea0003800000 */
.L_x_620:
        /* <DEDUP_REMOVED lines=36> */
.L_x_622:
        /* <DEDUP_REMOVED lines=22> */
.L_x_624:
[----:B------:R-:W-:Y:S05]  /*e860*/  BSYNC B0 ;  /* 0x0000000000007941 */ /* 0x000fea0003800000 */
.L_x_623:
        /* <DEDUP_REMOVED lines=36> */
.L_x_625:
        /* <DEDUP_REMOVED lines=22> */
.L_x_627:
[----:B------:R-:W-:Y:S05]  /*ec10*/  BSYNC B0 ;  /* 0x0000000000007941 */ /* 0x000fea0003800000 */
.L_x_626:
        /* <DEDUP_REMOVED lines=36> */
.L_x_628:
        /* <DEDUP_REMOVED lines=22> */
.L_x_630:
[----:B------:R-:W-:Y:S05]  /*efc0*/  BSYNC B0 ;  /* 0x0000000000007941 */ /* 0x000fea0003800000 */
.L_x_629:
        /* <DEDUP_REMOVED lines=36> */
.L_x_631:
        /* <DEDUP_REMOVED lines=22> */
.L_x_633:
[----:B------:R-:W-:Y:S05]  /*f370*/  BSYNC B0 ;  /* 0x0000000000007941 */ /* 0x000fea0003800000 */
.L_x_632:
        /* <DEDUP_REMOVED lines=36> */
.L_x_634:
        /* <DEDUP_REMOVED lines=22> */
.L_x_636:
[----:B------:R-:W-:Y:S05]  /*f720*/  BSYNC B0 ;  /* 0x0000000000007941 */ /* 0x000fea0003800000 */
.L_x_635:
        /* <DEDUP_REMOVED lines=36> */
.L_x_637:
        /* <DEDUP_REMOVED lines=22> */
.L_x_639:
[----:B------:R-:W-:Y:S05]  /*fad0*/  BSYNC B0 ;  /* 0x0000000000007941 */ /* 0x000fea0003800000 */
.L_x_638:
        /* <DEDUP_REMOVED lines=36> */
.L_x_640:
        /* <DEDUP_REMOVED lines=22> */
.L_x_642:
[----:B------:R-:W-:Y:S05]  /*fe80*/  BSYNC B0 ;  /* 0x0000000000007941 */ /* 0x000fea0003800000 */
.L_x_641:
        /* <DEDUP_REMOVED lines=36> */
.L_x_643:
        /* <DEDUP_REMOVED lines=22> */
.L_x_645:
[----:B------:R-:W-:Y:S05]  /*10230*/  BSYNC B0 ;  /* 0x0000000000007941 */ /* 0x000fea0003800000 */
.L_x_644:
        /* <DEDUP_REMOVED lines=36> */
.L_x_646:
        /* <DEDUP_REMOVED lines=22> */
.L_x_648:
[----:B------:R-:W-:Y:S05]  /*105e0*/  BSYNC B0 ;  /* 0x0000000000007941 */ /* 0x000fea0003800000 */
.L_x_647:
        /* <DEDUP_REMOVED lines=36> */
.L_x_649:
        /* <DEDUP_REMOVED lines=22> */
.L_x_651:
[----:B------:R-:W-:Y:S05]  /*10990*/  BSYNC B0 ;  /* 0x0000000000007941 */ /* 0x000fea0003800000 */
.L_x_650:
        /* <DEDUP_REMOVED lines=36> */
.L_x_652:
        /* <DEDUP_REMOVED lines=22> */
.L_x_654:
[----:B------:R-:W-:Y:S05]  /*10d40*/  BSYNC B0 ;  /* 0x0000000000007941 */ /* 0x000fea0003800000 */
.L_x_653:
        /* <DEDUP_REMOVED lines=36> */
.L_x_655:
        /* <DEDUP_REMOVED lines=22> */
.L_x_657:
[----:B------:R-:W-:Y:S05]  /*110f0*/  BSYNC B0 ;  /* 0x0000000000007941 */ /* 0x000fea0003800000 */
.L_x_656:
        /* <DEDUP_REMOVED lines=36> */
.L_x_658:
        /* <DEDUP_REMOVED lines=22> */
.L_x_660:
[----:B------:R-:W-:Y:S05]  /*114a0*/  BSYNC B0 ;  /* 0x0000000000007941 */ /* 0x000fea0003800000 */
.L_x_659:
        /* <DEDUP_REMOVED lines=36> */
.L_x_661:
        /* <DEDUP_REMOVED lines=22> */
.L_x_663:
[----:B------:R-:W-:Y:S05]  /*11850*/  BSYNC B0 ;  /* 0x0000000000007941 */ /* 0x000fea0003800000 */
.L_x_662:
        /* <DEDUP_REMOVED lines=36> */
.L_x_664:
        /* <DEDUP_REMOVED lines=22> */
.L_x_666:
[----:B------:R-:W-:Y:S05]  /*11c00*/  BSYNC B0 ;  /* 0x0000000000007941 */ /* 0x000fea0003800000 */
.L_x_665:
        /* <DEDUP_REMOVED lines=35> */
.L_x_667:
        /* <DEDUP_REMOVED lines=22> */
.L_x_669:
[----:B------:R-:W-:Y:S05]  /*11fa0*/  BSYNC B0 ;  /* 0x0000000000007941 */ /* 0x000fea0003800000 */
.L_x_668:
        /* <DEDUP_REMOVED lines=35> */
.L_x_670:
        /* <DEDUP_REMOVED lines=22> */
.L_x_672:
[----:B------:R-:W-:Y:S05]  /*12340*/  BSYNC B0 ;  /* 0x0000000000007941 */ /* 0x000fea0003800000 */
.L_x_671:
[----:B------:R-:W2:Y:S01]  /*12350*/  LDL.LU R12, [R1+0xcc] ;  /* 0x0000cc00010c7983 */ /* 0x000ea20000300800 */
[----:B------:R-:W-:Y:S01]  /*12360*/  IADD3 R30, R2, 0x1d0, RZ ;  /* 0x000001d0021e7810 */ /* 0x000fe20007ffe0ff */
[----:B------:R-:W-:Y:S01]  /*12370*/  FADD.FTZ R13, R26, -UR26 ;  /* 0x8000001a1a0d7e21 */ /* 0x000fe20008010000 */
[C---:B------:R-:W-:Y:S02]  /*12380*/  IADD3 R29, R2.reuse, 0x1e0, RZ ;  /* 0x000001e0021d7810 */ /* 0x040fe40007ffe0ff */
[----:B------:R-:W-:Y:S01]  /*12390*/  SHF.L.U32 R17, R17, 0x10, RZ ;  /* 0x0000001011117819 */ /* 0x000fe200000006ff */
[----:B------:R-:W-:Y:S01]  /*123a0*/  FMUL.FTZ R13, R13, UR27 ;  /* 0x0000001b0d0d7c20 */ /* 0x000fe20008410000 */
[----:B------:R-:W-:Y:S02]  /*123b0*/  IADD3 R28, R2, 0x1f0, RZ ;  /* 0x000001f0021c7810 */ /* 0x000fe40007ffe0ff */
[----:B------:R-:W-:Y:S01]  /*123c0*/  SHF.R.S32.HI R20, RZ, 0x1f, R30 ;  /* 0x0000001fff147819 */ /* 0x000fe2000001141e */
[----:B0-----:R-:W-:Y:S01]  /*123d0*/  FADD.FTZ R14, R17, -UR26 ;  /* 0x8000001a110e7e21 */ /* 0x001fe20008010000 */
        /* <DEDUP_REMOVED lines=32> */
.L_x_673:
        /* <DEDUP_REMOVED lines=8> */
[----:B------:R-:W-:Y:S02]  /*12660*/  FFMA.FTZ R14, R14, R17, UR14 ;  /* 0x0000000e0e0e7e23 */ /* 0x000fe40008010011 */
        /* <DEDUP_REMOVED lines=13> */
.L_x_675:
[----:B------:R-:W-:Y:S05]  /*12740*/  BSYNC B0 ;  /* 0x0000000000007941 */ /* 0x000fea0003800000 */
.L_x_674:
[----:B------:R-:W2:Y:S01]  /*12750*/  LDL.LU R12, [R1+0xc8] ;  /* 0x0000c800010c7983 */ /* 0x000ea20000300800 */
[C---:B------:R-:W-:Y:S02]  /*12760*/  PRMT R13, R24.reuse, 0x7632, R13 ;  /* 0x00007632180d7816 */ /* 0x040fe4000000000d */
[----:B------:R-:W-:Y:S02]  /*12770*/  SHF.L.U32 R24, R24, 0x10, RZ ;  /* 0x0000001018187819 */ /* 0x000fe400000006ff */
[----:B------:R-:W-:Y:S02]  /*12780*/  SHF.L.U32 R13, R13, 0x10, RZ ;  /* 0x000000100d0d7819 */ /* 0x000fe400000006ff */
[----:B0-----:R-:W-:Y:S01]  /*12790*/  PRMT R17, R25, 0x7632, R17 ;  /* 0x0000763219117816 */ /* 0x001fe20000000011 */
[----:B------:R-:W-:Y:S01]  /*127a0*/  FADD.FTZ R24, R24, -UR26 ;  /* 0x8000001a18187e21 */ /* 0x000fe20008010000 */
[----:B------:R-:W-:Y:S01]  /*127b0*/  ISETP.GT.U32.OR P0, PT, R0, 0x22f, P0 ;  /* 0x0000022f0000780c */ /* 0x000fe20000704470 */
[----:B------:R-:W-:Y:S01]  /*127c0*/  FADD.FTZ R14, R13, -UR26 ;  /* 0x8000001a0d0e7e21 */ /* 0x000fe20008010000 */
[----:B------:R-:W-:Y:S01]  /*127d0*/  SHF.L.U32 R25, R25, 0x10, RZ ;  /* 0x0000001019197819 */ /* 0x000fe200000006ff */
[----:B------:R-:W-:Y:S01]  /*127e0*/  FMUL.FTZ R13, R24, UR27 ;  /* 0x0000001b180d7c20 */ /* 0x000fe20008410000 */
[----:B------:R-:W-:Y:S01]  /*127f0*/  SHF.L.U32 R17, R17, 0x10, RZ ;  /* 0x0000001011117819 */ /* 0x000fe200000006ff */
[----:B------:R-:W-:Y:S01]  /*12800*/  FMUL.FTZ R14, R14, UR27 ;  /* 0x0000001b0e0e7c20 */ /* 0x000fe20008410000 */
[----:B--2---:R-:W-:-:S02]  /*12810*/  PRMT R15, R12, 0x7632, R15 ;  /* 0x000076320c0f7816 */ /* 0x004fc4000000000f */
        /* <DEDUP_REMOVED lines=21> */
.L_x_676:
        /* <DEDUP_REMOVED lines=8> */
[----:B------:R-:W-:Y:S01]  /*129f0*/  FFMA.FTZ R16, R12, R3, -R13 ;  /* 0x000000030c107223 */ /* 0x000fe2000001080d */
[----:B------:R-:W-:Y:S02]  /*12a00*/  MOV R12, R8 ;  /* 0x00000008000c7202 */ /* 0x000fe40000000f00 */
        /* <DEDUP_REMOVED lines=12> */
.L_x_678:
[----:B------:R-:W-:Y:S05]  /*12ad0*/  BSYNC B0 ;  /* 0x0000000000007941 */ /* 0x000fea0003800000 */
.L_x_677:
[----:B------:R-:W2:Y:S01]  /*12ae0*/  LDL.LU R12, [R1+0x28] ;  /* 0x00002800010c7983 */ /* 0x000ea20000300800 */
[----:B0-----:R-:W-:Y:S01]  /*12af0*/  FADD.FTZ R15, R25, -UR26 ;  /* 0x8000001a190f7e21 */ /* 0x001fe20008010000 */
[----:B------:R-:W-:Y:S01]  /*12b00*/  FADD.FTZ R14, R17, -UR26 ;  /* 0x8000001a110e7e21 */ /* 0x000fe20008010000 */
[----:B------:R-:W-:Y:S02]  /*12b10*/  ISETP.GT.U32.OR P2, PT, R0, 0x22f, P2 ;  /* 0x0000022f0000780c */ /* 0x000fe40001744470 */
[----:B------:R-:W-:Y:S01]  /*12b20*/  FMUL.FTZ R15, R15, UR27 ;  /* 0x0000001b0f0f7c20 */ /* 0x000fe20008410000 */
[----:B------:R-:W-:Y:S01]  /*12b30*/  FMUL.FTZ R14, R14, UR27 ;  /* 0x0000001b0e0e7c20 */ /* 0x000fe20008410000 */
        /* <DEDUP_REMOVED lines=22> */
.L_x_679:
[----:B------:R-:W-:Y:S04]  /*12ca0*/  BSSY B0, `(.L_x_680) ;  /* 0x0000015000007945 */ /* 0x000fe80003800000 */
[----:B------:R-:W-:Y:S05]  /*12cb0*/  @P2 BRA `(.L_x_681) ;  /* 0x00000000004c2947 */ /* 0x000fea0003800000 */
[----:B------:R-:W-:Y:S01]  /*12cc0*/  MOV R4, UR5 ;  /* 0x0000000500047c02 */ /* 0x000fe20008000f00 */
[----:B------:R-:W-:Y:S01]  /*12cd0*/  ULDC.64 UR6, c[0x0][0x288] ;  /* 0x0000a20000067ab9 */ /* 0x000fe20000000a00 */
[----:B------:R-:W-:Y:S01]  /*12ce0*/  MOV R5, UR5 ;  /* 0x0000000500057c02 */ /* 0x000fe20008000f00 */
[----:B------:R-:W-:Y:S01]  /*12cf0*/  IMAD R7, R7, UR6, RZ ;  /* 0x0000000607077c24 */ /* 0x000fe2000f8e02ff */
[----:B------:R-:W-:Y:S01]  /*12d00*/  MOV R9, R11 ;  /* 0x0000000b00097202 */ /* 0x000fe20000000f00 */
[----:B------:R-:W-:Y:S02]  /*12d10*/  FFMA.FTZ R15, R15, R4, UR14 ;  /* 0x0000000e0f0f7e23 */ /* 0x000fe40008010004 */
[----:B------:R-:W-:Y:S01]  /*12d20*/  FFMA.FTZ R14, R14, R5, UR14 ;  /* 0x0000000e0e0e7e23 */ /* 0x000fe20008010005 */
[----:B------:R-:W-:Y:S02]  /*12d30*/  IMAD R7, R28, UR7, R7 ;  /* 0x000000071c077c24 */ /* 0x000fe4000f8e0207 */
[----:B------:R-:W-:Y:S01]  /*12d40*/  FFMA.FTZ R15, R12, R3, -R15 ;  /* 0x000000030c0f7223 */ /* 0x000fe2000001080f */
[----:B------:R-:W-:-:S04]  /*12d50*/  IMAD.WIDE.U32 R8, R28, UR6, R8 ;  /* 0x000000061c087c25 */ /* 0x000fc8000f8e0008 */
[----:B------:R-:W-:Y:S01]  /*12d60*/  FFMA.FTZ R14, R13, R6, -R14 ;  /* 0x000000060d0e7223 */ /* 0x000fe2000001080e */
[----:B------:R-:W-:Y:S01]  /*12d70*/  ULDC.64 UR6, c[0x0][0x210] ;  /* 0x0000840000067ab9 */ /* 0x000fe20000000a00 */
[----:B------:R-:W-:Y:S02]  /*12d80*/  FMUL.FTZ R3, R15, UR27 ;  /* 0x0000001b0f037c20 */ /* 0x000fe40008410000 */
[----:B------:R-:W-:Y:S01]  /*12d90*/  FMUL.FTZ R14, R14, UR27 ;  /* 0x0000001b0e0e7c20 */ /* 0x000fe20008410000 */
[----:B------:R-:W-:Y:S02]  /*12da0*/  LEA R4, P0, R8, UR6, 0x1 ;  /* 0x0000000608047c11 */ /* 0x000fe4000f8008ff */
[----:B------:R-:W-:Y:S02]  /*12db0*/  IADD3 R7, R9, R7, RZ ;  /* 0x0000000709077210 */ /* 0x000fe40007ffe0ff */
[----:B------:R-:W-:Y:S02]  /*12dc0*/  F2FP.BF16.F32.PACK_AB R3, R14, R3 ;  /* 0x000000030e03723e */ /* 0x000fe400000010ff */
[----:B------:R-:W-:-:S05]  /*12dd0*/  LEA.HI.X R5, R8, UR7, R7, 0x1, P0 ;  /* 0x0000000708057c11 */ /* 0x000fca00080f0c07 */
[----:B------:R0:W-:Y:S02]  /*12de0*/  STG.E desc[UR22][R4.64], R3 ;  /* 0x0000000304007986 */ /* 0x0001e4000c101916 */
.L_x_681:
[----:B------:R-:W-:Y:S05]  /*12df0*/  BSYNC B0 ;  /* 0x0000000000007941 */ /* 0x000fea0003800000 */
.L_x_680:
[----:B------:R-:W-:Y:S01]  /*12e00*/  ULDC UR5, c[0x0][0x10] ;  /* 0x0000040000057ab9 */ /* 0x000fe20000000800 */
[----:B------:R-:W-:Y:S02]  /*12e10*/  UIADD3 UR4, UR4, 0x1, URZ ;  /* 0x0000000104047890 */ /* 0x000fe4000fffe03f */
[----:B------:R-:W-:-:S04]  /*12e20*/  UIADD3 UR9, UR5, UR9, URZ ;  /* 0x0000000905097290 */ /* 0x000fc8000fffe03f */
[----:B------:R-:W-:-:S06]  /*12e30*/  UISETP.GE.AND UP0, UPT, UR9, UR8, UPT ;  /* 0x000000080900728c */ /* 0x000fcc000bf06270 */
[----:B------:R-:W-:-:S13]  /*12e40*/  PLOP3.LUT P0, PT, PT, PT, UP0, 0x80, 0x0 ;  /* 0x000000000000781c */ /* 0x000fda0003f0f008 */
[----:B------:R-:W-:Y:S05]  /*12e50*/  @!P0 BRA `(.L_x_682) ;  /* 0xfffffed4007c8947 */ /* 0x000fea000383ffff */
.L_x_535:
[----:B------:R-:W1:Y:S01]  /*12e60*/  LDC R6, c[0x0][0xc] ;  /* 0x00000300ff067b82 */ /* 0x000e620000000800 */
[----:B------:R-:W-:Y:S01]  /*12e70*/  ISETP.NE.AND P1, PT, R0, RZ, PT ;  /* 0x000000ff0000720c */ /* 0x000fe20003f25270 */
[----:B------:R-:W-:Y:S06]  /*12e80*/  BSSY B0, `(.L_x_683) ;  /* 0x0000011000007945 */ /* 0x000fec0003800000 */
[----:B------:R-:W2:Y:S08]  /*12e90*/  LDC R7, c[0x0][0x10] ;  /* 0x00000400ff077b82 */ /* 0x000eb00000000800 */
[----:B0-----:R-:W0:Y:S01]  /*12ea0*/  LDC.64 R2, c[0x0][0x258] ;  /* 0x00009600ff027b82 */ /* 0x001e220000000a00 */
[----:B-1----:R-:W-:-:S02]  /*12eb0*/  ISETP.NE.AND P0, PT, R6, 0x1, PT ;  /* 0x000000010600780c */ /* 0x002fc40003f05270 */
[----:B--2---:R-:W-:-:S04]  /*12ec0*/  SHF.L.U32 R4, R7, 0x1, RZ ;  /* 0x0000000107047819 */ /* 0x004fc800000006ff */
[----:B------:R-:W-:-:S05]  /*12ed0*/  SEL R5, R4, RZ, P0 ;  /* 0x000000ff04057207 */ /* 0x000fca0000000000 */
[----:B0-----:R-:W-:Y:S01]  /*12ee0*/  IMAD.WIDE.U32 R2, R5, 0x4, R2 ;  /* 0x0000000405027825 */ /* 0x001fe200078e0002 */
        /* <DEDUP_REMOVED lines=10> */
.L_x_684:
[----:B------:R-:W-:Y:S05]  /*12f90*/  BSYNC B0 ;  /* 0x0000000000007941 */ /* 0x000fea0003800000 */
.L_x_683:
        /* <DEDUP_REMOVED lines=11> */
.L_x_686:
[----:B------:R-:W2:Y:S04]  /*13050*/  LDG.E.STRONG.GPU R5, desc[UR22][R2.64] ;  /* 0x0000001602057981 */ /* 0x000ea8000c1ef900 */
[----:B--2---:R-:W-:Y:S01]  /*13060*/  CCTL.IVALL ;  /* 0x00000000ff00798f */ /* 0x004fe20002000000 */
[----:B------:R-:W-:Y:S05]  /*13070*/  YIELD ;  /* 0x0000000000007946 */ /* 0x000fea0003800000 */
[----:B------:R-:W-:-:S13]  /*13080*/  ISETP.NE.AND P0, PT, R5, R4, PT ;  /* 0x000000040500720c */ /* 0x000fda0003f05270 */
[----:B------:R-:W-:Y:S05]  /*13090*/  @P0 BRA `(.L_x_686) ;  /* 0xfffffffc00ec0947 */ /* 0x000fea000383ffff */
.L_x_685:
        /* <DEDUP_REMOVED lines=25> */
.L_x_687:
[----:B------:R-:W-:-:S04]  /*13230*/  LEA R12, P0, R0, UR4, 0x2 ;  /* 0x00000004000c7c11 */ /* 0x000fc8000f8010ff */
[----:B------:R-:W-:Y:S02]  /*13240*/  LEA.HI.X R13, R0, UR5, R13, 0x2, P0 ;  /* 0x00000005000d7c11 */ /* 0x000fe400080f140d */
[-C--:B------:R-:W-:Y:S02]  /*13250*/  LEA R14, P0, R25, R12.reuse, 0x2 ;  /* 0x0000000c190e7211 */ /* 0x080fe400078010ff */
[-C--:B------:R-:W-:Y:S01]  /*13260*/  LEA R18, P2, R27, R12.reuse, 0x2 ;  /* 0x0000000c1b127211 */ /* 0x080fe200078410ff */
[----:B--2---:R2:W3:Y:S01]  /*13270*/  LDG.E R3, desc[UR22][R12.64] ;  /* 0x000000160c037981 */ /* 0x0044e2000c1e1900 */
[----:B------:R-:W-:Y:S02]  /*13280*/  LEA R16, P1, R2, R12, 0x2 ;  /* 0x0000000c02107211 */ /* 0x000fe400078210ff */
[C---:B------:R-:W-:Y:S02]  /*13290*/  IADD3.X R15, R13.reuse, R31, RZ, P0, !PT ;  /* 0x0000001f0d0f7210 */ /* 0x040fe400007fe4ff */
        /* <DEDUP_REMOVED lines=11> */
[----:B------:R-:W-:Y:S02]  /*13350*/  ISETP.GT.AND.EX P0, PT, R20, R13, PT, P0 ;  /* 0x0000000d1400720c */ /* 0x000fe40003f04300 */
[----:B---3--:R-:W-:Y:S02]  /*13360*/  F2FP.BF16.F32.PACK_AB R3, R14, R3 ;  /* 0x000000030e03723e */ /* 0x008fe400000010ff */
[----:B----4-:R-:W-:-:S03]  /*13370*/  F2FP.BF16.F32.PACK_AB R21, R19, R16 ;  /* 0x000000101315723e */ /* 0x010fc600000010ff */
[----:B------:R2:W-:Y:S04]  /*13380*/  STG.E desc[UR22][R8.64], R3 ;  /* 0x0000000308007986 */ /* 0x0005e8000c101916 */
[----:B------:R2:W-:Y:S02]  /*13390*/  STG.E desc[UR22][R10.64], R21 ;  /* 0x000000150a007986 */ /* 0x0005e4000c101916 */
[----:B------:R-:W-:Y:S05]  /*133a0*/  @P0 BRA `(.L_x_687) ;  /* 0xfffffffc00a00947 */ /* 0x000fea000383ffff */
[----:B------:R-:W-:Y:S05]  /*133b0*/  EXIT ;  /* 0x000000000000794d */ /* 0x000fea0003800000 */
.L_x_688:
        /* <DEDUP_REMOVED lines=12> */
.L_x_5121:


//--------------------- .text._Z35group_norm_nhwc_bwd_one_pass_kernelI11Bf16IOFp16WLi64ELi70ELi560EEv26Group_norm_nhwc_bwd_params --------------------------
	.section	.text._Z35group_norm_nhwc_bwd_one_pass_kernelI11Bf16IOFp16WLi64ELi70ELi560EEv26Group_norm_nhwc_bwd_params,"ax",@progbits
	.align	128
        .global         _Z35group_norm_nhwc_bwd_one_pass_kernelI11Bf16IOFp16WLi64ELi70ELi560EEv26Group_norm_nhwc_bwd_params
        .type           _Z35group_norm_nhwc_bwd_one_pass_kernelI11Bf16IOFp16WLi64ELi70ELi560EEv26Group_norm_nhwc_bwd_params,@function
        .size           _Z35group_norm_nhwc_bwd_one_pass_kernelI11Bf16IOFp16WLi64ELi70ELi560EEv26Group_norm_nhwc_bwd_params,(.L_x_5122 - _Z35group_norm_nhwc_bwd_one_pass_kernelI11Bf16IOFp16WLi64ELi70ELi560EEv26Group_norm_nhwc_bwd_params)
        .other          _Z35group_norm_nhwc_bwd_one_pass_kernelI11Bf16IOFp16WLi64ELi70ELi560EEv26Group_norm_nhwc_bwd_params,@"STO_CUDA_ENTRY STV_DEFAULT"
_Z35group_norm_nhwc_bwd_one_pass_kernelI11Bf16IOFp16WLi64ELi70ELi560EEv26Group_norm_nhwc_bwd_params:
.text._Z35group_norm_nhwc_bwd_one_pass_kernelI11Bf16IOFp16WLi64ELi70ELi560EEv26Group_norm_nhwc_bwd_params:
        /* <DEDUP_REMOVED lines=45> */
.L_x_724:
        /* <DEDUP_REMOVED lines=155> */
[----:B--2---:R-:W-:-:S02]  /*0c80*/  HADD2.F32 R44, -RZ, R44.H0_H0 ;  /* 0x2000002cff2c7230 */ /* 0x004fc40000004100 */
[----:B---3--:R-:W-:Y:S02]  /*0c90*/  HADD2.F32 R9, -RZ, R9.H0_H0 ;  /* 0x20000009ff097230 */ /* 0x008fe40000004100 */
[----:B----4-:R-:W-:Y:S02]  /*0ca0*/  @P2 HADD2.F32 R43, -RZ, R15.H0_H0 ;  /* 0x2000000fff2b2230 */ /* 0x010fe40000004100 */
[----:B------:R-:W-:-:S07]  /*0cb0*/  @P2 HADD2.F32 R42, -RZ, R14.H0_H0 ;  /* 0x2000000eff2a2230 */ /* 0x000fce0000004100 */
.L_x_691:
[----:B------:R-:W-:Y:S05]  /*0cc0*/  BSYNC B0 ;  /* 0x0000000000007941 */ /* 0x000fea0003800000 */
.L_x_690:
        /* <DEDUP_REMOVED lines=38> */
.L_x_692:
        /* <DEDUP_REMOVED lines=26> */
.L_x_693:
        /* <DEDUP_REMOVED lines=38> */
.L_x_694:
        /* <DEDUP_REMOVED lines=36> */
.L_x_695:
        /* <DEDUP_REMOVED lines=113> */
.L_x_697:
[----:B------:R-:W-:Y:S05]  /*1c80*/  BSYNC B0 ;  /* 0x0000000000007941 */ /* 0x000fea0003800000 */
.L_x_696:
        /* <DEDUP_REMOVED lines=78> */
.L_x_699:
[----:B------:R-:W-:Y:S05]  /*2170*/  BSYNC B0 ;  /* 0x0000000000007941 */ /* 0x000fea0003800000 */
.L_x_698:
        /* <DEDUP_REMOVED lines=19> */
.L_x_701:
[----:B------:R-:W-:Y:S05]  /*22b0*/  BSYNC B0 ;  /* 0x0000000000007941 */ /* 0x000fea0003800000 */
.L_x_700:
        /* <DEDUP_REMOVED lines=35> */
.L_x_704:
[----:B-1----:R-:W2:Y:S04]  /*24f0*/  LDG.E.STRONG.GPU R14, desc[UR8][R12.64] ;  /* 0x000000080c0e7981 */ /* 0x002ea8000c1ef900 */
[----:B--2---:R-:W-:Y:S01]  /*2500*/  CCTL.IVALL ;  /* 0x00000000ff00798f */ /* 0x004fe20002000000 */
[----:B------:R-:W-:Y:S05]  /*2510*/  YIELD ;  /* 0x0000000000007946 */ /* 0x000fea0003800000 */
[----:B------:R-:W-:-:S13]  /*2520*/  ISETP.NE.AND P0, PT, R14, R19, PT ;  /* 0x000000130e00720c */ /* 0x000fda0003f05270 */
[----:B------:R-:W-:Y:S05]  /*2530*/  @P0 BRA `(.L_x_704) ;  /* 0xfffffffc00ec0947 */ /* 0x000fea000383ffff */
.L_x_703:
        /* <DEDUP_REMOVED lines=17> */
.L_x_708:
        /* <DEDUP_REMOVED lines=115> */
.L_x_707:
        /* <DEDUP_REMOVED lines=61> */
.L_x_709:
[----:B------:R-:W-:-:S13]  /*3150*/  ISETP.NE.OR P0, PT, R27, RZ, P0 ;  /* 0x000000ff1b00720c */ /* 0x000fda0000705670 */
[----:B------:R-:W-:Y:S05]  /*3160*/  @!P0 BRA `(.L_x_705) ;  /* 0x00000000007c8947 */ /* 0x000fea0003800000 */
.L_x_706:
        /* <DEDUP_REMOVED lines=31> */
.L_x_705:
        /* <DEDUP_REMOVED lines=11> */
.L_x_711:
[----:B------:R-:W-:Y:S05]  /*3410*/  BSYNC B0 ;  /* 0x0000000000007941 */ /* 0x000fea0003800000 */
.L_x_710:
        /* <DEDUP_REMOVED lines=16> */
.L_x_702:
        /* <DEDUP_REMOVED lines=66> */
.L_x_712:
        /* <DEDUP_REMOVED lines=21> */
.L_x_714:
[----:B------:R-:W-:Y:S05]  /*3a90*/  BSYNC B0 ;  /* 0x0000000000007941 */ /* 0x000fea0003800000 */
.L_x_713:
        /* <DEDUP_REMOVED lines=23> */
.L_x_715:
        /* <DEDUP_REMOVED lines=20> */
.L_x_717:
[----:B------:R-:W-:Y:S05]  /*3d50*/  BSYNC B0 ;  /* 0x0000000000007941 */ /* 0x000fea0003800000 */
.L_x_716:
        /* <DEDUP_REMOVED lines=23> */
.L_x_718:
        /* <DEDUP_REMOVED lines=20> */
.L_x_720:
[----:B------:R-:W-:Y:S05]  /*4010*/  BSYNC B0 ;  /* 0x0000000000007941 */ /* 0x000fea0003800000 */
.L_x_719:
        /* <DEDUP_REMOVED lines=23> */
.L_x_721:
        /* <DEDUP_REMOVED lines=19> */
.L_x_723:
[----:B------:R-:W-:Y:S05]  /*42c0*/  BSYNC B0 ;  /* 0x0000000000007941 */ /* 0x000fea0003800000 */
.L_x_722:
[----:B---3--:R-:W3:Y:S01]  /*42d0*/  LDC R8, c[0x0][0x10] ;  /* 0x00000400ff087b82 */ /* 0x008ee20000000800 */
[----:B------:R-:W-:Y:S02]  /*42e0*/  IADD3 R35, R35, 0x1, RZ ;  /* 0x0000000123237810 */ /* 0x000fe40007ffe0ff */
[----:B---3--:R-:W-:-:S04]  /*42f0*/  IADD3 R39, R8, R39, RZ ;  /* 0x0000002708277210 */ /* 0x008fc80007ffe0ff */
[----:B------:R-:W-:-:S13]  /*4300*/  ISETP.GE.AND P0, PT, R39, UR4, PT ;  /* 0x0000000427007c0c */ /* 0x000fda000bf06270 */
[----:B------:R-:W-:Y:S05]  /*4310*/  @!P0 BRA `(.L_x_724) ;  /* 0xffffffbc00ec8947 */ /* 0x000fea000383ffff */
.L_x_689:
        /* <DEDUP_REMOVED lines=19> */
.L_x_726:
[----:B------:R-:W-:Y:S05]  /*4450*/  BSYNC B0 ;  /* 0x0000000000007941 */ /* 0x000fea0003800000 */
.L_x_725:
        /* <DEDUP_REMOVED lines=11> */
.L_x_728:
[----:B------:R-:W3:Y:S04]  /*4510*/  LDG.E.STRONG.GPU R5, desc[UR8][R2.64] ;  /* 0x0000000802057981 */ /* 0x000ee8000c1ef900 */
[----:B---3--:R-:W-:Y:S01]  /*4520*/  CCTL.IVALL ;  /* 0x00000000ff00798f */ /* 0x008fe20002000000 */
[----:B------:R-:W-:Y:S05]  /*4530*/  YIELD ;  /* 0x0000000000007946 */ /* 0x000fea0003800000 */
[----:B------:R-:W-:-:S13]  /*4540*/  ISETP.NE.AND P0, PT, R5, R0, PT ;  /* 0x000000000500720c */ /* 0x000fda0003f05270 */
[----:B------:R-:W-:Y:S05]  /*4550*/  @P0 BRA `(.L_x_728) ;  /* 0xfffffffc00ec0947 */ /* 0x000fea000383ffff */
.L_x_727:
        /* <DEDUP_REMOVED lines=24> */
.L_x_729:
        /* <DEDUP_REMOVED lines=17> */
[----:B---3--:R-:W-:Y:S02]  /*47f0*/  F2FP.F16.F32.PACK_AB R3, R15, R0 ;  /* 0x000000000f03723e */ /* 0x008fe400000000ff */
[----:B------:R-:W-:Y:S02]  /*4800*/  SHF.R.S32.HI R0, RZ, 0x1f, R40 ;  /* 0x0000001fff007819 */ /* 0x000fe40000011428 */
[----:B----4-:R-:W-:Y:S01]  /*4810*/  F2FP.F16.F32.PACK_AB R21, R19, R16 ;  /* 0x000000101315723e */ /* 0x010fe200000000ff */
[----:B------:R3:W-:Y:S04]  /*4820*/  STG.E desc[UR8][R8.64], R3 ;  /* 0x0000000308007986 */ /* 0x0007e8000c101908 */
[----:B------:R3:W-:Y:S01]  /*4830*/  STG.E desc[UR8][R10.64], R21 ;  /* 0x000000150a007986 */ /* 0x0007e2000c101908 */
[----:B------:R-:W-:-:S13]  /*4840*/  ISETP.GT.AND.EX P0, PT, R27, R0, PT, P0 ;  /* 0x000000001b00720c */ /* 0x000fda0003f04300 */
[----:B---3--:R-:W-:Y:S05]  /*4850*/  @P0 BRA `(.L_x_729) ;  /* 0xfffffffc00a00947 */ /* 0x008fea000383ffff */
[----:B------:R-:W-:Y:S05]  /*4860*/  EXIT ;  /* 0x000000000000794d */ /* 0x000fea0003800000 */
.L_x_730:
        /* <DEDUP_REMOVED lines=9> */
.L_x_5122:


//--------------------- .text._Z35group_norm_nhwc_bwd_one_pass_kernelI11Bf16IOFp16WLi128ELi70ELi560EEv26Group_norm_nhwc_bwd_params --------------------------
	.section	.text._Z35group_norm_nhwc_bwd_one_pass_kernelI11Bf16IOFp16WLi128ELi70ELi560EEv26Group_norm_nhwc_bwd_params,"ax",@progbits
	.align	128
        .global         _Z35group_norm_nhwc_bwd_one_pass_kernelI11Bf16IOFp16WLi128ELi70ELi560EEv26Group_norm_nhwc_bwd_params
        .type           _Z35group_norm_nhwc_bwd_one_pass_kernelI11Bf16IOFp16WLi128ELi70ELi560EEv26Group_norm_nhwc_bwd_params,@function
        .size           _Z35group_norm_nhwc_bwd_one_pass_kernelI11Bf16IOFp16WLi128ELi70ELi560EEv26Group_norm_nhwc_bwd_params,(.L_x_5123 - _Z35group_norm_nhwc_bwd_one_pass_kernelI11Bf16IOFp16WLi128ELi70ELi560EEv26Group_norm_nhwc_bwd_params)
        .other          _Z35group_norm_nhwc_bwd_one_pass_kernelI11Bf16IOFp16WLi128ELi70ELi560EEv26Group_norm_nhwc_bwd_params,@"STO_CUDA_ENTRY STV_DEFAULT"
_Z35group_norm_nhwc_bwd_one_pass_kernelI11Bf16IOFp16WLi128ELi70ELi560EEv26Group_norm_nhwc_bwd_params:
.text._Z35group_norm_nhwc_bwd_one_pass_kernelI11Bf16IOFp16WLi128ELi70ELi560EEv26Group_norm_nhwc_bwd_params:
        /* <DEDUP_REMOVED lines=50> */
.L_x_782:
        /* <DEDUP_REMOVED lines=244> */
[----:B--2---:R-:W-:Y:S02]  /*1260*/  HADD2.F32 R84, -RZ, R84.H0_H0 ;  /* 0x20000054ff547230 */ /* 0x004fe40000004100 */
[----:B---3--:R-:W-:Y:S02]  /*1270*/  HADD2.F32 R82, -RZ, R82.H0_H0 ;  /* 0x20000052ff527230 */ /* 0x008fe40000004100 */
[----:B----4-:R-:W-:Y:S02]  /*1280*/  @P2 HADD2.F32 R79, -RZ, R27.H0_H0 ;  /* 0x2000001bff4f2230 */ /* 0x010fe40000004100 */
[----:B------:R-:W-:-:S07]  /*1290*/  @P2 HADD2.F32 R21, -RZ, R26.H0_H0 ;  /* 0x2000001aff152230 */ /* 0x000fce0000004100 */
.L_x_733:
[----:B------:R-:W-:Y:S05]  /*12a0*/  BSYNC B0 ;  /* 0x0000000000007941 */ /* 0x000fea0003800000 */
.L_x_732:
        /* <DEDUP_REMOVED lines=39> */
.L_x_734:
        /* <DEDUP_REMOVED lines=26> */
.L_x_735:
        /* <DEDUP_REMOVED lines=34> */
.L_x_736:
        /* <DEDUP_REMOVED lines=36> */
.L_x_737:
        /* <DEDUP_REMOVED lines=34> */
.L_x_738:
        /* <DEDUP_REMOVED lines=36> */
.L_x_739:
        /* <DEDUP_REMOVED lines=34> */
.L_x_740:
        /* <DEDUP_REMOVED lines=37> */
.L_x_741:
        /* <DEDUP_REMOVED lines=134> */
.L_x_743:
[----:B------:R-:W-:Y:S05]  /*2c50*/  BSYNC B0 ;  /* 0x0000000000007941 */ /* 0x000fea0003800000 */
.L_x_742:
        /* <DEDUP_REMOVED lines=79> */
.L_x_745:
[----:B------:R-:W-:Y:S05]  /*3150*/  BSYNC B0 ;  /* 0x0000000000007941 */ /* 0x000fea0003800000 */
.L_x_744:
        /* <DEDUP_REMOVED lines=15> */
.L_x_747:
[----:B------:R-:W-:Y:S05]  /*3250*/  BSYNC B0 ;  /* 0x0000000000007941 */ /* 0x000fea0003800000 */
.L_x_746:
        /* <DEDUP_REMOVED lines=47> */
.L_x_750:
[----:B-1----:R-:W2:Y:S04]  /*3550*/  LDG.E.STRONG.GPU R26, desc[UR8][R24.64] ;  /* 0x00000008181a7981 */ /* 0x002ea8000c1ef900 */
[----:B--2---:R-:W-:Y:S01]  /*3560*/  CCTL.IVALL ;  /* 0x00000000ff00798f */ /* 0x004fe20002000000 */
[----:B------:R-:W-:Y:S05]  /*3570*/  YIELD ;  /* 0x0000000000007946 */ /* 0x000fea0003800000 */
[----:B------:R-:W-:-:S13]  /*3580*/  ISETP.NE.AND P0, PT, R26, R31, PT ;  /* 0x0000001f1a00720c */ /* 0x000fda0003f05270 */
[----:B------:R-:W-:Y:S05]  /*3590*/  @P0 BRA `(.L_x_750) ;  /* 0xfffffffc00ec0947 */ /* 0x000fea000383ffff */
.L_x_749:
        /* <DEDUP_REMOVED lines=17> */
.L_x_754:
        /* <DEDUP_REMOVED lines=115> */
.L_x_753:
        /* <DEDUP_REMOVED lines=61> */
.L_x_755:
[----:B------:R-:W-:-:S13]  /*41b0*/  ISETP.NE.OR P0, PT, R50, RZ, P0 ;  /* 0x000000ff3200720c */ /* 0x000fda0000705670 */
[----:B------:R-:W-:Y:S05]  /*41c0*/  @!P0 BRA `(.L_x_751) ;  /* 0x00000000007c8947 */ /* 0x000fea0003800000 */
.L_x_752:
        /* <DEDUP_REMOVED lines=31> */
.L_x_751:
        /* <DEDUP_REMOVED lines=11> */
.L_x_757:
[----:B------:R-:W-:Y:S05]  /*4470*/  BSYNC B0 ;  /* 0x0000000000007941 */ /* 0x000fea0003800000 */
.L_x_756:
        /* <DEDUP_REMOVED lines=16> */
.L_x_748:
        /* <DEDUP_REMOVED lines=39> */
.L_x_758:
        /* <DEDUP_REMOVED lines=20> */
.L_x_760:
[----:B------:R-:W-:Y:S05]  /*4930*/  BSYNC B0 ;  /* 0x0000000000007941 */ /* 0x000fea0003800000 */
.L_x_759:
        /* <DEDUP_REMOVED lines=35> */
.L_x_761:
        /* <DEDUP_REMOVED lines=20> */
.L_x_763:
[----:B------:R-:W-:Y:S05]  /*4cb0*/  BSYNC B0 ;  /* 0x0000000000007941 */ /* 0x000fea0003800000 */
.L_x_762:
        /* <DEDUP_REMOVED lines=25> */
.L_x_764:
        /* <DEDUP_REMOVED lines=20> */
.L_x_766:
[----:B------:R-:W-:Y:S05]  /*4f90*/  BSYNC B0 ;  /* 0x0000000000007941 */ /* 0x000fea0003800000 */
.L_x_765:
        /* <DEDUP_REMOVED lines=56> */
.L_x_767:
        /* <DEDUP_REMOVED lines=20> */
.L_x_769:
[----:B------:R-:W-:Y:S05]  /*5460*/  BSYNC B0 ;  /* 0x0000000000007941 */ /* 0x000fea0003800000 */
.L_x_768:
        /* <DEDUP_REMOVED lines=23> */
.L_x_770:
        /* <DEDUP_REMOVED lines=20> */
.L_x_772:
[----:B------:R-:W-:Y:S05]  /*5720*/  BSYNC B0 ;  /* 0x0000000000007941 */ /* 0x000fea0003800000 */
.L_x_771:
        /* <DEDUP_REMOVED lines=23> */
.L_x_773:
        /* <DEDUP_REMOVED lines=20> */
.L_x_775:
[----:B------:R-:W-:Y:S05]  /*59e0*/  BSYNC B0 ;  /* 0x0000000000007941 */ /* 0x000fea0003800000 */
.L_x_774:
        /* <DEDUP_REMOVED lines=23> */
.L_x_776:
        /* <DEDUP_REMOVED lines=20> */
.L_x_778:
[----:B------:R-:W-:Y:S05]  /*5ca0*/  BSYNC B0 ;  /* 0x0000000000007941 */ /* 0x000fea0003800000 */
.L_x_777:
        /* <DEDUP_REMOVED lines=23> */
.L_x_779:
        /* <DEDUP_REMOVED lines=19> */
.L_x_781:
[----:B------:R-:W-:Y:S05]  /*5f50*/  BSYNC B0 ;  /* 0x0000000000007941 */ /* 0x000fea0003800000 */
.L_x_780:
[----:B0-----:R-:W0:Y:S01]  /*5f60*/  LDC R9, c[0x0][0x10] ;  /* 0x00000400ff097b82 */ /* 0x001e220000000800 */
[----:B------:R-:W-:Y:S02]  /*5f70*/  IADD3 R67, R67, 0x1, RZ ;  /* 0x0000000143437810 */ /* 0x000fe40007ffe0ff */
[----:B0-----:R-:W-:-:S04]  /*5f80*/  IADD3 R76, R9, R76, RZ ;  /* 0x0000004c094c7210 */ /* 0x001fc80007ffe0ff */
[----:B------:R-:W-:-:S13]  /*5f90*/  ISETP.GE.AND P0, PT, R76, UR4, PT ;  /* 0x000000044c007c0c */ /* 0x000fda000bf06270 */
[----:B------:R-:W-:Y:S05]  /*5fa0*/  @!P0 BRA `(.L_x_782) ;  /* 0xffffffa000dc8947 */ /* 0x000fea000383ffff */
.L_x_731:
        /* <DEDUP_REMOVED lines=19> */
.L_x_784:
[----:B------:R-:W-:Y:S05]  /*60e0*/  BSYNC B0 ;  /* 0x0000000000007941 */ /* 0x000fea0003800000 */
.L_x_783:
        /* <DEDUP_REMOVED lines=11> */
.L_x_786:
[----:B------:R-:W2:Y:S04]  /*61a0*/  LDG.E.STRONG.GPU R5, desc[UR8][R2.64] ;  /* 0x0000000802057981 */ /* 0x000ea8000c1ef900 */
[----:B--2---:R-:W-:Y:S01]  /*61b0*/  CCTL.IVALL ;  /* 0x00000000ff00798f */ /* 0x004fe20002000000 */
[----:B------:R-:W-:Y:S05]  /*61c0*/  YIELD ;  /* 0x0000000000007946 */ /* 0x000fea0003800000 */
[----:B------:R-:W-:-:S13]  /*61d0*/  ISETP.NE.AND P0, PT, R5, R0, PT ;  /* 0x000000000500720c */ /* 0x000fda0003f05270 */
[----:B------:R-:W-:Y:S05]  /*61e0*/  @P0 BRA `(.L_x_786) ;  /* 0xfffffffc00ec0947 */ /* 0x000fea000383ffff */
.L_x_785:
        /* <DEDUP_REMOVED lines=24> */
.L_x_787:
        /* <DEDUP_REMOVED lines=17> */
[----:B--2---:R-:W-:Y:S02]  /*6480*/  F2FP.F16.F32.PACK_AB R19, R9, R0 ;  /* 0x000000000913723e */ /* 0x004fe400000000ff */
[----:B------:R-:W-:Y:S02]  /*6490*/  SHF.R.S32.HI R0, RZ, 0x1f, R77 ;  /* 0x0000001fff007819 */ /* 0x000fe4000001144d */
[----:B---3--:R-:W-:Y:S01]  /*64a0*/  F2FP.F16.F32.PACK_AB R21, R13, R10 ;  /* 0x0000000a0d15723e */ /* 0x008fe200000000ff */
[----:B------:R2:W-:Y:S04]  /*64b0*/  STG.E desc[UR8][R2.64], R19 ;  /* 0x0000001302007986 */ /* 0x0005e8000c101908 */
[----:B------:R2:W-:Y:S01]  /*64c0*/  STG.E desc[UR8][R4.64], R21 ;  /* 0x0000001504007986 */ /* 0x0005e2000c101908 */
[----:B------:R-:W-:-:S13]  /*64d0*/  ISETP.GT.AND.EX P0, PT, R25, R0, PT, P0 ;  /* 0x000000001900720c */ /* 0x000fda0003f04300 */
[----:B--2---:R-:W-:Y:S05]  /*64e0*/  @P0 BRA `(.L_x_787) ;  /* 0xfffffffc00a00947 */ /* 0x004fea000383ffff */
[----:B------:R-:W-:Y:S05]  /*64f0*/  EXIT ;  /* 0x000000000000794d */ /* 0x000fea0003800000 */
.L_x_788:
        /* <DEDUP_REMOVED lines=16> */
.L_x_5123:


//--------------------- .text._Z35group_norm_nhwc_bwd_one_pass_kernelI11Bf16IOFp16WLi256ELi70ELi560EEv26Group_norm_nhwc_bwd_params --------------------------
	.section	.text._Z35group_norm_nhwc_bwd_one_pass_kernelI11Bf16IOFp16WLi256ELi70ELi560EEv26Group_norm_nhwc_bwd_params,"ax",@progbits
	.align	128
        .global         _Z35group_norm_nhwc_bwd_one_pass_kernelI11Bf16IOFp16WLi256ELi70ELi560EEv26Group_norm_nhwc_bwd_params
        .type           _Z35group_norm_nhwc_bwd_one_pass_kernelI11Bf16IOFp16WLi256ELi70ELi560EEv26Group_norm_nhwc_bwd_params,@function
        .size           _Z35group_norm_nhwc_bwd_one_pass_kernelI11Bf16IOFp16WLi256ELi70ELi560EEv26Group_norm_nhwc_bwd_params,(.L_x_5124 - _Z35group_norm_nhwc_bwd_one_pass_kernelI11Bf16IOFp16WLi256ELi70ELi560EEv26Group_norm_nhwc_bwd_params)
        .other          _Z35group_norm_nhwc_bwd_one_pass_kernelI11Bf16IOFp16WLi256ELi70ELi560EEv26Group_norm_nhwc_bwd_params,@"STO_CUDA_ENTRY STV_DEFAULT"
_Z35group_norm_nhwc_bwd_one_pass_kernelI11Bf16IOFp16WLi256ELi70ELi560EEv26Group_norm_nhwc_bwd_params:
.text._Z35group_norm_nhwc_bwd_one_pass_kernelI11Bf16IOFp16WLi256ELi70ELi560EEv26Group_norm_nhwc_bwd_params:
        /* <DEDUP_REMOVED lines=48> */
.L_x_872:
        /* <DEDUP_REMOVED lines=447> */
.L_x_791:
[----:B------:R-:W-:Y:S05]  /*1ef0*/  BSYNC B0 ;  /* 0x0000000000007941 */ /* 0x000fea0003800000 */
.L_x_790:
        /* <DEDUP_REMOVED lines=38> */
.L_x_792:
        /* <DEDUP_REMOVED lines=26> */
.L_x_793:
        /* <DEDUP_REMOVED lines=43> */
.L_x_794:
        /* <DEDUP_REMOVED lines=39> */
.L_x_795:
        /* <DEDUP_REMOVED lines=39> */
.L_x_796:
        /* <DEDUP_REMOVED lines=39> */
.L_x_797:
        /* <DEDUP_REMOVED lines=39> */
.L_x_798:
        /* <DEDUP_REMOVED lines=39> */
.L_x_799:
        /* <DEDUP_REMOVED lines=39> */
.L_x_800:
        /* <DEDUP_REMOVED lines=40> */
.L_x_801:
        /* <DEDUP_REMOVED lines=36> */
.L_x_802:
        /* <DEDUP_REMOVED lines=34> */
.L_x_803:
        /* <DEDUP_REMOVED lines=36> */
.L_x_804:
        /* <DEDUP_REMOVED lines=34> */
.L_x_805:
        /* <DEDUP_REMOVED lines=37> */
.L_x_806:
        /* <DEDUP_REMOVED lines=35> */
.L_x_807:
        /* <DEDUP_REMOVED lines=127> */
.L_x_809:
[----:B------:R-:W-:Y:S05]  /*4c00*/  BSYNC B0 ;  /* 0x0000000000007941 */ /* 0x000fea0003800000 */
.L_x_808:
        /* <DEDUP_REMOVED lines=79> */
.L_x_811:
[----:B------:R-:W-:Y:S05]  /*5100*/  BSYNC B0 ;  /* 0x0000000000007941 */ /* 0x000fea0003800000 */
.L_x_810:
        /* <DEDUP_REMOVED lines=17> */
.L_x_813:
[----:B------:R-:W-:Y:S05]  /*5220*/  BSYNC B0 ;  /* 0x0000000000007941 */ /* 0x000fea0003800000 */
.L_x_812:
        /* <DEDUP_REMOVED lines=45> */
.L_x_816:
[----:B------:R-:W2:Y:S04]  /*5500*/  LDG.E.STRONG.GPU R18, desc[UR14][R16.64] ;  /* 0x0000000e10127981 */ /* 0x000ea8000c1ef900 */
[----:B--2---:R-:W-:Y:S01]  /*5510*/  CCTL.IVALL ;  /* 0x00000000ff00798f */ /* 0x004fe20002000000 */
[----:B------:R-:W-:Y:S05]  /*5520*/  YIELD ;  /* 0x0000000000007946 */ /* 0x000fea0003800000 */
[----:B------:R-:W-:-:S13]  /*5530*/  ISETP.NE.AND P0, PT, R18, R21, PT ;  /* 0x000000151200720c */ /* 0x000fda0003f05270 */
[----:B------:R-:W-:Y:S05]  /*5540*/  @P0 BRA `(.L_x_816) ;  /* 0xfffffffc00ec0947 */ /* 0x000fea000383ffff */
.L_x_815:
        /* <DEDUP_REMOVED lines=17> */
.L_x_820:
        /* <DEDUP_REMOVED lines=115> */
.L_x_819:
        /* <DEDUP_REMOVED lines=61> */
.L_x_821:
[----:B------:R-:W-:-:S13]  /*6160*/  ISETP.NE.OR P0, PT, R38, RZ, P0 ;  /* 0x000000ff2600720c */ /* 0x000fda0000705670 */
[----:B------:R-:W-:Y:S05]  /*6170*/  @!P0 BRA `(.L_x_817) ;  /* 0x00000000007c8947 */ /* 0x000fea0003800000 */
.L_x_818:
        /* <DEDUP_REMOVED lines=31> */
.L_x_817:
        /* <DEDUP_REMOVED lines=11> */
.L_x_823:
[----:B------:R-:W-:Y:S05]  /*6420*/  BSYNC B0 ;  /* 0x0000000000007941 */ /* 0x000fea0003800000 */
.L_x_822:
        /* <DEDUP_REMOVED lines=16> */
.L_x_814:
        /* <DEDUP_REMOVED lines=41> */
.L_x_824:
        /* <DEDUP_REMOVED lines=20> */
.L_x_826:
[----:B------:R-:W-:Y:S05]  /*6900*/  BSYNC B0 ;  /* 0x0000000000007941 */ /* 0x000fea0003800000 */
.L_x_825:
        /* <DEDUP_REMOVED lines=29> */
.L_x_827:
        /* <DEDUP_REMOVED lines=20> */
.L_x_829:
[----:B------:R-:W-:Y:S05]  /*6c20*/  BSYNC B0 ;  /* 0x0000000000007941 */ /* 0x000fea0003800000 */
.L_x_828:
        /* <DEDUP_REMOVED lines=36> */
.L_x_830:
        /* <DEDUP_REMOVED lines=20> */
.L_x_832:
[----:B------:R-:W-:Y:S05]  /*6fb0*/  BSYNC B0 ;  /* 0x0000000000007941 */ /* 0x000fea0003800000 */
.L_x_831:
        /* <DEDUP_REMOVED lines=25> */
.L_x_833:
        /* <DEDUP_REMOVED lines=20> */
.L_x_835:
[----:B------:R-:W-:Y:S05]  /*7290*/  BSYNC B0 ;  /* 0x0000000000007941 */ /* 0x000fea0003800000 */
.L_x_834:
        /* <DEDUP_REMOVED lines=30> */
.L_x_836:
        /* <DEDUP_REMOVED lines=20> */
.L_x_838:
[----:B------:R-:W-:Y:S05]  /*75c0*/  BSYNC B0 ;  /* 0x0000000000007941 */ /* 0x000fea0003800000 */
.L_x_837:
        /* <DEDUP_REMOVED lines=29> */
.L_x_839:
        /* <DEDUP_REMOVED lines=20> */
.L_x_841:
[----:B------:R-:W-:Y:S05]  /*78e0*/  BSYNC B0 ;  /* 0x0000000000007941 */ /* 0x000fea0003800000 */
.L_x_840:
        /* <DEDUP_REMOVED lines=34> */
.L_x_842:
        /* <DEDUP_REMOVED lines=20> */
.L_x_844:
[----:B------:R-:W-:Y:S05]  /*7c50*/  BSYNC B0 ;  /* 0x0000000000007941 */ /* 0x000fea0003800000 */
.L_x_843:
        /* <DEDUP_REMOVED lines=34> */
.L_x_845:
        /* <DEDUP_REMOVED lines=20> */
.L_x_847:
[----:B------:R-:W-:Y:S05]  /*7fc0*/  BSYNC B0 ;  /* 0x0000000000007941 */ /* 0x000fea0003800000 */
.L_x_846:
        /* <DEDUP_REMOVED lines=34> */
.L_x_848:
        /* <DEDUP_REMOVED lines=20> */
.L_x_850:
[----:B------:R-:W-:Y:S05]  /*8330*/  BSYNC B0 ;  /* 0x0000000000007941 */ /* 0x000fea0003800000 */
.L_x_849:
        /* <DEDUP_REMOVED lines=34> */
.L_x_851:
        /* <DEDUP_REMOVED lines=20> */
.L_x_853:
[----:B------:R-:W-:Y:S05]  /*86a0*/  BSYNC B0 ;  /* 0x0000000000007941 */ /* 0x000fea0003800000 */
.L_x_852:
        /* <DEDUP_REMOVED lines=34> */
.L_x_854:
        /* <DEDUP_REMOVED lines=20> */
.L_x_856:
[----:B------:R-:W-:Y:S05]  /*8a10*/  BSYNC B0 ;  /* 0x0000000000007941 */ /* 0x000fea0003800000 */
.L_x_855:
        /* <DEDUP_REMOVED lines=34> */
.L_x_857:
        /* <DEDUP_REMOVED lines=20> */
.L_x_859:
[----:B------:R-:W-:Y:S05]  /*8d80*/  BSYNC B0 ;  /* 0x0000000000007941 */ /* 0x000fea0003800000 */
.L_x_858:
        /* <DEDUP_REMOVED lines=33> */
.L_x_860:
        /* <DEDUP_REMOVED lines=20> */
.L_x_862:
[----:B------:R-:W-:Y:S05]  /*90e0*/  BSYNC B0 ;  /* 0x0000000000007941 */ /* 0x000fea0003800000 */
.L_x_861:
        /* <DEDUP_REMOVED lines=40> */
.L_x_863:
        /* <DEDUP_REMOVED lines=20> */
.L_x_865:
[----:B------:R-:W-:Y:S05]  /*94b0*/  BSYNC B0 ;  /* 0x0000000000007941 */ /* 0x000fea0003800000 */
.L_x_864:
        /* <DEDUP_REMOVED lines=33> */
.L_x_866:
        /* <DEDUP_REMOVED lines=20> */
.L_x_868:
[----:B------:R-:W-:Y:S05]  /*9810*/  BSYNC B0 ;  /* 0x0000000000007941 */ /* 0x000fea0003800000 */
.L_x_867:
        /* <DEDUP_REMOVED lines=27> */
.L_x_869:
        /* <DEDUP_REMOVED lines=19> */
.L_x_871:
[----:B------:R-:W-:Y:S05]  /*9b00*/  BSYNC B0 ;  /* 0x0000000000007941 */ /* 0x000fea0003800000 */
.L_x_870:
[----:B------:R-:W-:Y:S01]  /*9b10*/  ULDC UR11, c[0x0][0x10] ;  /* 0x00000400000b7ab9 */ /* 0x000fe20000000800 */
[----:B------:R-:W-:Y:S02]  /*9b20*/  UIADD3 UR4, UR4, 0x1, URZ ;  /* 0x0000000104047890 */ /* 0x000fe4000fffe03f */
[----:B------:R-:W-:-:S04]  /*9b30*/  UIADD3 UR6, UR11, UR6, URZ ;  /* 0x000000060b067290 */ /* 0x000fc8000fffe03f */
[----:B------:R-:W-:-:S06]  /*9b40*/  UISETP.GE.AND UP0, UPT, UR6, UR5, UPT ;  /* 0x000000050600728c */ /* 0x000fcc000bf06270 */
[----:B------:R-:W-:-:S13]  /*9b50*/  PLOP3.LUT P0, PT, PT, PT, UP0, 0x80, 0x0 ;  /* 0x000000000000781c */ /* 0x000fda0003f0f008 */
[----:B------:R-:W-:Y:S05]  /*9b60*/  @!P0 BRA `(.L_x_872) ;  /* 0xffffff6400e48947 */ /* 0x000fea000383ffff */
.L_x_789:
        /* <DEDUP_REMOVED lines=19> */
.L_x_874:
[----:B------:R-:W-:Y:S05]  /*9ca0*/  BSYNC B0 ;  /* 0x0000000000007941 */ /* 0x000fea0003800000 */
.L_x_873:
        /* <DEDUP_REMOVED lines=11> */
.L_x_876:
[----:B------:R-:W2:Y:S04]  /*9d60*/  LDG.E.STRONG.GPU R5, desc[UR14][R2.64] ;  /* 0x0000000e02057981 */ /* 0x000ea8000c1ef900 */
[----:B--2---:R-:W-:Y:S01]  /*9d70*/  CCTL.IVALL ;  /* 0x00000000ff00798f */ /* 0x004fe20002000000 */
[----:B------:R-:W-:Y:S05]  /*9d80*/  YIELD ;  /* 0x0000000000007946 */ /* 0x000fea0003800000 */
[----:B------:R-:W-:-:S13]  /*9d90*/  ISETP.NE.AND P0, PT, R5, R0, PT ;  /* 0x000000000500720c */ /* 0x000fda0003f05270 */
[----:B------:R-:W-:Y:S05]  /*9da0*/  @P0 BRA `(.L_x_876) ;  /* 0xfffffffc00ec0947 */ /* 0x000fea000383ffff */
.L_x_875:
        /* <DEDUP_REMOVED lines=24> */
.L_x_877:
        /* <DEDUP_REMOVED lines=25> */
.L_x_878:
        /* <DEDUP_REMOVED lines=12> */
.L_x_5124:


//--------------------- .text._Z35group_norm_nhwc_bwd_one_pass_kernelI11Bf16IOFp16WLi512ELi70ELi560EEv26Group_norm_nhwc_bwd_params --------------------------
	.section	.text._Z35group_norm_nhwc_bwd_one_pass_kernelI11Bf16IOFp16WLi512ELi70ELi560EEv26Group_norm_nhwc_bwd_params,"ax",@progbits
	.align	128
        .global         _Z35group_norm_nhwc_bwd_one_pass_kernelI11Bf16IOFp16WLi512ELi70ELi560EEv26Group_norm_nhwc_bwd_params
        .type           _Z35group_norm_nhwc_bwd_one_pass_kernelI11Bf16IOFp16WLi512ELi70ELi560EEv26Group_norm_nhwc_bwd_params,@function
        .size           _Z35group_norm_nhwc_bwd_one_pass_kernelI11Bf16IOFp16WLi512ELi70ELi560EEv26Group_norm_nhwc_bwd_params,(.L_x_5125 - _Z35group_norm_nhwc_bwd_one_pass_kernelI11Bf16IOFp16WLi512ELi70ELi560EEv26Group_norm_nhwc_bwd_params)
        .other          _Z35group_norm_nhwc_bwd_one_pass_kernelI11Bf16IOFp16WLi512ELi70ELi560EEv26Group_norm_nhwc_bwd_params,@"STO_CUDA_ENTRY STV_DEFAULT"
_Z35group_norm_nhwc_bwd_one_pass_kernelI11Bf16IOFp16WLi512ELi70ELi560EEv26Group_norm_nhwc_bwd_params:
.text._Z35group_norm_nhwc_bwd_one_pass_kernelI11Bf16IOFp16WLi512ELi70ELi560EEv26Group_norm_nhwc_bwd_params:
        /* <DEDUP_REMOVED lines=69> */
.L_x_1026:
        /* <DEDUP_REMOVED lines=909> */
[----:B--2---:R-:W-:Y:S02]  /*3d20*/  @P0 HADD2.F32 R4, -RZ, R12.H0_H0 ;  /* 0x2000000cff040230 */ /* 0x004fe40000004100 */
[----:B---3--:R-:W-:Y:S02]  /*3d30*/  @P0 HADD2.F32 R5, -RZ, R13.H0_H0 ;  /* 0x2000000dff050230 */ /* 0x008fe40000004100 */
[----:B----4-:R-:W-:Y:S02]  /*3d40*/  HADD2.F32 R3, -RZ, R3.H0_H0 ;  /* 0x20000003ff037230 */ /* 0x010fe40000004100 */
[----:B------:R-:W-:-:S07]  /*3d50*/  HADD2.F32 R6, -RZ, R6.H0_H0 ;  /* 0x20000006ff067230 */ /* 0x000fce0000004100 */
.L_x_881:
[----:B------:R-:W-:Y:S05]  /*3d60*/  BSYNC B0 ;  /* 0x0000000000007941 */ /* 0x000fea0003800000 */
.L_x_880:
        /* <DEDUP_REMOVED lines=41> */
.L_x_882:
        /* <DEDUP_REMOVED lines=26> */
.L_x_883:
        /* <DEDUP_REMOVED lines=46> */
.L_x_884:
        /* <DEDUP_REMOVED lines=41> */
.L_x_885:
        /* <DEDUP_REMOVED lines=41> */
.L_x_886:
        /* <DEDUP_REMOVED lines=41> */
.L_x_887:
        /* <DEDUP_REMOVED lines=41> */
.L_x_888:
        /* <DEDUP_REMOVED lines=41> */
.L_x_889:
        /* <DEDUP_REMOVED lines=41> */
.L_x_890:
        /* <DEDUP_REMOVED lines=41> */
.L_x_891:
        /* <DEDUP_REMOVED lines=39> */
.L_x_892:
        /* <DEDUP_REMOVED lines=39> */
.L_x_893:
        /* <DEDUP_REMOVED lines=41> */
.L_x_894:
        /* <DEDUP_REMOVED lines=41> */
.L_x_895:
        /* <DEDUP_REMOVED lines=41> */
.L_x_896:
        /* <DEDUP_REMOVED lines=41> */
.L_x_897:
        /* <DEDUP_REMOVED lines=41> */
.L_x_898:
        /* <DEDUP_REMOVED lines=41> */
.L_x_899:
        /* <DEDUP_REMOVED lines=39> */
.L_x_900:
        /* <DEDUP_REMOVED lines=39> */
.L_x_901:
        /* <DEDUP_REMOVED lines=39> */
.L_x_902:
        /* <DEDUP_REMOVED lines=39> */
.L_x_903:
        /* <DEDUP_REMOVED lines=39> */
.L_x_904:
        /* <DEDUP_REMOVED lines=43> */
.L_x_905:
        /* <DEDUP_REMOVED lines=36> */
.L_x_906:
        /* <DEDUP_REMOVED lines=36> */
.L_x_907:
        /* <DEDUP_REMOVED lines=34> */
.L_x_908:
        /* <DEDUP_REMOVED lines=36> */
.L_x_909:
        /* <DEDUP_REMOVED lines=34> */
.L_x_910:
        /* <DEDUP_REMOVED lines=38> */
.L_x_911:
        /* <DEDUP_REMOVED lines=35> */
.L_x_912:
        /* <DEDUP_REMOVED lines=37> */
.L_x_913:
        /* <DEDUP_REMOVED lines=158> */
.L_x_915:
[----:B------:R-:W-:Y:S05]  /*9550*/  BSYNC B0 ;  /* 0x0000000000007941 */ /* 0x000fea0003800000 */
.L_x_914:
        /* <DEDUP_REMOVED lines=80> */
.L_x_917:
[----:B------:R-:W-:Y:S05]  /*9a60*/  BSYNC B0 ;  /* 0x0000000000007941 */ /* 0x000fea0003800000 */
.L_x_916:
        /* <DEDUP_REMOVED lines=16> */
.L_x_919:
[----:B------:R-:W-:Y:S05]  /*9b70*/  BSYNC B0 ;  /* 0x0000000000007941 */ /* 0x000fea0003800000 */
.L_x_918:
        /* <DEDUP_REMOVED lines=104> */
.L_x_922:
[----:B------:R-:W-:Y:S02]  /*a200*/  MOV R12, UR20 ;  /* 0x00000014000c7c02 */ /* 0x000fe40008000f00 */
[----:B------:R-:W-:-:S05]  /*a210*/  MOV R13, UR21 ;  /* 0x00000015000d7c02 */ /* 0x000fca0008000f00 */
[----:B------:R-:W2:Y:S04]  /*a220*/  LDG.E.STRONG.GPU R12, desc[UR22][R12.64] ;  /* 0x000000160c0c7981 */ /* 0x000ea8000c1ef900 */
[----:B--2---:R-:W-:Y:S01]  /*a230*/  CCTL.IVALL ;  /* 0x00000000ff00798f */ /* 0x004fe20002000000 */
[----:B------:R-:W-:Y:S05]  /*a240*/  YIELD ;  /* 0x0000000000007946 */ /* 0x000fea0003800000 */
[----:B------:R-:W-:-:S13]  /*a250*/  ISETP.NE.AND P0, PT, R12, R7, PT ;  /* 0x000000070c00720c */ /* 0x000fda0003f05270 */
[----:B------:R-:W-:Y:S05]  /*a260*/  @P0 BRA `(.L_x_922) ;  /* 0xfffffffc00e40947 */ /* 0x000fea000383ffff */
.L_x_921:
        /* <DEDUP_REMOVED lines=19> */
.L_x_926:
        /* <DEDUP_REMOVED lines=165> */
.L_x_925:
        /* <DEDUP_REMOVED lines=87> */
.L_x_927:
[----:B------:R-:W-:-:S13]  /*b360*/  ISETP.NE.OR P0, PT, RZ, UR17, P0 ;  /* 0x00000011ff007c0c */ /* 0x000fda0008705670 */
[----:B------:R-:W-:Y:S05]  /*b370*/  @!P0 BRA `(.L_x_923) ;  /* 0x0000000000b08947 */ /* 0x000fea0003800000 */
.L_x_924:
        /* <DEDUP_REMOVED lines=44> */
.L_x_923:
        /* <DEDUP_REMOVED lines=14> */
.L_x_929:
[----:B------:R-:W-:Y:S05]  /*b720*/  BSYNC B0 ;  /* 0x0000000000007941 */ /* 0x000fea0003800000 */
.L_x_928:
        /* <DEDUP_REMOVED lines=25> */
.L_x_920:
        /* <DEDUP_REMOVED lines=40> */
.L_x_930:
        /* <DEDUP_REMOVED lines=23> */
.L_x_932:
[----:B------:R-:W-:Y:S05]  /*bcb0*/  BSYNC B0 ;  /* 0x0000000000007941 */ /* 0x000fea0003800000 */
.L_x_931:
        /* <DEDUP_REMOVED lines=36> */
.L_x_933:
        /* <DEDUP_REMOVED lines=22> */
.L_x_935:
[----:B------:R-:W-:Y:S05]  /*c060*/  BSYNC B0 ;  /* 0x0000000000007941 */ /* 0x000fea0003800000 */
.L_x_934:
        /* <DEDUP_REMOVED lines=37> */
.L_x_936:
        /* <DEDUP_REMOVED lines=22> */
.L_x_938:
[----:B------:R-:W-:Y:S05]  /*c420*/  BSYNC B0 ;  /* 0x0000000000007941 */ /* 0x000fea0003800000 */
.L_x_937:
        /* <DEDUP_REMOVED lines=36> */
.L_x_939:
        /* <DEDUP_REMOVED lines=22> */
.L_x_941:
[----:B------:R-:W-:Y:S05]  /*c7d0*/  BSYNC B0 ;  /* 0x0000000000007941 */ /* 0x000fea0003800000 */
.L_x_940:
        /* <DEDUP_REMOVED lines=48> */
.L_x_942:
        /* <DEDUP_REMOVED lines=22> */
.L_x_944:
[----:B------:R-:W-:Y:S05]  /*cc40*/  BSYNC B0 ;  /* 0x0000000000007941 */ /* 0x000fea0003800000 */
.L_x_943:
        /* <DEDUP_REMOVED lines=26> */
.L_x_945:
        /* <DEDUP_REMOVED lines=22> */
.L_x_947:
[----:B------:R-:W-:Y:S05]  /*cf50*/  BSYNC B0 ;  /* 0x0000000000007941 */ /* 0x000fea0003800000 */
.L_x_946:
        /* <DEDUP_REMOVED lines=35> */
.L_x_948:
        /* <DEDUP_REMOVED lines=22> */
.L_x_950:
[----:B------:R-:W-:Y:S05]  /*d2f0*/  BSYNC B0 ;  /* 0x0000000000007941 */ /* 0x000fea0003800000 */
.L_x_949:
        /* <DEDUP_REMOVED lines=31> */
.L_x_951:
        /* <DEDUP_REMOVED lines=22> */
.L_x_953:
[----:B------:R-:W-:Y:S05]  /*d650*/  BSYNC B0 ;  /* 0x0000000000007941 */ /* 0x000fea0003800000 */
.L_x_952:
        /* <DEDUP_REMOVED lines=48> */
.L_x_954:
        /* <DEDUP_REMOVED lines=22> */
.L_x_956:
[----:B------:R-:W-:Y:S05]  /*dac0*/  BSYNC B0 ;  /* 0x0000000000007941 */ /* 0x000fea0003800000 */
.L_x_955:
        /* <DEDUP_REMOVED lines=26> */
.L_x_957:
        /* <DEDUP_REMOVED lines=22> */
.L_x_959:
[----:B------:R-:W-:Y:S05]  /*ddd0*/  BSYNC B0 ;  /* 0x0000000000007941 */ /* 0x000fea0003800000 */
.L_x_958:
        /* <DEDUP_REMOVED lines=33> */
.L_x_960:
        /* <DEDUP_REMOVED lines=22> */
.L_x_962:
[----:B------:R-:W-:Y:S05]  /*e150*/  BSYNC B0 ;  /* 0x0000000000007941 */ /* 0x000fea0003800000 */
.L_x_961:
        /* <DEDUP_REMOVED lines=31> */
.L_x_963:
        /* <DEDUP_REMOVED lines=22> */
.L_x_965:
[----:B------:R-:W-:Y:S05]  /*e4b0*/  BSYNC B0 ;  /* 0x0000000000007941 */ /* 0x000fea0003800000 */
.L_x_964:
        /* <DEDUP_REMOVED lines=36> */
.L_x_966:
        /* <DEDUP_REMOVED lines=22> */
.L_x_968:
[----:B------:R-:W-:Y:S05]  /*e860*/  BSYNC B0 ;  /* 0x0000000000007941 */ /* 0x000fea0003800000 */
.L_x_967:
        /* <DEDUP_REMOVED lines=36> */
.L_x_969:
        /* <DEDUP_REMOVED lines=22> */
.L_x_971:
[----:B------:R-:W-:Y:S05]  /*ec10*/  BSYNC B0 ;  /* 0x0000000000007941 */ /* 0x000fea0003800000 */
.L_x_970:
        /* <DEDUP_REMOVED lines=36> */
.L_x_972:
        /* <DEDUP_REMOVED lines=22> */
.L_x_974:
[----:B------:R-:W-:Y:S05]  /*efc0*/  BSYNC B0 ;  /* 0x0000000000007941 */ /* 0x000fea0003800000 */
.L_x_973:
        /* <DEDUP_REMOVED lines=36> */
.L_x_975:
        /* <DEDUP_REMOVED lines=22> */
.L_x_977:
[----:B------:R-:W-:Y:S05]  /*f370*/  BSYNC B0 ;  /* 0x0000000000007941 */ /* 0x000fea0003800000 */
.L_x_976:
        /* <DEDUP_REMOVED lines=36> */
.L_x_978:
        /* <DEDUP_REMOVED lines=22> */
.L_x_980:
[----:B------:R-:W-:Y:S05]  /*f720*/  BSYNC B0 ;  /* 0x0000000000007941 */ /* 0x000fea0003800000 */
.L_x_979:
        /* <DEDUP_REMOVED lines=36> */
.L_x_981:
        /* <DEDUP_REMOVED lines=22> */
.L_x_983:
[----:B------:R-:W-:Y:S05]  /*fad0*/  BSYNC B0 ;  /* 0x0000000000007941 */ /* 0x000fea0003800000 */
.L_x_982:
        /* <DEDUP_REMOVED lines=36> */
.L_x_984:
        /* <DEDUP_REMOVED lines=22> */
.L_x_986:
[----:B------:R-:W-:Y:S05]  /*fe80*/  BSYNC B0 ;  /* 0x0000000000007941 */ /* 0x000fea0003800000 */
.L_x_985:
        /* <DEDUP_REMOVED lines=36> */
.L_x_987:
        /* <DEDUP_REMOVED lines=22> */
.L_x_989:
[----:B------:R-:W-:Y:S05]  /*10230*/  BSYNC B0 ;  /* 0x0000000000007941 */ /* 0x000fea0003800000 */
.L_x_988:
        /* <DEDUP_REMOVED lines=36> */
.L_x_990:
        /* <DEDUP_REMOVED lines=22> */
.L_x_992:
[----:B------:R-:W-:Y:S05]  /*105e0*/  BSYNC B0 ;  /* 0x0000000000007941 */ /* 0x000fea0003800000 */
.L_x_991:
        /* <DEDUP_REMOVED lines=36> */
.L_x_993:
        /* <DEDUP_REMOVED lines=22> */
.L_x_995:
[----:B------:R-:W-:Y:S05]  /*10990*/  BSYNC B0 ;  /* 0x0000000000007941 */ /* 0x000fea0003800000 */
.L_x_994:
        /* <DEDUP_REMOVED lines=36> */
.L_x_996:
        /* <DEDUP_REMOVED lines=22> */
.L_x_998:
[----:B------:R-:W-:Y:S05]  /*10d40*/  BSYNC B0 ;  /* 0x0000000000007941 */ /* 0x000fea0003800000 */
.L_x_997:
        /* <DEDUP_REMOVED lines=36> */
.L_x_999:
        /* <DEDUP_REMOVED lines=22> */
.L_x_1001:
[----:B------:R-:W-:Y:S05]  /*110f0*/  BSYNC B0 ;  /* 0x0000000000007941 */ /* 0x000fea0003800000 */
.L_x_1000:
        /* <DEDUP_REMOVED lines=36> */
.L_x_1002:
        /* <DEDUP_REMOVED lines=22> */
.L_x_1004:
[----:B------:R-:W-:Y:S05]  /*114a0*/  BSYNC B0 ;  /* 0x0000000000007941 */ /* 0x000fea0003800000 */
.L_x_1003:
        /* <DEDUP_REMOVED lines=36> */
.L_x_1005:
        /* <DEDUP_REMOVED lines=22> */
.L_x_1007:
[----:B------:R-:W-:Y:S05]  /*11850*/  BSYNC B0 ;  /* 0x0000000000007941 */ /* 0x000fea0003800000 */
.L_x_1006:
        /* <DEDUP_REMOVED lines=36> */
.L_x_1008:
        /* <DEDUP_REMOVED lines=22> */
.L_x_1010:
[----:B------:R-:W-:Y:S05]  /*11c00*/  BSYNC B0 ;  /* 0x0000000000007941 */ /* 0x000fea0003800000 */
.L_x_1009:
        /* <DEDUP_REMOVED lines=35> */
.L_x_1011:
        /* <DEDUP_REMOVED lines=22> */
.L_x_1013:
[----:B------:R-:W-:Y:S05]  /*11fa0*/  BSYNC B0 ;  /* 0x0000000000007941 */ /* 0x000fea0003800000 */
.L_x_1012:
        /* <DEDUP_REMOVED lines=35> */
.L_x_1014:
        /* <DEDUP_REMOVED lines=22> */
.L_x_1016:
[----:B------:R-:W-:Y:S05]  /*12340*/  BSYNC B0 ;  /* 0x0000000000007941 */ /* 0x000fea0003800000 */
.L_x_1015:
        /* <DEDUP_REMOVED lines=41> */
.L_x_1017:
        /* <DEDUP_REMOVED lines=22> */
.L_x_1019:
[----:B------:R-:W-:Y:S05]  /*12740*/  BSYNC B0 ;  /* 0x0000000000007941 */ /* 0x000fea0003800000 */
.L_x_1018:
        /* <DEDUP_REMOVED lines=34> */
.L_x_1020:
        /* <DEDUP_REMOVED lines=22> */
.L_x_1022:
[----:B------:R-:W-:Y:S05]  /*12ad0*/  BSYNC B0 ;  /* 0x0000000000007941 */ /* 0x000fea0003800000 */
.L_x_1021:
        /* <DEDUP_REMOVED lines=28> */
.L_x_1023:
        /* <DEDUP_REMOVED lines=21> */
.L_x_1025:
[----:B------:R-:W-:Y:S05]  /*12df0*/  BSYNC B0 ;  /* 0x0000000000007941 */ /* 0x000fea0003800000 */
.L_x_1024:
[----:B------:R-:W-:Y:S01]  /*12e00*/  ULDC UR5, c[0x0][0x10] ;  /* 0x0000040000057ab9 */ /* 0x000fe20000000800 */
[----:B------:R-:W-:Y:S02]  /*12e10*/  UIADD3 UR4, UR4, 0x1, URZ ;  /* 0x0000000104047890 */ /* 0x000fe4000fffe03f */
[----:B------:R-:W-:-:S04]  /*12e20*/  UIADD3 UR9, UR5, UR9, URZ ;  /* 0x0000000905097290 */ /* 0x000fc8000fffe03f */
[----:B------:R-:W-:-:S06]  /*12e30*/  UISETP.GE.AND UP0, UPT, UR9, UR8, UPT ;  /* 0x000000080900728c */ /* 0x000fcc000bf06270 */
[----:B------:R-:W-:-:S13]  /*12e40*/  PLOP3.LUT P0, PT, PT, PT, UP0, 0x80, 0x0 ;  /* 0x000000000000781c */ /* 0x000fda0003f0f008 */
[----:B------:R-:W-:Y:S05]  /*12e50*/  @!P0 BRA `(.L_x_1026) ;  /* 0xfffffed4007c8947 */ /* 0x000fea000383ffff */
.L_x_879:
        /* <DEDUP_REMOVED lines=19> */
.L_x_1028:
[----:B------:R-:W-:Y:S05]  /*12f90*/  BSYNC B0 ;  /* 0x0000000000007941 */ /* 0x000fea0003800000 */
.L_x_1027:
        /* <DEDUP_REMOVED lines=11> */
.L_x_1030:
[----:B------:R-:W2:Y:S04]  /*13050*/  LDG.E.STRONG.GPU R5, desc[UR22][R2.64] ;  /* 0x0000001602057981 */ /* 0x000ea8000c1ef900 */
[----:B--2---:R-:W-:Y:S01]  /*13060*/  CCTL.IVALL ;  /* 0x00000000ff00798f */ /* 0x004fe20002000000 */
[----:B------:R-:W-:Y:S05]  /*13070*/  YIELD ;  /* 0x0000000000007946 */ /* 0x000fea0003800000 */
[----:B------:R-:W-:-:S13]  /*13080*/  ISETP.NE.AND P0, PT, R5, R4, PT ;  /* 0x000000040500720c */ /* 0x000fda0003f05270 */
[----:B------:R-:W-:Y:S05]  /*13090*/  @P0 BRA `(.L_x_1030) ;  /* 0xfffffffc00ec0947 */ /* 0x000fea000383ffff */
.L_x_1029:
        /* <DEDUP_REMOVED lines=25> */
.L_x_1031:
        /* <DEDUP_REMOVED lines=19> */
[----:B---3--:R-:W-:Y:S02]  /*13360*/  F2FP.F16.F32.PACK_AB R3, R14, R3 ;  /* 0x000000030e03723e */ /* 0x008fe400000000ff */
[----:B----4-:R-:W-:-:S03]  /*13370*/  F2FP.F16.F32.PACK_AB R21, R19, R16 ;  /* 0x000000101315723e */ /* 0x010fc600000000ff */
[----:B------:R2:W-:Y:S04]  /*13380*/  STG.E desc[UR22][R8.64], R3 ;  /* 0x0000000308007986 */ /* 0x0005e8000c101916 */
[----:B------:R2:W-:Y:S02]  /*13390*/  STG.E desc[UR22][R10.64], R21 ;  /* 0x000000150a007986 */ /* 0x0005e4000c101916 */
[----:B------:R-:W-:Y:S05]  /*133a0*/  @P0 BRA `(.L_x_1031) ;  /* 0xfffffffc00a00947 */ /* 0x000fea000383ffff */
[----:B------:R-:W-:Y:S05]  /*133b0*/  EXIT ;  /* 0x000000000000794d */ /* 0x000fea0003800000 */
.L_x_1032:
        /* <DEDUP_REMOVED lines=12> */
.L_x_5125:


//--------------------- .text._Z35group_norm_nhwc_bwd_one_pass_kernelI11Fp16IOFp32WLi64ELi70ELi560EEv26Group_norm_nhwc_bwd_params --------------------------
	.section	.text._Z35group_norm_nhwc_bwd_one_pass_kernelI11Fp16IOFp32WLi64ELi70ELi560EEv26Group_norm_nhwc_bwd_params,"ax",@progbits
	.align	128
        .global         _Z35group_norm_nhwc_bwd_one_pass_kernelI11Fp16IOFp32WLi64ELi70ELi560EEv26Group_norm_nhwc_bwd_params
        .type           _Z35group_norm_nhwc_bwd_one_pass_kernelI11Fp16IOFp32WLi64ELi70ELi560EEv26Group_norm_nhwc_bwd_params,@function
        .size           _Z35group_norm_nhwc_bwd_one_pass_kernelI11Fp16IOFp32WLi64ELi70ELi560EEv26Group_norm_nhwc_bwd_params,(.L_x_5126 - _Z35group_norm_nhwc_bwd_one_pass_kernelI11Fp16IOFp32WLi64ELi70ELi560EEv26Group_norm_nhwc_bwd_params)
        .other          _Z35group_norm_nhwc_bwd_one_pass_kernelI11Fp16IOFp32WLi64ELi70ELi560EEv26Group_norm_nhwc_bwd_params,@"STO_CUDA_ENTRY STV_DEFAULT"
_Z35group_norm_nhwc_bwd_one_pass_kernelI11Fp16IOFp32WLi64ELi70ELi560EEv26Group_norm_nhwc_bwd_params:
.text._Z35group_norm_nhwc_bwd_one_pass_kernelI11Fp16IOFp32WLi64ELi70ELi560EEv26Group_norm_nhwc_bwd_params:
        /* <DEDUP_REMOVED lines=18> */
[----:B------:R-:W-:Y:S01]  /*0120*/  UIMAD.WIDE.U32 UR8, UR10, 0x3, URZ ;  /* 0x000000030a0878a5 */ /* 0x000fe2000f8e003f */
[--C-:B------:R-:W-:Y:S01]  /*0130*/  SHF.R.S32.HI R0, RZ, 0x1f, R45.reuse ;  /* 0x0000001fff007819 */ /* 0x100fe2000001142d */
[----:B------:R-:W-:Y:S01]  /*0140*/  UIMAD UR10, UR11, 0x3, URZ ;  /* 0x000000030b0a78a4 */ /* 0x000fe2000f8e023f */
[----:B------:R-:W0:Y:S01]  /*0150*/  LDC R3, c[0x0][0x2ac] ;  /* 0x0000ab00ff037b82 */ /* 0x000e220000000800 */
[----:B------:R-:W-:Y:S01]  /*0160*/  UIADD3.X UR11, URZ, UR11, URZ, UP0, !UPT ;  /* 0x0000000b3f0b7290 */ /* 0x000fe200087fe43f */
[----:B------:R-:W-:Y:S01]  /*0170*/  IMAD R46, R2, -0x23, R45 ;  /* 0xffffffdd022e7824 */ /* 0x000fe200078e022d */
[----:B------:R-:W-:Y:S01]  /*0180*/  UIADD3 UR10, UR9, UR10, URZ ;  /* 0x0000000a090a7290 */ /* 0x000fe2000fffe03f */
[----:B------:R-:W-:Y:S01]  /*0190*/  LEA.HI R0, R0, R45, RZ, 0x5 ;  /* 0x0000002d00007211 */ /* 0x000fe200078f28ff */
[----:B------:R-:W-:Y:S01]  /*01a0*/  ULDC.64 UR16, c[0x0][0x290] ;  /* 0x0000a40000107ab9 */ /* 0x000fe20000000a00 */
[----:B------:R-:W-:Y:S01]  /*01b0*/  USHF.R.S64 UR7, UR7, 0x1, UR11 ;  /* 0x0000000107077899 */ /* 0x000fe2000800100b */
[----:B------:R-:W-:Y:S01]  /*01c0*/  SHF.L.U32 R46, R46, 0x1, RZ ;  /* 0x000000012e2e7819 */ /* 0x000fe200000006ff */
[----:B------:R-:W-:Y:S01]  /*01d0*/  ULEA.HI UR12, UP0, UR10, UR8, URZ, 0x1 ;  /* 0x000000080a0c7291 */ /* 0x000fe2000f81083f */
[----:B------:R-:W-:Y:S01]  /*01e0*/  SHF.R.S32.HI R0, RZ, 0x5, R0 ;  /* 0x00000005ff007819 */ /* 0x000fe20000011400 */
[----:B------:R-:W-:-:S02]  /*01f0*/  USHF.R.S32.HI UR11, URZ, 0x1, UR11 ;  /* 0x000000013f0b7899 */ /* 0x000fc4000801140b */
[----:B------:R-:W-:Y:S02]  /*0200*/  UIADD3.X UR10, URZ, UR10, URZ, UP0, !UPT ;  /* 0x0000000a3f0a7290 */ /* 0x000fe400087fe43f */
[----:B------:R-:W-:Y:S02]  /*0210*/  USHF.L.U64.HI UR11, UR7, 0x2, UR11 ;  /* 0x00000002070b7899 */ /* 0x000fe4000801020b */
[----:B------:R-:W-:Y:S02]  /*0220*/  USHF.R.S64 UR12, UR12, 0x1, UR10 ;  /* 0x000000010c0c7899 */ /* 0x000fe4000800100a */
[----:B------:R-:W-:Y:S01]  /*0230*/  USHF.R.S32.HI UR10, URZ, 0x1, UR10 ;  /* 0x000000013f0a7899 */ /* 0x000fe2000801140a */
[----:B------:R-:W-:Y:S01]  /*0240*/  ULDC.U8 UR18, c[0x0][0x2a4] ;  /* 0x0000a90000127ab9 */ /* 0x000fe20000000000 */
[----:B------:R-:W-:Y:S02]  /*0250*/  UMOV UR4, URZ ;  /* 0x0000003f00047c82 */ /* 0x000fe40008000000 */
[----:B------:R-:W-:Y:S01]  /*0260*/  USHF.L.U64.HI UR10, UR12, 0x2, UR10 ;  /* 0x000000020c0a7899 */ /* 0x000fe2000801020a */
[----:B0-----:R-:W-:-:S05]  /*0270*/  IMAD R44, R3, UR13, R2 ;  /* 0x0000000d032c7c24 */ /* 0x001fca000f8e0202 */
[C---:B------:R-:W-:Y:S02]  /*0280*/  ISETP.GE.U32.AND P1, PT, R44.reuse, UR16, PT ;  /* 0x000000102c007c0c */ /* 0x040fe4000bf26070 */
[----:B------:R-:W-:Y:S02]  /*0290*/  SHF.R.S32.HI R3, RZ, 0x1f, R44 ;  /* 0x0000001fff037819 */ /* 0x000fe4000001142c */
[C---:B------:R-:W-:Y:S02]  /*02a0*/  IADD3 R43, R44.reuse, 0x10, RZ ;  /* 0x000000102c2b7810 */ /* 0x040fe40007ffe0ff */
[----:B------:R-:W-:Y:S02]  /*02b0*/  ISETP.GE.AND.EX P1, PT, R3, UR17, PT, P1 ;  /* 0x0000001103007c0c */ /* 0x000fe4000bf26310 */
[----:B------:R-:W-:Y:S02]  /*02c0*/  IADD3 R42, R44, 0x20, RZ ;  /* 0x000000202c2a7810 */ /* 0x000fe40007ffe0ff */
[----:B------:R-:W-:-:S02]  /*02d0*/  ISETP.LT.U32.AND P1, PT, R45, 0x230, !P1 ;  /* 0x000002302d00780c */ /* 0x000fc40004f21070 */
[----:B-1----:R-:W-:-:S11]  /*02e0*/  IADD3 R41, R44, 0x30, RZ ;  /* 0x000000302c297810 */ /* 0x002fd60007ffe0ff */
.L_x_1068:
[----:B0-----:R-:W0:Y:S01]  /*02f0*/  LDC R10, c[0x0][0x2a0] ;  /* 0x0000a800ff0a7b82 */ /* 0x001e220000000800 */
[----:B------:R-:W-:Y:S01]  /*0300*/  ISETP.LE.AND P3, PT, RZ, UR6, PT ;  /* 0x00000006ff007c0c */ /* 0x000fe2000bf63270 */
[----:B------:R-:W-:Y:S01]  /*0310*/  ULDC.64 UR8, c[0x0][0x248] ;  /* 0x0000920000087ab9 */ /* 0x000fe20000000a00 */
[----:B------:R-:W-:Y:S01]  /*0320*/  ULDC.64 UR20, c[0x0][0x290] ;  /* 0x0000a40000147ab9 */ /* 0x000fe20000000a00 */
[----:B------:R-:W-:Y:S01]  /*0330*/  UIMAD.WIDE UR8, UR6, 0x8, UR8 ;  /* 0x00000008060878a5 */ /* 0x000fe2000f8e0208 */
[----:B------:R-:W-:Y:S01]  /*0340*/  SHF.R.S32.HI R19, RZ, 0x1f, R43 ;  /* 0x0000001fff137819 */ /* 0x000fe2000001142b */
[----:B------:R-:W-:Y:S02]  /*0350*/  ULDC.64 UR16, c[0x0][0x298] ;  /* 0x0000a60000107ab9 */ /* 0x000fe40000000a00 */
[----:B------:R-:W1:Y:S02]  /*0360*/  @P1 LDC.64 R14, c[0x0][0x230] ;  /* 0x00008c00ff0e1b82 */ /* 0x000e640000000a00 */
[----:B------:R-:W-:-:S02]  /*0370*/  MOV R11, UR9 ;  /* 0x00000009000b7c02 */ /* 0x000fc40008000f00 */
[----:B0-----:R-:W-:-:S04]  /*0380*/  IABS R5, R10 ;  /* 0x0000000a00057213 */ /* 0x001fc80000000000 */
[----:B------:R-:W0:Y:S08]  /*0390*/  I2F.RP R2, R5 ;  /* 0x0000000500027306 */ /* 0x000e300000209400 */
[----:B0-----:R-:W0:Y:S02]  /*03a0*/  MUFU.RCP R2, R2 ;  /* 0x0000000200027308 */ /* 0x001e240000001000 */
[----:B0-----:R-:W-:-:S06]  /*03b0*/  IADD3 R6, R2, 0xffffffe, RZ ;  /* 0x0ffffffe02067810 */ /* 0x001fcc0007ffe0ff */
[----:B------:R0:W2:Y:S02]  /*03c0*/  F2I.FTZ.U32.TRUNC.NTZ R7, R6 ;  /* 0x0000000600077305 */ /* 0x0000a4000021f000 */
[----:B0-----:R-:W-:Y:S01]  /*03d0*/  HFMA2.MMA R6, -RZ, RZ, 0, 0 ;  /* 0x00000000ff067435 */ /* 0x001fe200000001ff */
[----:B--2---:R-:W-:-:S05]  /*03e0*/  IADD3 R8, RZ, -R7, RZ ;  /* 0x80000007ff087210 */ /* 0x004fca0007ffe0ff */
[----:B------:R-:W-:Y:S01]  /*03f0*/  IMAD R9, R8, R5, RZ ;  /* 0x0000000508097224 */ /* 0x000fe200078e02ff */
[----:B------:R-:W-:-:S03]  /*0400*/  IABS R8, UR6 ;  /* 0x0000000600087c13 */ /* 0x000fc60008000000 */
[----:B------:R-:W-:Y:S01]  /*0410*/  IMAD.HI.U32 R7, R7, R9, R6 ;  /* 0x0000000907077227 */ /* 0x000fe200078e0006 */
[----:B------:R-:W-:-:S04]  /*0420*/  LOP3.LUT R6, R10, UR6, RZ, 0x3c, !PT ;  /* 0x000000060a067c12 */ /* 0x000fc8000f8e3cff */
[----:B------:R-:W-:Y:S01]  /*0430*/  ISETP.GE.AND P4, PT, R6, RZ, PT ;  /* 0x000000ff0600720c */ /* 0x000fe20003f86270 */
[----:B------:R-:W-:-:S05]  /*0440*/  IMAD.HI.U32 R7, R7, R8, RZ ;  /* 0x0000000807077227 */ /* 0x000fca00078e00ff */
[----:B------:R-:W-:-:S05]  /*0450*/  IADD3 R2, -R7, RZ, RZ ;  /* 0x000000ff07027210 */ /* 0x000fca0007ffe1ff */
[----:B------:R-:W-:-:S05]  /*0460*/  IMAD R2, R5, R2, R8 ;  /* 0x0000000205027224 */ /* 0x000fca00078e0208 */
[----:B------:R-:W-:-:S13]  /*0470*/  ISETP.GT.U32.AND P2, PT, R5, R2, PT ;  /* 0x000000020500720c */ /* 0x000fda0003f44070 */
[-C--:B------:R-:W-:Y:S02]  /*0480*/  @!P2 IADD3 R2, R2, -R5.reuse, RZ ;  /* 0x800000050202a210 */ /* 0x080fe40007ffe0ff */
[----:B------:R-:W-:Y:S02]  /*0490*/  @!P2 IADD3 R7, R7, 0x1, RZ ;  /* 0x000000010707a810 */ /* 0x000fe40007ffe0ff */
[CC--:B------:R-:W-:Y:S02]  /*04a0*/  ISETP.GE.U32.AND P0, PT, R2.reuse, R5.reuse, PT ;  /* 0x000000050200720c */ /* 0x0c0fe40003f06070 */
[----:B------:R-:W-:Y:S02]  /*04b0*/  ISETP.GT.U32.AND P2, PT, R5, R2, PT ;  /* 0x000000020500720c */ /* 0x000fe40003f44070 */
[----:B------:R-:W-:-:S04]  /*04c0*/  IADD3 R5, R2, -R5, RZ ;  /* 0x8000000502057210 */ /* 0x000fc80007ffe0ff */
[----:B------:R-:W-:Y:S02]  /*04d0*/  SEL R2, R5, R2, !P2 ;  /* 0x0000000205027207 */ /* 0x000fe40005000000 */
[----:B------:R-:W-:Y:S02]  /*04e0*/  LOP3.LUT R5, RZ, R10, RZ, 0x33, !PT ;  /* 0x0000000aff057212 */ /* 0x000fe400078e33ff */
[----:B------:R-:W-:Y:S02]  /*04f0*/  @!P3 IADD3 R2, -R2, RZ, RZ ;  /* 0x000000ff0202b210 */ /* 0x000fe40007ffe1ff */
[----:B------:R-:W-:Y:S02]  /*0500*/  @P0 IADD3 R7, R7, 0x1, RZ ;  /* 0x0000000107070810 */ /* 0x000fe40007ffe0ff */
[----:B------:R-:W-:Y:S02]  /*0510*/  ISETP.NE.AND P0, PT, R10, RZ, PT ;  /* 0x000000ff0a00720c */ /* 0x000fe40003f05270 */
[----:B------:R-:W-:-:S02]  /*0520*/  MOV R8, R7 ;  /* 0x0000000700087202 */ /* 0x000fc40000000f00 */
[----:B------:R-:W-:Y:S01]  /*0530*/  SEL R2, R5, R2, !P0 ;  /* 0x0000000205027207 */ /* 0x000fe20004000000 */
[----:B------:R-:W0:Y:S01]  /*0540*/  @P1 LDC.64 R6, c[0x0][0x288] ;  /* 0x0000a200ff061b82 */ /* 0x000e220000000a00 */
[----:B------:R-:W-:Y:S02]  /*0550*/  SHF.R.S32.HI R10, RZ, 0x1f, R46 ;  /* 0x0000001fff0a7819 */ /* 0x000fe4000001142e */
[----:B------:R-:W-:Y:S01]  /*0560*/  @!P4 IADD3 R8, -R8, RZ, RZ ;  /* 0x000000ff0808c210 */ /* 0x000fe20007ffe1ff */
[----:B------:R-:W-:-:S03]  /*0570*/  IMAD R25, R2, 0x46, RZ ;  /* 0x0000004602197824 */ /* 0x000fc600078e02ff */
[----:B------:R-:W-:Y:S02]  /*0580*/  SEL R5, R5, R8, !P0 ;  /* 0x0000000805057207 */ /* 0x000fe40004000000 */
[----:B------:R-:W-:Y:S02]  /*0590*/  IADD3 R48, P2, R46, R25, RZ ;  /* 0x000000192e307210 */ /* 0x000fe40007f5e0ff */
[----:B------:R-:W-:Y:S02]  /*05a0*/  ISETP.GE.U32.AND P0, PT, R43, UR20, PT ;  /* 0x000000142b007c0c */ /* 0x000fe4000bf06070 */
[----:B------:R-:W-:Y:S02]  /*05b0*/  LEA.HI.X.SX32 R49, R25, R10, 0x1, P2 ;  /* 0x0000000a19317211 */ /* 0x000fe400010f0eff */
[----:B------:R-:W-:Y:S02]  /*05c0*/  MOV R10, UR8 ;  /* 0x00000008000a7c02 */ /* 0x000fe40008000f00 */
[----:B------:R-:W-:Y:S01]  /*05d0*/  SHF.R.S32.HI R8, RZ, 0x1f, R5 ;  /* 0x0000001fff087819 */ /* 0x000fe20000011405 */
[----:B------:R-:W-:Y:S01]  /*05e0*/  IMAD.WIDE.U32 R48, R5, UR16, R48 ;  /* 0x0000001005307c25 */ /* 0x000fe2000f8e0030 */
[----:B------:R-:W-:-:S02]  /*05f0*/  ISETP.GE.AND.EX P0, PT, R19, UR21, PT, P0 ;  /* 0x0000001513007c0c */ /* 0x000fc4000bf06300 */
[----:B------:R-:W2:Y:S01]  /*0600*/  LDG.E.64 R10, desc[UR14][R10.64] ;  /* 0x0000000e0a0a7981 */ /* 0x000ea2000c1e1b00 */
[----:B------:R-:W-:Y:S01]  /*0610*/  IMAD R8, R8, UR16, RZ ;  /* 0x0000001008087c24 */ /* 0x000fe2000f8e02ff */
[----:B------:R-:W-:Y:S02]  /*0620*/  ISETP.GT.U32.OR P0, PT, R45, 0x22f, P0 ;  /* 0x0000022f2d00780c */ /* 0x000fe40000704470 */
[----:B------:R-:W-:Y:S01]  /*0630*/  ISETP.GE.U32.AND P2, PT, R42, UR20, PT ;  /* 0x000000142a007c0c */ /* 0x000fe2000bf46070 */
[----:B------:R-:W-:Y:S01]  /*0640*/  IMAD R51, R5, UR17, R8 ;  /* 0x0000001105337c24 */ /* 0x000fe2000f8e0208 */
[----:B------:R-:W-:Y:S01]  /*0650*/  SHF.R.S32.HI R5, RZ, 0x1f, R42 ;  /* 0x0000001fff057819 */ /* 0x000fe2000001142a */
[----:B0-----:R-:W-:-:S03]  /*0660*/  @P1 IMAD R8, R3, R6, RZ ;  /* 0x0000000603081224 */ /* 0x001fc600078e02ff */
[----:B------:R-:W-:Y:S01]  /*0670*/  ISETP.GE.AND.EX P2, PT, R5, UR21, PT, P2 ;  /* 0x0000001505007c0c */ /* 0x000fe2000bf46320 */
[----:B------:R-:W-:Y:S01]  /*0680*/  @P1 IMAD R21, R44, R7, R8 ;  /* 0x000000072c151224 */ /* 0x000fe200078e0208 */
[----:B------:R-:W-:Y:S01]  /*0690*/  IADD3 R51, R49, R51, RZ ;  /* 0x0000003331337210 */ /* 0x000fe20007ffe0ff */
[----:B------:R-:W0:Y:S01]  /*06a0*/  @P1 LDC.64 R8, c[0x0][0x228] ;  /* 0x00008a00ff081b82 */ /* 0x000e220000000a00 */
[----:B------:R-:W-:Y:S02]  /*06b0*/  ISETP.GT.U32.OR P2, PT, R45, 0x22f, P2 ;  /* 0x0000022f2d00780c */ /* 0x000fe40001744470 */
[----:B------:R-:W-:-:S05]  /*06c0*/  @P1 MOV R50, R48 ;  /* 0x0000003000321202 */ /* 0x000fca0000000f00 */
[----:B------:R-:W3:Y:S01]  /*06d0*/  @!P0 LDC.64 R12, c[0x0][0x288] ;  /* 0x0000a200ff0c8b82 */ /* 0x000ee20000000a00 */
[----:B------:R-:W-:Y:S01]  /*06e0*/  @P1 IMAD.WIDE.U32 R16, R44, R6, R50 ;  /* 0x000000062c101225 */ /* 0x000fe200078e0032 */
[----:B------:R-:W-:Y:S02]  /*06f0*/  SHF.R.S32.HI R7, RZ, 0x1f, R41 ;  /* 0x0000001fff077819 */ /* 0x000fe40000011429 */
[----:B------:R-:W-:Y:S02]  /*0700*/  ISETP.GE.U32.AND P3, PT, R41, UR20, PT ;  /* 0x0000001429007c0c */ /* 0x000fe4000bf66070 */
[----:B------:R-:W-:Y:S02]  /*0710*/  @P1 IADD3 R21, R17, R21, RZ ;  /* 0x0000001511151210 */ /* 0x000fe40007ffe0ff */
[----:B------:R-:W-:Y:S01]  /*0720*/  ISETP.GE.AND.EX P3, PT, R7, UR21, PT, P3 ;  /* 0x0000001507007c0c */ /* 0x000fe2000bf66330 */
[----:B------:R-:W4:Y:S01]  /*0730*/  @!P2 LDC.64 R26, c[0x0][0x288] ;  /* 0x0000a200ff1aab82 */ /* 0x000f220000000a00 */
[----:B------:R-:W-:-:S02]  /*0740*/  @P1 SHF.L.U32 R17, R16, 0x1, RZ ;  /* 0x0000000110111819 */ /* 0x000fc400000006ff */
[----:B------:R-:W-:Y:S02]  /*0750*/  ISETP.GT.U32.OR P3, PT, R45, 0x22f, P3 ;  /* 0x0000022f2d00780c */ /* 0x000fe40001f64470 */
[----:B------:R-:W-:Y:S02]  /*0760*/  @P1 SHF.L.U64.HI R16, R16, 0x1, R21 ;  /* 0x0000000110101819 */ /* 0x000fe40000010215 */
[----:B-1----:R-:W-:Y:S01]  /*0770*/  @P1 IADD3 R14, P4, R17, R14, RZ ;  /* 0x0000000e110e1210 */ /* 0x002fe20007f9e0ff */
[----:B------:R-:W1:Y:S01]  /*0780*/  @!P0 LDC.64 R22, c[0x0][0x230] ;  /* 0x00008c00ff168b82 */ /* 0x000e620000000a00 */
[----:B------:R-:W-:Y:S02]  /*0790*/  CS2R R38, SRZ ;  /* 0x0000000000267805 */ /* 0x000fe4000001ff00 */
[----:B------:R-:W-:-:S05]  /*07a0*/  @P1 IADD3.X R15, R16, R15, RZ, P4, !PT ;  /* 0x0000000f100f1210 */ /* 0x000fca00027fe4ff */
[----:B------:R-:W1:Y:S01]  /*07b0*/  @!P0 LDC.64 R20, c[0x0][0x228] ;  /* 0x00008a00ff148b82 */ /* 0x000e620000000a00 */
[----:B------:R0:W5:Y:S01]  /*07c0*/  @P1 LDG.E R39, desc[UR14][R14.64] ;  /* 0x0000000e0e271981 */ /* 0x000162000c1e1900 */
[----:B---3--:R-:W-:Y:S01]  /*07d0*/  @!P0 IMAD R6, R19, R12, RZ ;  /* 0x0000000c13068224 */ /* 0x008fe200078e02ff */
[----:B0-----:R-:W-:-:S05]  /*07e0*/  @P1 IADD3 R8, P4, R17, R8, RZ ;  /* 0x0000000811081210 */ /* 0x001fca0007f9e0ff */
[----:B------:R-:W0:Y:S01]  /*07f0*/  @!P3 LDC.64 R18, c[0x0][0x288] ;  /* 0x0000a200ff12bb82 */ /* 0x000e220000000a00 */
[----:B------:R-:W-:Y:S02]  /*0800*/  @!P0 MOV R14, R48 ;  /* 0x00000030000e8202 */ /* 0x000fe40000000f00 */
[----:B------:R-:W-:Y:S01]  /*0810*/  @!P0 MOV R15, R51 ;  /* 0x00000033000f8202 */ /* 0x000fe20000000f00 */
[----:B------:R-:W-:Y:S01]  /*0820*/  @!P0 IMAD R29, R43, R13, R6 ;  /* 0x0000000d2b1d8224 */ /* 0x000fe200078e0206 */
[----:B------:R-:W-:Y:S01]  /*0830*/  @P1 IADD3.X R9, R16, R9, RZ, P4, !PT ;  /* 0x0000000910091210 */ /* 0x000fe200027fe4ff */
[----:B----4-:R-:W-:Y:S02]  /*0840*/  @!P2 IMAD R24, R5, R26, RZ ;  /* 0x0000001a0518a224 */ /* 0x010fe400078e02ff */
[----:B------:R-:W3:Y:S01]  /*0850*/  @!P2 LDC.64 R16, c[0x0][0x230] ;  /* 0x00008c00ff10ab82 */ /* 0x000ee20000000a00 */
[----:B------:R-:W-:Y:S01]  /*0860*/  @!P0 IMAD.WIDE.U32 R12, R43, R12, R14 ;  /* 0x0000000c2b0c8225 */ /* 0x000fe200078e000e */
[----:B------:R4:W5:Y:S04]  /*0870*/  @P1 LDG.E R38, desc[UR14][R8.64] ;  /* 0x0000000e08261981 */ /* 0x000968000c1e1900 */
[----:B------:R-:W-:-:S02]  /*0880*/  @!P0 IADD3 R13, R13, R29, RZ ;  /* 0x0000001d0d0d8210 */ /* 0x000fc40007ffe0ff */
[----:B------:R-:W-:Y:S01]  /*0890*/  @!P0 SHF.L.U32 R15, R12, 0x1, RZ ;  /* 0x000000010c0f8819 */ /* 0x000fe200000006ff */
[----:B------:R-:W-:Y:S01]  /*08a0*/  @!P2 IMAD R29, R42, R27, R24 ;  /* 0x0000001b2a1da224 */ /* 0x000fe200078e0218 */
[----:B----4-:R-:W-:Y:S02]  /*08b0*/  @!P2 MOV R8, R48 ;  /* 0x000000300008a202 */ /* 0x010fe40000000f00 */
[----:B------:R-:W-:Y:S02]  /*08c0*/  @!P2 MOV R9, R51 ;  /* 0x000000330009a202 */ /* 0x000fe40000000f00 */
[----:B------:R-:W-:Y:S02]  /*08d0*/  @!P0 SHF.L.U64.HI R6, R12, 0x1, R13 ;  /* 0x000000010c068819 */ /* 0x000fe4000001020d */
[C---:B-1----:R-:W-:Y:S01]  /*08e0*/  @!P0 IADD3 R22, P4, R15.reuse, R22, RZ ;  /* 0x000000160f168210 */ /* 0x042fe20007f9e0ff */
[----:B------:R-:W-:Y:S01]  /*08f0*/  @!P2 IMAD.WIDE.U32 R26, R42, R26, R8 ;  /* 0x0000001a2a1aa225 */ /* 0x000fe200078e0008 */
[----:B------:R-:W-:Y:S01]  /*0900*/  @!P0 IADD3 R20, P5, R15, R20, RZ ;  /* 0x000000140f148210 */ /* 0x000fe20007fbe0ff */
[----:B------:R-:W1:Y:S03]  /*0910*/  @!P2 LDC.64 R12, c[0x0][0x228] ;  /* 0x00008a00ff0cab82 */ /* 0x000e660000000a00 */
[----:B------:R-:W-:-:S05]  /*0920*/  @!P2 IADD3 R27, R27, R29, RZ ;  /* 0x0000001d1b1ba210 */ /* 0x000fca0007ffe0ff */
[----:B------:R-:W4:Y:S01]  /*0930*/  @!P3 LDC.64 R14, c[0x0][0x230] ;  /* 0x00008c00ff0ebb82 */ /* 0x000f220000000a00 */
[C---:B------:R-:W-:Y:S02]  /*0940*/  @!P0 IADD3.X R23, R6.reuse, R23, RZ, P4, !PT ;  /* 0x0000001706178210 */ /* 0x040fe400027fe4ff */
[----:B------:R-:W-:Y:S01]  /*0950*/  @!P0 IADD3.X R21, R6, R21, RZ, P5, !PT ;  /* 0x0000001506158210 */ /* 0x000fe20002ffe4ff */
[----:B0-----:R-:W-:Y:S01]  /*0960*/  @!P3 IMAD R24, R7, R18, RZ ;  /* 0x000000120718b224 */ /* 0x001fe200078e02ff */
[C---:B------:R-:W-:Y:S02]  /*0970*/  @!P2 SHF.L.U32 R29, R26.reuse, 0x1, RZ ;  /* 0x000000011a1da819 */ /* 0x040fe400000006ff */
[----:B------:R-:W-:Y:S01]  /*0980*/  @!P2 SHF.L.U64.HI R6, R26, 0x1, R27 ;  /* 0x000000011a06a819 */ /* 0x000fe2000001021b */
[----:B------:R-:W-:Y:S01]  /*0990*/  HFMA2.MMA R40, -RZ, RZ, 0, 0 ;  /* 0x00000000ff287435 */ /* 0x000fe200000001ff */
[----:B------:R-:W-:Y:S02]  /*09a0*/  @!P3 MOV R26, R48 ;  /* 0x00000030001ab202 */ /* 0x000fe40000000f00 */
[----:B------:R-:W-:-:S02]  /*09b0*/  CS2R R36, SRZ ;  /* 0x0000000000247805 */ /* 0x000fc4000001ff00 */
[----:B------:R-:W-:Y:S01]  /*09c0*/  @!P3 MOV R27, R51 ;  /* 0x00000033001bb202 */ /* 0x000fe20000000f00 */
[C---:B------:R-:W-:Y:S01]  /*09d0*/  @!P3 IMAD R31, R41.reuse, R19, R24 ;  /* 0x00000013291fb224 */ /* 0x040fe200078e0218 */
[----:B------:R-:W-:Y:S01]  /*09e0*/  CS2R R34, SRZ ;  /* 0x0000000000227805 */ /* 0x000fe2000001ff00 */
[----:B------:R-:W0:Y:S01]  /*09f0*/  @!P3 LDC.64 R8, c[0x0][0x228] ;  /* 0x00008a00ff08bb82 */ /* 0x000e220000000a00 */
[----:B------:R-:W-:Y:S01]  /*0a00*/  @!P3 IMAD.WIDE.U32 R18, R41, R18, R26 ;  /* 0x000000122912b225 */ /* 0x000fe200078e001a */
[----:B---3--:R-:W-:Y:S01]  /*0a10*/  @!P2 IADD3 R16, P4, R29, R16, RZ ;  /* 0x000000101d10a210 */ /* 0x008fe20007f9e0ff */
[----:B------:R-:W5:Y:S03]  /*0a20*/  @!P0 LDG.E R40, desc[UR14][R22.64] ;  /* 0x0000000e16288981 */ /* 0x000f66000c1e1900 */
[----:B------:R-:W-:Y:S01]  /*0a30*/  @!P3 IADD3 R27, R19, R31, RZ ;  /* 0x0000001f131bb210 */ /* 0x000fe20007ffe0ff */
[----:B------:R-:W5:Y:S01]  /*0a40*/  @!P0 LDG.E R37, desc[UR14][R20.64] ;  /* 0x0000000e14258981 */ /* 0x000f62000c1e1900 */
[----:B------:R-:W-:-:S02]  /*0a50*/  @!P3 SHF.L.U32 R19, R18, 0x1, RZ ;  /* 0x000000011213b819 */ /* 0x000fc400000006ff */
[----:B------:R-:W-:Y:S02]  /*0a60*/  @!P2 IADD3.X R17, R6, R17, RZ, P4, !PT ;  /* 0x000000110611a210 */ /* 0x000fe400027fe4ff */
[----:B-1----:R-:W-:Y:S02]  /*0a70*/  @!P2 IADD3 R12, P0, R29, R12, RZ ;  /* 0x0000000c1d0ca210 */ /* 0x002fe40007f1e0ff */
[----:B------:R-:W-:Y:S01]  /*0a80*/  @!P3 SHF.L.U64.HI R18, R18, 0x1, R27 ;  /* 0x000000011212b819 */ /* 0x000fe2000001021b */
[----:B------:R-:W5:Y:S01]  /*0a90*/  @!P2 LDG.E R35, desc[UR14][R16.64] ;  /* 0x0000000e1023a981 */ /* 0x000f62000c1e1900 */
[----:B----4-:R-:W-:Y:S02]  /*0aa0*/  @!P3 IADD3 R14, P4, R19, R14, RZ ;  /* 0x0000000e130eb210 */ /* 0x010fe40007f9e0ff */
[----:B------:R-:W-:Y:S02]  /*0ab0*/  @!P2 IADD3.X R13, R6, R13, RZ, P0, !PT ;  /* 0x0000000d060da210 */ /* 0x000fe400007fe4ff */
[----:B------:R-:W-:-:S03]  /*0ac0*/  @!P3 IADD3.X R15, R18, R15, RZ, P4, !PT ;  /* 0x0000000f120fb210 */ /* 0x000fc600027fe4ff */
[----:B------:R-:W5:Y:S04]  /*0ad0*/  @!P2 LDG.E R34, desc[UR14][R12.64] ;  /* 0x0000000e0c22a981 */ /* 0x000f68000c1e1900 */
[----:B------:R-:W5:Y:S01]  /*0ae0*/  @!P3 LDG.E R36, desc[UR14][R14.64] ;  /* 0x0000000e0e24b981 */ /* 0x000f62000c1e1900 */
[----:B------:R-:W-:Y:S01]  /*0af0*/  HFMA2.MMA R6, -RZ, RZ, 0, 0 ;  /* 0x00000000ff067435 */ /* 0x000fe200000001ff */
[----:B0-----:R-:W-:Y:S01]  /*0b00*/  @!P3 IADD3 R8, P5, R19, R8, RZ ;  /* 0x000000081308b210 */ /* 0x001fe20007fbe0ff */
[----:B------:R-:W-:-:S03]  /*0b10*/  UMOV UR16, 0x3f800000 ;  /* 0x3f80000000107882 */ /* 0x000fc60000000000 */
[----:B------:R-:W-:Y:S01]  /*0b20*/  @!P3 IADD3.X R9, R18, R9, RZ, P5, !PT ;  /* 0x000000091209b210 */ /* 0x000fe20002ffe4ff */
[----:B------:R-:W-:Y:S04]  /*0b30*/  BSSY B0, `(.L_x_1034) ;  /* 0x000001b000007945 */ /* 0x000fe80003800000 */
[----:B------:R0:W5:Y:S02]  /*0b40*/  @!P3 LDG.E R6, desc[UR14][R8.64] ;  /* 0x0000000e0806b981 */ /* 0x000164000c1e1900 */
[----:B0-----:R-:W-:Y:S02]  /*0b50*/  CS2R R8, SRZ ;  /* 0x0000000000087805 */ /* 0x001fe4000001ff00 */
[----:B--2---:R-:W-:-:S13]  /*0b60*/  R2UR UR19, R10 ;  /* 0x000000000a1372ca */ /* 0x004fda00000e0000 */
        /* <DEDUP_REMOVED lines=23> */
.L_x_1035:
[----:B------:R-:W-:Y:S05]  /*0ce0*/  BSYNC B0 ;  /* 0x0000000000007941 */ /* 0x000fea0003800000 */
.L_x_1034:
[----:B------:R-:W-:Y:S01]  /*0cf0*/  ISETP.NE.AND P3, PT, RZ, UR18, PT ;  /* 0x00000012ff007c0c */ /* 0x000fe2000bf65270 */
[--C-:B0----5:R-:W-:Y:S02]  /*0d00*/  HADD2.F32 R12, -RZ, R39.reuse.H0_H0 ;  /* 0x20000027ff0c7230 */ /* 0x121fe40000004100 */
[----:B------:R-:W-:Y:S02]  /*0d10*/  HADD2.F32 R13, -RZ, R39.H1_H1 ;  /* 0x30000027ff0d7230 */ /* 0x000fe40000004100 */
[----:B------:R-:W-:Y:S02]  /*0d20*/  HADD2.F32 R19, -RZ, R40.H0_H0 ;  /* 0x20000028ff137230 */ /* 0x000fe40000004100 */
[----:B------:R-:W-:Y:S01]  /*0d30*/  FADD.FTZ R12, R12, -UR19 ;  /* 0x800000130c0c7e21 */ /* 0x000fe20008010000 */
[--C-:B------:R-:W-:Y:S02]  /*0d40*/  HADD2.F32 R14, -RZ, R38.reuse.H0_H0 ;  /* 0x20000026ff0e7230 */ /* 0x100fe40000004100 */
[----:B------:R-:W-:Y:S01]  /*0d50*/  FADD.FTZ R20, R13, -UR19 ;  /* 0x800000130d147e21 */ /* 0x000fe20008010000 */
[----:B------:R-:W-:-:S02]  /*0d60*/  HADD2.F32 R15, -RZ, R38.H1_H1 ;  /* 0x30000026ff0f7230 */ /* 0x000fc40000004100 */
[----:B------:R-:W-:Y:S01]  /*0d70*/  FMUL.FTZ R13, R12, UR16 ;  /* 0x000000100c0d7c20 */ /* 0x000fe20008410000 */
[----:B------:R-:W-:Y:S02]  /*0d80*/  HADD2.F32 R18, -RZ, R40.H1_H1 ;  /* 0x30000028ff127230 */ /* 0x000fe40000004100 */
[----:B------:R-:W-:Y:S01]  /*0d90*/  FADD.FTZ R19, R19, -UR19 ;  /* 0x8000001313137e21 */ /* 0x000fe20008010000 */
[--C-:B------:R-:W-:Y:S02]  /*0da0*/  HADD2.F32 R17, -RZ, R37.reuse.H0_H0 ;  /* 0x20000025ff117230 */ /* 0x100fe40000004100 */
[----:B------:R-:W-:Y:S01]  /*0db0*/  FMUL.FTZ R12, R20, UR16 ;  /* 0x00000010140c7c20 */ /* 0x000fe20008410000 */
[----:B------:R-:W-:Y:S01]  /*0dc0*/  HADD2.F32 R16, -RZ, R37.H1_H1 ;  /* 0x30000025ff107230 */ /* 0x000fe20000004100 */
        /* <DEDUP_REMOVED lines=19> */
.L_x_1036:
[----:B------:R-:W-:Y:S01]  /*0f00*/  FMUL.FTZ R20, R14, R8 ;  /* 0x000000080e147220 */ /* 0x000fe20000410000 */
[----:B------:R-:W-:Y:S01]  /*0f10*/  FADD.FTZ R18, R18, -UR19 ;  /* 0x8000001312127e21 */ /* 0x000fe20008010000 */
[----:B------:R-:W-:Y:S01]  /*0f20*/  FMUL.FTZ R19, R19, UR16 ;  /* 0x0000001013137c20 */ /* 0x000fe20008410000 */
        /* <DEDUP_REMOVED lines=23> */
.L_x_1037:
[----:B------:R-:W-:Y:S01]  /*10a0*/  FFMA.FTZ R24, R12, R21, R23 ;  /* 0x000000150c187223 */ /* 0x000fe20000010017 */
[----:B------:R-:W-:Y:S01]  /*10b0*/  FMUL.FTZ R22, R17, R8 ;  /* 0x0000000811167220 */ /* 0x000fe20000410000 */
[----:B------:R-:W-:Y:S01]  /*10c0*/  FADD.FTZ R23, R21, R20 ;  /* 0x0000001415177221 */ /* 0x000fe20000010000 */
[--C-:B------:R-:W-:Y:S02]  /*10d0*/  HADD2.F32 R20, -RZ, R35.reuse.H0_H0 ;  /* 0x20000023ff147230 */ /* 0x100fe40000004100 */
[----:B------:R-:W-:Y:S01]  /*10e0*/  FMUL.FTZ R25, R16, R9 ;  /* 0x0000000910197220 */ /* 0x000fe20000410000 */
[----:B------:R-:W-:Y:S01]  /*10f0*/  FFMA.FTZ R21, R19, R22, R24 ;  /* 0x0000001613157223 */ /* 0x000fe20000010018 */
[----:B------:R-:W-:Y:S01]  /*1100*/  FADD.FTZ R22, R23, R22 ;  /* 0x0000001617167221 */ /* 0x000fe20000010000 */
[----:B------:R-:W-:Y:S02]  /*1110*/  HADD2.F32 R23, -RZ, R35.H1_H1 ;  /* 0x30000023ff177230 */ /* 0x000fe40000004100 */
[----:B------:R-:W-:Y:S01]  /*1120*/  FADD.FTZ R20, R20, -UR19 ;  /* 0x8000001314147e21 */ /* 0x000fe20008010000 */
[----:B------:R-:W-:Y:S01]  /*1130*/  FFMA.FTZ R24, R18, R25, R21 ;  /* 0x0000001912187223 */ /* 0x000fe20000010015 */
[----:B------:R-:W-:Y:S01]  /*1140*/  FADD.FTZ R25, R25, R22 ;  /* 0x0000001619197221 */ /* 0x000fe20000010000 */
[----:B------:R-:W-:-:S02]  /*1150*/  HADD2.F32 R22, -RZ, R34.H1_H1 ;  /* 0x30000022ff167230 */ /* 0x000fc40000004100 */
[----:B------:R-:W-:Y:S01]  /*1160*/  FADD.FTZ R26, R23, -UR19 ;  /* 0x80000013171a7e21 */ /* 0x000fe20008010000 */
[----:B------:R-:W-:Y:S01]  /*1170*/  FMUL.FTZ R21, R20, UR16 ;  /* 0x0000001014157c20 */ /* 0x000fe20008410000 */
[----:B------:R-:W-:Y:S02]  /*1180*/  HADD2.F32 R23, -RZ, R34.H0_H0 ;  /* 0x20000022ff177230 */ /* 0x000fe40000004100 */
        /* <DEDUP_REMOVED lines=20> */
.L_x_1038:
[--C-:B------:R-:W-:Y:S02]  /*12d0*/  HADD2.F32 R26, -RZ, R36.reuse.H0_H0 ;  /* 0x20000024ff1a7230 */ /* 0x100fe40000004100 */
[----:B------:R-:W-:Y:S01]  /*12e0*/  FMUL.FTZ R28, R23, R8 ;  /* 0x00000008171c7220 */ /* 0x000fe20000410000 */
[----:B------:R-:W-:Y:S02]  /*12f0*/  HADD2.F32 R27, -RZ, R36.H1_H1 ;  /* 0x30000024ff1b7230 */ /* 0x000fe40000004100 */
[----:B------:R-:W-:Y:S01]  /*1300*/  FMUL.FTZ R31, R22, R9 ;  /* 0x00000009161f7220 */ /* 0x000fe20000410000 */
[----:B------:R-:W-:Y:S01]  /*1310*/  FADD.FTZ R26, R26, -UR19 ;  /* 0x800000131a1a7e21 */ /* 0x000fe20008010000 */
[----:B------:R-:W-:Y:S01]  /*1320*/  FFMA.FTZ R29, R21, R28, R24 ;  /* 0x0000001c151d7223 */ /* 0x000fe20000010018 */
[----:B------:R-:W-:Y:S01]  /*1330*/  FADD.FTZ R30, R27, -UR19 ;  /* 0x800000131b1e7e21 */ /* 0x000fe20008010000 */
[----:B------:R-:W-:Y:S01]  /*1340*/  FADD.FTZ R28, R25, R28 ;  /* 0x0000001c191c7221 */ /* 0x000fe20000010000 */
[----:B------:R-:W-:Y:S01]  /*1350*/  FMUL.FTZ R27, R26, UR16 ;  /* 0x000000101a1b7c20 */ /* 0x000fe20008410000 */
[----:B------:R-:W-:-:S02]  /*1360*/  HADD2.F32 R25, -RZ, R6.H0_H0 ;  /* 0x20000006ff197230 */ /* 0x000fc40000004100 */
        /* <DEDUP_REMOVED lines=21> */
.L_x_1039:
[----:B------:R-:W-:Y:S01]  /*14c0*/  FFMA.FTZ R30, R20, R31, R29 ;  /* 0x0000001f141e7223 */ /* 0x000fe2000001001d */
[----:B------:R-:W-:Y:S01]  /*14d0*/  FADD.FTZ R33, R31, R28 ;  /* 0x0000001c1f217221 */ /* 0x000fe20000010000 */
[----:B------:R-:W-:Y:S01]  /*14e0*/  FMUL.FTZ R28, R25, R8 ;  /* 0x00000008191c7220 */ /* 0x000fe20000410000 */
[----:B------:R-:W-:Y:S01]  /*14f0*/  MOV R29, 0xffffffe0 ;  /* 0xffffffe0001d7802 */ /* 0x000fe20000000f00 */
[----:B------:R-:W0:Y:S01]  /*1500*/  S2R R52, SR_CgaCtaId ;  /* 0x0000000000347919 */ /* 0x000e220000008800 */
[----:B------:R-:W-:Y:S01]  /*1510*/  ISETP.GT.AND P0, PT, R45, 0x21f, PT ;  /* 0x0000021f2d00780c */ /* 0x000fe20003f04270 */
[----:B------:R-:W-:Y:S01]  /*1520*/  FFMA.FTZ R31, R27, R28, R30 ;  /* 0x0000001c1b1f7223 */ /* 0x000fe2000001001e */
[----:B------:R-:W-:Y:S01]  /*1530*/  FADD.FTZ R28, R33, R28 ;  /* 0x0000001c211c7221 */ /* 0x000fe20000010000 */
[----:B------:R-:W-:Y:S02]  /*1540*/  IMAD R29, R0, R29, 0x22f ;  /* 0x0000022f001d7424 */ /* 0x000fe400078e021d */
[----:B------:R-:W-:Y:S01]  /*1550*/  FMUL.FTZ R33, R24, R9 ;  /* 0x0000000918217220 */ /* 0x000fe20000410000 */
[C---:B------:R-:W-:Y:S01]  /*1560*/  IADD3 R30, R4.reuse, 0x2, RZ ;  /* 0x00000002041e7810 */ /* 0x040fe20007ffe0ff */
[----:B------:R-:W-:Y:S01]  /*1570*/  BSSY B0, `(.L_x_1040) ;  /* 0x0000069000007945 */ /* 0x000fe20003800000 */
[----:B------:R-:W-:Y:S01]  /*1580*/  ISETP.NE.AND P4, PT, R4, RZ, PT ;  /* 0x000000ff0400720c */ /* 0x000fe20003f85270 */
[----:B------:R-:W-:Y:S01]  /*1590*/  FFMA.FTZ R32, R26, R33, R31 ;  /* 0x000000211a207223 */ /* 0x000fe2000001001f */
[----:B------:R-:W-:Y:S01]  /*15a0*/  SEL R29, R29, 0x1f, P0 ;  /* 0x0000001f1d1d7807 */ /* 0x000fe20000000000 */
[----:B------:R-:W-:Y:S01]  /*15b0*/  FADD.FTZ R33, R33, R28 ;  /* 0x0000001c21217221 */ /* 0x000fe20000010000 */
[----:B------:R-:W-:-:S02]  /*15c0*/  ISETP.NE.AND P2, PT, R45, RZ, PT ;  /* 0x000000ff2d00720c */ /* 0x000fc40003f45270 */
[----:B------:R-:W-:Y:S01]  /*15d0*/  ISETP.GE.AND P0, PT, R4, R29, PT ;  /* 0x0000001d0400720c */ /* 0x000fe20003f06270 */
[----:B------:R-:W1:Y:S01]  /*15e0*/  SHFL.DOWN PT, R31, R32, 0x1, R29 ;  /* 0x08200000201f7989 */ /* 0x000e6200000e001d */
[----:B------:R-:W-:-:S03]  /*15f0*/  ISETP.GT.U32.AND P5, PT, R45, 0x22, PT ;  /* 0x000000222d00780c */ /* 0x000fc60003fa4070 */
[----:B------:R-:W2:Y:S08]  /*1600*/  SHFL.DOWN PT, R28, R33, 0x1, R29 ;  /* 0x08200000211c7989 */ /* 0x000eb000000e001d */
        /* <DEDUP_REMOVED lines=21> */
[----:B------:R-:W-:Y:S01]  /*1760*/  ISETP.GT.AND P0, PT, R30, R29, PT ;  /* 0x0000001d1e00720c */ /* 0x000fe20003f04270 */
[----:B------:R-:W-:Y:S01]  /*1770*/  FFMA.FTZ R30, R13, R14, RZ ;  /* 0x0000000e0d1e7223 */ /* 0x000fe200000100ff */
[----:B------:R-:W-:Y:S01]  /*1780*/  FFMA.FTZ R13, R12, R15, RZ ;  /* 0x0000000f0c0d7223 */ /* 0x000fe200000100ff */
[----:B------:R2:W3:Y:S01]  /*1790*/  SHFL.DOWN PT, R28, R33, 0x10, R29 ;  /* 0x0a000000211c7989 */ /* 0x0004e200000e001d */
[----:B------:R-:W-:Y:S01]  /*17a0*/  FADD.FTZ R15, RZ, R15 ;  /* 0x0000000fff0f7221 */ /* 0x000fe20000010000 */
[----:B------:R-:W-:Y:S01]  /*17b0*/  FADD.FTZ R14, RZ, R14 ;  /* 0x0000000eff0e7221 */ /* 0x000fe20000010000 */
[----:B------:R-:W-:Y:S01]  /*17c0*/  FFMA.FTZ R13, R18, R16, R13 ;  /* 0x00000010120d7223 */ /* 0x000fe2000001000d */
[----:B------:R-:W-:Y:S01]  /*17d0*/  FFMA.FTZ R30, R19, R17, R30 ;  /* 0x00000011131e7223 */ /* 0x000fe2000001001e */
[----:B------:R-:W-:Y:S01]  /*17e0*/  FADD.FTZ R15, R15, R16 ;  /* 0x000000100f0f7221 */ /* 0x000fe20000010000 */
[----:B------:R-:W-:-:S02]  /*17f0*/  FADD.FTZ R14, R14, R17 ;  /* 0x000000110e0e7221 */ /* 0x000fc40000010000 */
[----:B------:R-:W-:Y:S01]  /*1800*/  FFMA.FTZ R30, R21, R23, R30 ;  /* 0x00000017151e7223 */ /* 0x000fe2000001001e */
[----:B------:R-:W-:Y:S01]  /*1810*/  FADD.FTZ R17, R15, R22 ;  /* 0x000000160f117221 */ /* 0x000fe20000010000 */
[----:B--2---:R-:W-:Y:S01]  /*1820*/  FFMA.FTZ R29, R20, R22, R13 ;  /* 0x00000016141d7223 */ /* 0x004fe2000001000d */
[----:B------:R-:W-:Y:S01]  /*1830*/  MOV R13, 0x400 ;  /* 0x00000400000d7802 */ /* 0x000fe20000000f00 */
[----:B------:R-:W-:Y:S02]  /*1840*/  FADD.FTZ R14, R14, R23 ;  /* 0x000000170e0e7221 */ /* 0x000fe40000010000 */
[----:B------:R-:W-:Y:S01]  /*1850*/  FFMA.FTZ R29, R26, R24, R29 ;  /* 0x000000181a1d7223 */ /* 0x000fe2000001001d */
[----:B------:R-:W-:-:S04]  /*1860*/  IADD3 R15, R13, 0xc0, RZ ;  /* 0x000000c00d0f7810 */ /* 0x000fc80007ffe0ff */
[----:B0-----:R-:W-:Y:S01]  /*1870*/  LEA R12, R52, R15, 0x18 ;  /* 0x0000000f340c7211 */ /* 0x001fe200078ec0ff */
[----:B-1----:R-:W-:Y:S01]  /*1880*/  @!P0 FADD.FTZ R32, R32, R31 ;  /* 0x0000001f20208221 */ /* 0x002fe20000010000 */
[----:B------:R-:W-:Y:S01]  /*1890*/  FADD.FTZ R31, R17, R24 ;  /* 0x00000018111f7221 */ /* 0x000fe20000010000 */
[----:B------:R-:W-:Y:S01]  /*18a0*/  @!P4 LEA R17, R52, R13, 0x18 ;  /* 0x0000000d3411c211 */ /* 0x000fe200078ec0ff */
[----:B---3--:R-:W-:Y:S01]  /*18b0*/  @!P0 FADD.FTZ R33, R33, R28 ;  /* 0x0000001c21218221 */ /* 0x008fe20000010000 */
[----:B------:R-:W-:Y:S01]  /*18c0*/  FFMA.FTZ R28, R27, R25, R30 ;  /* 0x000000191b1c7223 */ /* 0x000fe2000001001e */
[----:B------:R-:W-:Y:S01]  /*18d0*/  FADD.FTZ R30, R14, R25 ;  /* 0x000000190e1e7221 */ /* 0x000fe20000010000 */
[----:B------:R-:W-:Y:S02]  /*18e0*/  LEA R47, R45, R12, 0x4 ;  /* 0x0000000c2d2f7211 */ /* 0x000fe400078e20ff */
[----:B------:R-:W-:-:S03]  /*18f0*/  @!P4 LEA R17, R0, R17, 0x3 ;  /* 0x000000110011c211 */ /* 0x000fc600078e18ff */
[----:B------:R0:W-:Y:S04]  /*1900*/  STS.128 [R47], R28 ;  /* 0x0000001c2f007388 */ /* 0x0001e80000000c00 */
[----:B------:R0:W-:Y:S01]  /*1910*/  @!P4 STS.64 [R17+0x18], R32 ;  /* 0x000018201100c388 */ /* 0x0001e20000000a00 */
[----:B------:R-:W-:Y:S06]  /*1920*/  BAR.SYNC.DEFER_BLOCKING 0x0 ;  /* 0x0000000000007b1d */ /* 0x000fec0000010000 */
[----:B------:R-:W-:Y:S05]  /*1930*/  @P2 BRA `(.L_x_1041) ;  /* 0x0000000000b02947 */ /* 0x000fea0003800000 */
[----:B------:R-:W-:-:S05]  /*1940*/  LEA R52, R52, R13, 0x18 ;  /* 0x0000000d34347211 */ /* 0x000fca00078ec0ff */
[----:B------:R-:W1:Y:S04]  /*1950*/  LDS.128 R12, [R52+0x20] ;  /* 0x00002000340c7984 */ /* 0x000e680000000c00 */
[----:B0-----:R-:W0:Y:S04]  /*1960*/  LDS.128 R16, [R52+0x30] ;  /* 0x0000300034107984 */ /* 0x001e280000000c00 */
[----:B------:R-:W2:Y:S04]  /*1970*/  LDS.128 R20, [R52+0x40] ;  /* 0x0000400034147984 */ /* 0x000ea80000000c00 */
[----:B------:R-:W3:Y:S01]  /*1980*/  LDS.128 R24, [R52+0x50] ;  /* 0x0000500034187984 */ /* 0x000ee20000000c00 */
        /* <DEDUP_REMOVED lines=15> */
[----:B---3--:R-:W-:Y:S01]  /*1a80*/  FADD.FTZ R53, R53, R24 ;  /* 0x0000001835357221 */ /* 0x008fe20000010000 */
[----:B------:R-:W-:-:S03]  /*1a90*/  FADD.FTZ R32, R32, R25 ;  /* 0x0000001920207221 */ /* 0x000fc60000010000 */
[----:B------:R-:W-:Y:S01]  /*1aa0*/  FADD.FTZ R53, R53, R26 ;  /* 0x0000001a35357221 */ /* 0x000fe20000010000 */
[----:B------:R-:W-:Y:S02]  /*1ab0*/  FADD.FTZ R32, R32, R27 ;  /* 0x0000001b20207221 */ /* 0x000fe40000010000 */
[----:B------:R-:W3:Y:S01]  /*1ac0*/  LDS.128 R24, [R52+0x90] ;  /* 0x0000900034187984 */ /* 0x000ee20000000c00 */
[----:B-1----:R-:W-:Y:S01]  /*1ad0*/  FADD.FTZ R53, R53, R12 ;  /* 0x0000000c35357221 */ /* 0x002fe20000010000 */
[----:B------:R-:W-:Y:S02]  /*1ae0*/  FADD.FTZ R12, R32, R13 ;  /* 0x0000000d200c7221 */ /* 0x000fe40000010000 */
[----:B------:R-:W1:Y:S01]  /*1af0*/  LDS.64 R32, [R52+0xa0] ;  /* 0x0000a00034207984 */ /* 0x000e620000000a00 */
[----:B------:R-:W-:Y:S01]  /*1b00*/  FADD.FTZ R53, R53, R14 ;  /* 0x0000000e35357221 */ /* 0x000fe20000010000 */
[----:B------:R-:W-:-:S03]  /*1b10*/  FADD.FTZ R12, R12, R15 ;  /* 0x0000000f0c0c7221 */ /* 0x000fc60000010000 */
[----:B0-----:R-:W-:Y:S01]  /*1b20*/  FADD.FTZ R53, R53, R16 ;  /* 0x0000001035357221 */ /* 0x001fe20000010000 */
        /* <DEDUP_REMOVED lines=12> */
[----:B------:R-:W-:-:S07]  /*1bf0*/  FADD.FTZ R33, R12, R33 ;  /* 0x000000210c217221 */ /* 0x000fce0000010000 */
.L_x_1041:
[----:B------:R-:W-:Y:S05]  /*1c00*/  BSYNC B0 ;  /* 0x0000000000007941 */ /* 0x000fea0003800000 */
.L_x_1040:
[----:B------:R-:W-:Y:S06]  /*1c10*/  BAR.SYNC.DEFER_BLOCKING 0x0 ;  /* 0x0000000000007b1d */ /* 0x000fec0000010000 */
[----:B------:R-:W-:Y:S04]  /*1c20*/  BSSY B0, `(.L_x_1042) ;  /* 0x000004d000007945 */ /* 0x000fe80003800000 */
[----:B------:R-:W-:Y:S05]  /*1c30*/  @P5 BRA `(.L_x_1043) ;  /* 0x00000004002c5947 */ /* 0x000fea0003800000 */
[----:B0-----:R-:W0:Y:S04]  /*1c40*/  LDS.128 R16, [R47+0x230] ;  /* 0x000230002f107984 */ /* 0x001e280000000c00 */
        /* <DEDUP_REMOVED lines=11> */
[----:B------:R-:W1:Y:S01]  /*1d00*/  LDS.128 R24, [R47+0xaf0] ;  /* 0x000af0002f187984 */ /* 0x000e620000000c00 */
[----:B--2---:R-:W-:Y:S01]  /*1d10*/  FADD.FTZ R29, R29, R12 ;  /* 0x0000000c1d1d7221 */ /* 0x004fe20000010000 */
[----:B------:R-:W-:Y:S01]  /*1d20*/  FADD.FTZ R28, R28, R13 ;  /* 0x0000000d1c1c7221 */ /* 0x000fe20000010000 */
[----:B------:R-:W-:Y:S01]  /*1d30*/  FADD.FTZ R31, R31, R14 ;  /* 0x0000000e1f1f7221 */ /* 0x000fe20000010000 */
[----:B------:R-:W2:Y:S01]  /*1d40*/  LDS.128 R20, [R47+0xd20] ;  /* 0x000d20002f147984 */ /* 0x000ea20000000c00 */
[----:B------:R-:W-:-:S03]  /*1d50*/  FADD.FTZ R30, R30, R15 ;  /* 0x0000000f1e1e7221 */ /* 0x000fc60000010000 */
[----:B------:R-:W3:Y:S01]  /*1d60*/  LDS.128 R12, [R47+0xf50] ;  /* 0x000f50002f0c7984 */ /* 0x000ee20000000c00 */
        /* <DEDUP_REMOVED lines=13> */
[----:B------:R-:W-:Y:S01]  /*1e40*/  FADD.FTZ R30, R30, R23 ;  /* 0x000000171e1e7221 */ /* 0x000fe20000010000 */
[----:B---3--:R-:W-:Y:S01]  /*1e50*/  FADD.FTZ R29, R29, R12 ;  /* 0x0000000c1d1d7221 */ /* 0x008fe20000010000 */
[----:B------:R-:W2:Y:S01]  /*1e60*/  LDS.128 R20, [R47+0x15e0] ;  /* 0x0015e0002f147984 */ /* 0x000ea20000000c00 */
[----:B------:R-:W-:Y:S01]  /*1e70*/  FADD.FTZ R28, R28, R13 ;  /* 0x0000000d1c1c7221 */ /* 0x000fe20000010000 */
[----:B------:R-:W-:Y:S01]  /*1e80*/  FADD.FTZ R31, R31, R14 ;  /* 0x0000000e1f1f7221 */ /* 0x000fe20000010000 */
[----:B------:R-:W-:-:S02]  /*1e90*/  FADD.FTZ R30, R30, R15 ;  /* 0x0000000f1e1e7221 */ /* 0x000fc40000010000 */
[----:B------:R-:W3:Y:S01]  /*1ea0*/  LDS.128 R12, [R47+0x1810] ;  /* 0x001810002f0c7984 */ /* 0x000ee20000000c00 */
        /* <DEDUP_REMOVED lines=8> */
[----:B------:R-:W0:Y:S01]  /*1f30*/  LDS.128 R16, [R47+0x1a40] ;  /* 0x001a40002f107984 */ /* 0x000e220000000c00 */
[----:B--2---:R-:W-:Y:S01]  /*1f40*/  FADD.FTZ R29, R29, R20 ;  /* 0x000000141d1d7221 */ /* 0x004fe20000010000 */
        /* <DEDUP_REMOVED lines=26> */
.L_x_1043:
[----:B------:R-:W-:Y:S05]  /*20f0*/  BSYNC B0 ;  /* 0x0000000000007941 */ /* 0x000fea0003800000 */
.L_x_1042:
[----:B------:R-:W1:Y:S01]  /*2100*/  LDC R20, c[0x0][0xc] ;  /* 0x00000300ff147b82 */ /* 0x000e620000000800 */
[----:B------:R-:W-:Y:S01]  /*2110*/  IMAD R13, R2, 0x23, R45 ;  /* 0x00000023020d7824 */ /* 0x000fe200078e022d */
[----:B------:R-:W-:Y:S06]  /*2120*/  BSSY B0, `(.L_x_1044) ;  /* 0x0000012000007945 */ /* 0x000fec0003800000 */
[----:B------:R-:W2:Y:S01]  /*2130*/  LDC.64 R14, c[0x0][0x268] ;  /* 0x00009a00ff0e7b82 */ /* 0x000ea20000000a00 */
[----:B-1----:R-:W-:Y:S01]  /*2140*/  ISETP.GE.U32.AND P0, PT, R20, 0x2, PT ;  /* 0x000000021400780c */ /* 0x002fe20003f06070 */
[----:B--2---:R-:W-:Y:S01]  /*2150*/  IMAD.WIDE R14, R13, 0x4, R14 ;  /* 0x000000040d0e7825 */ /* 0x004fe200078e020e */
[----:B------:R-:W-:Y:S11]  /*2160*/  @P5 BRA `(.L_x_1045) ;  /* 0x0000000000345947 */ /* 0x000ff60003800000 */
        /* <DEDUP_REMOVED lines=13> */
.L_x_1045:
[----:B------:R-:W-:Y:S05]  /*2240*/  BSYNC B0 ;  /* 0x0000000000007941 */ /* 0x000fea0003800000 */
.L_x_1044:
[----:B------:R-:W-:Y:S05]  /*2250*/  @!P0 BRA `(.L_x_1046) ;  /* 0x0000001000908947 */ /* 0x000fea0003800000 */
[----:B------:R-:W2:Y:S01]  /*2260*/  LDC R21, c[0x0][0x10] ;  /* 0x00000400ff157b82 */ /* 0x000ea20000000800 */
[----:B------:R-:W1:Y:S01]  /*2270*/  S2R R2, SR_CTAID.Y ;  /* 0x0000000000027919 */ /* 0x000e620000002600 */
[----:B------:R-:W-:-:S06]  /*2280*/  ULOP3.LUT UR8, UR4, 0x1, URZ, 0xc0, !UPT ;  /* 0x0000000104087892 */ /* 0x000fcc000f8ec03f */
[----:B------:R-:W3:Y:S08]  /*2290*/  LDC.64 R12, c[0x0][0x258] ;  /* 0x00009600ff0c7b82 */ /* 0x000ef00000000a00 */
[----:B------:R-:W4:Y:S01]  /*22a0*/  LDC.64 R24, c[0x0][0x260] ;  /* 0x00009800ff187b82 */ /* 0x000f220000000a00 */
[----:B--2---:R-:W-:-:S04]  /*22b0*/  IMAD R15, R21, UR8, RZ ;  /* 0x00000008150f7c24 */ /* 0x004fc8000f8e02ff */
[C---:B------:R-:W-:Y:S01]  /*22c0*/  IMAD R14, R15.reuse, R20, RZ ;  /* 0x000000140f0e7224 */ /* 0x040fe200078e02ff */
[----:B-1----:R-:W-:-:S04]  /*22d0*/  IADD3 R15, R15, R2, RZ ;  /* 0x000000020f0f7210 */ /* 0x002fc80007ffe0ff */
[----:B0-----:R-:W-:Y:S01]  /*22e0*/  SHF.L.U32 R17, R14, 0x1, RZ ;  /* 0x000000010e117819 */ /* 0x001fe200000006ff */
[----:B---3--:R-:W-:-:S04]  /*22f0*/  IMAD.WIDE.U32 R12, R15, 0x4, R12 ;  /* 0x000000040f0c7825 */ /* 0x008fc800078e000c */
[----:B----4-:R-:W-:Y:S01]  /*2300*/  IMAD.WIDE R24, R17, 0x4, R24 ;  /* 0x0000000411187825 */ /* 0x010fe200078e0218 */
        /* <DEDUP_REMOVED lines=22> */
.L_x_1048:
[----:B------:R-:W2:Y:S04]  /*2470*/  LDG.E.STRONG.GPU R14, desc[UR14][R12.64] ;  /* 0x0000000e0c0e7981 */ /* 0x000ea8000c1ef900 */
[----:B--2---:R-:W-:Y:S01]  /*2480*/  CCTL.IVALL ;  /* 0x00000000ff00798f */ /* 0x004fe20002000000 */
[----:B------:R-:W-:Y:S05]  /*2490*/  YIELD ;  /* 0x0000000000007946 */ /* 0x000fea0003800000 */
[----:B------:R-:W-:-:S13]  /*24a0*/  ISETP.NE.AND P0, PT, R14, R17, PT ;  /* 0x000000110e00720c */ /* 0x000fda0003f05270 */
[----:B------:R-:W-:Y:S05]  /*24b0*/  @P0 BRA `(.L_x_1048) ;  /* 0xfffffffc00ec0947 */ /* 0x000fea000383ffff */
.L_x_1047:
        /* <DEDUP_REMOVED lines=17> */
.L_x_1052:
        /* <DEDUP_REMOVED lines=115> */
.L_x_1051:
        /* <DEDUP_REMOVED lines=61> */
.L_x_1053:
[----:B------:R-:W-:-:S13]  /*30d0*/  ISETP.NE.OR P0, PT, R22, RZ, P0 ;  /* 0x000000ff1600720c */ /* 0x000fda0000705670 */
[----:B------:R-:W-:Y:S05]  /*30e0*/  @!P0 BRA `(.L_x_1049) ;  /* 0x00000000007c8947 */ /* 0x000fea0003800000 */
.L_x_1050:
        /* <DEDUP_REMOVED lines=31> */
.L_x_1049:
        /* <DEDUP_REMOVED lines=11> */
.L_x_1055:
[----:B------:R-:W-:Y:S05]  /*3390*/  BSYNC B0 ;  /* 0x0000000000007941 */ /* 0x000fea0003800000 */
.L_x_1054:
        /* <DEDUP_REMOVED lines=16> */
.L_x_1046:
[----:B------:R-:W1:Y:S01]  /*34a0*/  S2UR UR9, SR_CgaCtaId ;  /* 0x00000000000979c3 */ /* 0x000e620000008800 */
[----:B------:R-:W-:Y:S01]  /*34b0*/  UMOV UR8, 0x400 ;  /* 0x0000040000087882 */ /* 0x000fe20000000000 */
[----:B--2---:R-:W-:Y:S01]  /*34c0*/  SHF.R.S32.HI R16, RZ, 0x1f, R43 ;  /* 0x0000001fff107819 */ /* 0x004fe2000001142b */
[--C-:B------:R-:W-:Y:S02]  /*34d0*/  HADD2.F32 R18, -RZ, R40.reuse.H0_H0 ;  /* 0x20000028ff127230 */ /* 0x100fe40000004100 */
[----:B------:R-:W-:Y:S01]  /*34e0*/  HADD2.F32 R40, -RZ, R40.H1_H1 ;  /* 0x30000028ff287230 */ /* 0x000fe20000004100 */
[----:B-1----:R-:W-:-:S09]  /*34f0*/  ULEA UR8, UR9, UR8, 0x18 ;  /* 0x0000000809087291 */ /* 0x002fd2000f8ec03f */
[----:B------:R-:W-:Y:S01]  /*3500*/  @!P2 STS.64 [UR8+0xb0], R32 ;  /* 0x0000b020ff00a988 */ /* 0x000fe20008000a08 */
[----:B------:R-:W-:Y:S06]  /*3510*/  BAR.SYNC.DEFER_BLOCKING 0x0 ;  /* 0x0000000000007b1d */ /* 0x000fec0000010000 */
[----:B------:R-:W1:Y:S01]  /*3520*/  LDS.64 R12, [UR8+0xb0] ;  /* 0x0000b008ff0c7984 */ /* 0x000e620008000a00 */
[----:B------:R-:W-:Y:S02]  /*3530*/  ULDC.64 UR8, c[0x0][0x290] ;  /* 0x0000a40000087ab9 */ /* 0x000fe40000000a00 */
[----:B------:R-:W-:-:S02]  /*3540*/  ISETP.GE.U32.AND P0, PT, R43, UR8, PT ;  /* 0x000000082b007c0c */ /* 0x000fc4000bf06070 */
[----:B------:R-:W-:Y:S02]  /*3550*/  ISETP.GE.U32.AND P2, PT, R42, UR8, PT ;  /* 0x000000082a007c0c */ /* 0x000fe4000bf46070 */
[----:B------:R-:W-:Y:S01]  /*3560*/  ISETP.GE.U32.AND P5, PT, R41, UR8, PT ;  /* 0x0000000829007c0c */ /* 0x000fe2000bfa6070 */
[----:B------:R-:W-:Y:S01]  /*3570*/  ULDC UR8, c[0x0][0x2bc] ;  /* 0x0000af0000087ab9 */ /* 0x000fe20000000800 */
[----:B------:R-:W-:Y:S02]  /*3580*/  ISETP.GE.AND.EX P4, PT, R16, UR9, PT, P0 ;  /* 0x0000000910007c0c */ /* 0x000fe4000bf86300 */
[----:B------:R-:W-:Y:S02]  /*3590*/  ISETP.GE.AND.EX P0, PT, R5, UR9, PT, P2 ;  /* 0x0000000905007c0c */ /* 0x000fe4000bf06320 */
[----:B------:R-:W-:Y:S02]  /*35a0*/  ISETP.GE.AND.EX P2, PT, R7, UR9, PT, P5 ;  /* 0x0000000907007c0c */ /* 0x000fe4000bf46350 */
[----:B------:R-:W-:Y:S01]  /*35b0*/  ISETP.GT.U32.OR P4, PT, R45, 0x22f, P4 ;  /* 0x0000022f2d00780c */ /* 0x000fe20002784470 */
[----:B-1----:R-:W-:Y:S01]  /*35c0*/  FMUL.FTZ R2, R12, UR8 ;  /* 0x000000080c027c20 */ /* 0x002fe20008410000 */
[----:B------:R-:W-:-:S02]  /*35d0*/  HADD2.F32 R12, -RZ, R39.H0_H0 ;  /* 0x20000027ff0c7230 */ /* 0x000fc40000004100 */
[----:B0-----:R-:W-:Y:S01]  /*35e0*/  FMUL.FTZ R17, R13, UR8 ;  /* 0x000000080d117c20 */ /* 0x001fe20008410000 */
[----:B------:R-:W-:Y:S02]  /*35f0*/  HADD2.F32 R39, -RZ, R39.H1_H1 ;  /* 0x30000027ff277230 */ /* 0x000fe40000004100 */
[--C-:B------:R-:W-:Y:S02]  /*3600*/  HADD2.F32 R13, -RZ, R38.reuse.H0_H0 ;  /* 0x20000026ff0d7230 */ /* 0x100fe40000004100 */
[----:B------:R-:W-:Y:S01]  /*3610*/  FADD.FTZ R12, R12, -UR19 ;  /* 0x800000130c0c7e21 */ /* 0x000fe20008010000 */
[----:B------:R-:W-:Y:S02]  /*3620*/  HADD2.F32 R38, -RZ, R38.H1_H1 ;  /* 0x30000026ff267230 */ /* 0x000fe40000004100 */
[----:B------:R-:W-:Y:S01]  /*3630*/  FADD.FTZ R39, R39, -UR19 ;  /* 0x8000001327277e21 */ /* 0x000fe20008010000 */
[----:B------:R-:W-:-:S03]  /*3640*/  FMUL.FTZ R29, R12, UR16 ;  /* 0x000000100c1d7c20 */ /* 0x000fc60008410000 */
        /* <DEDUP_REMOVED lines=20> */
.L_x_1056:
        /* <DEDUP_REMOVED lines=15> */
[----:B------:R-:W-:Y:S02]  /*3880*/  F2FP.F16.F32.PACK_AB R19, R19, R20 ;  /* 0x000000141313723e */ /* 0x000fe400000000ff */
[----:B------:R-:W-:Y:S02]  /*3890*/  LEA R14, P5, R12, UR8, 0x1 ;  /* 0x000000080c0e7c11 */ /* 0x000fe4000f8a08ff */
[----:B------:R-:W-:-:S04]  /*38a0*/  IADD3 R21, R13, R21, RZ ;  /* 0x000000150d157210 */ /* 0x000fc80007ffe0ff */
[----:B------:R-:W-:-:S05]  /*38b0*/  LEA.HI.X R15, R12, UR9, R21, 0x1, P5 ;  /* 0x000000090c0f7c11 */ /* 0x000fca000a8f0c15 */
[----:B------:R0:W-:Y:S02]  /*38c0*/  STG.E desc[UR14][R14.64], R19 ;  /* 0x000000130e007986 */ /* 0x0001e4000c10190e */
.L_x_1058:
[----:B------:R-:W-:Y:S05]  /*38d0*/  BSYNC B0 ;  /* 0x0000000000007941 */ /* 0x000fea0003800000 */
.L_x_1057:
[----:B------:R-:W-:Y:S01]  /*38e0*/  FADD.FTZ R18, R18, -UR19 ;  /* 0x8000001312127e21 */ /* 0x000fe20008010000 */
[----:B------:R-:W-:Y:S01]  /*38f0*/  FADD.FTZ R40, R40, -UR19 ;  /* 0x8000001328287e21 */ /* 0x000fe20008010000 */
[--C-:B------:R-:W-:Y:S02]  /*3900*/  HADD2.F32 R13, -RZ, R37.reuse.H0_H0 ;  /* 0x20000025ff0d7230 */ /* 0x100fe40000004100 */
[----:B------:R-:W-:Y:S02]  /*3910*/  HADD2.F32 R12, -RZ, R37.H1_H1 ;  /* 0x30000025ff0c7230 */ /* 0x000fe40000004100 */
[----:B------:R-:W-:Y:S01]  /*3920*/  FMUL.FTZ R27, R18, UR16 ;  /* 0x00000010121b7c20 */ /* 0x000fe20008410000 */
[----:B------:R-:W-:Y:S01]  /*3930*/  FMUL.FTZ R40, R40, UR16 ;  /* 0x0000001028287c20 */ /* 0x000fe20008410000 */
        /* <DEDUP_REMOVED lines=19> */
.L_x_1059:
[----:B------:R-:W-:Y:S04]  /*3a70*/  BSSY B0, `(.L_x_1060) ;  /* 0x0000014000007945 */ /* 0x000fe80003800000 */
[----:B------:R-:W-:Y:S05]  /*3a80*/  @P4 BRA `(.L_x_1061) ;  /* 0x0000000000484947 */ /* 0x000fea0003800000 */
[C-C-:B0-----:R-:W-:Y:S01]  /*3a90*/  FFMA.FTZ R14, R2.reuse, R27, R17.reuse ;  /* 0x0000001b020e7223 */ /* 0x141fe20000010011 */
[----:B------:R-:W-:Y:S01]  /*3aa0*/  FFMA.FTZ R15, R2, R40, R17 ;  /* 0x00000028020f7223 */ /* 0x000fe20000010011 */
[----:B------:R-:W-:Y:S02]  /*3ab0*/  ULDC.64 UR8, c[0x0][0x288] ;  /* 0x0000a20000087ab9 */ /* 0x000fe40000000a00 */
[----:B------:R-:W-:Y:S01]  /*3ac0*/  FFMA.FTZ R14, R13, R8, -R14 ;  /* 0x000000080d0e7223 */ /* 0x000fe2000001080e */
[----:B------:R-:W-:Y:S01]  /*3ad0*/  FFMA.FTZ R15, R12, R9, -R15 ;  /* 0x000000090c0f7223 */ /* 0x000fe2000001080f */
[----:B------:R-:W-:Y:S01]  /*3ae0*/  MOV R12, R48 ;  /* 0x00000030000c7202 */ /* 0x000fe20000000f00 */
[----:B------:R-:W-:Y:S01]  /*3af0*/  IMAD R16, R16, UR8, RZ ;  /* 0x0000000810107c24 */ /* 0x000fe2000f8e02ff */
[----:B------:R-:W-:Y:S01]  /*3b00*/  MOV R13, R51 ;  /* 0x00000033000d7202 */ /* 0x000fe20000000f00 */
[----:B------:R-:W-:Y:S02]  /*3b10*/  FMUL.FTZ R19, R14, UR16 ;  /* 0x000000100e137c20 */ /* 0x000fe40008410000 */
[----:B------:R-:W-:-:S02]  /*3b20*/  IMAD R21, R43, UR9, R16 ;  /* 0x000000092b157c24 */ /* 0x000fc4000f8e0210 */
[----:B------:R-:W-:Y:S01]  /*3b30*/  FMUL.FTZ R16, R15, UR16 ;  /* 0x000000100f107c20 */ /* 0x000fe20008410000 */
[----:B------:R-:W-:Y:S01]  /*3b40*/  IMAD.WIDE.U32 R12, R43, UR8, R12 ;  /* 0x000000082b0c7c25 */ /* 0x000fe2000f8e000c */
[----:B------:R-:W-:Y:S02]  /*3b50*/  ULDC.64 UR8, c[0x0][0x210] ;  /* 0x0000840000087ab9 */ /* 0x000fe40000000a00 */
[----:B------:R-:W-:Y:S02]  /*3b60*/  LEA R14, P4, R12, UR8, 0x1 ;  /* 0x000000080c0e7c11 */ /* 0x000fe4000f8808ff */
[----:B------:R-:W-:Y:S02]  /*3b70*/  IADD3 R21, R13, R21, RZ ;  /* 0x000000150d157210 */ /* 0x000fe40007ffe0ff */
[----:B------:R-:W-:Y:S02]  /*3b80*/  F2FP.F16.F32.PACK_AB R13, R16, R19 ;  /* 0x00000013100d723e */ /* 0x000fe400000000ff */
[----:B------:R-:W-:-:S05]  /*3b90*/  LEA.HI.X R15, R12, UR9, R21, 0x1, P4 ;  /* 0x000000090c0f7c11 */ /* 0x000fca000a0f0c15 */
[----:B------:R1:W-:Y:S02]  /*3ba0*/  STG.E desc[UR14][R14.64], R13 ;  /* 0x0000000d0e007986 */ /* 0x0003e4000c10190e */
.L_x_1061:
[----:B------:R-:W-:Y:S05]  /*3bb0*/  BSYNC B0 ;  /* 0x0000000000007941 */ /* 0x000fea0003800000 */
.L_x_1060:
[--C-:B------:R-:W-:Y:S01]  /*3bc0*/  HADD2.F32 R12, -RZ, R35.reuse.H0_H0 ;  /* 0x20000023ff0c7230 */ /* 0x100fe20000004100 */
[C---:B------:R-:W-:Y:S01]  /*3bd0*/  ISETP.GT.U32.OR P0, PT, R45.reuse, 0x22f, P0 ;  /* 0x0000022f2d00780c */ /* 0x040fe20000704470 */
[----:B------:R-:W-:Y:S01]  /*3be0*/  HADD2.F32 R35, -RZ, R35.H1_H1 ;  /* 0x30000023ff237230 */ /* 0x000fe20000004100 */
[----:B------:R-:W-:Y:S01]  /*3bf0*/  ISETP.GT.U32.OR P2, PT, R45, 0x22f, P2 ;  /* 0x0000022f2d00780c */ /* 0x000fe20001744470 */
[----:B-1----:R-:W-:Y:S02]  /*3c00*/  HADD2.F32 R13, -RZ, R34.H0_H0 ;  /* 0x20000022ff0d7230 */ /* 0x002fe40000004100 */
[----:B0-----:R-:W-:Y:S01]  /*3c10*/  FADD.FTZ R14, R12, -UR19 ;  /* 0x800000130c0e7e21 */ /* 0x001fe20008010000 */
[----:B------:R-:W-:Y:S02]  /*3c20*/  HADD2.F32 R12, -RZ, R36.H0_H0 ;  /* 0x20000024ff0c7230 */ /* 0x000fe40000004100 */
[----:B------:R-:W-:Y:S01]  /*3c30*/  FADD.FTZ R35, R35, -UR19 ;  /* 0x8000001323237e21 */ /* 0x000fe20008010000 */
[----:B------:R-:W-:-:S02]  /*3c40*/  HADD2.F32 R34, -RZ, R34.H1_H1 ;  /* 0x30000022ff227230 */ /* 0x000fc40000004100 */
[----:B------:R-:W-:Y:S01]  /*3c50*/  FMUL.FTZ R25, R14, UR16 ;  /* 0x000000100e197c20 */ /* 0x000fe20008410000 */
[----:B------:R-:W-:Y:S02]  /*3c60*/  HADD2.F32 R36, -RZ, R36.H1_H1 ;  /* 0x30000024ff247230 */ /* 0x000fe40000004100 */
        /* <DEDUP_REMOVED lines=20> */
.L_x_1062:
[----:B------:R-:W-:Y:S04]  /*3db0*/  BSSY B0, `(.L_x_1063) ;  /* 0x0000014000007945 */ /* 0x000fe80003800000 */
[----:B------:R-:W-:Y:S05]  /*3dc0*/  @P0 BRA `(.L_x_1064) ;  /* 0x0000000000480947 */ /* 0x000fea0003800000 */
[C-C-:B------:R-:W-:Y:S01]  /*3dd0*/  FFMA.FTZ R14, R2.reuse, R25, R17.reuse ;  /* 0x00000019020e7223 */ /* 0x140fe20000010011 */
        /* <DEDUP_REMOVED lines=17> */
.L_x_1064:
[----:B------:R-:W-:Y:S05]  /*3ef0*/  BSYNC B0 ;  /* 0x0000000000007941 */ /* 0x000fea0003800000 */
.L_x_1063:
[----:B------:R-:W-:Y:S01]  /*3f00*/  FADD.FTZ R12, R12, -UR19 ;  /* 0x800000130c0c7e21 */ /* 0x000fe20008010000 */
[----:B------:R-:W-:Y:S01]  /*3f10*/  FADD.FTZ R36, R36, -UR19 ;  /* 0x8000001324247e21 */ /* 0x000fe20008010000 */
[--C-:B0-----:R-:W-:Y:S02]  /*3f20*/  HADD2.F32 R5, -RZ, R6.reuse.H0_H0 ;  /* 0x20000006ff057230 */ /* 0x101fe40000004100 */
[----:B------:R-:W-:Y:S02]  /*3f30*/  HADD2.F32 R6, -RZ, R6.H1_H1 ;  /* 0x30000006ff067230 */ /* 0x000fe40000004100 */
        /* <DEDUP_REMOVED lines=21> */
.L_x_1065:
[----:B------:R-:W-:Y:S04]  /*4090*/  BSSY B0, `(.L_x_1066) ;  /* 0x0000013000007945 */ /* 0x000fe80003800000 */
[----:B------:R-:W-:Y:S05]  /*40a0*/  @P2 BRA `(.L_x_1067) ;  /* 0x0000000000442947 */ /* 0x000fea0003800000 */
[C-C-:B------:R-:W-:Y:S01]  /*40b0*/  FFMA.FTZ R10, R2.reuse, R23, R17.reuse ;  /* 0x00000017020a7223 */ /* 0x140fe20000010011 */
[----:B------:R-:W-:Y:S01]  /*40c0*/  ULDC.64 UR8, c[0x0][0x288] ;  /* 0x0000a20000087ab9 */ /* 0x000fe20000000a00 */
[----:B------:R-:W-:Y:S01]  /*40d0*/  FFMA.FTZ R17, R2, R36, R17 ;  /* 0x0000002402117223 */ /* 0x000fe20000010011 */
[----:B------:R-:W-:Y:S01]  /*40e0*/  MOV R49, R51 ;  /* 0x0000003300317202 */ /* 0x000fe20000000f00 */
[----:B------:R-:W-:Y:S02]  /*40f0*/  IMAD R2, R7, UR8, RZ ;  /* 0x0000000807027c24 */ /* 0x000fe4000f8e02ff */
[----:B------:R-:W-:Y:S01]  /*4100*/  FFMA.FTZ R10, R5, R8, -R10 ;  /* 0x00000008050a7223 */ /* 0x000fe2000001080a */
[----:B------:R-:W-:Y:S01]  /*4110*/  FFMA.FTZ R17, R6, R9, -R17 ;  /* 0x0000000906117223 */ /* 0x000fe20000010811 */
[----:B------:R-:W-:-:S04]  /*4120*/  IMAD.WIDE.U32 R48, R41, UR8, R48 ;  /* 0x0000000829307c25 */ /* 0x000fc8000f8e0030 */
[----:B------:R-:W-:Y:S01]  /*4130*/  FMUL.FTZ R5, R10, UR16 ;  /* 0x000000100a057c20 */ /* 0x000fe20008410000 */
[----:B------:R-:W-:Y:S01]  /*4140*/  IMAD R7, R41, UR9, R2 ;  /* 0x0000000929077c24 */ /* 0x000fe2000f8e0202 */
[----:B------:R-:W-:Y:S01]  /*4150*/  ULDC.64 UR8, c[0x0][0x210] ;  /* 0x0000840000087ab9 */ /* 0x000fe20000000a00 */
[----:B------:R-:W-:Y:S01]  /*4160*/  FMUL.FTZ R2, R17, UR16 ;  /* 0x0000001011027c20 */ /* 0x000fe20008410000 */
[----:B------:R-:W-:Y:S02]  /*4170*/  LEA R6, P0, R48, UR8, 0x1 ;  /* 0x0000000830067c11 */ /* 0x000fe4000f8008ff */
[----:B------:R-:W-:Y:S02]  /*4180*/  IADD3 R7, R49, R7, RZ ;  /* 0x0000000731077210 */ /* 0x000fe40007ffe0ff */
[----:B------:R-:W-:Y:S02]  /*4190*/  F2FP.F16.F32.PACK_AB R5, R2, R5 ;  /* 0x000000050205723e */ /* 0x000fe400000000ff */
[----:B------:R-:W-:-:S05]  /*41a0*/  LEA.HI.X R7, R48, UR9, R7, 0x1, P0 ;  /* 0x0000000930077c11 */ /* 0x000fca00080f0c07 */
[----:B------:R0:W-:Y:S02]  /*41b0*/  STG.E desc[UR14][R6.64], R5 ;  /* 0x0000000506007986 */ /* 0x0001e4000c10190e */
.L_x_1067:
[----:B------:R-:W-:Y:S05]  /*41c0*/  BSYNC B0 ;  /* 0x0000000000007941 */ /* 0x000fea0003800000 */
.L_x_1066:
[----:B------:R-:W-:Y:S01]  /*41d0*/  ULDC UR8, c[0x0][0x10] ;  /* 0x0000040000087ab9 */ /* 0x000fe20000000800 */
[----:B------:R-:W-:Y:S02]  /*41e0*/  UIADD3 UR4, UR4, 0x1, URZ ;  /* 0x0000000104047890 */ /* 0x000fe4000fffe03f */
[----:B------:R-:W-:-:S04]  /*41f0*/  UIADD3 UR6, UR8, UR6, URZ ;  /* 0x0000000608067290 */ /* 0x000fc8000fffe03f */
[----:B------:R-:W-:-:S06]  /*4200*/  UISETP.GE.AND UP0, UPT, UR6, UR5, UPT ;  /* 0x000000050600728c */ /* 0x000fcc000bf06270 */
[----:B------:R-:W-:-:S13]  /*4210*/  PLOP3.LUT P0, PT, PT, PT, UP0, 0x80, 0x0 ;  /* 0x000000000000781c */ /* 0x000fda0003f0f008 */
[----:B------:R-:W-:Y:S05]  /*4220*/  @!P0 BRA `(.L_x_1068) ;  /* 0xffffffc000308947 */ /* 0x000fea000383ffff */
.L_x_1033:
[----:B------:R-:W1:Y:S01]  /*4230*/  LDC R4, c[0x0][0xc] ;  /* 0x00000300ff047b82 */ /* 0x000e620000000800 */
[----:B------:R-:W-:Y:S01]  /*4240*/  ISETP.NE.AND P1, PT, R45, RZ, PT ;  /* 0x000000ff2d00720c */ /* 0x000fe20003f25270 */
[----:B------:R-:W-:Y:S06]  /*4250*/  BSSY B0, `(.L_x_1069) ;  /* 0x0000011000007945 */ /* 0x000fec0003800000 */
[----:B0-----:R-:W0:Y:S08]  /*4260*/  LDC R7, c[0x0][0x10] ;  /* 0x00000400ff077b82 */ /* 0x001e300000000800 */
[----:B------:R-:W2:Y:S01]  /*4270*/  LDC.64 R2, c[0x0][0x258] ;  /* 0x00009600ff027b82 */ /* 0x000ea20000000a00 */
[----:B-1----:R-:W-:-:S02]  /*4280*/  ISETP.NE.AND P0, PT, R4, 0x1, PT ;  /* 0x000000010400780c */ /* 0x002fc40003f05270 */
[----:B0-----:R-:W-:-:S04]  /*4290*/  SHF.L.U32 R0, R7, 0x1, RZ ;  /* 0x0000000107007819 */ /* 0x001fc800000006ff */
        /* <DEDUP_REMOVED lines=12> */
.L_x_1070:
[----:B------:R-:W-:Y:S05]  /*4360*/  BSYNC B0 ;  /* 0x0000000000007941 */ /* 0x000fea0003800000 */
.L_x_1069:
        /* <DEDUP_REMOVED lines=11> */
.L_x_1072:
[----:B------:R-:W2:Y:S04]  /*4420*/  LDG.E.STRONG.GPU R5, desc[UR14][R2.64] ;  /* 0x0000000e02057981 */ /* 0x000ea8000c1ef900 */
[----:B--2---:R-:W-:Y:S01]  /*4430*/  CCTL.IVALL ;  /* 0x00000000ff00798f */ /* 0x004fe20002000000 */
[----:B------:R-:W-:Y:S05]  /*4440*/  YIELD ;  /* 0x0000000000007946 */ /* 0x000fea0003800000 */
[----:B------:R-:W-:-:S13]  /*4450*/  ISETP.NE.AND P0, PT, R5, R0, PT ;  /* 0x000000000500720c */ /* 0x000fda0003f05270 */
[----:B------:R-:W-:Y:S05]  /*4460*/  @P0 BRA `(.L_x_1072) ;  /* 0xfffffffc00ec0947 */ /* 0x000fea000383ffff */
.L_x_1071:
        /* <DEDUP_REMOVED lines=24> */
.L_x_1073:
        /* <DEDUP_REMOVED lines=23> */
.L_x_1074:
        /* <DEDUP_REMOVED lines=10> */
.L_x_5126:


//--------------------- .text._Z35group_norm_nhwc_bwd_one_pass_kernelI11Fp16IOFp32WLi128ELi70ELi560EEv26Group_norm_nhwc_bwd_params --------------------------
	.section	.text._Z35group_norm_nhwc_bwd_one_pass_kernelI11Fp16IOFp32WLi128ELi70ELi560EEv26Group_norm_nhwc_bwd_params,"ax",@progbits
	.align	128
        .global         _Z35group_norm_nhwc_bwd_one_pass_kernelI11Fp16IOFp32WLi128ELi70ELi560EEv26Group_norm_nhwc_bwd_params
        .type           _Z35group_norm_nhwc_bwd_one_pass_kernelI11Fp16IOFp32WLi128ELi70ELi560EEv26Group_norm_nhwc_bwd_params,@function
        .size           _Z35group_norm_nhwc_bwd_one_pass_kernelI11Fp16IOFp32WLi128ELi70ELi560EEv26Group_norm_nhwc_bwd_params,(.L_x_5127 - _Z35group_norm_nhwc_bwd_one_pass_kernelI11Fp16IOFp32WLi128ELi70ELi560EEv26Group_norm_nhwc_bwd_params)
        .other          _Z35group_norm_nhwc_bwd_one_pass_kernelI11Fp16IOFp32WLi128ELi70ELi560EEv26Group_norm_nhwc_bwd_params,@"STO_CUDA_ENTRY STV_DEFAULT"
_Z35group_norm_nhwc_bwd_one_pass_kernelI11Fp16IOFp32WLi128ELi70ELi560EEv26Group_norm_nhwc_bwd_params:
.text._Z35group_norm_nhwc_bwd_one_pass_kernelI11Fp16IOFp32WLi128ELi70ELi560EEv26Group_norm_nhwc_bwd_params:
        /* <DEDUP_REMOVED lines=15> */
[----:B------:R-:W-:Y:S01]  /*00f0*/  SHF.R.U32.HI R2, RZ, 0x5, R2 ;  /* 0x00000005ff027819 */ /* 0x000fe20000011602 */
[----:B------:R-:W-:Y:S02]  /*0100*/  UIMAD.WIDE.U32 UR8, UR10, 0x3, URZ ;  /* 0x000000030a0878a5 */ /* 0x000fe4000f8e003f */
[----:B------:R-:W-:Y:S02]  /*0110*/  ULEA.HI UR7, UP0, UR11, UR10, URZ, 0x1 ;  /* 0x0000000a0b077291 */ /* 0x000fe4000f81083f */
[----:B------:R-:W-:Y:S01]  /*0120*/  UIMAD UR10, UR11, 0x3, URZ ;  /* 0x000000030b0a78a4 */ /* 0x000fe2000f8e023f */
[----:B------:R-:W0:Y:S01]  /*0130*/  LDC R3, c[0x0][0x2ac] ;  /* 0x0000ab00ff037b82 */ /* 0x000e220000000800 */
[----:B------:R-:W-:Y:S01]  /*0140*/  IMAD R44, R2, -0x23, R0 ;  /* 0xffffffdd022c7824 */ /* 0x000fe200078e0200 */
[----:B------:R-:W-:-:S02]  /*0150*/  UIADD3.X UR4, URZ, UR11, URZ, UP0, !UPT ;  /* 0x0000000b3f047290 */ /* 0x000fc400087fe43f */
[----:B------:R-:W-:Y:S01]  /*0160*/  UIADD3 UR10, UR9, UR10, URZ ;  /* 0x0000000a090a7290 */ /* 0x000fe2000fffe03f */
[----:B------:R-:W-:Y:S01]  /*0170*/  ULDC.64 UR12, c[0x0][0x290] ;  /* 0x0000a400000c7ab9 */ /* 0x000fe20000000a00 */
[----:B------:R-:W-:Y:S01]  /*0180*/  USHF.R.S64 UR7, UR7, 0x1, UR4 ;  /* 0x0000000107077899 */ /* 0x000fe20008001004 */
[----:B------:R-:W-:Y:S01]  /*0190*/  SHF.L.U32 R44, R44, 0x1, RZ ;  /* 0x000000012c2c7819 */ /* 0x000fe200000006ff */
[----:B------:R-:W-:Y:S02]  /*01a0*/  ULEA.HI UR8, UP0, UR10, UR8, URZ, 0x1 ;  /* 0x000000080a087291 */ /* 0x000fe4000f81083f */
[----:B------:R-:W-:Y:S02]  /*01b0*/  USHF.R.S32.HI UR9, URZ, 0x1, UR4 ;  /* 0x000000013f097899 */ /* 0x000fe40008011404 */
[----:B------:R-:W-:Y:S02]  /*01c0*/  UIADD3.X UR10, URZ, UR10, URZ, UP0, !UPT ;  /* 0x0000000a3f0a7290 */ /* 0x000fe400087fe43f */
[----:B------:R-:W-:-:S02]  /*01d0*/  USHF.L.U64.HI UR9, UR7, 0x2, UR9 ;  /* 0x0000000207097899 */ /* 0x000fc40008010209 */
[----:B------:R-:W-:Y:S02]  /*01e0*/  USHF.R.S64 UR8, UR8, 0x1, UR10 ;  /* 0x0000000108087899 */ /* 0x000fe4000800100a */
[----:B------:R-:W-:Y:S01]  /*01f0*/  USHF.R.S32.HI UR10, URZ, 0x1, UR10 ;  /* 0x000000013f0a7899 */ /* 0x000fe2000801140a */
[----:B------:R-:W-:Y:S01]  /*0200*/  ULDC.U8 UR17, c[0x0][0x2a4] ;  /* 0x0000a90000117ab9 */ /* 0x000fe20000000000 */
[----:B------:R-:W-:Y:S02]  /*0210*/  UMOV UR4, URZ ;  /* 0x0000003f00047c82 */ /* 0x000fe40008000000 */
        /* <DEDUP_REMOVED lines=9> */
[----:B------:R-:W-:Y:S02]  /*02b0*/  IADD3 R49, R2, 0x20, RZ ;  /* 0x0000002002317810 */ /* 0x000fe40007ffe0ff */
[----:B------:R-:W-:Y:S02]  /*02c0*/  ISETP.LT.U32.AND P1, PT, R0, 0x230, !P1 ;  /* 0x000002300000780c */ /* 0x000fe40004f21070 */
[C---:B------:R-:W-:Y:S02]  /*02d0*/  IADD3 R48, R2.reuse, 0x30, RZ ;  /* 0x0000003002307810 */ /* 0x040fe40007ffe0ff */
[C---:B------:R-:W-:Y:S02]  /*02e0*/  IADD3 R47, R2.reuse, 0x40, RZ ;  /* 0x00000040022f7810 */ /* 0x040fe40007ffe0ff */
[C---:B------:R-:W-:Y:S02]  /*02f0*/  IADD3 R46, R2.reuse, 0x50, RZ ;  /* 0x00000050022e7810 */ /* 0x040fe40007ffe0ff */
[----:B------:R-:W-:-:S02]  /*0300*/  IADD3 R45, R2, 0x60, RZ ;  /* 0x00000060022d7810 */ /* 0x000fc40007ffe0ff */
[----:B------:R-:W-:-:S07]  /*0310*/  IADD3 R50, R2, 0x70, RZ ;  /* 0x0000007002327810 */ /* 0x000fce0007ffe0ff */
.L_x_1126:
[----:B0-----:R-:W0:Y:S01]  /*0320*/  LDC R8, c[0x0][0x2a0] ;  /* 0x0000a800ff087b82 */ /* 0x001e220000000800 */
[----:B------:R-:W-:Y:S01]  /*0330*/  IABS R9, UR6 ;  /* 0x0000000600097c13 */ /* 0x000fe20008000000 */
[----:B------:R-:W-:Y:S01]  /*0340*/  ULDC.64 UR18, c[0x0][0x290] ;  /* 0x0000a40000127ab9 */ /* 0x000fe20000000a00 */
[----:B------:R-:W-:Y:S01]  /*0350*/  ISETP.LE.AND P5, PT, RZ, UR6, PT ;  /* 0x00000006ff007c0c */ /* 0x000fe2000bfa3270 */
[----:B------:R-:W-:Y:S01]  /*0360*/  ULDC.64 UR12, c[0x0][0x298] ;  /* 0x0000a600000c7ab9 */ /* 0x000fe20000000a00 */
[----:B------:R-:W-:Y:S02]  /*0370*/  SHF.R.S32.HI R53, RZ, 0x1f, R51 ;  /* 0x0000001fff357819 */ /* 0x000fe40000011433 */
[----:B------:R-:W-:Y:S02]  /*0380*/  CS2R R32, SRZ ;  /* 0x0000000000207805 */ /* 0x000fe4000001ff00 */
[----:B------:R-:W-:Y:S01]  /*0390*/  SHF.R.S32.HI R24, RZ, 0x1f, R49 ;  /* 0x0000001fff187819 */ /* 0x000fe20000011431 */
[----:B-1----:R-:W1:Y:S01]  /*03a0*/  @P1 LDC.64 R10, c[0x0][0x288] ;  /* 0x0000a200ff0a1b82 */ /* 0x002e620000000a00 */
[----:B------:R-:W-:-:S02]  /*03b0*/  SHF.R.S32.HI R16, RZ, 0x1f, R2 ;  /* 0x0000001fff107819 */ /* 0x000fc40000011402 */
[----:B------:R-:W-:-:S05]  /*03c0*/  SHF.R.S32.HI R26, RZ, 0x1f, R48 ;  /* 0x0000001fff1a7819 */ /* 0x000fca0000011430 */
[----:B------:R-:W2:Y:S01]  /*03d0*/  @P1 LDC.64 R12, c[0x0][0x230] ;  /* 0x00008c00ff0c1b82 */ /* 0x000ea20000000a00 */
[----:B0-----:R-:W-:-:S07]  /*03e0*/  IABS R6, R8 ;  /* 0x0000000800067213 */ /* 0x001fce0000000000 */
[----:B------:R-:W0:Y:S01]  /*03f0*/  @P1 LDC.64 R22, c[0x0][0x228] ;  /* 0x00008a00ff161b82 */ /* 0x000e220000000a00 */
[----:B------:R-:W3:Y:S08]  /*0400*/  I2F.RP R3, R6 ;  /* 0x0000000600037306 */ /* 0x000ef00000209400 */
[----:B---3--:R-:W3:Y:S02]  /*0410*/  MUFU.RCP R3, R3 ;  /* 0x0000000300037308 */ /* 0x008ee40000001000 */
[----:B---3--:R-:W-:-:S06]  /*0420*/  IADD3 R4, R3, 0xffffffe, RZ ;  /* 0x0ffffffe03047810 */ /* 0x008fcc0007ffe0ff */
[----:B------:R3:W4:Y:S02]  /*0430*/  F2I.FTZ.U32.TRUNC.NTZ R5, R4 ;  /* 0x0000000400057305 */ /* 0x000724000021f000 */
[----:B---3--:R-:W-:Y:S01]  /*0440*/  HFMA2.MMA R4, -RZ, RZ, 0, 0 ;  /* 0x00000000ff047435 */ /* 0x008fe200000001ff */
[----:B----4-:R-:W-:-:S05]  /*0450*/  IADD3 R7, RZ, -R5, RZ ;  /* 0x80000005ff077210 */ /* 0x010fca0007ffe0ff */
[----:B------:R-:W-:-:S04]  /*0460*/  IMAD R7, R7, R6, RZ ;  /* 0x0000000607077224 */ /* 0x000fc800078e02ff */
[----:B------:R-:W-:Y:S01]  /*0470*/  IMAD.HI.U32 R5, R5, R7, R4 ;  /* 0x0000000705057227 */ /* 0x000fe200078e0004 */
[----:B------:R-:W-:-:S05]  /*0480*/  MOV R7, R9 ;  /* 0x0000000900077202 */ /* 0x000fca0000000f00 */
[----:B------:R-:W-:-:S05]  /*0490*/  IMAD.HI.U32 R5, R5, R7, RZ ;  /* 0x0000000705057227 */ /* 0x000fca00078e00ff */
[----:B------:R-:W-:-:S05]  /*04a0*/  IADD3 R3, -R5, RZ, RZ ;  /* 0x000000ff05037210 */ /* 0x000fca0007ffe1ff */
[----:B------:R-:W-:Y:S01]  /*04b0*/  IMAD R3, R6, R3, R7 ;  /* 0x0000000306037224 */ /* 0x000fe200078e0207 */
[----:B------:R-:W-:-:S04]  /*04c0*/  LOP3.LUT R7, R8, UR6, RZ, 0x3c, !PT ;  /* 0x0000000608077c12 */ /* 0x000fc8000f8e3cff */
[----:B------:R-:W-:Y:S02]  /*04d0*/  ISETP.GT.U32.AND P3, PT, R6, R3, PT ;  /* 0x000000030600720c */ /* 0x000fe40003f64070 */
[----:B------:R-:W-:-:S11]  /*04e0*/  ISETP.GE.AND P0, PT, R7, RZ, PT ;  /* 0x000000ff0700720c */ /* 0x000fd60003f06270 */
[-C--:B------:R-:W-:Y:S02]  /*04f0*/  @!P3 IADD3 R3, R3, -R6.reuse, RZ ;  /* 0x800000060303b210 */ /* 0x080fe40007ffe0ff */
[----:B------:R-:W-:Y:S02]  /*0500*/  @!P3 IADD3 R5, R5, 0x1, RZ ;  /* 0x000000010505b810 */ /* 0x000fe40007ffe0ff */
[CC--:B------:R-:W-:Y:S02]  /*0510*/  ISETP.GE.U32.AND P2, PT, R3.reuse, R6.reuse, PT ;  /* 0x000000060300720c */ /* 0x0c0fe40003f46070 */
[----:B------:R-:W-:Y:S02]  /*0520*/  ISETP.GT.U32.AND P4, PT, R6, R3, PT ;  /* 0x000000030600720c */ /* 0x000fe40003f84070 */
[----:B------:R-:W-:Y:S02]  /*0530*/  IADD3 R4, R3, -R6, RZ ;  /* 0x8000000603047210 */ /* 0x000fe40007ffe0ff */
[----:B------:R-:W-:-:S02]  /*0540*/  ISETP.NE.AND P3, PT, R8, RZ, PT ;  /* 0x000000ff0800720c */ /* 0x000fc40003f65270 */
[----:B------:R-:W-:Y:S02]  /*0550*/  SEL R3, R4, R3, !P4 ;  /* 0x0000000304037207 */ /* 0x000fe40006000000 */
[----:B------:R-:W-:Y:S02]  /*0560*/  LOP3.LUT R4, RZ, R8, RZ, 0x33, !PT ;  /* 0x00000008ff047212 */ /* 0x000fe400078e33ff */
[----:B------:R-:W-:Y:S02]  /*0570*/  @!P5 IADD3 R3, -R3, RZ, RZ ;  /* 0x000000ff0303d210 */ /* 0x000fe40007ffe1ff */
[----:B------:R-:W-:Y:S02]  /*0580*/  @P2 IADD3 R5, R5, 0x1, RZ ;  /* 0x0000000105052810 */ /* 0x000fe40007ffe0ff */
[----:B------:R-:W-:Y:S02]  /*0590*/  ISETP.GE.U32.AND P2, PT, R51, UR18, PT ;  /* 0x0000001233007c0c */ /* 0x000fe4000bf46070 */
[----:B------:R-:W-:-:S02]  /*05a0*/  MOV R7, R5 ;  /* 0x0000000500077202 */ /* 0x000fc40000000f00 */
[----:B------:R-:W-:Y:S02]  /*05b0*/  ISETP.GE.AND.EX P2, PT, R53, UR19, PT, P2 ;  /* 0x0000001335007c0c */ /* 0x000fe4000bf46320 */
[----:B------:R-:W-:Y:S02]  /*05c0*/  SEL R38, R4, R3, !P3 ;  /* 0x0000000304267207 */ /* 0x000fe40005800000 */
[----:B------:R-:W-:Y:S02]  /*05d0*/  @!P0 IADD3 R7, -R7, RZ, RZ ;  /* 0x000000ff07078210 */ /* 0x000fe40007ffe1ff */
[----:B------:R-:W-:Y:S01]  /*05e0*/  ISETP.GT.U32.OR P2, PT, R0, 0x22f, P2 ;  /* 0x0000022f0000780c */ /* 0x000fe20001744470 */
[----:B------:R-:W-:Y:S01]  /*05f0*/  IMAD R5, R38, 0x46, RZ ;  /* 0x0000004626057824 */ /* 0x000fe200078e02ff */
[----:B------:R-:W-:Y:S02]  /*0600*/  SEL R3, R4, R7, !P3 ;  /* 0x0000000704037207 */ /* 0x000fe40005800000 */
[----:B------:R-:W-:-:S02]  /*0610*/  SHF.R.S32.HI R8, RZ, 0x1f, R44 ;  /* 0x0000001fff087819 */ /* 0x000fc4000001142c */
[----:B------:R-:W-:Y:S02]  /*0620*/  IADD3 R6, P0, R44, R5, RZ ;  /* 0x000000052c067210 */ /* 0x000fe40007f1e0ff */
[----:B------:R-:W-:Y:S02]  /*0630*/  SHF.R.S32.HI R4, RZ, 0x1f, R3 ;  /* 0x0000001fff047819 */ /* 0x000fe40000011403 */
[----:B------:R-:W-:Y:S02]  /*0640*/  ISETP.GE.U32.AND P4, PT, R49, UR18, PT ;  /* 0x0000001231007c0c */ /* 0x000fe4000bf86070 */
[----:B------:R-:W-:Y:S01]  /*0650*/  LEA.HI.X.SX32 R7, R5, R8, 0x1, P0 ;  /* 0x0000000805077211 */ /* 0x000fe200000f0eff */
[----:B------:R-:W-:Y:S01]  /*0660*/  IMAD R4, R4, UR12, RZ ;  /* 0x0000000c04047c24 */ /* 0x000fe2000f8e02ff */
[----:B------:R-:W3:Y:S01]  /*0670*/  @!P2 LDC.64 R14, c[0x0][0x288] ;  /* 0x0000a200ff0eab82 */ /* 0x000ee20000000a00 */
[----:B------:R-:W-:Y:S02]  /*0680*/  ISETP.GE.AND.EX P4, PT, R24, UR19, PT, P4 ;  /* 0x0000001318007c0c */ /* 0x000fe4000bf86340 */
[C---:B------:R-:W-:Y:S01]  /*0690*/  IMAD R9, R3.reuse, UR13, R4 ;  /* 0x0000000d03097c24 */ /* 0x040fe2000f8e0204 */
[----:B------:R-:W-:Y:S01]  /*06a0*/  ISETP.GE.U32.AND P0, PT, R48, UR18, PT ;  /* 0x0000001230007c0c */ /* 0x000fe2000bf06070 */
[----:B------:R-:W-:Y:S01]  /*06b0*/  IMAD.WIDE.U32 R6, R3, UR12, R6 ;  /* 0x0000000c03067c25 */ /* 0x000fe2000f8e0006 */
[----:B------:R-:W-:-:S02]  /*06c0*/  ISETP.GT.U32.OR P4, PT, R0, 0x22f, P4 ;  /* 0x0000022f0000780c */ /* 0x000fc40002784470 */
[----:B------:R-:W-:Y:S01]  /*06d0*/  CS2R R40, SRZ ;  /* 0x0000000000287805 */ /* 0x000fe2000001ff00 */
[----:B------:R-:W4:Y:S01]  /*06e0*/  @!P2 LDC.64 R18, c[0x0][0x230] ;  /* 0x00008c00ff12ab82 */ /* 0x000f220000000a00 */
[----:B-1----:R-:W-:Y:S01]  /*06f0*/  @P1 IMAD R3, R16, R10, RZ ;  /* 0x0000000a10031224 */ /* 0x002fe200078e02ff */
[----:B------:R-:W-:Y:S01]  /*0700*/  IADD3 R9, R7, R9, RZ ;  /* 0x0000000907097210 */ /* 0x000fe20007ffe0ff */
[----:B------:R-:W-:Y:S01]  /*0710*/  ULDC.64 UR12, c[0x0][0x248] ;  /* 0x00009200000c7ab9 */ /* 0x000fe20000000a00 */
[-C--:B------:R-:W-:Y:S01]  /*0720*/  @P1 MOV R8, R6.reuse ;  /* 0x0000000600081202 */ /* 0x080fe20000000f00 */
[C---:B------:R-:W-:Y:S01]  /*0730*/  @P1 IMAD R3, R2.reuse, R11, R3 ;  /* 0x0000000b02031224 */ /* 0x040fe200078e0203 */
[----:B------:R-:W-:Y:S02]  /*0740*/  @!P2 MOV R16, R6 ;  /* 0x000000060010a202 */ /* 0x000fe40000000f00 */
[----:B------:R-:W-:Y:S01]  /*0750*/  @!P2 MOV R17, R9 ;  /* 0x000000090011a202 */ /* 0x000fe20000000f00 */
[----:B------:R-:W-:Y:S01]  /*0760*/  @P1 IMAD.WIDE.U32 R10, R2, R10, R8 ;  /* 0x0000000a020a1225 */ /* 0x000fe200078e0008 */
[----:B------:R-:W-:Y:S01]  /*0770*/  ISETP.GE.AND.EX P0, PT, R26, UR19, PT, P0 ;  /* 0x000000131a007c0c */ /* 0x000fe2000bf06300 */
[----:B------:R-:W1:Y:S03]  /*0780*/  @!P4 LDC.64 R20, c[0x0][0x288] ;  /* 0x0000a200ff14cb82 */ /* 0x000e660000000a00 */
[----:B------:R-:W-:-:S02]  /*0790*/  @P1 IADD3 R11, R11, R3, RZ ;  /* 0x000000030b0b1210 */ /* 0x000fc40007ffe0ff */
[C---:B------:R-:W-:Y:S01]  /*07a0*/  @P1 SHF.L.U32 R3, R10.reuse, 0x1, RZ ;  /* 0x000000010a031819 */ /* 0x040fe200000006ff */
[----:B---3--:R-:W-:Y:S01]  /*07b0*/  @!P2 IMAD.WIDE.U32 R16, R51, R14, R16 ;  /* 0x0000000e3310a225 */ /* 0x008fe200078e0010 */
[----:B------:R-:W-:Y:S02]  /*07c0*/  @P1 SHF.L.U64.HI R4, R10, 0x1, R11 ;  /* 0x000000010a041819 */ /* 0x000fe4000001020b */
[----:B--2---:R-:W-:Y:S01]  /*07d0*/  @P1 IADD3 R12, P5, R3, R12, RZ ;  /* 0x0000000c030c1210 */ /* 0x004fe20007fbe0ff */
[----:B------:R-:W-:Y:S01]  /*07e0*/  @!P2 IMAD R10, R53, R14, RZ ;  /* 0x0000000e350aa224 */ /* 0x000fe200078e02ff */
[----:B------:R-:W-:Y:S02]  /*07f0*/  ISETP.GT.U32.OR P0, PT, R0, 0x22f, P0 ;  /* 0x0000022f0000780c */ /* 0x000fe40000704470 */
[----:B------:R-:W-:Y:S01]  /*0800*/  @P1 IADD3.X R13, R4, R13, RZ, P5, !PT ;  /* 0x0000000d040d1210 */ /* 0x000fe20002ffe4ff */
[----:B------:R-:W-:Y:S01]  /*0810*/  @!P2 IMAD R15, R51, R15, R10 ;  /* 0x0000000f330fa224 */ /* 0x000fe200078e020a */
[----:B0-----:R-:W-:Y:S01]  /*0820*/  @P1 IADD3 R22, P3, R3, R22, RZ ;  /* 0x0000001603161210 */ /* 0x001fe20007f7e0ff */
[----:B------:R-:W0:Y:S02]  /*0830*/  @!P2 LDC.64 R10, c[0x0][0x228] ;  /* 0x00008a00ff0aab82 */ /* 0x000e240000000a00 */
[----:B------:R2:W5:Y:S01]  /*0840*/  @P1 LDG.E R32, desc[UR14][R12.64] ;  /* 0x0000000e0c201981 */ /* 0x000562000c1e1900 */
[----:B------:R-:W-:Y:S01]  /*0850*/  @!P2 IADD3 R15, R17, R15, RZ ;  /* 0x0000000f110fa210 */ /* 0x000fe20007ffe0ff */
[----:B------:R-:W-:Y:S01]  /*0860*/  HFMA2.MMA R42, -RZ, RZ, 0, 0 ;  /* 0x00000000ff2a7435 */ /* 0x000fe200000001ff */
[----:B------:R-:W-:-:S02]  /*0870*/  @!P2 SHF.L.U32 R3, R16, 0x1, RZ ;  /* 0x000000011003a819 */ /* 0x000fc400000006ff */
[----:B------:R-:W-:Y:S01]  /*0880*/  @P1 IADD3.X R23, R4, R23, RZ, P3, !PT ;  /* 0x0000001704171210 */ /* 0x000fe20001ffe4ff */
[----:B-1----:R-:W-:Y:S01]  /*0890*/  @!P4 IMAD R14, R24, R20, RZ ;  /* 0x00000014180ec224 */ /* 0x002fe200078e02ff */
[----:B------:R-:W-:Y:S02]  /*08a0*/  @!P2 SHF.L.U64.HI R4, R16, 0x1, R15 ;  /* 0x000000011004a819 */ /* 0x000fe4000001020f */
[----:B------:R-:W-:Y:S01]  /*08b0*/  @!P4 MOV R16, R6 ;  /* 0x000000060010c202 */ /* 0x000fe20000000f00 */
[----:B--2---:R-:W1:Y:S01]  /*08c0*/  @!P4 LDC.64 R12, c[0x0][0x230] ;  /* 0x00008c00ff0ccb82 */ /* 0x004e620000000a00 */
[----:B------:R-:W-:Y:S01]  /*08d0*/  @!P4 IMAD R25, R49, R21, R14 ;  /* 0x000000153119c224 */ /* 0x000fe200078e020e */
[----:B------:R-:W-:Y:S02]  /*08e0*/  @!P4 MOV R17, R9 ;  /* 0x000000090011c202 */ /* 0x000fe40000000f00 */
[----:B------:R-:W-:Y:S02]  /*08f0*/  CS2R R30, SRZ ;  /* 0x00000000001e7805 */ /* 0x000fe4000001ff00 */
[----:B----4-:R-:W-:Y:S01]  /*0900*/  @!P2 IADD3 R18, P3, R3, R18, RZ ;  /* 0x000000120312a210 */ /* 0x010fe20007f7e0ff */
[----:B------:R-:W-:Y:S01]  /*0910*/  UIMAD.WIDE UR12, UR6, 0x8, UR12 ;  /* 0x00000008060c78a5 */ /* 0x000fe2000f8e020c */
[----:B------:R-:W-:Y:S01]  /*0920*/  SHF.R.S32.HI R28, RZ, 0x1f, R46 ;  /* 0x0000001fff1c7819 */ /* 0x000fe2000001142e */
[----:B------:R-:W-:Y:S01]  /*0930*/  @!P4 IMAD.WIDE.U32 R20, R49, R20, R16 ;  /* 0x000000143114c225 */ /* 0x000fe200078e0010 */
[----:B------:R-:W2:Y:S01]  /*0940*/  @!P4 LDC.64 R14, c[0x0][0x228] ;  /* 0x00008a00ff0ecb82 */ /* 0x000ea20000000a00 */
[----:B------:R-:W-:-:S02]  /*0950*/  @!P2 IADD3.X R19, R4, R19, RZ, P3, !PT ;  /* 0x000000130413a210 */ /* 0x000fc40001ffe4ff */
[----:B------:R-:W-:Y:S02]  /*0960*/  SHF.R.S32.HI R29, RZ, 0x1f, R45 ;  /* 0x0000001fff1d7819 */ /* 0x000fe4000001142d */
[----:B------:R-:W-:Y:S01]  /*0970*/  SHF.R.S32.HI R34, RZ, 0x1f, R50 ;  /* 0x0000001fff227819 */ /* 0x000fe20000011432 */
[----:B------:R-:W5:Y:S01]  /*0980*/  @!P2 LDG.E R33, desc[UR14][R18.64] ;  /* 0x0000000e1221a981 */ /* 0x000f62000c1e1900 */
[----:B0-----:R-:W-:Y:S01]  /*0990*/  @!P2 IADD3 R10, P3, R3, R10, RZ ;  /* 0x0000000a030aa210 */ /* 0x001fe20007f7e0ff */
[----:B------:R-:W0:Y:S01]  /*09a0*/  @!P0 LDC.64 R16, c[0x0][0x288] ;  /* 0x0000a200ff108b82 */ /* 0x000e220000000a00 */
[----:B------:R-:W-:Y:S01]  /*09b0*/  SHF.R.S32.HI R24, RZ, 0x1f, R47 ;  /* 0x0000001fff187819 */ /* 0x000fe2000001142f */
[----:B------:R-:W-:Y:S01]  /*09c0*/  HFMA2.MMA R39, -RZ, RZ, 0, 0 ;  /* 0x00000000ff277435 */ /* 0x000fe200000001ff */
[----:B------:R-:W-:Y:S01]  /*09d0*/  @!P2 IADD3.X R11, R4, R11, RZ, P3, !PT ;  /* 0x0000000b040ba210 */ /* 0x000fe20001ffe4ff */
[----:B------:R-:W5:Y:S01]  /*09e0*/  @P1 LDG.E R42, desc[UR14][R22.64] ;  /* 0x0000000e162a1981 */ /* 0x000f62000c1e1900 */
[----:B------:R-:W-:-:S02]  /*09f0*/  ISETP.GE.U32.AND P3, PT, R47, UR18, PT ;  /* 0x000000122f007c0c */ /* 0x000fc4000bf66070 */
[----:B------:R-:W-:Y:S01]  /*0a00*/  @!P4 IADD3 R21, R21, R25, RZ ;  /* 0x000000191515c210 */ /* 0x000fe20007ffe0ff */
[----:B------:R3:W5:Y:S01]  /*0a10*/  @!P2 LDG.E R41, desc[UR14][R10.64] ;  /* 0x0000000e0a29a981 */ /* 0x000762000c1e1900 */
[----:B------:R-:W-:Y:S02]  /*0a20*/  @!P4 SHF.L.U32 R3, R20, 0x1, RZ ;  /* 0x000000011403c819 */ /* 0x000fe400000006ff */
[----:B------:R-:W-:Y:S02]  /*0a30*/  ISETP.GE.AND.EX P3, PT, R24, UR19, PT, P3 ;  /* 0x0000001318007c0c */ /* 0x000fe4000bf66330 */
[----:B------:R-:W-:Y:S02]  /*0a40*/  @!P4 SHF.L.U64.HI R4, R20, 0x1, R21 ;  /* 0x000000011404c819 */ /* 0x000fe40000010215 */
[----:B-1----:R-:W-:Y:S01]  /*0a50*/  @!P4 IADD3 R12, P5, R3, R12, RZ ;  /* 0x0000000c030cc210 */ /* 0x002fe20007fbe0ff */
[----:B------:R-:W1:Y:S01]  /*0a60*/  @!P0 LDC.64 R20, c[0x0][0x228] ;  /* 0x00008a00ff148b82 */ /* 0x000e620000000a00 */
[----:B------:R-:W-:-:S02]  /*0a70*/  ISETP.GT.U32.OR P3, PT, R0, 0x22f, P3 ;  /* 0x0000022f0000780c */ /* 0x000fc40001f64470 */
[----:B------:R-:W-:Y:S02]  /*0a80*/  @!P4 IADD3.X R13, R4, R13, RZ, P5, !PT ;  /* 0x0000000d040dc210 */ /* 0x000fe40002ffe4ff */
[----:B--2---:R-:W-:-:S03]  /*0a90*/  @!P4 IADD3 R14, P2, R3, R14, RZ ;  /* 0x0000000e030ec210 */ /* 0x004fc60007f5e0ff */
[----:B---3--:R-:W2:Y:S01]  /*0aa0*/  @!P0 LDC.64 R10, c[0x0][0x230] ;  /* 0x00008c00ff0a8b82 */ /* 0x008ea20000000a00 */
[----:B------:R-:W-:Y:S01]  /*0ab0*/  ISETP.GE.U32.AND P5, PT, R46, UR18, PT ;  /* 0x000000122e007c0c */ /* 0x000fe2000bfa6070 */
[----:B------:R3:W5:Y:S01]  /*0ac0*/  @!P4 LDG.E R30, desc[UR14][R12.64] ;  /* 0x0000000e0c1ec981 */ /* 0x000762000c1e1900 */
[----:B------:R-:W-:Y:S01]  /*0ad0*/  @!P4 IADD3.X R15, R4, R15, RZ, P2, !PT ;  /* 0x0000000f040fc210 */ /* 0x000fe200017fe4ff */
[----:B0-----:R-:W-:Y:S01]  /*0ae0*/  @!P0 IMAD R3, R26, R16, RZ ;  /* 0x000000101a038224 */ /* 0x001fe200078e02ff */
[----:B------:R-:W-:Y:S02]  /*0af0*/  ISETP.GE.AND.EX P2, PT, R28, UR19, PT, P5 ;  /* 0x000000131c007c0c */ /* 0x000fe4000bf46350 */
[----:B------:R-:W-:Y:S01]  /*0b00*/  @!P0 MOV R18, R6 ;  /* 0x0000000600128202 */ /* 0x000fe20000000f00 */
[----:B------:R-:W0:Y:S01]  /*0b10*/  @!P3 LDC.64 R26, c[0x0][0x288] ;  /* 0x0000a200ff1abb82 */ /* 0x000e220000000a00 */
[----:B------:R-:W-:Y:S02]  /*0b20*/  @!P0 MOV R19, R9 ;  /* 0x0000000900138202 */ /* 0x000fe40000000f00 */
[----:B---3--:R-:W-:-:S02]  /*0b30*/  MOV R12, UR12 ;  /* 0x0000000c000c7c02 */ /* 0x008fc40008000f00 */
[----:B------:R-:W-:Y:S01]  /*0b40*/  MOV R13, UR13 ;  /* 0x0000000d000d7c02 */ /* 0x000fe20008000f00 */
[----:B------:R-:W-:Y:S01]  /*0b50*/  @!P0 IMAD R3, R48, R17, R3 ;  /* 0x0000001130038224 */ /* 0x000fe200078e0203 */
[----:B------:R-:W-:Y:S01]  /*0b60*/  ISETP.GT.U32.OR P2, PT, R0, 0x22f, P2 ;  /* 0x0000022f0000780c */ /* 0x000fe20001744470 */
[----:B------:R-:W-:Y:S01]  /*0b70*/  @!P0 IMAD.WIDE.U32 R16, R48, R16, R18 ;  /* 0x0000001030108225 */ /* 0x000fe200078e0012 */
[----:B------:R3:W5:Y:S04]  /*0b80*/  @!P4 LDG.E R40, desc[UR14][R14.64] ;  /* 0x0000000e0e28c981 */ /* 0x000768000c1e1900 */
[----:B------:R-:W4:Y:S01]  /*0b90*/  LDG.E.64 R12, desc[UR14][R12.64] ;  /* 0x0000000e0c0c7981 */ /* 0x000f22000c1e1b00 */
[----:B------:R-:W-:Y:S02]  /*0ba0*/  ISETP.GE.U32.AND P4, PT, R45, UR18, PT ;  /* 0x000000122d007c0c */ /* 0x000fe4000bf86070 */
[----:B------:R-:W-:-:S02]  /*0bb0*/  @!P0 IADD3 R3, R17, R3, RZ ;  /* 0x0000000311038210 */ /* 0x000fc40007ffe0ff */
[C---:B------:R-:W-:Y:S01]  /*0bc0*/  @!P0 SHF.L.U32 R17, R16.reuse, 0x1, RZ ;  /* 0x0000000110118819 */ /* 0x040fe200000006ff */
[----:B---3--:R-:W3:Y:S01]  /*0bd0*/  @!P3 LDC.64 R14, c[0x0][0x228] ;  /* 0x00008a00ff0ebb82 */ /* 0x008ee20000000a00 */
[----:B------:R-:W-:Y:S02]  /*0be0*/  ISETP.GE.AND.EX P4, PT, R29, UR19, PT, P4 ;  /* 0x000000131d007c0c */ /* 0x000fe4000bf86340 */
[----:B------:R-:W-:Y:S02]  /*0bf0*/  @!P0 SHF.L.U64.HI R3, R16, 0x1, R3 ;  /* 0x0000000110038819 */ /* 0x000fe40000010203 */
[C---:B--2---:R-:W-:Y:S02]  /*0c00*/  @!P0 IADD3 R10, P5, R17.reuse, R10, RZ ;  /* 0x0000000a110a8210 */ /* 0x044fe40007fbe0ff */
[----:B-1----:R-:W-:Y:S01]  /*0c10*/  @!P0 IADD3 R20, P6, R17, R20, RZ ;  /* 0x0000001411148210 */ /* 0x002fe20007fde0ff */
[----:B------:R-:W1:Y:S01]  /*0c20*/  @!P2 LDC.64 R18, c[0x0][0x288] ;  /* 0x0000a200ff12ab82 */ /* 0x000e620000000a00 */
[----:B------:R-:W-:-:S02]  /*0c30*/  ISETP.GT.U32.OR P4, PT, R0, 0x22f, P4 ;  /* 0x0000022f0000780c */ /* 0x000fc40002784470 */
[----:B------:R-:W-:-:S05]  /*0c40*/  @!P0 IADD3.X R11, R3, R11, RZ, P5, !PT ;  /* 0x0000000b030b8210 */ /* 0x000fca0002ffe4ff */
[----:B------:R-:W2:Y:S01]  /*0c50*/  @!P3 LDC.64 R16, c[0x0][0x230] ;  /* 0x00008c00ff10bb82 */ /* 0x000ea20000000a00 */
[----:B------:R0:W5:Y:S02]  /*0c60*/  @!P0 LDG.E R31, desc[UR14][R10.64] ;  /* 0x0000000e0a1f8981 */ /* 0x000164000c1e1900 */
[----:B0-----:R-:W-:Y:S01]  /*0c70*/  @!P3 IMAD R4, R24, R26, RZ ;  /* 0x0000001a1804b224 */ /* 0x001fe200078e02ff */
[----:B------:R-:W-:Y:S02]  /*0c80*/  ISETP.GE.U32.AND P5, PT, R50, UR18, PT ;  /* 0x0000001232007c0c */ /* 0x000fe4000bfa6070 */
[----:B------:R-:W-:Y:S01]  /*0c90*/  @!P0 IADD3.X R21, R3, R21, RZ, P6, !PT ;  /* 0x0000001503158210 */ /* 0x000fe200037fe4ff */
[----:B------:R-:W-:Y:S01]  /*0ca0*/  @!P3 IMAD R3, R47, R27, R4 ;  /* 0x0000001b2f03b224 */ /* 0x000fe200078e0204 */
[----:B------:R-:W0:Y:S01]  /*0cb0*/  @!P4 LDC.64 R24, c[0x0][0x288] ;  /* 0x0000a200ff18cb82 */ /* 0x000e220000000a00 */
[----:B------:R-:W-:Y:S02]  /*0cc0*/  @!P3 MOV R10, R6 ;  /* 0x00000006000ab202 */ /* 0x000fe40000000f00 */
[----:B------:R3:W5:Y:S01]  /*0cd0*/  @!P0 LDG.E R39, desc[UR14][R20.64] ;  /* 0x0000000e14278981 */ /* 0x000762000c1e1900 */
[----:B------:R-:W-:-:S02]  /*0ce0*/  @!P3 MOV R11, R9 ;  /* 0x00000009000bb202 */ /* 0x000fc40000000f00 */
[----:B------:R-:W-:Y:S02]  /*0cf0*/  ISETP.GE.AND.EX P5, PT, R34, UR19, PT, P5 ;  /* 0x0000001322007c0c */ /* 0x000fe4000bfa6350 */
[----:B------:R-:W0:Y:S01]  /*0d00*/  @!P2 LDC.64 R22, c[0x0][0x228] ;  /* 0x00008a00ff16ab82 */ /* 0x000e220000000a00 */
[----:B------:R-:W-:Y:S01]  /*0d10*/  @!P3 IMAD.WIDE.U32 R26, R47, R26, R10 ;  /* 0x0000001a2f1ab225 */ /* 0x000fe200078e000a */
[----:B------:R-:W-:-:S06]  /*0d20*/  ISETP.GT.U32.OR P5, PT, R0, 0x22f, P5 ;  /* 0x0000022f0000780c */ /* 0x000fcc0002fa4470 */
[----:B------:R-:W0:Y:S01]  /*0d30*/  @!P2 LDC.64 R10, c[0x0][0x230] ;  /* 0x00008c00ff0aab82 */ /* 0x000e220000000a00 */
[----:B------:R-:W-:Y:S02]  /*0d40*/  @!P3 IADD3 R27, R27, R3, RZ ;  /* 0x000000031b1bb210 */ /* 0x000fe40007ffe0ff */
[----:B------:R-:W-:Y:S01]  /*0d50*/  @!P3 SHF.L.U32 R3, R26, 0x1, RZ ;  /* 0x000000011a03b819 */ /* 0x000fe200000006ff */
[----:B-1----:R-:W-:Y:S01]  /*0d60*/  @!P2 IMAD R4, R28, R18, RZ ;  /* 0x000000121c04a224 */ /* 0x002fe200078e02ff */
[----:B------:R-:W-:Y:S01]  /*0d70*/  @!P3 SHF.L.U64.HI R26, R26, 0x1, R27 ;  /* 0x000000011a1ab819 */ /* 0x000fe2000001021b */
[----:B------:R-:W-:Y:S01]  /*0d80*/  HFMA2.MMA R28, -RZ, RZ, 0, 0 ;  /* 0x00000000ff1c7435 */ /* 0x000fe200000001ff */
[----:B--2---:R-:W-:Y:S02]  /*0d90*/  @!P3 IADD3 R16, P0, R3, R16, RZ ;  /* 0x000000100310b210 */ /* 0x004fe40007f1e0ff */
[----:B---3--:R-:W-:Y:S02]  /*0da0*/  @!P2 MOV R20, R6 ;  /* 0x000000060014a202 */ /* 0x008fe40000000f00 */
[----:B------:R-:W-:Y:S01]  /*0db0*/  @!P2 MOV R21, R9 ;  /* 0x000000090015a202 */ /* 0x000fe20000000f00 */
[----:B------:R-:W-:Y:S01]  /*0dc0*/  @!P2 IMAD R4, R46, R19, R4 ;  /* 0x000000132e04a224 */ /* 0x000fe200078e0204 */
[----:B------:R-:W-:-:S02]  /*0dd0*/  @!P3 IADD3.X R17, R26, R17, RZ, P0, !PT ;  /* 0x000000111a11b210 */ /* 0x000fc400007fe4ff */
[----:B------:R-:W-:Y:S01]  /*0de0*/  @!P3 IADD3 R14, P0, R3, R14, RZ ;  /* 0x0000000e030eb210 */ /* 0x000fe20007f1e0ff */
[----:B------:R-:W-:Y:S01]  /*0df0*/  @!P2 IMAD.WIDE.U32 R18, R46, R18, R20 ;  /* 0x000000122e12a225 */ /* 0x000fe200078e0014 */
[----:B------:R-:W-:Y:S01]  /*0e00*/  CS2R R36, SRZ ;  /* 0x0000000000247805 */ /* 0x000fe2000001ff00 */
[----:B------:R-:W1:Y:S01]  /*0e10*/  @!P5 LDC.64 R20, c[0x0][0x288] ;  /* 0x0000a200ff14db82 */ /* 0x000e620000000a00 */
[----:B------:R-:W-:Y:S01]  /*0e20*/  @!P3 IADD3.X R15, R26, R15, RZ, P0, !PT ;  /* 0x0000000f1a0fb210 */ /* 0x000fe200007fe4ff */
[----:B------:R2:W5:Y:S01]  /*0e30*/  @!P3 LDG.E R28, desc[UR14][R16.64] ;  /* 0x0000000e101cb981 */ /* 0x000562000c1e1900 */
[----:B------:R-:W-:Y:S02]  /*0e40*/  @!P2 IADD3 R3, R19, R4, RZ ;  /* 0x000000041303a210 */ /* 0x000fe40007ffe0ff */
[C---:B------:R-:W-:Y:S01]  /*0e50*/  @!P2 SHF.L.U32 R4, R18.reuse, 0x1, RZ ;  /* 0x000000011204a819 */ /* 0x040fe200000006ff */
[----:B------:R3:W5:Y:S01]  /*0e60*/  @!P3 LDG.E R37, desc[UR14][R14.64] ;  /* 0x0000000e0e25b981 */ /* 0x000762000c1e1900 */
[----:B------:R-:W-:-:S02]  /*0e70*/  @!P2 SHF.L.U64.HI R3, R18, 0x1, R3 ;  /* 0x000000011203a819 */ /* 0x000fc40000010203 */
[C---:B0-----:R-:W-:Y:S01]  /*0e80*/  @!P2 IADD3 R10, P0, R4.reuse, R10, RZ ;  /* 0x0000000a040aa210 */ /* 0x041fe20007f1e0ff */
[----:B------:R-:W0:Y:S01]  /*0e90*/  @!P4 LDC.64 R18, c[0x0][0x230] ;  /* 0x00008c00ff12cb82 */ /* 0x000e220000000a00 */
[----:B--2---:R-:W-:Y:S01]  /*0ea0*/  @!P4 IMAD R16, R29, R24, RZ ;  /* 0x000000181d10c224 */ /* 0x004fe200078e02ff */
[----:B------:R-:W-:Y:S02]  /*0eb0*/  @!P2 IADD3 R22, P3, R4, R22, RZ ;  /* 0x000000160416a210 */ /* 0x000fe40007f7e0ff */
[----:B------:R-:W-:Y:S01]  /*0ec0*/  @!P4 MOV R17, R9 ;  /* 0x000000090011c202 */ /* 0x000fe20000000f00 */
[C---:B------:R-:W-:Y:S01]  /*0ed0*/  @!P4 IMAD R4, R45.reuse, R25, R16 ;  /* 0x000000192d04c224 */ /* 0x040fe200078e0210 */
[----:B------:R-:W-:Y:S02]  /*0ee0*/  @!P4 MOV R16, R6 ;  /* 0x000000060010c202 */ /* 0x000fe40000000f00 */
[----:B---3--:R-:W2:Y:S03]  /*0ef0*/  @!P4 LDC.64 R14, c[0x0][0x228] ;  /* 0x00008a00ff0ecb82 */ /* 0x008ea60000000a00 */
[----:B------:R-:W-:-:S05]  /*0f00*/  @!P4 IMAD.WIDE.U32 R24, R45, R24, R16 ;  /* 0x000000182d18c225 */ /* 0x000fca00078e0010 */
[----:B------:R-:W3:Y:S01]  /*0f10*/  @!P5 LDC.64 R16, c[0x0][0x230] ;  /* 0x00008c00ff10db82 */ /* 0x000ee20000000a00 */
[----:B------:R-:W-:Y:S02]  /*0f20*/  @!P4 IADD3 R4, R25, R4, RZ ;  /* 0x000000041904c210 */ /* 0x000fe40007ffe0ff */
[C---:B------:R-:W-:Y:S02]  /*0f30*/  @!P2 IADD3.X R11, R3.reuse, R11, RZ, P0, !PT ;  /* 0x0000000b030ba210 */ /* 0x040fe400007fe4ff */
[----:B------:R-:W-:Y:S01]  /*0f40*/  @!P2 IADD3.X R23, R3, R23, RZ, P3, !PT ;  /* 0x000000170317a210 */ /* 0x000fe20001ffe4ff */
[----:B-1----:R-:W-:Y:S01]  /*0f50*/  @!P5 IMAD R3, R34, R20, RZ ;  /* 0x000000142203d224 */ /* 0x002fe200078e02ff */
[C---:B------:R-:W-:Y:S02]  /*0f60*/  @!P4 SHF.L.U64.HI R4, R24.reuse, 0x1, R4 ;  /* 0x000000011804c819 */ /* 0x040fe40000010204 */
[----:B------:R-:W-:Y:S01]  /*0f70*/  @!P4 SHF.L.U32 R26, R24, 0x1, RZ ;  /* 0x00000001181ac819 */ /* 0x000fe200000006ff */
[----:B------:R1:W5:Y:S01]  /*0f80*/  @!P2 LDG.E R36, desc[UR14][R22.64] ;  /* 0x0000000e1624a981 */ /* 0x000362000c1e1900 */
[----:B------:R-:W-:-:S02]  /*0f90*/  @!P5 MOV R24, R6 ;  /* 0x000000060018d202 */ /* 0x000fc40000000f00 */
[----:B------:R-:W-:Y:S01]  /*0fa0*/  @!P5 MOV R25, R9 ;  /* 0x000000090019d202 */ /* 0x000fe20000000f00 */
[C---:B------:R-:W-:Y:S01]  /*0fb0*/  @!P5 IMAD R3, R50.reuse, R21, R3 ;  /* 0x000000153203d224 */ /* 0x040fe200078e0203 */
[----:B------:R-:W-:Y:S01]  /*0fc0*/  MOV R29, RZ ;  /* 0x000000ff001d7202 */ /* 0x000fe20000000f00 */
[----:B------:R-:W-:Y:S01]  /*0fd0*/  @!P5 IMAD.WIDE.U32 R20, R50, R20, R24 ;  /* 0x000000143214d225 */ /* 0x000fe200078e0018 */
[----:B0-----:R-:W-:-:S04]  /*0fe0*/  @!P4 IADD3 R18, P0, R26, R18, RZ ;  /* 0x000000121a12c210 */ /* 0x001fc80007f1e0ff */
[----:B------:R0:W5:Y:S01]  /*0ff0*/  @!P2 LDG.E R29, desc[UR14][R10.64] ;  /* 0x0000000e0a1da981 */ /* 0x000162000c1e1900 */
[----:B-1----:R-:W-:Y:S02]  /*1000*/  @!P5 IADD3 R22, R21, R3, RZ ;  /* 0x000000031516d210 */ /* 0x002fe40007ffe0ff */
[----:B------:R-:W-:Y:S02]  /*1010*/  @!P5 SHF.L.U32 R21, R20, 0x1, RZ ;  /* 0x000000011415d819 */ /* 0x000fe400000006ff */
[----:B------:R-:W-:Y:S02]  /*1020*/  @!P4 IADD3.X R19, R4, R19, RZ, P0, !PT ;  /* 0x000000130413c210 */ /* 0x000fe400007fe4ff */
[----:B--2---:R-:W-:Y:S02]  /*1030*/  @!P4 IADD3 R14, P0, R26, R14, RZ ;  /* 0x0000000e1a0ec210 */ /* 0x004fe40007f1e0ff */
[----:B------:R-:W-:Y:S02]  /*1040*/  @!P5 SHF.L.U64.HI R20, R20, 0x1, R22 ;  /* 0x000000011414d819 */ /* 0x000fe40000010216 */
[----:B------:R-:W-:-:S02]  /*1050*/  CS2R R34, SRZ ;  /* 0x0000000000227805 */ /* 0x000fc4000001ff00 */
[----:B---3--:R-:W-:Y:S01]  /*1060*/  @!P5 IADD3 R16, P2, R21, R16, RZ ;  /* 0x000000101510d210 */ /* 0x008fe20007f5e0ff */
[----:B0-----:R-:W0:Y:S01]  /*1070*/  @!P5 LDC.64 R10, c[0x0][0x228] ;  /* 0x00008a00ff0adb82 */ /* 0x001e220000000a00 */
[----:B------:R-:W-:Y:S02]  /*1080*/  @!P4 IADD3.X R15, R4, R15, RZ, P0, !PT ;  /* 0x0000000f040fc210 */ /* 0x000fe400007fe4ff */
[----:B------:R-:W-:Y:S02]  /*1090*/  MOV R4, RZ ;  /* 0x000000ff00047202 */ /* 0x000fe40000000f00 */
[----:B------:R-:W-:Y:S01]  /*10a0*/  @!P5 IADD3.X R17, R20, R17, RZ, P2, !PT ;  /* 0x000000111411d210 */ /* 0x000fe200017fe4ff */
[----:B------:R-:W5:Y:S04]  /*10b0*/  @!P4 LDG.E R35, desc[UR14][R14.64] ;  /* 0x0000000e0e23c981 */ /* 0x000f68000c1e1900 */
[----:B------:R-:W5:Y:S01]  /*10c0*/  @!P5 LDG.E R4, desc[UR14][R16.64] ;  /* 0x0000000e1004d981 */ /* 0x000f62000c1e1900 */
[----:B------:R-:W-:-:S10]  /*10d0*/  HFMA2.MMA R3, -RZ, RZ, 0, 0 ;  /* 0x00000000ff037435 */ /* 0x000fd400000001ff */
[----:B------:R-:W5:Y:S01]  /*10e0*/  @!P4 LDG.E R3, desc[UR14][R18.64] ;  /* 0x0000000e1203c981 */ /* 0x000f62000c1e1900 */
[----:B0-----:R-:W-:Y:S01]  /*10f0*/  @!P5 IADD3 R10, P3, R21, R10, RZ ;  /* 0x0000000a150ad210 */ /* 0x001fe20007f7e0ff */
        /* <DEDUP_REMOVED lines=24> */
[----:B0-----:R-:W-:-:S06]  /*1280*/  IMAD.WIDE R10, R5, 0x4, R10 ;  /* 0x00000004050a7825 */ /* 0x001fcc00078e020a */
[----:B------:R-:W5:Y:S01]  /*1290*/  LDG.E.64 R10, desc[UR14][R10.64] ;  /* 0x0000000e0a0a7981 */ /* 0x000f62000c1e1b00 */
[----:B-1----:R-:W-:-:S04]  /*12a0*/  @P0 LEA R14, P2, R5, R14, 0x2 ;  /* 0x0000000e050e0211 */ /* 0x002fc800078410ff */
[----:B------:R-:W-:-:S05]  /*12b0*/  @P0 LEA.HI.X R15, R5, R15, R16, 0x2, P2 ;  /* 0x0000000f050f0211 */ /* 0x000fca00010f1410 */
[----:B------:R0:W5:Y:S04]  /*12c0*/  @P0 LDG.E.64 R12, desc[UR14][R14.64] ;  /* 0x0000000e0e0c0981 */ /* 0x000168000c1e1b00 */
.L_x_1077:
[----:B------:R-:W-:Y:S05]  /*12d0*/  BSYNC B0 ;  /* 0x0000000000007941 */ /* 0x000fea0003800000 */
.L_x_1076:
[----:B------:R-:W-:Y:S01]  /*12e0*/  ISETP.NE.AND P5, PT, RZ, UR17, PT ;  /* 0x00000011ff007c0c */ /* 0x000fe2000bfa5270 */
[--C-:B-----5:R-:W-:Y:S02]  /*12f0*/  HADD2.F32 R22, -RZ, R32.reuse.H0_H0 ;  /* 0x20000020ff167230 */ /* 0x120fe40000004100 */
[----:B0-----:R-:W-:Y:S02]  /*1300*/  HADD2.F32 R15, -RZ, R32.H1_H1 ;  /* 0x30000020ff0f7230 */ /* 0x001fe40000004100 */
[--C-:B------:R-:W-:Y:S02]  /*1310*/  HADD2.F32 R19, -RZ, R33.reuse.H0_H0 ;  /* 0x20000021ff137230 */ /* 0x100fe40000004100 */
[----:B------:R-:W-:Y:S01]  /*1320*/  FADD.FTZ R22, R22, -UR20 ;  /* 0x8000001416167e21 */ /* 0x000fe20008010000 */
[----:B------:R-:W-:Y:S02]  /*1330*/  HADD2.F32 R17, -RZ, R33.H1_H1 ;  /* 0x30000021ff117230 */ /* 0x000fe40000004100 */
[----:B------:R-:W-:Y:S01]  /*1340*/  FADD.FTZ R15, R15, -UR20 ;  /* 0x800000140f0f7e21 */ /* 0x000fe20008010000 */
[----:B------:R-:W-:-:S02]  /*1350*/  HADD2.F32 R5, -RZ, R42.H0_H0 ;  /* 0x2000002aff057230 */ /* 0x000fc40000004100 */
[----:B------:R-:W-:Y:S01]  /*1360*/  FADD.FTZ R19, R19, -UR20 ;  /* 0x8000001413137e21 */ /* 0x000fe20008010000 */
[----:B------:R-:W-:Y:S02]  /*1370*/  HADD2.F32 R16, -RZ, R42.H1_H1 ;  /* 0x3000002aff107230 */ /* 0x000fe40000004100 */
[----:B------:R-:W-:Y:S01]  /*1380*/  FADD.FTZ R17, R17, -UR20 ;  /* 0x8000001411117e21 */ /* 0x000fe20008010000 */
[----:B------:R-:W-:Y:S02]  /*1390*/  HADD2.F32 R24, -RZ, R41.H0_H0 ;  /* 0x20000029ff187230 */ /* 0x000fe40000004100 */
[----:B------:R-:W-:Y:S01]  /*13a0*/  FMUL.FTZ R22, R22, UR13 ;  /* 0x0000000d16167c20 */ /* 0x000fe20008410000 */
        /* <DEDUP_REMOVED lines=21> */
.L_x_1078:
[----:B------:R-:W-:Y:S01]  /*1500*/  FMUL.FTZ R23, R5, R10 ;  /* 0x0000000a05177220 */ /* 0x000fe20000410000 */
[----:B------:R-:W-:Y:S01]  /*1510*/  FFMA.FTZ R20, R22, R5, RZ ;  /* 0x0000000516147223 */ /* 0x000fe200000100ff */
[----:B------:R-:W-:Y:S01]  /*1520*/  FMUL.FTZ R17, R17, UR13 ;  /* 0x0000000d11117c20 */ /* 0x000fe20008410000 */
[----:B------:R-:W-:Y:S01]  /*1530*/  FMUL.FTZ R21, R16, R11 ;  /* 0x0000000b10157220 */ /* 0x000fe20000410000 */
[----:B------:R-:W-:Y:S01]  /*1540*/  FFMA.FTZ R22, R22, R23, RZ ;  /* 0x0000001716167223 */ /* 0x000fe200000100ff */
[----:B------:R-:W-:Y:S01]  /*1550*/  FADD.FTZ R23, RZ, R23 ;  /* 0x00000017ff177221 */ /* 0x000fe20000010000 */
[----:B------:R-:W-:Y:S01]  /*1560*/  HADD2.F32 R18, -RZ, R41.H1_H1 ;  /* 0x30000029ff127230 */ /* 0x000fe20000004100 */
        /* <DEDUP_REMOVED lines=19> */
.L_x_1079:
[----:B------:R-:W-:Y:S01]  /*16a0*/  FADD.FTZ R14, RZ, R5 ;  /* 0x00000005ff0e7221 */ /* 0x000fe20000010000 */
[----:B------:R-:W-:Y:S01]  /*16b0*/  FFMA.FTZ R5, R19, R24, R20 ;  /* 0x0000001813057223 */ /* 0x000fe20000010014 */
[C---:B------:R-:W-:Y:S01]  /*16c0*/  FFMA.FTZ R22, R15.reuse, R21, R22 ;  /* 0x000000150f167223 */ /* 0x040fe20000010016 */
[----:B------:R-:W-:Y:S01]  /*16d0*/  FFMA.FTZ R15, R15, R16, RZ ;  /* 0x000000100f0f7223 */ /* 0x000fe200000100ff */
[----:B------:R-:W-:Y:S01]  /*16e0*/  FADD.FTZ R14, R14, R24 ;  /* 0x000000180e0e7221 */ /* 0x000fe20000010000 */
[----:B------:R-:W-:Y:S01]  /*16f0*/  FMUL.FTZ R24, R24, R10 ;  /* 0x0000000a18187220 */ /* 0x000fe20000410000 */
[----:B------:R-:W-:Y:S01]  /*1700*/  FADD.FTZ R16, RZ, R16 ;  /* 0x00000010ff107221 */ /* 0x000fe20000010000 */
[--C-:B------:R-:W-:Y:S02]  /*1710*/  HADD2.F32 R20, -RZ, R30.reuse.H1_H1 ;  /* 0x3000001eff147230 */ /* 0x100fe40000004100 */
[----:B------:R-:W-:Y:S01]  /*1720*/  FADD.FTZ R23, R21, R23 ;  /* 0x0000001715177221 */ /* 0x000fe20000010000 */
[----:B------:R-:W-:Y:S01]  /*1730*/  FFMA.FTZ R22, R19, R24, R22 ;  /* 0x0000001813167223 */ /* 0x000fe20000010016 */
[----:B------:R-:W-:-:S02]  /*1740*/  HADD2.F32 R19, -RZ, R30.H0_H0 ;  /* 0x2000001eff137230 */ /* 0x000fc40000004100 */
[----:B------:R-:W-:Y:S01]  /*1750*/  FFMA.FTZ R15, R17, R18, R15 ;  /* 0x00000012110f7223 */ /* 0x000fe2000001000f */
[----:B------:R-:W-:Y:S01]  /*1760*/  FADD.FTZ R16, R16, R18 ;  /* 0x0000001210107221 */ /* 0x000fe20000010000 */
[----:B------:R-:W-:Y:S01]  /*1770*/  FMUL.FTZ R18, R18, R11 ;  /* 0x0000000b12127220 */ /* 0x000fe20000410000 */
[----:B------:R-:W-:Y:S01]  /*1780*/  FADD.FTZ R23, R23, R24 ;  /* 0x0000001817177221 */ /* 0x000fe20000010000 */
[----:B------:R-:W-:Y:S01]  /*1790*/  FADD.FTZ R19, R19, -UR20 ;  /* 0x8000001413137e21 */ /* 0x000fe20008010000 */
[----:B------:R-:W-:Y:S01]  /*17a0*/  FADD.FTZ R21, R20, -UR20 ;  /* 0x8000001414157e21 */ /* 0x000fe20008010000 */
[----:B------:R-:W-:Y:S01]  /*17b0*/  FFMA.FTZ R17, R17, R18, R22 ;  /* 0x0000001211117223 */ /* 0x000fe20000010016 */
[----:B------:R-:W-:Y:S01]  /*17c0*/  FADD.FTZ R18, R18, R23 ;  /* 0x0000001712127221 */ /* 0x000fe20000010000 */
[----:B------:R-:W-:Y:S01]  /*17d0*/  FMUL.FTZ R20, R19, UR13 ;  /* 0x0000000d13147c20 */ /* 0x000fe20008410000 */
        /* <DEDUP_REMOVED lines=22> */
.L_x_1080:
[----:B------:R-:W-:Y:S01]  /*1940*/  FMUL.FTZ R21, R25, R10 ;  /* 0x0000000a19157220 */ /* 0x000fe20000410000 */
[----:B------:R-:W-:Y:S01]  /*1950*/  FADD.FTZ R16, R16, R24 ;  /* 0x0000001810107221 */ /* 0x000fe20000010000 */
[----:B------:R-:W-:Y:S01]  /*1960*/  FFMA.FTZ R15, R19, R24, R15 ;  /* 0x00000018130f7223 */ /* 0x000fe2000001000f */
[C---:B------:R-:W-:Y:S01]  /*1970*/  FFMA.FTZ R5, R20.reuse, R25, R5 ;  /* 0x0000001914057223 */ /* 0x040fe20000010005 */
[----:B------:R-:W-:Y:S01]  /*1980*/  FFMA.FTZ R17, R20, R21, R17 ;  /* 0x0000001514117223 */ /* 0x000fe20000010011 */
[----:B------:R-:W-:Y:S01]  /*1990*/  FADD.FTZ R18, R18, R21 ;  /* 0x0000001512127221 */ /* 0x000fe20000010000 */
[----:B------:R-:W-:Y:S01]  /*19a0*/  FMUL.FTZ R24, R24, R11 ;  /* 0x0000000b18187220 */ /* 0x000fe20000410000 */
[--C-:B------:R-:W-:Y:S02]  /*19b0*/  HADD2.F32 R20, -RZ, R31.reuse.H0_H0 ;  /* 0x2000001fff147230 */ /* 0x100fe40000004100 */
[----:B------:R-:W-:Y:S01]  /*19c0*/  FADD.FTZ R14, R14, R25 ;  /* 0x000000190e0e7221 */ /* 0x000fe20000010000 */
[----:B------:R-:W-:-:S02]  /*19d0*/  HADD2.F32 R21, -RZ, R31.H1_H1 ;  /* 0x3000001fff157230 */ /* 0x000fc40000004100 */
[----:B------:R-:W-:Y:S01]  /*19e0*/  FFMA.FTZ R19, R19, R24, R17 ;  /* 0x0000001813137223 */ /* 0x000fe20000010011 */
[----:B------:R-:W-:Y:S01]  /*19f0*/  FADD.FTZ R17, R24, R18 ;  /* 0x0000001218117221 */ /* 0x000fe20000010000 */
[----:B------:R-:W-:Y:S01]  /*1a00*/  FADD.FTZ R20, R20, -UR20 ;  /* 0x8000001414147e21 */ /* 0x000fe20008010000 */
[--C-:B------:R-:W-:Y:S02]  /*1a10*/  HADD2.F32 R25, -RZ, R39.reuse.H0_H0 ;  /* 0x20000027ff197230 */ /* 0x100fe40000004100 */
[----:B------:R-:W-:Y:S01]  /*1a20*/  FADD.FTZ R18, R21, -UR20 ;  /* 0x8000001415127e21 */ /* 0x000fe20008010000 */
        /* <DEDUP_REMOVED lines=22> */
.L_x_1081:
[----:B------:R-:W-:Y:S01]  /*1b90*/  FMUL.FTZ R21, R25, R10 ;  /* 0x0000000a19157220 */ /* 0x000fe20000410000 */
[----:B------:R-:W-:Y:S01]  /*1ba0*/  FFMA.FTZ R5, R20, R25, R5 ;  /* 0x0000001914057223 */ /* 0x000fe20000010005 */
[----:B------:R-:W-:Y:S01]  /*1bb0*/  FADD.FTZ R16, R16, R24 ;  /* 0x0000001810107221 */ /* 0x000fe20000010000 */
[----:B------:R-:W-:Y:S01]  /*1bc0*/  FFMA.FTZ R15, R18, R24, R15 ;  /* 0x00000018120f7223 */ /* 0x000fe2000001000f */
        /* <DEDUP_REMOVED lines=33> */
.L_x_1082:
        /* <DEDUP_REMOVED lines=37> */
.L_x_1083:
        /* <DEDUP_REMOVED lines=37> */
.L_x_1084:
[----:B------:R-:W-:Y:S01]  /*2280*/  FMUL.FTZ R21, R25, R10 ;  /* 0x0000000a19157220 */ /* 0x000fe20000410000 */
[----:B------:R-:W-:Y:S01]  /*2290*/  FFMA.FTZ R5, R20, R25, R5 ;  /* 0x0000001914057223 */ /* 0x000fe20000010005 */
[----:B------:R-:W-:Y:S01]  /*22a0*/  FADD.FTZ R14, R14, R25 ;  /* 0x000000190e0e7221 */ /* 0x000fe20000010000 */
[--C-:B------:R-:W-:Y:S02]  /*22b0*/  HADD2.F32 R25, -RZ, R4.reuse.H0_H0 ;  /* 0x20000004ff197230 */ /* 0x100fe40000004100 */
[----:B------:R-:W-:Y:S01]  /*22c0*/  FFMA.FTZ R20, R20, R21, R18 ;  /* 0x0000001514147223 */ /* 0x000fe20000010012 */
[----:B------:R-:W-:Y:S01]  /*22d0*/  FADD.FTZ R21, R17, R21 ;  /* 0x0000001511157221 */ /* 0x000fe20000010000 */
[----:B------:R-:W-:Y:S02]  /*22e0*/  HADD2.F32 R17, -RZ, R4.H1_H1 ;  /* 0x30000004ff117230 */ /* 0x000fe40000004100 */
[----:B------:R-:W-:Y:S01]  /*22f0*/  FMUL.FTZ R18, R24, R11 ;  /* 0x0000000b18127220 */ /* 0x000fe20000410000 */
[----:B------:R-:W-:Y:S01]  /*2300*/  FADD.FTZ R25, R25, -UR20 ;  /* 0x8000001419197e21 */ /* 0x000fe20008010000 */
[----:B------:R-:W-:-:S02]  /*2310*/  HADD2.F32 R22, -RZ, R34.H1_H1 ;  /* 0x30000022ff167230 */ /* 0x000fc40000004100 */
[----:B------:R-:W-:Y:S01]  /*2320*/  FADD.FTZ R17, R17, -UR20 ;  /* 0x8000001411117e21 */ /* 0x000fe20008010000 */
[----:B------:R-:W-:Y:S01]  /*2330*/  FFMA.FTZ R20, R19, R18, R20 ;  /* 0x0000001213147223 */ /* 0x000fe20000010014 */
[----:B------:R-:W-:Y:S01]  /*2340*/  FADD.FTZ R21, R18, R21 ;  /* 0x0000001512157221 */ /* 0x000fe20000010000 */
[----:B------:R-:W-:Y:S01]  /*2350*/  FMUL.FTZ R25, R25, UR13 ;  /* 0x0000000d19197c20 */ /* 0x000fe20008410000 */
[----:B------:R-:W-:Y:S01]  /*2360*/  FMUL.FTZ R17, R17, UR13 ;  /* 0x0000000d11117c20 */ /* 0x000fe20008410000 */
[----:B------:R-:W-:Y:S01]  /*2370*/  HADD2.F32 R18, -RZ, R34.H0_H0 ;  /* 0x20000022ff127230 */ /* 0x000fe20000004100 */
        /* <DEDUP_REMOVED lines=19> */
.L_x_1085:
[----:B------:R-:W-:Y:S01]  /*24b0*/  FMUL.FTZ R26, R18, R10 ;  /* 0x0000000a121a7220 */ /* 0x000fe20000410000 */
[----:B------:R-:W0:Y:S01]  /*24c0*/  S2R R27, SR_LANEID ;  /* 0x00000000001b7919 */ /* 0x000e220000000000 */
[----:B------:R-:W-:Y:S01]  /*24d0*/  ISETP.GT.AND P0, PT, R0, 0x21f, PT ;  /* 0x0000021f0000780c */ /* 0x000fe20003f04270 */
[----:B------:R-:W-:Y:S01]  /*24e0*/  BSSY B0, `(.L_x_1086) ;  /* 0x0000068000007945 */ /* 0x000fe20003800000 */
[----:B------:R-:W-:Y:S01]  /*24f0*/  FFMA.FTZ R23, R25, R26, R20 ;  /* 0x0000001a19177223 */ /* 0x000fe20000010014 */
[----:B------:R-:W-:Y:S01]  /*2500*/  FADD.FTZ R20, R21, R26 ;  /* 0x0000001a15147221 */ /* 0x000fe20000010000 */
[----:B------:R-:W-:Y:S01]  /*2510*/  MOV R26, 0xffffffe0 ;  /* 0xffffffe0001a7802 */ /* 0x000fe20000000f00 */
[----:B------:R-:W-:Y:S01]  /*2520*/  FMUL.FTZ R21, R22, R11 ;  /* 0x0000000b16157220 */ /* 0x000fe20000410000 */
[----:B------:R-:W1:Y:S01]  /*2530*/  S2R R43, SR_CgaCtaId ;  /* 0x00000000002b7919 */ /* 0x000e620000008800 */
[----:B------:R-:W-:Y:S02]  /*2540*/  ISETP.NE.AND P2, PT, R0, RZ, PT ;  /* 0x000000ff0000720c */ /* 0x000fe40003f45270 */
[----:B------:R-:W-:-:S02]  /*2550*/  IMAD R26, R52, R26, 0x22f ;  /* 0x0000022f341a7424 */ /* 0x000fc400078e021a */
[----:B------:R-:W-:Y:S01]  /*2560*/  FADD.FTZ R20, R21, R20 ;  /* 0x0000001415147221 */ /* 0x000fe20000010000 */
[----:B------:R-:W-:Y:S01]  /*2570*/  FFMA.FTZ R21, R17, R21, R23 ;  /* 0x0000001511157223 */ /* 0x000fe20000010017 */
[----:B------:R-:W-:Y:S01]  /*2580*/  FFMA.FTZ R23, R19, R24, R15 ;  /* 0x0000001813177223 */ /* 0x000fe2000001000f */
[----:B------:R-:W-:Y:S02]  /*2590*/  ISETP.GT.U32.AND P4, PT, R0, 0x22, PT ;  /* 0x000000220000780c */ /* 0x000fe40003f84070 */
[----:B------:R-:W-:Y:S01]  /*25a0*/  SEL R26, R26, 0x1f, P0 ;  /* 0x0000001f1a1a7807 */ /* 0x000fe20000000000 */
[----:B------:R-:W-:Y:S01]  /*25b0*/  FFMA.FTZ R17, R17, R22, R23 ;  /* 0x0000001611117223 */ /* 0x000fe20000010017 */
[----:B------:R-:W-:-:S03]  /*25c0*/  MOV R23, 0x400 ;  /* 0x0000040000177802 */ /* 0x000fc60000000f00 */
[----:B------:R-:W2:Y:S04]  /*25d0*/  SHFL.DOWN PT, R15, R20, 0x1, R26 ;  /* 0x08200000140f7989 */ /* 0x000ea800000e001a */
[----:B------:R-:W3:Y:S01]  /*25e0*/  SHFL.DOWN PT, R19, R21, 0x1, R26 ;  /* 0x0820000015137989 */ /* 0x000ee200000e001a */
[C---:B0-----:R-:W-:Y:S02]  /*25f0*/  ISETP.GE.AND P0, PT, R27.reuse, R26, PT ;  /* 0x0000001a1b00720c */ /* 0x041fe40003f06270 */
[----:B------:R-:W-:-:S11]  /*2600*/  ISETP.NE.AND P3, PT, R27, RZ, PT ;  /* 0x000000ff1b00720c */ /* 0x000fd60003f65270 */
[----:B--2---:R-:W-:Y:S01]  /*2610*/  @!P0 FADD.FTZ R20, R20, R15 ;  /* 0x0000000f14148221 */ /* 0x004fe20000010000 */
[----:B------:R-:W-:Y:S01]  /*2620*/  IADD3 R15, R27, 0x2, RZ ;  /* 0x000000021b0f7810 */ /* 0x000fe20007ffe0ff */
[----:B---3--:R-:W-:-:S03]  /*2630*/  @!P0 FADD.FTZ R21, R21, R19 ;  /* 0x0000001315158221 */ /* 0x008fc60000010000 */
[----:B------:R-:W-:Y:S02]  /*2640*/  ISETP.GT.AND P0, PT, R15, R26, PT ;  /* 0x0000001a0f00720c */ /* 0x000fe40003f04270 */
[----:B------:R-:W0:Y:S04]  /*2650*/  SHFL.DOWN PT, R15, R20, 0x2, R26 ;  /* 0x08400000140f7989 */ /* 0x000e2800000e001a */
[----:B------:R-:W2:Y:S07]  /*2660*/  SHFL.DOWN PT, R19, R21, 0x2, R26 ;  /* 0x0840000015137989 */ /* 0x000eae00000e001a */
[----:B0-----:R-:W-:Y:S01]  /*2670*/  @!P0 FADD.FTZ R20, R20, R15 ;  /* 0x0000000f14148221 */ /* 0x001fe20000010000 */
[----:B------:R-:W-:Y:S01]  /*2680*/  IADD3 R15, R27, 0x4, RZ ;  /* 0x000000041b0f7810 */ /* 0x000fe20007ffe0ff */
[----:B--2---:R-:W-:-:S03]  /*2690*/  @!P0 FADD.FTZ R21, R21, R19 ;  /* 0x0000001315158221 */ /* 0x004fc60000010000 */
        /* <DEDUP_REMOVED lines=12> */
[----:B------:R-:W-:Y:S01]  /*2760*/  ISETP.GT.AND P0, PT, R15, R26, PT ;  /* 0x0000001a0f00720c */ /* 0x000fe20003f04270 */
[----:B------:R-:W-:Y:S01]  /*2770*/  FADD.FTZ R19, R16, R24 ;  /* 0x0000001810137221 */ /* 0x000fe20000010000 */
[----:B------:R-:W-:Y:S01]  /*2780*/  FFMA.FTZ R16, R25, R18, R5 ;  /* 0x0000001219107223 */ /* 0x000fe20000010005 */
[----:B------:R-:W-:Y:S01]  /*2790*/  IADD3 R5, R23, 0xc0, RZ ;  /* 0x000000c017057810 */ /* 0x000fe20007ffe0ff */
[----:B------:R-:W0:Y:S01]  /*27a0*/  SHFL.DOWN PT, R15, R21, 0x10, R26 ;  /* 0x0a000000150f7989 */ /* 0x000e2200000e001a */
[----:B------:R-:W-:Y:S01]  /*27b0*/  FADD.FTZ R19, R19, R22 ;  /* 0x0000001613137221 */ /* 0x000fe20000010000 */
[C---:B-1----:R-:W-:Y:S01]  /*27c0*/  @!P3 LEA R22, R43.reuse, R23, 0x18 ;  /* 0x000000172b16b211 */ /* 0x042fe200078ec0ff */
[----:B------:R-:W-:Y:S01]  /*27d0*/  FADD.FTZ R18, R14, R18 ;  /* 0x000000120e127221 */ /* 0x000fe20000010000 */
[----:B------:R-:W1:Y:S01]  /*27e0*/  SHFL.DOWN PT, R26, R20, 0x10, R26 ;  /* 0x0a000000141a7989 */ /* 0x000e6200000e001a */
[----:B------:R-:W-:Y:S02]  /*27f0*/  LEA R5, R43, R5, 0x18 ;  /* 0x000000052b057211 */ /* 0x000fe400078ec0ff */
[----:B------:R-:W-:-:S02]  /*2800*/  @!P3 LEA R22, R52, R22, 0x3 ;  /* 0x000000163416b211 */ /* 0x000fc400078e18ff */
[----:B------:R-:W-:-:S05]  /*2810*/  LEA R5, R0, R5, 0x4 ;  /* 0x0000000500057211 */ /* 0x000fca00078e20ff */
[----:B------:R2:W-:Y:S01]  /*2820*/  STS.128 [R5], R16 ;  /* 0x0000001005007388 */ /* 0x0005e20000000c00 */
[----:B0-----:R-:W-:Y:S01]  /*2830*/  @!P0 FADD.FTZ R21, R21, R15 ;  /* 0x0000000f15158221 */ /* 0x001fe20000010000 */
[----:B-1----:R-:W-:-:S04]  /*2840*/  @!P0 FADD.FTZ R20, R20, R26 ;  /* 0x0000001a14148221 */ /* 0x002fc80000010000 */
[----:B------:R-:W-:Y:S02]  /*2850*/  MOV R14, R21 ;  /* 0x00000015000e7202 */ /* 0x000fe40000000f00 */
[----:B------:R-:W-:-:S05]  /*2860*/  MOV R15, R20 ;  /* 0x00000014000f7202 */ /* 0x000fca0000000f00 */
[----:B------:R2:W-:Y:S01]  /*2870*/  @!P3 STS.64 [R22+0x18], R14 ;  /* 0x0000180e1600b388 */ /* 0x0005e20000000a00 */
[----:B------:R-:W-:Y:S06]  /*2880*/  BAR.SYNC.DEFER_BLOCKING 0x0 ;  /* 0x0000000000007b1d */ /* 0x000fec0000010000 */
[----:B------:R-:W-:Y:S05]  /*2890*/  @P2 BRA `(.L_x_1087) ;  /* 0x0000000000b02947 */ /* 0x000fea0003800000 */
[----:B------:R-:W-:-:S05]  /*28a0*/  LEA R43, R43, R23, 0x18 ;  /* 0x000000172b2b7211 */ /* 0x000fca00078ec0ff */
[----:B--2---:R-:W0:Y:S04]  /*28b0*/  LDS.128 R20, [R43+0x20] ;  /* 0x000020002b147984 */ /* 0x004e280000000c00 */
[----:B------:R-:W1:Y:S01]  /*28c0*/  LDS.128 R24, [R43+0x30] ;  /* 0x000030002b187984 */ /* 0x000e620000000c00 */
[----:B0-----:R-:W-:Y:S01]  /*28d0*/  FADD.FTZ R20, R14, R20 ;  /* 0x000000140e147221 */ /* 0x001fe20000010000 */
[----:B------:R-:W-:Y:S02]  /*28e0*/  FADD.FTZ R21, R15, R21 ;  /* 0x000000150f157221 */ /* 0x000fe40000010000 */
        /* <DEDUP_REMOVED lines=8> */
[----:B0-----:R-:W-:Y:S01]  /*2970*/  FADD.FTZ R20, R24, R20 ;  /* 0x0000001418147221 */ /* 0x001fe20000010000 */
        /* <DEDUP_REMOVED lines=25> */
[----:B------:R-:W-:-:S03]  /*2b10*/  FADD.FTZ R21, R21, R25 ;  /* 0x0000001915157221 */ /* 0x000fc60000010000 */
[----:B------:R-:W-:Y:S01]  /*2b20*/  FADD.FTZ R22, R22, R26 ;  /* 0x0000001a16167221 */ /* 0x000fe20000010000 */
[----:B------:R-:W-:-:S03]  /*2b30*/  FADD.FTZ R21, R21, R27 ;  /* 0x0000001b15157221 */ /* 0x000fc60000010000 */
[----:B------:R-:W-:Y:S01]  /*2b40*/  FADD.FTZ R14, R22, R14 ;  /* 0x0000000e160e7221 */ /* 0x000fe20000010000 */
[----:B------:R-:W-:-:S07]  /*2b50*/  FADD.FTZ R15, R21, R15 ;  /* 0x0000000f150f7221 */ /* 0x000fce0000010000 */
.L_x_1087:
[----:B------:R-:W-:Y:S05]  /*2b60*/  BSYNC B0 ;  /* 0x0000000000007941 */ /* 0x000fea0003800000 */
.L_x_1086:
[----:B------:R-:W-:Y:S06]  /*2b70*/  BAR.SYNC.DEFER_BLOCKING 0x0 ;  /* 0x0000000000007b1d */ /* 0x000fec0000010000 */
[----:B------:R-:W-:Y:S04]  /*2b80*/  BSSY B0, `(.L_x_1088) ;  /* 0x000004d000007945 */ /* 0x000fe80003800000 */
[----:B------:R-:W-:Y:S05]  /*2b90*/  @P4 BRA `(.L_x_1089) ;  /* 0x00000004002c4947 */ /* 0x000fea0003800000 */
[----:B--2---:R-:W0:Y:S04]  /*2ba0*/  LDS.128 R20, [R5+0x230] ;  /* 0x0002300005147984 */ /* 0x004e280000000c00 */
[----:B------:R-:W1:Y:S01]  /*2bb0*/  LDS.128 R24, [R5+0x460] ;  /* 0x0004600005187984 */ /* 0x000e620000000c00 */
        /* <DEDUP_REMOVED lines=9> */
[----:B0-----:R-:W-:Y:S01]  /*2c50*/  FADD.FTZ R16, R20, R16 ;  /* 0x0000001014107221 */ /* 0x001fe20000010000 */
[----:B------:R-:W-:Y:S01]  /*2c60*/  FADD.FTZ R25, R25, R17 ;  /* 0x0000001119197221 */ /* 0x000fe20000010000 */
[----:B------:R-:W0:Y:S01]  /*2c70*/  LDS.128 R20, [R5+0x8c0] ;  /* 0x0008c00005147984 */ /* 0x000e220000000c00 */
        /* <DEDUP_REMOVED lines=49> */
[----:B------:R-:W-:Y:S01]  /*2f90*/  FADD.FTZ R26, R26, R18 ;  /* 0x000000121a1a7221 */ /* 0x000fe20000010000 */
[----:B------:R-:W-:Y:S01]  /*2fa0*/  FADD.FTZ R27, R27, R19 ;  /* 0x000000131b1b7221 */ /* 0x000fe20000010000 */
[----:B------:R-:W-:Y:S04]  /*2fb0*/  LDS.128 R20, [R5+0x20d0] ;  /* 0x0020d00005147984 */ /* 0x000fe80000000c00 */
[----:B------:R-:W0:Y:S02]  /*2fc0*/  LDS.128 R16, [R5+0x1ea0] ;  /* 0x001ea00005107984 */ /* 0x000e240000000c00 */
[----:B0-----:R-:W-:Y:S01]  /*2fd0*/  FADD.FTZ R16, R24, R16 ;  /* 0x0000001018107221 */ /* 0x001fe20000010000 */
[----:B------:R-:W-:Y:S01]  /*2fe0*/  FADD.FTZ R17, R25, R17 ;  /* 0x0000001119117221 */ /* 0x000fe20000010000 */
[----:B------:R-:W-:Y:S01]  /*2ff0*/  FADD.FTZ R18, R26, R18 ;  /* 0x000000121a127221 */ /* 0x000fe20000010000 */
[----:B------:R-:W-:Y:S01]  /*3000*/  FADD.FTZ R19, R27, R19 ;  /* 0x000000131b137221 */ /* 0x000fe20000010000 */
[----:B------:R-:W-:Y:S01]  /*3010*/  FADD.FTZ R16, R16, R20 ;  /* 0x0000001410107221 */ /* 0x000fe20000010000 */
[----:B------:R-:W-:Y:S01]  /*3020*/  FADD.FTZ R17, R17, R21 ;  /* 0x0000001511117221 */ /* 0x000fe20000010000 */
[----:B------:R-:W-:Y:S01]  /*3030*/  FADD.FTZ R18, R18, R22 ;  /* 0x0000001612127221 */ /* 0x000fe20000010000 */
[----:B------:R-:W-:-:S07]  /*3040*/  FADD.FTZ R19, R19, R23 ;  /* 0x0000001713137221 */ /* 0x000fce0000010000 */
.L_x_1089:
[----:B------:R-:W-:Y:S05]  /*3050*/  BSYNC B0 ;  /* 0x0000000000007941 */ /* 0x000fea0003800000 */
.L_x_1088:
[----:B--2---:R-:W0:Y:S01]  /*3060*/  LDC R5, c[0x0][0xc] ;  /* 0x00000300ff057b82 */ /* 0x004e220000000800 */
[----:B------:R-:W-:Y:S01]  /*3070*/  IMAD R38, R38, 0x23, R0 ;  /* 0x0000002326267824 */ /* 0x000fe200078e0200 */
[----:B------:R-:W-:Y:S06]  /*3080*/  BSSY B0, `(.L_x_1090) ;  /* 0x0000012000007945 */ /* 0x000fec0003800000 */
[----:B------:R-:W1:Y:S01]  /*3090*/  LDC.64 R20, c[0x0][0x268] ;  /* 0x00009a00ff147b82 */ /* 0x000e620000000a00 */
[----:B0-----:R-:W-:Y:S01]  /*30a0*/  ISETP.GE.U32.AND P0, PT, R5, 0x2, PT ;  /* 0x000000020500780c */ /* 0x001fe20003f06070 */
[----:B-1----:R-:W-:Y:S01]  /*30b0*/  IMAD.WIDE R20, R38, 0x4, R20 ;  /* 0x0000000426147825 */ /* 0x002fe200078e0214 */
[----:B------:R-:W-:Y:S11]  /*30c0*/  @P4 BRA `(.L_x_1091) ;  /* 0x0000000000344947 */ /* 0x000ff60003800000 */
[----:B------:R-:W0:Y:S01]  /*30d0*/  LDC.64 R24, c[0x0][0x288] ;  /* 0x0000a200ff187b82 */ /* 0x000e220000000a00 */
[----:B------:R1:W-:Y:S02]  /*30e0*/  REDG.E.ADD.F32.FTZ.RN.STRONG.GPU desc[UR14][R20.64], R16 ;  /* 0x00000010140079a6 */ /* 0x0003e4000c10f38e */
[----:B-1----:R-:W-:Y:S02]  /*30f0*/  MOV R16, UR7 ;  /* 0x0000000700107c02 */ /* 0x002fe40008000f00 */
[----:B0-----:R-:W-:-:S04]  /*3100*/  LEA R22, P3, R24, R20, 0x2 ;  /* 0x0000001418167211 */ /* 0x001fc800078610ff */
[----:B------:R-:W-:Y:S02]  /*3110*/  LEA.HI.X R23, R24, R21, R25, 0x2, P3 ;  /* 0x0000001518177211 */ /* 0x000fe400018f1419 */
[----:B------:R-:W-:Y:S02]  /*3120*/  MOV R25, UR8 ;  /* 0x0000000800197c02 */ /* 0x000fe40008000f00 */
[-C--:B------:R-:W-:Y:S02]  /*3130*/  LEA R24, P3, R16, R20.reuse, 0x2 ;  /* 0x0000001410187211 */ /* 0x080fe400078610ff */
[----:B------:R-:W-:Y:S02]  /*3140*/  LEA R20, P4, R25, R20, 0x2 ;  /* 0x0000001419147211 */ /* 0x000fe400078810ff */
[C---:B------:R-:W-:Y:S02]  /*3150*/  IADD3.X R25, R21.reuse, UR9, RZ, P3, !PT ;  /* 0x0000000915197c10 */ /* 0x040fe40009ffe4ff */
[----:B------:R-:W-:-:S03]  /*3160*/  IADD3.X R21, R21, UR10, RZ, P4, !PT ;  /* 0x0000000a15157c10 */ /* 0x000fc6000a7fe4ff */
[----:B------:R0:W-:Y:S04]  /*3170*/  REDG.E.ADD.F32.FTZ.RN.STRONG.GPU desc[UR14][R24.64], R17 ;  /* 0x00000011180079a6 */ /* 0x0001e8000c10f38e */
[----:B------:R0:W-:Y:S04]  /*3180*/  REDG.E.ADD.F32.FTZ.RN.STRONG.GPU desc[UR14][R22.64], R18 ;  /* 0x00000012160079a6 */ /* 0x0001e8000c10f38e */
[----:B------:R0:W-:Y:S02]  /*3190*/  REDG.E.ADD.F32.FTZ.RN.STRONG.GPU desc[UR14][R20.64], R19 ;  /* 0x00000013140079a6 */ /* 0x0001e4000c10f38e */
.L_x_1091:
[----:B------:R-:W-:Y:S05]  /*31a0*/  BSYNC B0 ;  /* 0x0000000000007941 */ /* 0x000fea0003800000 */
.L_x_1090:
[----:B------:R-:W-:Y:S05]  /*31b0*/  @!P0 BRA `(.L_x_1092) ;  /* 0x0000001000908947 */ /* 0x000fea0003800000 */
[----:B------:R-:W1:Y:S01]  /*31c0*/  LDC R16, c[0x0][0x10] ;  /* 0x00000400ff107b82 */ /* 0x000e620000000800 */
[----:B0-----:R-:W0:Y:S01]  /*31d0*/  S2R R17, SR_CTAID.Y ;  /* 0x0000000000117919 */ /* 0x001e220000002600 */
[----:B------:R-:W-:-:S06]  /*31e0*/  ULOP3.LUT UR11, UR4, 0x1, URZ, 0xc0, !UPT ;  /* 0x00000001040b7892 */ /* 0x000fcc000f8ec03f */
[----:B------:R-:W2:Y:S08]  /*31f0*/  LDC.64 R18, c[0x0][0x258] ;  /* 0x00009600ff127b82 */ /* 0x000eb00000000a00 */
[----:B------:R-:W3:Y:S01]  /*3200*/  LDC.64 R22, c[0x0][0x260] ;  /* 0x00009800ff167b82 */ /* 0x000ee20000000a00 */
[----:B-1----:R-:W-:-:S04]  /*3210*/  IMAD R21, R16, UR11, RZ ;  /* 0x0000000b10157c24 */ /* 0x002fc8000f8e02ff */
[C---:B------:R-:W-:Y:S01]  /*3220*/  IMAD R20, R21.reuse, R5, RZ ;  /* 0x0000000515147224 */ /* 0x040fe200078e02ff */
[----:B0-----:R-:W-:-:S04]  /*3230*/  IADD3 R21, R21, R17, RZ ;  /* 0x0000001115157210 */ /* 0x001fc80007ffe0ff */
[----:B------:R-:W-:Y:S01]  /*3240*/  SHF.L.U32 R20, R20, 0x1, RZ ;  /* 0x0000000114147819 */ /* 0x000fe200000006ff */
[----:B--2---:R-:W-:-:S04]  /*3250*/  IMAD.WIDE.U32 R18, R21, 0x4, R18 ;  /* 0x0000000415127825 */ /* 0x004fc800078e0012 */
[----:B---3--:R-:W-:Y:S01]  /*3260*/  IMAD.WIDE R20, R20, 0x4, R22 ;  /* 0x0000000414147825 */ /* 0x008fe200078e0216 */
[----:B------:R-:W-:Y:S06]  /*3270*/  @P2 BRA `(.L_x_1093) ;  /* 0x0000000000682947 */ /* 0x000fec0003800000 */
[----:B------:R-:W0:Y:S01]  /*3280*/  S2R R22, SR_LANEID ;  /* 0x0000000000167919 */ /* 0x000e220000000000 */
[----:B------:R-:W-:Y:S01]  /*3290*/  VOTEU.ANY UR12, UPT, PT ;  /* 0x00000000000c7886 */ /* 0x000fe200038e0100 */
[----:B------:R-:W-:Y:S02]  /*32a0*/  ULOP3.LUT UP0, URZ, UR4, 0x2, URZ, 0xc0, !UPT ;  /* 0x00000002043f7892 */ /* 0x000fe4000f80c03f */
[----:B------:R-:W-:Y:S01]  /*32b0*/  UFLO.U32 UR18, UR12 ;  /* 0x0000000c001272bd */ /* 0x000fe200080e0000 */
[----:B------:R-:W-:Y:S01]  /*32c0*/  UMOV UR11, 0x1 ;  /* 0x00000001000b7882 */ /* 0x000fe20000000000 */
[----:B------:R-:W-:Y:S02]  /*32d0*/  UPOPC UR12, UR12 ;  /* 0x0000000c000c72bf */ /* 0x000fe40008000000 */
[----:B------:R-:W-:-:S04]  /*32e0*/  USEL UR11, UR11, 0xffffffff, !UP0 ;  /* 0xffffffff0b0b7887 */ /* 0x000fc8000c000000 */
[----:B------:R-:W-:-:S06]  /*32f0*/  UIMAD UR11, UR11, UR12, URZ ;  /* 0x0000000c0b0b72a4 */ /* 0x000fcc000f8e023f */
[----:B------:R-:W-:Y:S02]  /*3300*/  MOV R24, UR11 ;  /* 0x0000000b00187c02 */ /* 0x000fe40008000f00 */
[----:B0-----:R-:W-:Y:S01]  /*3310*/  ISETP.EQ.U32.AND P0, PT, R22, UR18, PT ;  /* 0x0000001216007c0c */ /* 0x001fe2000bf02070 */
[----:B------:R-:W-:-:S04]  /*3320*/  IMAD R22, R16, UR16, R17 ;  /* 0x0000001010167c24 */ /* 0x000fc8000f8e0211 */
[----:B------:R-:W-:-:S05]  /*3330*/  IMAD.WIDE.U32 R22, R22, 0x8, R20 ;  /* 0x0000000816167825 */ /* 0x000fca00078e0014 */
[----:B------:R0:W-:Y:S03]  /*3340*/  STG.E.64 desc[UR14][R22.64], R14 ;  /* 0x0000000e16007986 */ /* 0x0001e6000c101b0e */
[----:B------:R-:W-:Y:S06]  /*3350*/  @P0 MEMBAR.ALL.GPU ;  /* 0x0000000000000992 */ /* 0x000fec000000a000 */
[----:B------:R-:W-:-:S00]  /*3360*/  @P0 ERRBAR ;  /* 0x00000000000009ab */ /* 0x000fc00000000000 */
[----:B------:R-:W-:Y:S06]  /*3370*/  @P0 CGAERRBAR ;  /* 0x00000000000005ab */ /* 0x000fec0000000000 */
[----:B------:R1:W-:Y:S01]  /*3380*/  @P0 REDG.E.ADD.S32.STRONG.GPU desc[UR14][R18.64], R24 ;  /* 0x000000181200098e */ /* 0x0003e2000c10e38e */
[----:B------:R-:W-:-:S04]  /*3390*/  PLOP3.LUT P0, PT, PT, PT, UP0, 0x80, 0x0 ;  /* 0x000000000000781c */ /* 0x000fc80003f0f008 */
[----:B0-----:R-:W-:-:S04]  /*33a0*/  SEL R22, R5, RZ, !P0 ;  /* 0x000000ff05167207 */ /* 0x001fc80004000000 */
[----:B------:R-:W-:-:S13]  /*33b0*/  ISETP.NE.AND P0, PT, R22, -0x1, PT ;  /* 0xffffffff1600780c */ /* 0x000fda0003f05270 */
[----:B-1----:R-:W-:Y:S05]  /*33c0*/  @!P0 BRA `(.L_x_1093) ;  /* 0x0000000000148947 */ /* 0x002fea0003800000 */
.L_x_1094:
[----:B------:R-:W2:Y:S04]  /*33d0*/  LDG.E.STRONG.GPU R23, desc[UR14][R18.64] ;  /* 0x0000000e12177981 */ /* 0x000ea8000c1ef900 */
[----:B--2---:R-:W-:Y:S01]  /*33e0*/  CCTL.IVALL ;  /* 0x00000000ff00798f */ /* 0x004fe20002000000 */
[----:B------:R-:W-:Y:S05]  /*33f0*/  YIELD ;  /* 0x0000000000007946 */ /* 0x000fea0003800000 */
[----:B------:R-:W-:-:S13]  /*3400*/  ISETP.NE.AND P0, PT, R23, R22, PT ;  /* 0x000000161700720c */ /* 0x000fda0003f05270 */
[----:B------:R-:W-:Y:S05]  /*3410*/  @P0 BRA `(.L_x_1094) ;  /* 0xfffffffc00ec0947 */ /* 0x000fea000383ffff */
.L_x_1093:
[----:B------:R-:W-:Y:S01]  /*3420*/  ISETP.NE.AND P0, PT, R5, RZ, PT ;  /* 0x000000ff0500720c */ /* 0x000fe20003f05270 */
[----:B------:R-:W-:Y:S05]  /*3430*/  WARPSYNC.ALL ;  /* 0x0000000000007948 */ /* 0x000fea0003800000 */
[----:B------:R-:W-:Y:S07]  /*3440*/  BAR.SYNC.DEFER_BLOCKING 0x0 ;  /* 0x0000000000007b1d */ /* 0x000fee0000010000 */
[----:B------:R-:W-:Y:S05]  /*3450*/  @!P0 BRA `(.L_x_1092) ;  /* 0x0000000c00e88947 */ /* 0x000fea0003800000 */
[----:B------:R-:W-:-:S04]  /*3460*/  IADD3 R18, R5, -0x1, RZ ;  /* 0xffffffff05127810 */ /* 0x000fc80007ffe0ff */
[----:B------:R-:W-:Y:S01]  /*3470*/  ISETP.GE.U32.AND P0, PT, R18, 0x3, PT ;  /* 0x000000031200780c */ /* 0x000fe20003f06070 */
[----:B------:R-:W-:-:S12]  /*3480*/  HFMA2.MMA R18, -RZ, RZ, 0, 0 ;  /* 0x00000000ff127435 */ /* 0x000fd800000001ff */
[----:B------:R-:W-:Y:S05]  /*3490*/  @!P0 BRA `(.L_x_1095) ;  /* 0x0000000c00688947 */ /* 0x000fea0003800000 */
[----:B------:R-:W-:-:S04]  /*34a0*/  LOP3.LUT R18, R5, 0x3, RZ, 0xc0, !PT ;  /* 0x0000000305127812 */ /* 0x000fc800078ec0ff */
[----:B------:R-:W-:Y:S02]  /*34b0*/  IADD3 R19, -R18, R5, RZ ;  /* 0x0000000512137210 */ /* 0x000fe40007ffe1ff */
[----:B------:R-:W-:Y:S02]  /*34c0*/  MOV R18, RZ ;  /* 0x000000ff00127202 */ /* 0x000fe40000000f00 */
[----:B------:R-:W-:-:S13]  /*34d0*/  ISETP.GT.AND P0, PT, R19, RZ, PT ;  /* 0x000000ff1300720c */ /* 0x000fda0003f04270 */
[----:B------:R-:W-:Y:S05]  /*34e0*/  @!P0 BRA `(.L_x_1096) ;  /* 0x0000000800d88947 */ /* 0x000fea0003800000 */
[----:B------:R-:W-:Y:S02]  /*34f0*/  ISETP.GT.AND P3, PT, R19, 0xc, PT ;  /* 0x0000000c1300780c */ /* 0x000fe40003f64270 */
[----:B------:R-:W-:-:S11]  /*3500*/  PLOP3.LUT P0, PT, PT, PT, PT, 0x80, 0x0 ;  /* 0x000000000000781c */ /* 0x000fd60003f0f070 */
[----:B------:R-:W-:Y:S05]  /*3510*/  @!P3 BRA `(.L_x_1097) ;  /* 0x0000000400d0b947 */ /* 0x000fea0003800000 */
[----:B------:R-:W-:-:S13]  /*3520*/  PLOP3.LUT P0, PT, PT, PT, PT, 0x8, 0x0 ;  /* 0x000000000000781c */ /* 0x000fda0003f0e170 */
.L_x_1098:
[----:B------:R-:W-:-:S13]  /*3530*/  ISETP.EQ.OR P3, PT, R18, UR16, P2 ;  /* 0x0000001012007c0c */ /* 0x000fda0009762670 */
[----:B------:R-:W-:-:S04]  /*3540*/  @!P3 IMAD R22, R16, R18, R17 ;  /* 0x000000121016b224 */ /* 0x000fc800078e0211 */
[----:B------:R-:W-:-:S06]  /*3550*/  @!P3 IMAD.WIDE.U32 R22, R22, 0x8, R20 ;  /* 0x000000081616b825 */ /* 0x000fcc00078e0014 */
[----:B------:R-:W2:Y:S01]  /*3560*/  @!P3 LDG.E.64 R22, desc[UR14][R22.64] ;  /* 0x0000000e1616b981 */ /* 0x000ea2000c1e1b00 */
[----:B------:R-:W-:-:S04]  /*3570*/  IADD3 R26, R18, 0x3, RZ ;  /* 0x00000003121a7810 */ /* 0x000fc80007ffe0ff */
[----:B------:R-:W-:-:S13]  /*3580*/  ISETP.EQ.OR P6, PT, R26, UR16, P2 ;  /* 0x000000101a007c0c */ /* 0x000fda00097c2670 */
[----:B------:R-:W-:-:S04]  /*3590*/  @!P6 IMAD R26, R16, R26, R17 ;  /* 0x0000001a101ae224 */ /* 0x000fc800078e0211 */
[----:B------:R-:W-:-:S06]  /*35a0*/  @!P6 IMAD.WIDE.U32 R26, R26, 0x8, R20 ;  /* 0x000000081a1ae825 */ /* 0x000fcc00078e0014 */
[----:B------:R-:W3:Y:S01]  /*35b0*/  @!P6 LDG.E.64 R26, desc[UR14][R26.64] ;  /* 0x0000000e1a1ae981 */ /* 0x000ee2000c1e1b00 */
[----:B--2---:R-:W-:Y:S01]  /*35c0*/  @!P3 FADD.FTZ R14, R14, R22 ;  /* 0x000000160e0eb221 */ /* 0x004fe20000010000 */
[C---:B------:R-:W-:Y:S01]  /*35d0*/  IADD3 R22, R18.reuse, 0x1, RZ ;  /* 0x0000000112167810 */ /* 0x040fe20007ffe0ff */
[----:B------:R-:W-:Y:S01]  /*35e0*/  @!P3 FADD.FTZ R15, R15, R23 ;  /* 0x000000170f0fb221 */ /* 0x000fe20000010000 */
[----:B------:R-:W-:Y:S02]  /*35f0*/  IADD3 R23, R18, 0x2, RZ ;  /* 0x0000000212177810 */ /* 0x000fe40007ffe0ff */
[----:B------:R-:W-:Y:S02]  /*3600*/  ISETP.EQ.OR P3, PT, R22, UR16, P2 ;  /* 0x0000001016007c0c */ /* 0x000fe40009762670 */
[----:B------:R-:W-:-:S11]  /*3610*/  ISETP.EQ.OR P4, PT, R23, UR16, P2 ;  /* 0x0000001017007c0c */ /* 0x000fd60009782670 */
[C-C-:B------:R-:W-:Y:S02]  /*3620*/  @!P3 IMAD R24, R16.reuse, R22, R17.reuse ;  /* 0x000000161018b224 */ /* 0x140fe400078e0211 */
[----:B------:R-:W-:Y:S02]  /*3630*/  @!P4 IMAD R22, R16, R23, R17 ;  /* 0x000000171016c224 */ /* 0x000fe400078e0211 */
[----:B------:R-:W-:-:S04]  /*3640*/  @!P3 IMAD.WIDE.U32 R24, R24, 0x8, R20 ;  /* 0x000000081818b825 */ /* 0x000fc800078e0014 */
[----:B------:R-:W-:Y:S02]  /*3650*/  @!P4 IMAD.WIDE.U32 R22, R22, 0x8, R20 ;  /* 0x000000081616c825 */ /* 0x000fe400078e0014 */
[----:B------:R-:W2:Y:S04]  /*3660*/  @!P3 LDG.E.64 R24, desc[UR14][R24.64] ;  /* 0x0000000e1818b981 */ /* 0x000ea8000c1e1b00 */
[----:B------:R-:W4:Y:S01]  /*3670*/  @!P4 LDG.E.64 R22, desc[UR14][R22.64] ;  /* 0x0000000e1616c981 */ /* 0x000f22000c1e1b00 */
[----:B--2---:R-:W-:Y:S01]  /*3680*/  @!P3 FADD.FTZ R14, R14, R24 ;  /* 0x000000180e0eb221 */ /* 0x004fe20000010000 */
[----:B------:R-:W-:-:S03]  /*3690*/  @!P3 FADD.FTZ R15, R15, R25 ;  /* 0x000000190f0fb221 */ /* 0x000fc60000010000 */
[----:B----4-:R-:W-:Y:S01]  /*36a0*/  @!P4 FADD.FTZ R14, R14, R22 ;  /* 0x000000160e0ec221 */ /* 0x010fe20000010000 */
        /* <DEDUP_REMOVED lines=9> */
[----:B------:R-:W2:Y:S02]  /*3740*/  @!P3 LDG.E.64 R24, desc[UR14][R24.64] ;  /* 0x0000000e1818b981 */ /* 0x000ea4000c1e1b00 */
[----:B---3--:R-:W-:Y:S01]  /*3750*/  @!P6 FADD.FTZ R14, R14, R26 ;  /* 0x0000001a0e0ee221 */ /* 0x008fe20000010000 */
[----:B------:R-:W-:Y:S01]  /*3760*/  IADD3 R26, R18, 0x6, RZ ;  /* 0x00000006121a7810 */ /* 0x000fe20007ffe0ff */
[----:B------:R-:W3:Y:S01]  /*3770*/  @!P4 LDG.E.64 R22, desc[UR14][R22.64] ;  /* 0x0000000e1616c981 */ /* 0x000ee2000c1e1b00 */
[----:B------:R-:W-:Y:S02]  /*3780*/  @!P6 FADD.FTZ R15, R15, R27 ;  /* 0x0000001b0f0fe221 */ /* 0x000fe40000010000 */
[----:B------:R-:W-:-:S13]  /*3790*/  ISETP.EQ.OR P6, PT, R26, UR16, P2 ;  /* 0x000000101a007c0c */ /* 0x000fda00097c2670 */
[----:B------:R-:W-:-:S04]  /*37a0*/  @!P6 IMAD R26, R16, R26, R17 ;  /* 0x0000001a101ae224 */ /* 0x000fc800078e0211 */
[----:B------:R-:W-:-:S06]  /*37b0*/  @!P6 IMAD.WIDE.U32 R26, R26, 0x8, R20 ;  /* 0x000000081a1ae825 */ /* 0x000fcc00078e0014 */
[----:B------:R-:W4:Y:S01]  /*37c0*/  @!P6 LDG.E.64 R26, desc[UR14][R26.64] ;  /* 0x0000000e1a1ae981 */ /* 0x000f22000c1e1b00 */
[----:B--2---:R-:W-:Y:S01]  /*37d0*/  @!P3 FADD.FTZ R14, R14, R24 ;  /* 0x000000180e0eb221 */ /* 0x004fe20000010000 */
[----:B------:R-:W-:-:S03]  /*37e0*/  @!P3 FADD.FTZ R15, R15, R25 ;  /* 0x000000190f0fb221 */ /* 0x000fc60000010000 */
[----:B---3--:R-:W-:Y:S01]  /*37f0*/  @!P4 FADD.FTZ R14, R14, R22 ;  /* 0x000000160e0ec221 */ /* 0x008fe20000010000 */
        /* <DEDUP_REMOVED lines=8> */
[----:B------:R-:W-:-:S04]  /*3880*/  @!P4 IMAD.WIDE.U32 R22, R22, 0x8, R20 ;  /* 0x000000081616c825 */ /* 0x000fc800078e0014 */
[----:B----4-:R-:W-:Y:S01]  /*3890*/  @!P6 FADD.FTZ R14, R14, R26 ;  /* 0x0000001a0e0ee221 */ /* 0x010fe20000010000 */
[----:B------:R-:W2:Y:S01]  /*38a0*/  @!P3 LDG.E.64 R24, desc[UR14][R24.64] ;  /* 0x0000000e1818b981 */ /* 0x000ea2000c1e1b00 */
[----:B------:R-:W-:Y:S01]  /*38b0*/  IADD3 R26, R18, 0x9, RZ ;  /* 0x00000009121a7810 */ /* 0x000fe20007ffe0ff */
[----:B------:R-:W-:Y:S02]  /*38c0*/  @!P6 FADD.FTZ R15, R15, R27 ;  /* 0x0000001b0f0fe221 */ /* 0x000fe40000010000 */
[----:B------:R-:W3:Y:S01]  /*38d0*/  @!P4 LDG.E.64 R22, desc[UR14][R22.64] ;  /* 0x0000000e1616c981 */ /* 0x000ee2000c1e1b00 */
        /* <DEDUP_REMOVED lines=15> */
[----:B----4-:R-:W-:Y:S01]  /*39d0*/  @!P6 FADD.FTZ R14, R14, R26 ;  /* 0x0000001a0e0ee221 */ /* 0x010fe20000010000 */
[----:B------:R-:W-:Y:S01]  /*39e0*/  IADD3 R26, R18, 0xc, RZ ;  /* 0x0000000c121a7810 */ /* 0x000fe20007ffe0ff */
[----:B------:R-:W-:-:S04]  /*39f0*/  @!P4 IMAD.WIDE.U32 R22, R22, 0x8, R20 ;  /* 0x000000081616c825 */ /* 0x000fc800078e0014 */
[----:B------:R-:W-:Y:S01]  /*3a00*/  @!P6 FADD.FTZ R15, R15, R27 ;  /* 0x0000001b0f0fe221 */ /* 0x000fe20000010000 */
[----:B------:R-:W2:Y:S01]  /*3a10*/  @!P3 LDG.E.64 R24, desc[UR14][R24.64] ;  /* 0x0000000e1818b981 */ /* 0x000ea2000c1e1b00 */
[----:B------:R-:W-:-:S03]  /*3a20*/  ISETP.EQ.OR P6, PT, R26, UR16, P2 ;  /* 0x000000101a007c0c */ /* 0x000fc600097c2670 */
[----:B------:R-:W3:Y:S10]  /*3a30*/  @!P4 LDG.E.64 R22, desc[UR14][R22.64] ;  /* 0x0000000e1616c981 */ /* 0x000ef4000c1e1b00 */
[----:B------:R-:W-:-:S04]  /*3a40*/  @!P6 IMAD R26, R16, R26, R17 ;  /* 0x0000001a101ae224 */ /* 0x000fc800078e0211 */
[----:B------:R-:W-:-:S06]  /*3a50*/  @!P6 IMAD.WIDE.U32 R26, R26, 0x8, R20 ;  /* 0x000000081a1ae825 */ /* 0x000fcc00078e0014 */
[----:B------:R-:W4:Y:S01]  /*3a60*/  @!P6 LDG.E.64 R26, desc[UR14][R26.64] ;  /* 0x0000000e1a1ae981 */ /* 0x000f22000c1e1b00 */
[----:B--2---:R-:W-:Y:S01]  /*3a70*/  @!P3 FADD.FTZ R15, R15, R25 ;  /* 0x000000190f0fb221 */ /* 0x004fe20000010000 */
[----:B------:R-:W-:-:S03]  /*3a80*/  @!P3 FADD.FTZ R14, R14, R24 ;  /* 0x000000180e0eb221 */ /* 0x000fc60000010000 */
[----:B---3--:R-:W-:Y:S01]  /*3a90*/  @!P4 FADD.FTZ R15, R15, R23 ;  /* 0x000000170f0fc221 */ /* 0x008fe20000010000 */
[----:B------:R-:W-:Y:S01]  /*3aa0*/  IADD3 R23, R18, 0xd, RZ ;  /* 0x0000000d12177810 */ /* 0x000fe20007ffe0ff */
[----:B------:R-:W-:Y:S01]  /*3ab0*/  @!P4 FADD.FTZ R14, R14, R22 ;  /* 0x000000160e0ec221 */ /* 0x000fe20000010000 */
[----:B------:R-:W-:Y:S02]  /*3ac0*/  IADD3 R22, R18, 0xe, RZ ;  /* 0x0000000e12167810 */ /* 0x000fe40007ffe0ff */
[----:B------:R-:W-:Y:S02]  /*3ad0*/  ISETP.EQ.OR P4, PT, R23, UR16, P2 ;  /* 0x0000001017007c0c */ /* 0x000fe40009782670 */
[----:B------:R-:W-:-:S11]  /*3ae0*/  ISETP.EQ.OR P3, PT, R22, UR16, P2 ;  /* 0x0000001016007c0c */ /* 0x000fd60009762670 */
[----:B------:R-:W-:Y:S02]  /*3af0*/  @!P4 IMAD R24, R16, R23, R17 ;  /* 0x000000171018c224 */ /* 0x000fe400078e0211 */
[----:B----4-:R-:W-:Y:S01]  /*3b00*/  @!P6 FADD.FTZ R14, R14, R26 ;  /* 0x0000001a0e0ee221 */ /* 0x010fe20000010000 */
[----:B------:R-:W-:Y:S01]  /*3b10*/  IADD3 R26, R18, 0xf, RZ ;  /* 0x0000000f121a7810 */ /* 0x000fe20007ffe0ff */
[----:B------:R-:W-:-:S04]  /*3b20*/  @!P4 IMAD.WIDE.U32 R24, R24, 0x8, R20 ;  /* 0x000000081818c825 */ /* 0x000fc800078e0014 */
[----:B------:R-:W-:Y:S01]  /*3b30*/  @!P6 FADD.FTZ R15, R15, R27 ;  /* 0x0000001b0f0fe221 */ /* 0x000fe20000010000 */
[----:B------:R-:W-:Y:S01]  /*3b40*/  @!P3 IMAD R22, R16, R22, R17 ;  /* 0x000000161016b224 */ /* 0x000fe200078e0211 */
[----:B------:R-:W-:Y:S01]  /*3b50*/  ISETP.EQ.OR P6, PT, R26, UR16, P2 ;  /* 0x000000101a007c0c */ /* 0x000fe200097c2670 */
[----:B------:R-:W2:Y:S02]  /*3b60*/  @!P4 LDG.E.64 R24, desc[UR14][R24.64] ;  /* 0x0000000e1818c981 */ /* 0x000ea4000c1e1b00 */
[----:B------:R-:W-:-:S06]  /*3b70*/  @!P3 IMAD.WIDE.U32 R22, R22, 0x8, R20 ;  /* 0x000000081616b825 */ /* 0x000fcc00078e0014 */
[----:B------:R-:W3:Y:S04]  /*3b80*/  @!P3 LDG.E.64 R22, desc[UR14][R22.64] ;  /* 0x0000000e1616b981 */ /* 0x000ee8000c1e1b00 */
[----:B------:R-:W-:-:S04]  /*3b90*/  @!P6 IMAD R26, R16, R26, R17 ;  /* 0x0000001a101ae224 */ /* 0x000fc800078e0211 */
[----:B------:R-:W-:-:S06]  /*3ba0*/  @!P6 IMAD.WIDE.U32 R26, R26, 0x8, R20 ;  /* 0x000000081a1ae825 */ /* 0x000fcc00078e0014 */
[----:B------:R-:W4:Y:S01]  /*3bb0*/  @!P6 LDG.E.64 R26, desc[UR14][R26.64] ;  /* 0x0000000e1a1ae981 */ /* 0x000f22000c1e1b00 */
[----:B------:R-:W-:Y:S02]  /*3bc0*/  IADD3 R19, R19, -0x10, RZ ;  /* 0xfffffff013137810 */ /* 0x000fe40007ffe0ff */
[----:B------:R-:W-:Y:S01]  /*3bd0*/  IADD3 R18, R18, 0x10, RZ ;  /* 0x0000001012127810 */ /* 0x000fe20007ffe0ff */
[----:B--2---:R-:W-:Y:S01]  /*3be0*/  @!P4 FADD.FTZ R14, R14, R24 ;  /* 0x000000180e0ec221 */ /* 0x004fe20000010000 */
[----:B------:R-:W-:-:S03]  /*3bf0*/  @!P4 FADD.FTZ R15, R15, R25 ;  /* 0x000000190f0fc221 */ /* 0x000fc60000010000 */
[----:B---3--:R-:W-:Y:S01]  /*3c00*/  @!P3 FADD.FTZ R14, R14, R22 ;  /* 0x000000160e0eb221 */ /* 0x008fe20000010000 */
[----:B------:R-:W-:Y:S01]  /*3c10*/  @!P3 FADD.FTZ R15, R15, R23 ;  /* 0x000000170f0fb221 */ /* 0x000fe20000010000 */
[----:B------:R-:W-:Y:S02]  /*3c20*/  ISETP.GT.AND P3, PT, R19, 0xc, PT ;  /* 0x0000000c1300780c */ /* 0x000fe40003f64270 */
[----:B----4-:R-:W-:Y:S01]  /*3c30*/  @!P6 FADD.FTZ R14, R14, R26 ;  /* 0x0000001a0e0ee221 */ /* 0x010fe20000010000 */
[----:B------:R-:W-:-:S10]  /*3c40*/  @!P6 FADD.FTZ R15, R15, R27 ;  /* 0x0000001b0f0fe221 */ /* 0x000fd40000010000 */
[----:B------:R-:W-:Y:S05]  /*3c50*/  @P3 BRA `(.L_x_1098) ;  /* 0xfffffff800343947 */ /* 0x000fea000383ffff */
.L_x_1097:
[----:B------:R-:W-:-:S13]  /*3c60*/  ISETP.GT.AND P3, PT, R19, 0x4, PT ;  /* 0x000000041300780c */ /* 0x000fda0003f64270 */
[----:B------:R-:W-:Y:S05]  /*3c70*/  @!P3 BRA `(.L_x_1099) ;  /* 0x0000000000ecb947 */ /* 0x000fea0003800000 */
[C---:B------:R-:W-:Y:S02]  /*3c80*/  ISETP.EQ.OR P0, PT, R18.reuse, UR16, P2 ;  /* 0x0000001012007c0c */ /* 0x040fe40009702670 */
[----:B------:R-:W-:-:S04]  /*3c90*/  IADD3 R22, R18, 0x1, RZ ;  /* 0x0000000112167810 */ /* 0x000fc80007ffe0ff */
[----:B------:R-:W-:-:S07]  /*3ca0*/  ISETP.EQ.OR P3, PT, R22, UR16, P2 ;  /* 0x0000001016007c0c */ /* 0x000fce0009762670 */
[----:B------:R-:W-:-:S04]  /*3cb0*/  @!P0 IMAD R24, R18, R16, R17 ;  /* 0x0000001012188224 */ /* 0x000fc800078e0211 */
[----:B------:R-:W-:-:S06]  /*3cc0*/  @!P0 IMAD.WIDE.U32 R24, R24, 0x8, R20 ;  /* 0x0000000818188825 */ /* 0x000fcc00078e0014 */
[----:B------:R-:W2:Y:S01]  /*3cd0*/  @!P0 LDG.E.64 R24, desc[UR14][R24.64] ;  /* 0x0000000e18188981 */ /* 0x000ea2000c1e1b00 */
[----:B------:R-:W-:-:S04]  /*3ce0*/  @!P3 IMAD R22, R16, R22, R17 ;  /* 0x000000161016b224 */ /* 0x000fc800078e0211 */
[----:B------:R-:W-:-:S06]  /*3cf0*/  @!P3 IMAD.WIDE.U32 R22, R22, 0x8, R20 ;  /* 0x000000081616b825 */ /* 0x000fcc00078e0014 */
[----:B------:R-:W3:Y:S01]  /*3d00*/  @!P3 LDG.E.64 R22, desc[UR14][R22.64] ;  /* 0x0000000e1616b981 */ /* 0x000ee2000c1e1b00 */
[C---:B------:R-:W-:Y:S02]  /*3d10*/  IADD3 R27, R18.reuse, 0x2, RZ ;  /* 0x00000002121b7810 */ /* 0x040fe40007ffe0ff */
[----:B------:R-:W-:Y:S02]  /*3d20*/  IADD3 R26, R18, 0x3, RZ ;  /* 0x00000003121a7810 */ /* 0x000fe40007ffe0ff */
[----:B------:R-:W-:Y:S02]  /*3d30*/  ISETP.EQ.OR P4, PT, R27, UR16, P2 ;  /* 0x000000101b007c0c */ /* 0x000fe40009782670 */
[----:B------:R-:W-:Y:S02]  /*3d40*/  ISETP.EQ.OR P6, PT, R26, UR16, P2 ;  /* 0x000000101a007c0c */ /* 0x000fe400097c2670 */
[----:B------:R-:W-:-:S11]  /*3d50*/  IADD3 R18, R18, 0x4, RZ ;  /* 0x0000000412127810 */ /* 0x000fd60007ffe0ff */
[--C-:B------:R-:W-:Y:S02]  /*3d60*/  @!P6 IMAD R26, R16, R26, R17.reuse ;  /* 0x0000001a101ae224 */ /* 0x100fe400078e0211 */
[----:B--2---:R-:W-:Y:S01]  /*3d70*/  @!P0 FADD.FTZ R14, R14, R24 ;  /* 0x000000180e0e8221 */ /* 0x004fe20000010000 */
[----:B------:R-:W-:Y:S02]  /*3d80*/  @!P4 IMAD R24, R16, R27, R17 ;  /* 0x0000001b1018c224 */ /* 0x000fe400078e0211 */
[----:B------:R-:W-:Y:S01]  /*3d90*/  @!P0 FADD.FTZ R15, R15, R25 ;  /* 0x000000190f0f8221 */ /* 0x000fe20000010000 */
[----:B------:R-:W-:Y:S01]  /*3da0*/  ISETP.EQ.OR P0, PT, R18, UR16, P2 ;  /* 0x0000001012007c0c */ /* 0x000fe20009702670 */
[----:B------:R-:W-:-:S04]  /*3db0*/  @!P4 IMAD.WIDE.U32 R24, R24, 0x8, R20 ;  /* 0x000000081818c825 */ /* 0x000fc800078e0014 */
[----:B------:R-:W-:Y:S02]  /*3dc0*/  @!P6 IMAD.WIDE.U32 R26, R26, 0x8, R20 ;  /* 0x000000081a1ae825 */ /* 0x000fe400078e0014 */
[----:B------:R-:W2:Y:S02]  /*3dd0*/  @!P4 LDG.E.64 R24, desc[UR14][R24.64] ;  /* 0x0000000e1818c981 */ /* 0x000ea4000c1e1b00 */
[----:B---3--:R-:W-:Y:S02]  /*3de0*/  @!P3 FADD.FTZ R14, R14, R22 ;  /* 0x000000160e0eb221 */ /* 0x008fe40000010000 */
[----:B------:R-:W3:Y:S02]  /*3df0*/  @!P6 LDG.E.64 R26, desc[UR14][R26.64] ;  /* 0x0000000e1a1ae981 */ /* 0x000ee4000c1e1b00 */
[----:B------:R-:W-:Y:S02]  /*3e00*/  @!P0 IMAD R22, R16, R18, R17 ;  /* 0x0000001210168224 */ /* 0x000fe400078e0211 */
[----:B------:R-:W-:-:S02]  /*3e10*/  @!P3 FADD.FTZ R15, R15, R23 ;  /* 0x000000170f0fb221 */ /* 0x000fc40000010000 */
[----:B------:R-:W-:-:S06]  /*3e20*/  @!P0 IMAD.WIDE.U32 R22, R22, 0x8, R20 ;  /* 0x0000000816168825 */ /* 0x000fcc00078e0014 */
[----:B------:R-:W4:Y:S01]  /*3e30*/  @!P0 LDG.E.64 R22, desc[UR14][R22.64] ;  /* 0x0000000e16168981 */ /* 0x000f22000c1e1b00 */
[----:B--2---:R-:W-:Y:S01]  /*3e40*/  @!P4 FADD.FTZ R14, R14, R24 ;  /* 0x000000180e0ec221 */ /* 0x004fe20000010000 */
[C---:B------:R-:W-:Y:S01]  /*3e50*/  IADD3 R24, R18.reuse, 0x1, RZ ;  /* 0x0000000112187810 */ /* 0x040fe20007ffe0ff */
[----:B------:R-:W-:Y:S01]  /*3e60*/  @!P4 FADD.FTZ R15, R15, R25 ;  /* 0x000000190f0fc221 */ /* 0x000fe20000010000 */
[----:B------:R-:W-:Y:S01]  /*3e70*/  IADD3 R25, R18, 0x2, RZ ;  /* 0x0000000212197810 */ /* 0x000fe20007ffe0ff */
[----:B---3--:R-:W-:Y:S01]  /*3e80*/  @!P6 FADD.FTZ R14, R14, R26 ;  /* 0x0000001a0e0ee221 */ /* 0x008fe20000010000 */
[----:B------:R-:W-:Y:S01]  /*3e90*/  ISETP.EQ.OR P4, PT, R24, UR16, P2 ;  /* 0x0000001018007c0c */ /* 0x000fe20009782670 */
[----:B------:R-:W-:Y:S01]  /*3ea0*/  @!P6 FADD.FTZ R15, R15, R27 ;  /* 0x0000001b0f0fe221 */ /* 0x000fe20000010000 */
[----:B------:R-:W-:Y:S02]  /*3eb0*/  ISETP.EQ.OR P6, PT, R25, UR16, P2 ;  /* 0x0000001019007c0c */ /* 0x000fe400097c2670 */
[----:B------:R-:W-:-:S04]  /*3ec0*/  IADD3 R26, R18, 0x3, RZ ;  /* 0x00000003121a7810 */ /* 0x000fc80007ffe0ff */
[----:B------:R-:W-:Y:S01]  /*3ed0*/  ISETP.EQ.OR P3, PT, R26, UR16, P2 ;  /* 0x000000101a007c0c */ /* 0x000fe20009762670 */
[----:B----4-:R-:W-:Y:S01]  /*3ee0*/  @!P0 FADD.FTZ R14, R14, R22 ;  /* 0x000000160e0e8221 */ /* 0x010fe20000010000 */
[----:B------:R-:W-:-:S03]  /*3ef0*/  @!P0 FADD.FTZ R15, R15, R23 ;  /* 0x000000170f0f8221 */ /* 0x000fc60000010000 */
[C-C-:B------:R-:W-:Y:S02]  /*3f00*/  @!P4 IMAD R24, R16.reuse, R24, R17.reuse ;  /* 0x000000181018c224 */ /* 0x140fe400078e0211 */
[----:B------:R-:W-:Y:S02]  /*3f10*/  @!P6 IMAD R22, R16, R25, R17 ;  /* 0x000000191016e224 */ /* 0x000fe400078e0211 */
[----:B------:R-:W-:-:S04]  /*3f20*/  @!P4 IMAD.WIDE.U32 R24, R24, 0x8, R20 ;  /* 0x000000081818c825 */ /* 0x000fc800078e0014 */
[----:B------:R-:W-:Y:S02]  /*3f30*/  @!P3 IMAD R26, R16, R26, R17 ;  /* 0x0000001a101ab224 */ /* 0x000fe400078e0211 */
[--C-:B------:R-:W-:Y:S01]  /*3f40*/  @!P6 IMAD.WIDE.U32 R22, R22, 0x8, R20.reuse ;  /* 0x000000081616e825 */ /* 0x100fe200078e0014 */
[----:B------:R-:W2:Y:S03]  /*3f50*/  @!P4 LDG.E.64 R24, desc[UR14][R24.64] ;  /* 0x0000000e1818c981 */ /* 0x000ea6000c1e1b00 */
[----:B------:R-:W-:Y:S02]  /*3f60*/  @!P3 IMAD.WIDE.U32 R26, R26, 0x8, R20 ;  /* 0x000000081a1ab825 */ /* 0x000fe400078e0014 */
[----:B------:R-:W3:Y:S04]  /*3f70*/  @!P6 LDG.E.64 R22, desc[UR14][R22.64] ;  /* 0x0000000e1616e981 */ /* 0x000ee8000c1e1b00 */
[----:B------:R-:W4:Y:S01]  /*3f80*/  @!P3 LDG.E.64 R26, desc[UR14][R26.64] ;  /* 0x0000000e1a1ab981 */ /* 0x000f22000c1e1b00 */
[----:B------:R-:W-:-:S02]  /*3f90*/  IADD3 R19, R19, -0x4, RZ ;  /* 0xfffffffc13137810 */ /* 0x000fc40007ffe0ff */
[----:B------:R-:W-:Y:S02]  /*3fa0*/  PLOP3.LUT P0, PT, PT, PT, PT, 0x8, 0x0 ;  /* 0x000000000000781c */ /* 0x000fe40003f0e170 */
[----:B------:R-:W-:Y:S02]  /*3fb0*/  IADD3 R19, R19, -0x4, RZ ;  /* 0xfffffffc13137810 */ /* 0x000fe40007ffe0ff */
[----:B------:R-:W-:Y:S01]  /*3fc0*/  IADD3 R18, R18, 0x4, RZ ;  /* 0x0000000412127810 */ /* 0x000fe20007ffe0ff */
[----:B--2---:R-:W-:Y:S01]  /*3fd0*/  @!P4 FADD.FTZ R14, R14, R24 ;  /* 0x000000180e0ec221 */ /* 0x004fe20000010000 */
[----:B------:R-:W-:-:S03]  /*3fe0*/  @!P4 FADD.FTZ R15, R15, R25 ;  /* 0x000000190f0fc221 */ /* 0x000fc60000010000 */
[----:B---3--:R-:W-:Y:S01]  /*3ff0*/  @!P6 FADD.FTZ R14, R14, R22 ;  /* 0x000000160e0ee221 */ /* 0x008fe20000010000 */
[----:B------:R-:W-:-:S03]  /*4000*/  @!P6 FADD.FTZ R15, R15, R23 ;  /* 0x000000170f0fe221 */ /* 0x000fc60000010000 */
[----:B----4-:R-:W-:Y:S01]  /*4010*/  @!P3 FADD.FTZ R14, R14, R26 ;  /* 0x0000001a0e0eb221 */ /* 0x010fe20000010000 */
[----:B------:R-:W-:-:S07]  /*4020*/  @!P3 FADD.FTZ R15, R15, R27 ;  /* 0x0000001b0f0fb221 */ /* 0x000fce0000010000 */
.L_x_1099:
[----:B------:R-:W-:-:S13]  /*4030*/  ISETP.NE.OR P0, PT, R19, RZ, P0 ;  /* 0x000000ff1300720c */ /* 0x000fda0000705670 */
[----:B------:R-:W-:Y:S05]  /*4040*/  @!P0 BRA `(.L_x_1095) ;  /* 0x00000000007c8947 */ /* 0x000fea0003800000 */
.L_x_1096:
[----:B------:R-:W-:-:S13]  /*4050*/  ISETP.EQ.OR P3, PT, R18, UR16, P2 ;  /* 0x0000001012007c0c */ /* 0x000fda0009762670 */
[----:B------:R-:W-:-:S04]  /*4060*/  @!P3 IMAD R24, R16, R18, R17 ;  /* 0x000000121018b224 */ /* 0x000fc800078e0211 */
[----:B------:R-:W-:-:S06]  /*4070*/  @!P3 IMAD.WIDE.U32 R24, R24, 0x8, R20 ;  /* 0x000000081818b825 */ /* 0x000fcc00078e0014 */
[----:B------:R-:W2:Y:S01]  /*4080*/  @!P3 LDG.E.64 R24, desc[UR14][R24.64] ;  /* 0x0000000e1818b981 */ /* 0x000ea2000c1e1b00 */
[C---:B------:R-:W-:Y:S02]  /*4090*/  IADD3 R22, R18.reuse, 0x1, RZ ;  /* 0x0000000112167810 */ /* 0x040fe40007ffe0ff */
[----:B------:R-:W-:Y:S02]  /*40a0*/  IADD3 R26, R18, 0x2, RZ ;  /* 0x00000002121a7810 */ /* 0x000fe40007ffe0ff */
[----:B------:R-:W-:Y:S02]  /*40b0*/  ISETP.EQ.OR P4, PT, R22, UR16, P2 ;  /* 0x0000001016007c0c */ /* 0x000fe40009782670 */
[----:B------:R-:W-:-:S11]  /*40c0*/  ISETP.EQ.OR P6, PT, R26, UR16, P2 ;  /* 0x000000101a007c0c */ /* 0x000fd600097c2670 */
[C-C-:B------:R-:W-:Y:S02]  /*40d0*/  @!P4 IMAD R22, R16.reuse, R22, R17.reuse ;  /* 0x000000161016c224 */ /* 0x140fe400078e0211 */
[----:B------:R-:W-:Y:S02]  /*40e0*/  @!P6 IMAD R26, R16, R26, R17 ;  /* 0x0000001a101ae224 */ /* 0x000fe400078e0211 */
[----:B------:R-:W-:-:S04]  /*40f0*/  @!P4 IMAD.WIDE.U32 R22, R22, 0x8, R20 ;  /* 0x000000081616c825 */ /* 0x000fc800078e0014 */
[----:B------:R-:W-:Y:S02]  /*4100*/  @!P6 IMAD.WIDE.U32 R26, R26, 0x8, R20 ;  /* 0x000000081a1ae825 */ /* 0x000fe400078e0014 */
[----:B------:R-:W3:Y:S04]  /*4110*/  @!P4 LDG.E.64 R22, desc[UR14][R22.64] ;  /* 0x0000000e1616c981 */ /* 0x000ee8000c1e1b00 */
[----:B------:R-:W4:Y:S01]  /*4120*/  @!P6 LDG.E.64 R26, desc[UR14][R26.64] ;  /* 0x0000000e1a1ae981 */ /* 0x000f22000c1e1b00 */
[----:B--2---:R-:W-:Y:S01]  /*4130*/  @!P3 FADD.FTZ R14, R14, R24 ;  /* 0x000000180e0eb221 */ /* 0x004fe20000010000 */
[----:B------:R-:W-:-:S04]  /*4140*/  IADD3 R24, R18, 0x3, RZ ;  /* 0x0000000312187810 */ /* 0x000fc80007ffe0ff */
[----:B------:R-:W-:Y:S01]  /*4150*/  ISETP.EQ.OR P0, PT, R24, UR16, P2 ;  /* 0x0000001018007c0c */ /* 0x000fe20009702670 */
[----:B------:R-:W-:-:S12]  /*4160*/  @!P3 FADD.FTZ R15, R15, R25 ;  /* 0x000000190f0fb221 */ /* 0x000fd80000010000 */
[----:B------:R-:W-:-:S04]  /*4170*/  @!P0 IMAD R24, R16, R24, R17 ;  /* 0x0000001810188224 */ /* 0x000fc800078e0211 */
[----:B------:R-:W-:-:S06]  /*4180*/  @!P0 IMAD.WIDE.U32 R24, R24, 0x8, R20 ;  /* 0x0000000818188825 */ /* 0x000fcc00078e0014 */
[----:B------:R-:W2:Y:S01]  /*4190*/  @!P0 LDG.E.64 R24, desc[UR14][R24.64] ;  /* 0x0000000e18188981 */ /* 0x000ea2000c1e1b00 */
[----:B------:R-:W-:-:S04]  /*41a0*/  IADD3 R19, R19, -0x4, RZ ;  /* 0xfffffffc13137810 */ /* 0x000fc80007ffe0ff */
[----:B------:R-:W-:Y:S01]  /*41b0*/  ISETP.NE.AND P3, PT, R19, RZ, PT ;  /* 0x000000ff1300720c */ /* 0x000fe20003f65270 */
[----:B---3--:R-:W-:Y:S01]  /*41c0*/  @!P4 FADD.FTZ R14, R14, R22 ;  /* 0x000000160e0ec221 */ /* 0x008fe20000010000 */
[----:B------:R-:W-:-:S03]  /*41d0*/  @!P4 FADD.FTZ R15, R15, R23 ;  /* 0x000000170f0fc221 */ /* 0x000fc60000010000 */
[----:B----4-:R-:W-:Y:S01]  /*41e0*/  @!P6 FADD.FTZ R14, R14, R26 ;  /* 0x0000001a0e0ee221 */ /* 0x010fe20000010000 */
[----:B------:R-:W-:Y:S01]  /*41f0*/  @!P6 FADD.FTZ R15, R15, R27 ;  /* 0x0000001b0f0fe221 */ /* 0x000fe20000010000 */
[----:B------:R-:W-:Y:S02]  /*4200*/  IADD3 R18, R18, 0x4, RZ ;  /* 0x0000000412127810 */ /* 0x000fe40007ffe0ff */
[----:B--2---:R-:W-:Y:S01]  /*4210*/  @!P0 FADD.FTZ R14, R14, R24 ;  /* 0x000000180e0e8221 */ /* 0x004fe20000010000 */
[----:B------:R-:W-:-:S03]  /*4220*/  @!P0 FADD.FTZ R15, R15, R25 ;  /* 0x000000190f0f8221 */ /* 0x000fc60000010000 */
[----:B------:R-:W-:Y:S05]  /*4230*/  @P3 BRA `(.L_x_1096) ;  /* 0xfffffffc00843947 */ /* 0x000fea000383ffff */
.L_x_1095:
        /* <DEDUP_REMOVED lines=11> */
.L_x_1101:
[----:B------:R-:W-:Y:S05]  /*42f0*/  BSYNC B0 ;  /* 0x0000000000007941 */ /* 0x000fea0003800000 */
.L_x_1100:
        /* <DEDUP_REMOVED lines=16> */
.L_x_1092:
[----:B------:R-:W1:Y:S01]  /*4400*/  S2UR UR12, SR_CgaCtaId ;  /* 0x00000000000c79c3 */ /* 0x000e620000008800 */
[----:B------:R-:W-:Y:S01]  /*4410*/  UMOV UR11, 0x400 ;  /* 0x00000400000b7882 */ /* 0x000fe20000000000 */
[--C-:B------:R-:W-:Y:S01]  /*4420*/  HADD2.F32 R16, -RZ, R32.reuse.H0_H0 ;  /* 0x20000020ff107230 */ /* 0x100fe20000004100 */
[----:B------:R-:W-:Y:S01]  /*4430*/  ULDC.64 UR22, c[0x0][0x290] ;  /* 0x0000a40000167ab9 */ /* 0x000fe20000000a00 */
[----:B------:R-:W-:Y:S01]  /*4440*/  HADD2.F32 R32, -RZ, R32.H1_H1 ;  /* 0x30000020ff207230 */ /* 0x000fe20000004100 */
[----:B------:R-:W-:Y:S01]  /*4450*/  ISETP.GE.U32.AND P0, PT, R51, UR22, PT ;  /* 0x0000001633007c0c */ /* 0x000fe2000bf06070 */
[----:B0-----:R-:W-:-:S03]  /*4460*/  HADD2.F32 R19, -RZ, R33.H0_H0 ;  /* 0x20000021ff137230 */ /* 0x001fc60000004100 */
[----:B------:R-:W-:Y:S01]  /*4470*/  ISETP.GE.AND.EX P0, PT, R53, UR23, PT, P0 ;  /* 0x0000001735007c0c */ /* 0x000fe2000bf06300 */
[----:B-1----:R-:W-:-:S09]  /*4480*/  ULEA UR11, UR12, UR11, 0x18 ;  /* 0x0000000b0c0b7291 */ /* 0x002fd2000f8ec03f */
[----:B------:R-:W-:Y:S01]  /*4490*/  @!P2 STS.64 [UR11+0xb0], R14 ;  /* 0x0000b00eff00a988 */ /* 0x000fe20008000a0b */
[----:B------:R-:W-:Y:S06]  /*44a0*/  BAR.SYNC.DEFER_BLOCKING 0x0 ;  /* 0x0000000000007b1d */ /* 0x000fec0000010000 */
[----:B------:R-:W0:Y:S01]  /*44b0*/  LDS.64 R14, [UR11+0xb0] ;  /* 0x0000b00bff0e7984 */ /* 0x000e220008000a00 */
[----:B------:R-:W-:Y:S02]  /*44c0*/  ULDC UR11, c[0x0][0x2bc] ;  /* 0x0000af00000b7ab9 */ /* 0x000fe40000000800 */
[----:B0-----:R-:W-:Y:S01]  /*44d0*/  FMUL.FTZ R18, R15, UR11 ;  /* 0x0000000b0f127c20 */ /* 0x001fe20008410000 */
[----:B------:R-:W-:Y:S01]  /*44e0*/  FADD.FTZ R15, R16, -UR20 ;  /* 0x80000014100f7e21 */ /* 0x000fe20008010000 */
[----:B------:R-:W-:Y:S01]  /*44f0*/  FADD.FTZ R16, R32, -UR20 ;  /* 0x8000001420107e21 */ /* 0x000fe20008010000 */
[----:B------:R-:W-:Y:S01]  /*4500*/  FMUL.FTZ R5, R14, UR11 ;  /* 0x0000000b0e057c20 */ /* 0x000fe20008410000 */
[----:B------:R-:W-:-:S02]  /*4510*/  HADD2.F32 R14, -RZ, R42.H0_H0 ;  /* 0x2000002aff0e7230 */ /* 0x000fc40000004100 */
[----:B------:R-:W-:Y:S01]  /*4520*/  FMUL.FTZ R15, R15, UR13 ;  /* 0x0000000d0f0f7c20 */ /* 0x000fe20008410000 */
[----:B------:R-:W-:Y:S02]  /*4530*/  HADD2.F32 R42, -RZ, R42.H1_H1 ;  /* 0x3000002aff2a7230 */ /* 0x000fe40000004100 */
        /* <DEDUP_REMOVED lines=20> */
.L_x_1102:
[----:B------:R-:W-:Y:S04]  /*4680*/  BSSY B0, `(.L_x_1103) ;  /* 0x0000015000007945 */ /* 0x000fe80003800000 */
[----:B------:R-:W-:Y:S05]  /*4690*/  @!P1 BRA `(.L_x_1104) ;  /* 0x00000000004c9947 */ /* 0x000fea0003800000 */
[C---:B------:R-:W-:Y:S01]  /*46a0*/  FFMA.FTZ R15, R5.reuse, R15, R18 ;  /* 0x0000000f050f7223 */ /* 0x040fe20000010012 */
[----:B------:R-:W-:Y:S01]  /*46b0*/  SHF.R.S32.HI R17, RZ, 0x1f, R2 ;  /* 0x0000001fff117819 */ /* 0x000fe20000011402 */
[----:B------:R-:W-:Y:S01]  /*46c0*/  FFMA.FTZ R21, R5, R16, R18 ;  /* 0x0000001005157223 */ /* 0x000fe20000010012 */
[----:B------:R-:W-:Y:S01]  /*46d0*/  ULDC.64 UR18, c[0x0][0x288] ;  /* 0x0000a20000127ab9 */ /* 0x000fe20000000a00 */
[----:B------:R-:W-:Y:S01]  /*46e0*/  FFMA.FTZ R16, R14, R10, -R15 ;  /* 0x0000000a0e107223 */ /* 0x000fe2000001080f */
[----:B------:R-:W-:Y:S01]  /*46f0*/  MOV R14, R6 ;  /* 0x00000006000e7202 */ /* 0x000fe20000000f00 */
[----:B------:R-:W-:Y:S01]  /*4700*/  IMAD R17, R17, UR18, RZ ;  /* 0x0000001211117c24 */ /* 0x000fe2000f8e02ff */
[----:B------:R-:W-:Y:S01]  /*4710*/  MOV R15, R9 ;  /* 0x00000009000f7202 */ /* 0x000fe20000000f00 */
[----:B------:R-:W-:Y:S01]  /*4720*/  FFMA.FTZ R42, R42, R11, -R21 ;  /* 0x0000000b2a2a7223 */ /* 0x000fe20000010815 */
[----:B------:R-:W-:Y:S01]  /*4730*/  FMUL.FTZ R20, R16, UR13 ;  /* 0x0000000d10147c20 */ /* 0x000fe20008410000 */
[----:B------:R-:W-:-:S02]  /*4740*/  IMAD R17, R2, UR19, R17 ;  /* 0x0000001302117c24 */ /* 0x000fc4000f8e0211 */
[----:B------:R-:W-:Y:S01]  /*4750*/  IMAD.WIDE.U32 R14, R2, UR18, R14 ;  /* 0x00000012020e7c25 */ /* 0x000fe2000f8e000e */
[----:B------:R-:W-:-:S03]  /*4760*/  ULDC.64 UR18, c[0x0][0x210] ;  /* 0x0000840000127ab9 */ /* 0x000fc60000000a00 */
[----:B------:R-:W-:Y:S01]  /*4770*/  FMUL.FTZ R21, R42, UR13 ;  /* 0x0000000d2a157c20 */ /* 0x000fe20008410000 */
[C---:B------:R-:W-:Y:S02]  /*4780*/  LEA R16, P2, R14.reuse, UR18, 0x1 ;  /* 0x000000120e107c11 */ /* 0x040fe4000f8408ff */
[----:B------:R-:W-:Y:S02]  /*4790*/  IADD3 R17, R15, R17, RZ ;  /* 0x000000110f117210 */ /* 0x000fe40007ffe0ff */
[----:B------:R-:W-:Y:S02]  /*47a0*/  F2FP.F16.F32.PACK_AB R21, R21, R20 ;  /* 0x000000141515723e */ /* 0x000fe400000000ff */
[----:B------:R-:W-:-:S05]  /*47b0*/  LEA.HI.X R17, R14, UR19, R17, 0x1, P2 ;  /* 0x000000130e117c11 */ /* 0x000fca00090f0c11 */
[----:B------:R0:W-:Y:S02]  /*47c0*/  STG.E desc[UR14][R16.64], R21 ;  /* 0x0000001510007986 */ /* 0x0001e4000c10190e */
.L_x_1104:
[----:B------:R-:W-:Y:S05]  /*47d0*/  BSYNC B0 ;  /* 0x0000000000007941 */ /* 0x000fea0003800000 */
.L_x_1103:
[----:B------:R-:W-:Y:S02]  /*47e0*/  HADD2.F32 R33, -RZ, R33.H1_H1 ;  /* 0x30000021ff217230 */ /* 0x000fe40000004100 */
[----:B0-----:R-:W-:Y:S01]  /*47f0*/  FADD.FTZ R17, R19, -UR20 ;  /* 0x8000001413117e21 */ /* 0x001fe20008010000 */
[----:B------:R-:W-:Y:S01]  /*4800*/  ISETP.GE.U32.AND P2, PT, R49, UR22, PT ;  /* 0x0000001631007c0c */ /* 0x000fe2000bf46070 */
[--C-:B------:R-:W-:Y:S01]  /*4810*/  HADD2.F32 R15, -RZ, R41.reuse.H0_H0 ;  /* 0x20000029ff0f7230 */ /* 0x100fe20000004100 */
[----:B------:R-:W-:Y:S01]  /*4820*/  ISETP.GT.U32.OR P0, PT, R0, 0x22f, P0 ;  /* 0x0000022f0000780c */ /* 0x000fe20000704470 */
[----:B------:R-:W-:Y:S01]  /*4830*/  FADD.FTZ R16, R33, -UR20 ;  /* 0x8000001421107e21 */ /* 0x000fe20008010000 */
[----:B------:R-:W-:Y:S02]  /*4840*/  HADD2.F32 R22, -RZ, R41.H1_H1 ;  /* 0x30000029ff167230 */ /* 0x000fe40000004100 */
[----:B------:R-:W-:Y:S01]  /*4850*/  FMUL.FTZ R17, R17, UR13 ;  /* 0x0000000d11117c20 */ /* 0x000fe20008410000 */
[----:B------:R-:W-:-:S02]  /*4860*/  HADD2.F32 R19, -RZ, R30.H0_H0 ;  /* 0x2000001eff137230 */ /* 0x000fc40000004100 */
        /* <DEDUP_REMOVED lines=20> */
.L_x_1105:
[----:B------:R-:W-:Y:S04]  /*49b0*/  BSSY B0, `(.L_x_1106) ;  /* 0x0000014000007945 */ /* 0x000fe80003800000 */
[----:B------:R-:W-:Y:S05]  /*49c0*/  @P0 BRA `(.L_x_1107) ;  /* 0x0000000000480947 */ /* 0x000fea0003800000 */
[C-C-:B------:R-:W-:Y:S01]  /*49d0*/  FFMA.FTZ R14, R5.reuse, R17, R18.reuse ;  /* 0x00000011050e7223 */ /* 0x140fe20000010012 */
[----:B------:R-:W-:Y:S01]  /*49e0*/  FFMA.FTZ R17, R5, R16, R18 ;  /* 0x0000001005117223 */ /* 0x000fe20000010012 */
[----:B------:R-:W-:Y:S02]  /*49f0*/  ULDC.64 UR18, c[0x0][0x288] ;  /* 0x0000a20000127ab9 */ /* 0x000fe40000000a00 */
        /* <DEDUP_REMOVED lines=10> */
[----:B------:R-:W-:Y:S02]  /*4aa0*/  LEA R16, P0, R14, UR18, 0x1 ;  /* 0x000000120e107c11 */ /* 0x000fe4000f8008ff */
[----:B------:R-:W-:Y:S02]  /*4ab0*/  IADD3 R23, R15, R23, RZ ;  /* 0x000000170f177210 */ /* 0x000fe40007ffe0ff */
[----:B------:R-:W-:Y:S02]  /*4ac0*/  F2FP.F16.F32.PACK_AB R15, R20, R21 ;  /* 0x00000015140f723e */ /* 0x000fe400000000ff */
[----:B------:R-:W-:-:S05]  /*4ad0*/  LEA.HI.X R17, R14, UR19, R23, 0x1, P0 ;  /* 0x000000130e117c11 */ /* 0x000fca00080f0c17 */
[----:B------:R0:W-:Y:S02]  /*4ae0*/  STG.E desc[UR14][R16.64], R15 ;  /* 0x0000000f10007986 */ /* 0x0001e4000c10190e */
.L_x_1107:
[----:B------:R-:W-:Y:S05]  /*4af0*/  BSYNC B0 ;  /* 0x0000000000007941 */ /* 0x000fea0003800000 */
.L_x_1106:
[----:B------:R-:W-:Y:S01]  /*4b00*/  HADD2.F32 R30, -RZ, R30.H1_H1 ;  /* 0x3000001eff1e7230 */ /* 0x000fe20000004100 */
[----:B------:R-:W-:Y:S01]  /*4b10*/  ISETP.GE.U32.AND P0, PT, R48, UR22, PT ;  /* 0x0000001630007c0c */ /* 0x000fe2000bf06070 */
[----:B0-----:R-:W-:Y:S01]  /*4b20*/  FADD.FTZ R17, R19, -UR20 ;  /* 0x8000001413117e21 */ /* 0x001fe20008010000 */
[----:B------:R-:W-:Y:S01]  /*4b30*/  SHF.R.S32.HI R26, RZ, 0x1f, R49 ;  /* 0x0000001fff1a7819 */ /* 0x000fe20000011431 */
[--C-:B------:R-:W-:Y:S01]  /*4b40*/  HADD2.F32 R15, -RZ, R40.reuse.H0_H0 ;  /* 0x20000028ff0f7230 */ /* 0x100fe20000004100 */
[----:B------:R-:W-:Y:S01]  /*4b50*/  SHF.R.S32.HI R32, RZ, 0x1f, R48 ;  /* 0x0000001fff207819 */ /* 0x000fe20000011430 */
[----:B------:R-:W-:Y:S01]  /*4b60*/  FADD.FTZ R14, R30, -UR20 ;  /* 0x800000141e0e7e21 */ /* 0x000fe20008010000 */
[----:B------:R-:W-:Y:S01]  /*4b70*/  ISETP.GE.AND.EX P2, PT, R26, UR23, PT, P2 ;  /* 0x000000171a007c0c */ /* 0x000fe2000bf46320 */
[--C-:B------:R-:W-:Y:S01]  /*4b80*/  HADD2.F32 R19, -RZ, R31.reuse.H0_H0 ;  /* 0x2000001fff137230 */ /* 0x100fe20000004100 */
[----:B------:R-:W-:Y:S01]  /*4b90*/  ISETP.GE.AND.EX P0, PT, R32, UR23, PT, P0 ;  /* 0x0000001720007c0c */ /* 0x000fe2000bf06300 */
[----:B------:R-:W-:Y:S01]  /*4ba0*/  HADD2.F32 R40, -RZ, R40.H1_H1 ;  /* 0x30000028ff287230 */ /* 0x000fe20000004100 */
[----:B------:R-:W-:Y:S01]  /*4bb0*/  ISETP.GE.U32.AND P3, PT, R47, UR22, PT ;  /* 0x000000162f007c0c */ /* 0x000fe2000bf66070 */
[----:B------:R-:W-:Y:S01]  /*4bc0*/  HADD2.F32 R31, -RZ, R31.H1_H1 ;  /* 0x3000001fff1f7230 */ /* 0x000fe20000004100 */
[----:B------:R-:W-:Y:S01]  /*4bd0*/  ISETP.GE.U32.AND P4, PT, R46, UR22, PT ;  /* 0x000000162e007c0c */ /* 0x000fe2000bf86070 */
[----:B------:R-:W-:Y:S01]  /*4be0*/  FMUL.FTZ R17, R17, UR13 ;  /* 0x0000000d11117c20 */ /* 0x000fe20008410000 */
[----:B------:R-:W-:Y:S01]  /*4bf0*/  ISETP.GT.U32.OR P2, PT, R0, 0x22f, P2 ;  /* 0x0000022f0000780c */ /* 0x000fe20001744470 */
[----:B------:R-:W-:Y:S01]  /*4c00*/  FMUL.FTZ R14, R14, UR13 ;  /* 0x0000000d0e0e7c20 */ /* 0x000fe20008410000 */
[----:B------:R-:W-:Y:S01]  /*4c10*/  ISETP.GT.U32.OR P0, PT, R0, 0x22f, P0 ;  /* 0x0000022f0000780c */ /* 0x000fe20000704470 */
        /* <DEDUP_REMOVED lines=19> */
.L_x_1108:
[----:B------:R-:W-:Y:S04]  /*4d50*/  BSSY B0, `(.L_x_1109) ;  /* 0x0000014000007945 */ /* 0x000fe80003800000 */
[----:B------:R-:W-:Y:S05]  /*4d60*/  @P2 BRA `(.L_x_1110) ;  /* 0x0000000000482947 */ /* 0x000fea0003800000 */
[C-C-:B------:R-:W-:Y:S01]  /*4d70*/  FFMA.FTZ R16, R5.reuse, R17, R18.reuse ;  /* 0x0000001105107223 */ /* 0x140fe20000010012 */
[----:B------:R-:W-:Y:S01]  /*4d80*/  FFMA.FTZ R17, R5, R14, R18 ;  /* 0x0000000e05117223 */ /* 0x000fe20000010012 */
[----:B------:R-:W-:Y:S01]  /*4d90*/  ULDC.64 UR18, c[0x0][0x288] ;  /* 0x0000a20000127ab9 */ /* 0x000fe20000000a00 */
        /* <DEDUP_REMOVED lines=15> */
.L_x_1110:
[----:B------:R-:W-:Y:S05]  /*4e90*/  BSYNC B0 ;  /* 0x0000000000007941 */ /* 0x000fea0003800000 */
.L_x_1109:
[----:B0-----:R-:W-:Y:S01]  /*4ea0*/  FADD.FTZ R15, R19, -UR20 ;  /* 0x80000014130f7e21 */ /* 0x001fe20008010000 */
[----:B------:R-:W-:Y:S01]  /*4eb0*/  FADD.FTZ R14, R31, -UR20 ;  /* 0x800000141f0e7e21 */ /* 0x000fe20008010000 */
[--C-:B------:R-:W-:Y:S02]  /*4ec0*/  HADD2.F32 R19, -RZ, R39.reuse.H0_H0 ;  /* 0x20000027ff137230 */ /* 0x100fe40000004100 */
        /* <DEDUP_REMOVED lines=22> */
.L_x_1111:
[----:B------:R-:W-:Y:S04]  /*5030*/  BSSY B0, `(.L_x_1112) ;  /* 0x0000014000007945 */ /* 0x000fe80003800000 */
[----:B------:R-:W-:Y:S05]  /*5040*/  @P0 BRA `(.L_x_1113) ;  /* 0x0000000000480947 */ /* 0x000fea0003800000 */
[C-C-:B------:R-:W-:Y:S01]  /*5050*/  FFMA.FTZ R16, R5.reuse, R15, R18.reuse ;  /* 0x0000000f05107223 */ /* 0x140fe20000010012 */
[----:B------:R-:W-:Y:S01]  /*5060*/  FFMA.FTZ R15, R5, R14, R18 ;  /* 0x0000000e050f7223 */ /* 0x000fe20000010012 */
        /* <DEDUP_REMOVED lines=9> */
[----:B------:R-:W-:Y:S01]  /*5100*/  F2FP.F16.F32.PACK_AB R19, R19, R20 ;  /* 0x000000141313723e */ /* 0x000fe200000000ff */
[----:B------:R-:W-:Y:S01]  /*5110*/  IMAD R17, R48, UR19, R17 ;  /* 0x0000001330117c24 */ /* 0x000fe2000f8e0211 */
[----:B------:R-:W-:Y:S02]  /*5120*/  ULDC.64 UR18, c[0x0][0x210] ;  /* 0x0000840000127ab9 */ /* 0x000fe40000000a00 */
[----:B------:R-:W-:Y:S02]  /*5130*/  LEA R16, P0, R14, UR18, 0x1 ;  /* 0x000000120e107c11 */ /* 0x000fe4000f8008ff */
[----:B------:R-:W-:-:S04]  /*5140*/  IADD3 R17, R15, R17, RZ ;  /* 0x000000110f117210 */ /* 0x000fc80007ffe0ff */
[----:B------:R-:W-:-:S05]  /*5150*/  LEA.HI.X R17, R14, UR19, R17, 0x1, P0 ;  /* 0x000000130e117c11 */ /* 0x000fca00080f0c11 */
[----:B------:R0:W-:Y:S02]  /*5160*/  STG.E desc[UR14][R16.64], R19 ;  /* 0x0000001310007986 */ /* 0x0001e4000c10190e */
.L_x_1113:
[----:B------:R-:W-:Y:S05]  /*5170*/  BSYNC B0 ;  /* 0x0000000000007941 */ /* 0x000fea0003800000 */
.L_x_1112:
[--C-:B------:R-:W-:Y:S01]  /*5180*/  HADD2.F32 R14, -RZ, R28.reuse.H0_H0 ;  /* 0x2000001cff0e7230 */ /* 0x100fe20000004100 */
[----:B------:R-:W-:Y:S01]  /*5190*/  SHF.R.S32.HI R38, RZ, 0x1f, R47 ;  /* 0x0000001fff267819 */ /* 0x000fe2000001142f */
[----:B------:R-:W-:Y:S01]  /*51a0*/  HADD2.F32 R28, -RZ, R28.H1_H1 ;  /* 0x3000001cff1c7230 */ /* 0x000fe20000004100 */
[----:B------:R-:W-:Y:S01]  /*51b0*/  SHF.R.S32.HI R33, RZ, 0x1f, R46 ;  /* 0x0000001fff217819 */ /* 0x000fe2000001142e */
[----:B0-----:R-:W-:Y:S02]  /*51c0*/  HADD2.F32 R19, -RZ, R29.H0_H0 ;  /* 0x2000001dff137230 */ /* 0x001fe40000004100 */
[----:B------:R-:W-:Y:S01]  /*51d0*/  FADD.FTZ R14, R14, -UR20 ;  /* 0x800000140e0e7e21 */ /* 0x000fe20008010000 */
[----:B------:R-:W-:Y:S01]  /*51e0*/  ISETP.GE.U32.AND P0, PT, R45, UR22, PT ;  /* 0x000000162d007c0c */ /* 0x000fe2000bf06070 */
[----:B------:R-:W-:Y:S01]  /*51f0*/  FADD.FTZ R28, R28, -UR20 ;  /* 0x800000141c1c7e21 */ /* 0x000fe20008010000 */
[----:B------:R-:W-:Y:S01]  /*5200*/  ISETP.GE.U32.AND P2, PT, R50, UR22, PT ;  /* 0x0000001632007c0c */ /* 0x000fe2000bf46070 */
[----:B------:R-:W-:Y:S01]  /*5210*/  FMUL.FTZ R17, R14, UR13 ;  /* 0x0000000d0e117c20 */ /* 0x000fe20008410000 */
[----:B------:R-:W-:Y:S01]  /*5220*/  SHF.R.S32.HI R32, RZ, 0x1f, R45 ;  /* 0x0000001fff207819 */ /* 0x000fe2000001142d */
[--C-:B------:R-:W-:Y:S01]  /*5230*/  HADD2.F32 R15, -RZ, R37.reuse.H0_H0 ;  /* 0x20000025ff0f7230 */ /* 0x100fe20000004100 */
[----:B------:R-:W-:Y:S01]  /*5240*/  SHF.R.S32.HI R30, RZ, 0x1f, R50 ;  /* 0x0000001fff1e7819 */ /* 0x000fe20000011432 */
[----:B------:R-:W-:Y:S01]  /*5250*/  HADD2.F32 R16, -RZ, R37.H1_H1 ;  /* 0x30000025ff107230 */ /* 0x000fe20000004100 */
[----:B------:R-:W-:Y:S01]  /*5260*/  ISETP.GE.AND.EX P3, PT, R38, UR23, PT, P3 ;  /* 0x0000001726007c0c */ /* 0x000fe2000bf66330 */
[----:B------:R-:W-:Y:S01]  /*5270*/  HADD2.F32 R29, -RZ, R29.H1_H1 ;  /* 0x3000001dff1d7230 */ /* 0x000fe20000004100 */
[----:B------:R-:W-:Y:S01]  /*5280*/  ISETP.GE.AND.EX P4, PT, R33, UR23, PT, P4 ;  /* 0x0000001721007c0c */ /* 0x000fe2000bf86340 */
[----:B------:R-:W-:Y:S01]  /*5290*/  FMUL.FTZ R14, R28, UR13 ;  /* 0x0000000d1c0e7c20 */ /* 0x000fe20008410000 */
[----:B------:R-:W-:-:S02]  /*52a0*/  ISETP.GE.AND.EX P0, PT, R32, UR23, PT, P0 ;  /* 0x0000001720007c0c */ /* 0x000fc4000bf06300 */
[----:B------:R-:W-:Y:S02]  /*52b0*/  ISETP.GE.AND.EX P2, PT, R30, UR23, PT, P2 ;  /* 0x000000171e007c0c */ /* 0x000fe4000bf46320 */
[C---:B------:R-:W-:Y:S02]  /*52c0*/  ISETP.GT.U32.OR P3, PT, R0.reuse, 0x22f, P3 ;  /* 0x0000022f0000780c */ /* 0x040fe40001f64470 */
        /* <DEDUP_REMOVED lines=20> */
.L_x_1114:
        /* <DEDUP_REMOVED lines=14> */
[----:B------:R-:W-:Y:S02]  /*54f0*/  ULDC.64 UR18, c[0x0][0x210] ;  /* 0x0000840000127ab9 */ /* 0x000fe40000000a00 */
[----:B------:R-:W-:Y:S02]  /*5500*/  LEA R16, P3, R14, UR18, 0x1 ;  /* 0x000000120e107c11 */ /* 0x000fe4000f8608ff */
[----:B------:R-:W-:Y:S02]  /*5510*/  IADD3 R23, R15, R23, RZ ;  /* 0x000000170f177210 */ /* 0x000fe40007ffe0ff */
[----:B------:R-:W-:Y:S02]  /*5520*/  F2FP.F16.F32.PACK_AB R15, R20, R21 ;  /* 0x00000015140f723e */ /* 0x000fe400000000ff */
[----:B------:R-:W-:-:S05]  /*5530*/  LEA.HI.X R17, R14, UR19, R23, 0x1, P3 ;  /* 0x000000130e117c11 */ /* 0x000fca00098f0c17 */
[----:B------:R0:W-:Y:S02]  /*5540*/  STG.E desc[UR14][R16.64], R15 ;  /* 0x0000000f10007986 */ /* 0x0001e4000c10190e */
.L_x_1116:
[----:B------:R-:W-:Y:S05]  /*5550*/  BSYNC B0 ;  /* 0x0000000000007941 */ /* 0x000fea0003800000 */
.L_x_1115:
        /* <DEDUP_REMOVED lines=25> */
.L_x_1117:
        /* <DEDUP_REMOVED lines=20> */
.L_x_1119:
[----:B------:R-:W-:Y:S05]  /*5830*/  BSYNC B0 ;  /* 0x0000000000007941 */ /* 0x000fea0003800000 */
.L_x_1118:
[--C-:B0-----:R-:W-:Y:S01]  /*5840*/  HADD2.F32 R16, -RZ, R3.reuse.H0_H0 ;  /* 0x20000003ff107230 */ /* 0x101fe20000004100 */
[C---:B------:R-:W-:Y:S01]  /*5850*/  ISETP.GT.U32.OR P0, PT, R0.reuse, 0x22f, P0 ;  /* 0x0000022f0000780c */ /* 0x040fe20000704470 */
[----:B------:R-:W-:Y:S01]  /*5860*/  HADD2.F32 R3, -RZ, R3.H1_H1 ;  /* 0x30000003ff037230 */ /* 0x000fe20000004100 */
[----:B------:R-:W-:Y:S01]  /*5870*/  ISETP.GT.U32.OR P2, PT, R0, 0x22f, P2 ;  /* 0x0000022f0000780c */ /* 0x000fe20001744470 */
[--C-:B------:R-:W-:Y:S02]  /*5880*/  HADD2.F32 R15, -RZ, R35.reuse.H0_H0 ;  /* 0x20000023ff0f7230 */ /* 0x100fe40000004100 */
[----:B------:R-:W-:Y:S01]  /*5890*/  FADD.FTZ R16, R16, -UR20 ;  /* 0x8000001410107e21 */ /* 0x000fe20008010000 */
[----:B------:R-:W-:Y:S02]  /*58a0*/  HADD2.F32 R14, -RZ, R35.H1_H1 ;  /* 0x30000023ff0e7230 */ /* 0x000fe40000004100 */
[----:B------:R-:W-:Y:S01]  /*58b0*/  FADD.FTZ R17, R3, -UR20 ;  /* 0x8000001403117e21 */ /* 0x000fe20008010000 */
        /* <DEDUP_REMOVED lines=23> */
.L_x_1120:
        /* <DEDUP_REMOVED lines=20> */
.L_x_1122:
[----:B------:R-:W-:Y:S05]  /*5b70*/  BSYNC B0 ;  /* 0x0000000000007941 */ /* 0x000fea0003800000 */
.L_x_1121:
[----:B------:R-:W-:Y:S01]  /*5b80*/  FADD.FTZ R14, R3, -UR20 ;  /* 0x80000014030e7e21 */ /* 0x000fe20008010000 */
        /* <DEDUP_REMOVED lines=24> */
.L_x_1123:
        /* <DEDUP_REMOVED lines=19> */
.L_x_1125:
[----:B------:R-:W-:Y:S05]  /*5e40*/  BSYNC B0 ;  /* 0x0000000000007941 */ /* 0x000fea0003800000 */
.L_x_1124:
[----:B------:R-:W-:Y:S01]  /*5e50*/  ULDC UR11, c[0x0][0x10] ;  /* 0x00000400000b7ab9 */ /* 0x000fe20000000800 */
[----:B------:R-:W-:Y:S02]  /*5e60*/  UIADD3 UR4, UR4, 0x1, URZ ;  /* 0x0000000104047890 */ /* 0x000fe4000fffe03f */
[----:B------:R-:W-:-:S04]  /*5e70*/  UIADD3 UR6, UR11, UR6, URZ ;  /* 0x000000060b067290 */ /* 0x000fc8000fffe03f */
[----:B------:R-:W-:-:S06]  /*5e80*/  UISETP.GE.AND UP0, UPT, UR6, UR5, UPT ;  /* 0x000000050600728c */ /* 0x000fcc000bf06270 */
[----:B------:R-:W-:-:S13]  /*5e90*/  PLOP3.LUT P0, PT, PT, PT, UP0, 0x80, 0x0 ;  /* 0x000000000000781c */ /* 0x000fda0003f0f008 */
[----:B------:R-:W-:Y:S05]  /*5ea0*/  @!P0 BRA `(.L_x_1126) ;  /* 0xffffffa4001c8947 */ /* 0x000fea000383ffff */
.L_x_1075:
[----:B------:R-:W2:Y:S01]  /*5eb0*/  LDC R6, c[0x0][0xc] ;  /* 0x00000300ff067b82 */ /* 0x000ea20000000800 */
[----:B------:R-:W-:Y:S01]  /*5ec0*/  ISETP.NE.AND P1, PT, R0, RZ, PT ;  /* 0x000000ff0000720c */ /* 0x000fe20003f25270 */
[----:B------:R-:W-:Y:S06]  /*5ed0*/  BSSY B0, `(.L_x_1127) ;  /* 0x0000011000007945 */ /* 0x000fec0003800000 */
[----:B------:R-:W3:Y:S08]  /*5ee0*/  LDC R7, c[0x0][0x10] ;  /* 0x00000400ff077b82 */ /* 0x000ef00000000800 */
[----:B-1----:R-:W1:Y:S01]  /*5ef0*/  LDC.64 R2, c[0x0][0x258] ;  /* 0x00009600ff027b82 */ /* 0x002e620000000a00 */
[----:B--2---:R-:W-:-:S02]  /*5f00*/  ISETP.NE.AND P0, PT, R6, 0x1, PT ;  /* 0x000000010600780c */ /* 0x004fc40003f05270 */
[----:B---3--:R-:W-:-:S04]  /*5f10*/  SHF.L.U32 R4, R7, 0x1, RZ ;  /* 0x0000000107047819 */ /* 0x008fc800000006ff */
[----:B------:R-:W-:-:S05]  /*5f20*/  SEL R5, R4, RZ, P0 ;  /* 0x000000ff04057207 */ /* 0x000fca0000000000 */
[----:B-1----:R-:W-:Y:S01]  /*5f30*/  IMAD.WIDE.U32 R2, R5, 0x4, R2 ;  /* 0x0000000405027825 */ /* 0x002fe200078e0002 */
        /* <DEDUP_REMOVED lines=10> */
.L_x_1128:
[----:B------:R-:W-:Y:S05]  /*5fe0*/  BSYNC B0 ;  /* 0x0000000000007941 */ /* 0x000fea0003800000 */
.L_x_1127:
        /* <DEDUP_REMOVED lines=11> */
.L_x_1130:
[----:B------:R-:W2:Y:S04]  /*60a0*/  LDG.E.STRONG.GPU R5, desc[UR14][R2.64] ;  /* 0x0000000e02057981 */ /* 0x000ea8000c1ef900 */
[----:B--2---:R-:W-:Y:S01]  /*60b0*/  CCTL.IVALL ;  /* 0x00000000ff00798f */ /* 0x004fe20002000000 */
[----:B------:R-:W-:Y:S05]  /*60c0*/  YIELD ;  /* 0x0000000000007946 */ /* 0x000fea0003800000 */
[----:B------:R-:W-:-:S13]  /*60d0*/  ISETP.NE.AND P0, PT, R5, R4, PT ;  /* 0x000000040500720c */ /* 0x000fda0003f05270 */
[----:B------:R-:W-:Y:S05]  /*60e0*/  @P0 BRA `(.L_x_1130) ;  /* 0xfffffffc00ec0947 */ /* 0x000fea000383ffff */
.L_x_1129:
[----:B------:R-:W-:Y:S05]  /*60f0*/  WARPSYNC.ALL ;  /* 0x0000000000007948 */ /* 0x000fea0003800000 */
[----:B------:R-:W1:Y:S01]  /*6100*/  LDC.64 R2, c[0x0][0x288] ;  /* 0x0000a200ff027b82 */ /* 0x000e620000000a00 */
[----:B------:R-:W-:-:S07]  /*6110*/  SHF.R.S32.HI R10, RZ, 0x1f, R0 ;  /* 0x0000001fff0a7819 */ /* 0x000fce0000011400 */
[----:B------:R-:W-:Y:S01]  /*6120*/  BAR.SYNC.DEFER_BLOCKING 0x0 ;  /* 0x0000000000007b1d */ /* 0x000fe20000010000 */
[----:B-1----:R-:W-:-:S04]  /*6130*/  LEA.HI R4, P0, R3, R2, RZ, 0x1 ;  /* 0x0000000203047211 */ /* 0x002fc800078108ff */
        /* <DEDUP_REMOVED lines=8> */
[----:B------:R-:W1:Y:S01]  /*61c0*/  LDC.64 R6, c[0x0][0x218] ;  /* 0x00008600ff067b82 */ /* 0x000e620000000a00 */
[----:B------:R-:W-:Y:S01]  /*61d0*/  MOV R13, R10 ;  /* 0x0000000a000d7202 */ /* 0x000fe20000000f00 */
[----:B------:R-:W-:Y:S01]  /*61e0*/  ULDC.64 UR4, c[0x0][0x268] ;  /* 0x00009a0000047ab9 */ /* 0x000fe20000000a00 */
[----:B------:R-:W-:Y:S02]  /*61f0*/  IADD3 R11, R9, R11, RZ ;  /* 0x0000000b090b7210 */ /* 0x000fe40007ffe0ff */
[----:B------:R-:W-:Y:S02]  /*6200*/  SHF.L.U64.HI R3, R2, 0x2, R3 ;  /* 0x0000000202037819 */ /* 0x000fe40000010203 */
[----:B------:R-:W-:Y:S01]  /*6210*/  LEA.HI R8, P0, R11, R8, RZ, 0x1 ;  /* 0x000000080b087211 */ /* 0x000fe200078108ff */
[----:B------:R-:W2:Y:S01]  /*6220*/  LDC.64 R4, c[0x0][0x220] ;  /* 0x00008800ff047b82 */ /* 0x000ea20000000a00 */
[----:B------:R-:W-:-:S02]  /*6230*/  SHF.L.U64.HI R31, R25, 0x2, R24 ;  /* 0x00000002191f7819 */ /* 0x000fc40000010218 */
[----:B------:R-:W-:-:S04]  /*6240*/  IADD3.X R11, RZ, R11, RZ, P0, !PT ;  /* 0x0000000bff0b7210 */ /* 0x000fc800007fe4ff */
[--C-:B------:R-:W-:Y:S02]  /*6250*/  SHF.R.S64 R27, R8, 0x1, R11.reuse ;  /* 0x00000001081b7819 */ /* 0x100fe4000000100b */
[----:B------:R-:W-:-:S04]  /*6260*/  SHF.R.S32.HI R8, RZ, 0x1, R11 ;  /* 0x00000001ff087819 */ /* 0x000fc8000001140b */
[----:B------:R-:W-:-:S07]  /*6270*/  SHF.L.U64.HI R29, R27, 0x2, R8 ;  /* 0x000000021b1d7819 */ /* 0x000fce0000010208 */
.L_x_1131:
[----:B------:R-:W-:-:S04]  /*6280*/  LEA R12, P0, R0, UR4, 0x2 ;  /* 0x00000004000c7c11 */ /* 0x000fc8000f8010ff */
[----:B------:R-:W-:Y:S02]  /*6290*/  LEA.HI.X R13, R0, UR5, R13, 0x2, P0 ;  /* 0x00000005000d7c11 */ /* 0x000fe400080f140d */
[-C--:B------:R-:W-:Y:S02]  /*62a0*/  LEA R14, P0, R25, R12.reuse, 0x2 ;  /* 0x0000000c190e7211 */ /* 0x080fe400078010ff */
[-C--:B------:R-:W-:Y:S01]  /*62b0*/  LEA R18, P1, R2, R12.reuse, 0x2 ;  /* 0x0000000c02127211 */ /* 0x080fe200078210ff */
[----:B---3--:R3:W4:Y:S01]  /*62c0*/  LDG.E R20, desc[UR14][R12.64] ;  /* 0x0000000e0c147981 */ /* 0x008722000c1e1900 */
[----:B0-----:R-:W-:Y:S02]  /*62d0*/  LEA R16, P2, R27, R12, 0x2 ;  /* 0x0000000c1b107211 */ /* 0x001fe400078410ff */
[----:B------:R-:W-:Y:S02]  /*62e0*/  IADD3.X R15, R13, R31, RZ, P0, !PT ;  /* 0x0000001f0d0f7210 */ /* 0x000fe400007fe4ff */
[----:B------:R-:W-:-:S02]  /*62f0*/  IADD3.X R19, R3, R13, RZ, P1, !PT ;  /* 0x0000000d03137210 */ /* 0x000fc40000ffe4ff */
[----:B------:R-:W-:Y:S01]  /*6300*/  IADD3.X R17, R13, R29, RZ, P2, !PT ;  /* 0x0000001d0d117210 */ /* 0x000fe200017fe4ff */
[----:B------:R-:W4:Y:S04]  /*6310*/  LDG.E R21, desc[UR14][R14.64] ;  /* 0x0000000e0e157981 */ /* 0x000f28000c1e1900 */
[----:B------:R-:W5:Y:S04]  /*6320*/  LDG.E R22, desc[UR14][R18.64] ;  /* 0x0000000e12167981 */ /* 0x000f68000c1e1900 */
[----:B------:R-:W5:Y:S01]  /*6330*/  LDG.E R23, desc[UR14][R16.64] ;  /* 0x0000000e10177981 */ /* 0x000f62000c1e1900 */
[----:B------:R-:W-:-:S02]  /*6340*/  SHF.L.U32 R11, R0, 0x1, RZ ;  /* 0x00000001000b7819 */ /* 0x000fc400000006ff */
[----:B------:R-:W-:-:S03]  /*6350*/  IADD3 R0, R0, 0x230, RZ ;  /* 0x0000023000007810 */ /* 0x000fc60007ffe0ff */
[----:B-1----:R-:W-:-:S04]  /*6360*/  IMAD.WIDE R8, R11, 0x4, R6 ;  /* 0x000000040b087825 */ /* 0x002fc800078e0206 */
[----:B--2---:R-:W-:Y:S01]  /*6370*/  IMAD.WIDE R10, R11, 0x4, R4 ;  /* 0x000000040b0a7825 */ /* 0x004fe200078e0204 */
[----:B------:R-:W-:Y:S02]  /*6380*/  ISETP.GT.U32.AND P0, PT, R25, R0, PT ;  /* 0x000000001900720c */ /* 0x000fe40003f04070 */
[----:B---3--:R-:W-:-:S04]  /*6390*/  SHF.R.S32.HI R13, RZ, 0x1f, R0 ;  /* 0x0000001fff0d7819 */ /* 0x008fc80000011400 */
[----:B------:R-:W-:Y:S01]  /*63a0*/  ISETP.GT.AND.EX P0, PT, R24, R13, PT, P0 ;  /* 0x0000000d1800720c */ /* 0x000fe20003f04300 */
[----:B----4-:R3:W-:Y:S04]  /*63b0*/  STG.E.64 desc[UR14][R8.64], R20 ;  /* 0x0000001408007986 */ /* 0x0107e8000c101b0e */
[----:B-----5:R3:W-:Y:S08]  /*63c0*/  STG.E.64 desc[UR14][R10.64], R22 ;  /* 0x000000160a007986 */ /* 0x0207f0000c101b0e */
[----:B------:R-:W-:Y:S05]  /*63d0*/  @P0 BRA `(.L_x_1131) ;  /* 0xfffffffc00a80947 */ /* 0x000fea000383ffff */
[----:B------:R-:W-:Y:S05]  /*63e0*/  EXIT ;  /* 0x000000000000794d */ /* 0x000fea0003800000 */
.L_x_1132:
        /* <DEDUP_REMOVED lines=9> */
.L_x_5127:


//--------------------- .text._Z35group_norm_nhwc_bwd_one_pass_kernelI11Fp16IOFp32WLi256ELi70ELi560EEv26Group_norm_nhwc_bwd_params --------------------------
	.section	.text._Z35group_norm_nhwc_bwd_one_pass_kernelI11Fp16IOFp32WLi256ELi70ELi560EEv26Group_norm_nhwc_bwd_params,"ax",@progbits
	.align	128
        .global         _Z35group_norm_nhwc_bwd_one_pass_kernelI11Fp16IOFp32WLi256ELi70ELi560EEv26Group_norm_nhwc_bwd_params
        .type           _Z35group_norm_nhwc_bwd_one_pass_kernelI11Fp16IOFp32WLi256ELi70ELi560EEv26Group_norm_nhwc_bwd_params,@function
        .size           _Z35group_norm_nhwc_bwd_one_pass_kernelI11Fp16IOFp32WLi256ELi70ELi560EEv26Group_norm_nhwc_bwd_params,(.L_x_5128 - _Z35group_norm_nhwc_bwd_one_pass_kernelI11Fp16IOFp32WLi256ELi70ELi560EEv26Group_norm_nhwc_bwd_params)
        .other          _Z35group_norm_nhwc_bwd_one_pass_kernelI11Fp16IOFp32WLi256ELi70ELi560EEv26Group_norm_nhwc_bwd_params,@"STO_CUDA_ENTRY STV_DEFAULT"
_Z35group_norm_nhwc_bwd_one_pass_kernelI11Fp16IOFp32WLi256ELi70ELi560EEv26Group_norm_nhwc_bwd_params:
.text._Z35group_norm_nhwc_bwd_one_pass_kernelI11Fp16IOFp32WLi256ELi70ELi560EEv26Group_norm_nhwc_bwd_params:
        /* <DEDUP_REMOVED lines=16> */
[----:B------:R-:W-:Y:S01]  /*0100*/  UIMAD.WIDE.U32 UR8, UR10, 0x3, URZ ;  /* 0x000000030a0878a5 */ /* 0x000fe2000f8e003f */
[----:B------:R-:W-:Y:S01]  /*0110*/  SHF.R.U32.HI R2, RZ, 0x5, R2 ;  /* 0x00000005ff027819 */ /* 0x000fe20000011602 */
[----:B------:R-:W-:Y:S01]  /*0120*/  ULEA.HI UR7, UP0, UR11, UR10, URZ, 0x1 ;  /* 0x0000000a0b077291 */ /* 0x000fe2000f81083f */
[--C-:B------:R-:W-:Y:S01]  /*0130*/  SHF.R.S32.HI R5, RZ, 0x1f, R66.reuse ;  /* 0x0000001fff057819 */ /* 0x100fe20000011442 */
[----:B------:R-:W-:Y:S01]  /*0140*/  UIMAD UR10, UR11, 0x3, URZ ;  /* 0x000000030b0a78a4 */ /* 0x000fe2000f8e023f */
[----:B------:R-:W0:Y:S01]  /*0150*/  LDC R65, c[0x0][0x2ac] ;  /* 0x0000ab00ff417b82 */ /* 0x000e220000000800 */
[----:B------:R-:W-:Y:S01]  /*0160*/  UIADD3.X UR4, URZ, UR11, URZ, UP0, !UPT ;  /* 0x0000000b3f047290 */ /* 0x000fe200087fe43f */
[----:B------:R-:W-:Y:S01]  /*0170*/  IMAD R67, R2, -0x23, R66 ;  /* 0xffffffdd02437824 */ /* 0x000fe200078e0242 */
[----:B------:R-:W-:Y:S01]  /*0180*/  UIADD3 UR10, UR9, UR10, URZ ;  /* 0x0000000a090a7290 */ /* 0x000fe2000fffe03f */
[----:B------:R-:W-:Y:S01]  /*0190*/  ULDC.64 UR12, c[0x0][0x290] ;  /* 0x0000a400000c7ab9 */ /* 0x000fe20000000a00 */
[----:B------:R-:W-:-:S02]  /*01a0*/  USHF.R.S64 UR7, UR7, 0x1, UR4 ;  /* 0x0000000107077899 */ /* 0x000fc40008001004 */
[----:B------:R-:W-:Y:S01]  /*01b0*/  SHF.L.U32 R67, R67, 0x1, RZ ;  /* 0x0000000143437819 */ /* 0x000fe200000006ff */
        /* <DEDUP_REMOVED lines=10> */
[----:B------:R-:W-:-:S04]  /*0260*/  LEA.HI R2, R5, R66, RZ, 0x5 ;  /* 0x0000004205027211 */ /* 0x000fc800078f28ff */
[----:B------:R-:W-:Y:S02]  /*0270*/  ISETP.GE.U32.AND P1, PT, R65, UR12, PT ;  /* 0x0000000c41007c0c */ /* 0x000fe4000bf26070 */
[----:B------:R-:W-:Y:S02]  /*0280*/  SHF.R.S32.HI R3, RZ, 0x1f, R65 ;  /* 0x0000001fff037819 */ /* 0x000fe40000011441 */
[----:B------:R-:W-:Y:S02]  /*0290*/  SHF.R.S32.HI R2, RZ, 0x5, R2 ;  /* 0x00000005ff027819 */ /* 0x000fe40000011402 */
[----:B------:R-:W-:Y:S02]  /*02a0*/  ISETP.GE.AND.EX P1, PT, R3, UR13, PT, P1 ;  /* 0x0000000d03007c0c */ /* 0x000fe4000bf26310 */
        /* <DEDUP_REMOVED lines=10> */
[----:B------:R-:W-:Y:S02]  /*0350*/  ISETP.LT.U32.AND P1, PT, R66, 0x230, !P1 ;  /* 0x000002304200780c */ /* 0x000fe40004f21070 */
[C---:B------:R-:W-:Y:S02]  /*0360*/  IADD3 R54, R65.reuse, 0xb0, RZ ;  /* 0x000000b041367810 */ /* 0x040fe40007ffe0ff */
[C---:B------:R-:W-:Y:S02]  /*0370*/  IADD3 R53, R65.reuse, 0xc0, RZ ;  /* 0x000000c041357810 */ /* 0x040fe40007ffe0ff */
[----:B------:R-:W-:-:S02]  /*0380*/  IADD3 R52, R65, 0xd0, RZ ;  /* 0x000000d041347810 */ /* 0x000fc40007ffe0ff */
[C---:B------:R-:W-:Y:S02]  /*0390*/  IADD3 R51, R65.reuse, 0xe0, RZ ;  /* 0x000000e041337810 */ /* 0x040fe40007ffe0ff */
[----:B-1----:R-:W-:-:S07]  /*03a0*/  IADD3 R50, R65, 0xf0, RZ ;  /* 0x000000f041327810 */ /* 0x002fce0007ffe0ff */
.L_x_1216:
[----:B0-----:R-:W0:Y:S01]  /*03b0*/  LDC R10, c[0x0][0x2a0] ;  /* 0x0000a800ff0a7b82 */ /* 0x001e220000000800 */
[----:B------:R-:W-:Y:S01]  /*03c0*/  ISETP.LE.AND P5, PT, RZ, UR6, PT ;  /* 0x00000006ff007c0c */ /* 0x000fe2000bfa3270 */
[----:B------:R-:W-:Y:S01]  /*03d0*/  ULDC.64 UR18, c[0x0][0x290] ;  /* 0x0000a40000127ab9 */ /* 0x000fe20000000a00 */
[----:B------:R-:W-:Y:S01]  /*03e0*/  SHF.R.S32.HI R17, RZ, 0x1f, R64 ;  /* 0x0000001fff117819 */ /* 0x000fe20000011440 */
[----:B------:R-:W-:Y:S01]  /*03f0*/  ULDC.64 UR12, c[0x0][0x298] ;  /* 0x0000a600000c7ab9 */ /* 0x000fe20000000a00 */
[----:B------:R-:W-:Y:S02]  /*0400*/  SHF.R.S32.HI R19, RZ, 0x1f, R63 ;  /* 0x0000001fff137819 */ /* 0x000fe4000001143f */
[----:B------:R-:W-:Y:S02]  /*0410*/  CS2R R48, SRZ ;  /* 0x0000000000307805 */ /* 0x000fe4000001ff00 */
[----:B------:R-:W-:Y:S01]  /*0420*/  SHF.R.S32.HI R23, RZ, 0x1f, R62 ;  /* 0x0000001fff177819 */ /* 0x000fe2000001143e */
        /* <DEDUP_REMOVED lines=26> */
[----:B------:R-:W-:Y:S02]  /*05d0*/  ISETP.GE.U32.AND P2, PT, R64, UR18, PT ;  /* 0x0000001240007c0c */ /* 0x000fe4000bf46070 */
[----:B------:R-:W-:Y:S02]  /*05e0*/  LOP3.LUT R7, RZ, R10, RZ, 0x33, !PT ;  /* 0x0000000aff077212 */ /* 0x000fe400078e33ff */
[----:B------:R-:W-:Y:S02]  /*05f0*/  @!P5 IADD3 R6, -R6, RZ, RZ ;  /* 0x000000ff0606d210 */ /* 0x000fe40007ffe1ff */
[----:B------:R-:W-:Y:S02]  /*0600*/  ISETP.GE.AND.EX P2, PT, R17, UR19, PT, P2 ;  /* 0x0000001311007c0c */ /* 0x000fe4000bf46320 */
[----:B------:R-:W-:-:S02]  /*0610*/  @P4 IADD3 R5, R5, 0x1, RZ ;  /* 0x0000000105054810 */ /* 0x000fc40007ffe0ff */
[----:B------:R-:W-:Y:S02]  /*0620*/  SEL R87, R7, R6, !P0 ;  /* 0x0000000607577207 */ /* 0x000fe40004000000 */
[----:B------:R-:W-:Y:S02]  /*0630*/  ISETP.GT.U32.OR P2, PT, R66, 0x22f, P2 ;  /* 0x0000022f4200780c */ /* 0x000fe40001744470 */
[----:B------:R-:W-:Y:S01]  /*0640*/  @!P3 IADD3 R5, -R5, RZ, RZ ;  /* 0x000000ff0505b210 */ /* 0x000fe20007ffe1ff */
[----:B------:R-:W-:Y:S01]  /*0650*/  IMAD R30, R87, 0x46, RZ ;  /* 0x00000046571e7824 */ /* 0x000fe200078e02ff */
[----:B------:R-:W-:Y:S02]  /*0660*/  ISETP.GE.U32.AND P5, PT, R63, UR18, PT ;  /* 0x000000123f007c0c */ /* 0x000fe4000bfa6070 */
[----:B------:R-:W-:Y:S02]  /*0670*/  SEL R5, R7, R5, !P0 ;  /* 0x0000000507057207 */ /* 0x000fe40004000000 */
[----:B------:R-:W-:-:S02]  /*0680*/  SHF.R.S32.HI R7, RZ, 0x1f, R67 ;  /* 0x0000001fff077819 */ /* 0x000fc40000011443 */
[----:B------:R-:W-:Y:S02]  /*0690*/  IADD3 R88, P0, R67, R30, RZ ;  /* 0x0000001e43587210 */ /* 0x000fe40007f1e0ff */
[----:B------:R-:W-:Y:S01]  /*06a0*/  SHF.R.S32.HI R4, RZ, 0x1f, R5 ;  /* 0x0000001fff047819 */ /* 0x000fe20000011405 */
[----:B------:R-:W3:Y:S01]  /*06b0*/  @!P2 LDC.64 R10, c[0x0][0x288] ;  /* 0x0000a200ff0aab82 */ /* 0x000ee20000000a00 */
[----:B------:R-:W-:Y:S02]  /*06c0*/  LEA.HI.X.SX32 R89, R30, R7, 0x1, P0 ;  /* 0x000000071e597211 */ /* 0x000fe400000f0eff */
[----:B------:R-:W-:Y:S01]  /*06d0*/  ISETP.GE.AND.EX P5, PT, R19, UR19, PT, P5 ;  /* 0x0000001313007c0c */ /* 0x000fe2000bfa6350 */
[----:B------:R-:W-:Y:S01]  /*06e0*/  IMAD R4, R4, UR12, RZ ;  /* 0x0000000c04047c24 */ /* 0x000fe2000f8e02ff */
[----:B------:R-:W-:Y:S01]  /*06f0*/  ISETP.GE.U32.AND P4, PT, R62, UR18, PT ;  /* 0x000000123e007c0c */ /* 0x000fe2000bf86070 */
[----:B------:R-:W-:Y:S01]  /*0700*/  IMAD.WIDE.U32 R88, R5, UR12, R88 ;  /* 0x0000000c05587c25 */ /* 0x000fe2000f8e0058 */
[C---:B------:R-:W-:Y:S01]  /*0710*/  ISETP.GT.U32.OR P5, PT, R66.reuse, 0x22f, P5 ;  /* 0x0000022f4200780c */ /* 0x040fe20002fa4470 */
[----:B------:R-:W4:Y:S01]  /*0720*/  @!P2 LDC.64 R8, c[0x0][0x230] ;  /* 0x00008c00ff08ab82 */ /* 0x000f220000000a00 */
[----:B------:R-:W-:Y:S01]  /*0730*/  ISETP.GE.AND.EX P4, PT, R23, UR19, PT, P4 ;  /* 0x0000001317007c0c */ /* 0x000fe2000bf86340 */
[----:B------:R-:W-:Y:S01]  /*0740*/  IMAD R91, R5, UR13, R4 ;  /* 0x0000000d055b7c24 */ /* 0x000fe2000f8e0204 */
[----:B------:R-:W-:Y:S01]  /*0750*/  @P1 MOV R90, R88 ;  /* 0x00000058005a1202 */ /* 0x000fe20000000f00 */
[----:B-1----:R-:W-:Y:S01]  /*0760*/  @P1 IMAD R4, R3, R20, RZ ;  /* 0x0000001403041224 */ /* 0x002fe200078e02ff */
[----:B------:R-:W-:-:S02]  /*0770*/  ISETP.GT.U32.OR P4, PT, R66, 0x22f, P4 ;  /* 0x0000022f4200780c */ /* 0x000fc40002784470 */
[----:B------:R-:W-:Y:S01]  /*0780*/  SHF.R.S32.HI R27, RZ, 0x1f, R61 ;  /* 0x0000001fff1b7819 */ /* 0x000fe2000001143d */
[----:B------:R-:W-:Y:S01]  /*0790*/  @P1 IMAD R21, R65, R21, R4 ;  /* 0x0000001541151224 */ /* 0x000fe200078e0204 */
[----:B------:R-:W-:Y:S01]  /*07a0*/  IADD3 R91, R89, R91, RZ ;  /* 0x0000005b595b7210 */ /* 0x000fe20007ffe0ff */
[----:B------:R-:W1:Y:S01]  /*07b0*/  @!P2 LDC.64 R4, c[0x0][0x228] ;  /* 0x00008a00ff04ab82 */ /* 0x000e620000000a00 */
[----:B------:R-:W-:Y:S02]  /*07c0*/  CS2R R46, SRZ ;  /* 0x00000000002e7805 */ /* 0x000fe4000001ff00 */
[----:B------:R-:W-:Y:S02]  /*07d0*/  SHF.R.S32.HI R29, RZ, 0x1f, R60 ;  /* 0x0000001fff1d7819 */ /* 0x000fe4000001143c */
[----:B------:R-:W-:Y:S01]  /*07e0*/  CS2R R44, SRZ ;  /* 0x00000000002c7805 */ /* 0x000fe2000001ff00 */
[----:B------:R-:W-:Y:S01]  /*07f0*/  @P1 IMAD.WIDE.U32 R14, R65, R20, R90 ;  /* 0x00000014410e1225 */ /* 0x000fe200078e005a */
[----:B------:R-:W-:-:S02]  /*0800*/  CS2R R42, SRZ ;  /* 0x00000000002a7805 */ /* 0x000fc4000001ff00 */
[----:B------:R-:W-:Y:S01]  /*0810*/  CS2R R68, SRZ ;  /* 0x0000000000447805 */ /* 0x000fe2000001ff00 */
[----:B------:R-:W-:Y:S01]  /*0820*/  ULDC.64 UR12, c[0x0][0x248] ;  /* 0x00009200000c7ab9 */ /* 0x000fe20000000a00 */
[----:B------:R-:W1:Y:S01]  /*0830*/  @!P5 LDC.64 R6, c[0x0][0x288] ;  /* 0x0000a200ff06db82 */ /* 0x000e620000000a00 */
[----:B------:R-:W-:Y:S01]  /*0840*/  @P1 IADD3 R15, R15, R21, RZ ;  /* 0x000000150f0f1210 */ /* 0x000fe20007ffe0ff */
[----:B---3--:R-:W-:Y:S01]  /*0850*/  @!P2 IMAD R16, R17, R10, RZ ;  /* 0x0000000a1110a224 */ /* 0x008fe200078e02ff */
[C---:B------:R-:W-:Y:S02]  /*0860*/  @P1 SHF.L.U32 R17, R14.reuse, 0x1, RZ ;  /* 0x000000010e111819 */ /* 0x040fe400000006ff */
[----:B------:R-:W-:Y:S01]  /*0870*/  @P1 SHF.L.U64.HI R18, R14, 0x1, R15 ;  /* 0x000000010e121819 */ /* 0x000fe2000001020f */
[----:B------:R-:W-:Y:S01]  /*0880*/  @!P2 IMAD R21, R64, R11, R16 ;  /* 0x0000000b4015a224 */ /* 0x000fe200078e0210 */
[----:B------:R-:W-:Y:S02]  /*0890*/  @!P2 MOV R14, R88 ;  /* 0x00000058000ea202 */ /* 0x000fe40000000f00 */
[----:B------:R-:W-:-:S02]  /*08a0*/  @!P2 MOV R15, R91 ;  /* 0x0000005b000fa202 */ /* 0x000fc40000000f00 */
[C---:B--2---:R-:W-:Y:S02]  /*08b0*/  @P1 IADD3 R16, P0, R17.reuse, R12, RZ ;  /* 0x0000000c11101210 */ /* 0x044fe40007f1e0ff */
[----:B0-----:R-:W-:Y:S01]  /*08c0*/  @P1 IADD3 R32, P3, R17, R32, RZ ;  /* 0x0000002011201210 */ /* 0x001fe20007f7e0ff */
[----:B------:R-:W-:Y:S01]  /*08d0*/  @!P2 IMAD.WIDE.U32 R14, R64, R10, R14 ;  /* 0x0000000a400ea225 */ /* 0x000fe200078e000e */
[C---:B------:R-:W-:Y:S01]  /*08e0*/  @P1 IADD3.X R17, R18.reuse, R13, RZ, P0, !PT ;  /* 0x0000000d12111210 */ /* 0x040fe200007fe4ff */
[----:B------:R-:W0:Y:S01]  /*08f0*/  @!P4 LDC.64 R10, c[0x0][0x288] ;  /* 0x0000a200ff0acb82 */ /* 0x000e220000000a00 */
[----:B------:R-:W-:Y:S02]  /*0900*/  @P1 IADD3.X R33, R18, R33, RZ, P3, !PT ;  /* 0x0000002112211210 */ /* 0x000fe40001ffe4ff */
[----:B------:R-:W-:Y:S01]  /*0910*/  @!P2 IADD3 R15, R15, R21, RZ ;  /* 0x000000150f0fa210 */ /* 0x000fe20007ffe0ff */
[----:B------:R2:W5:Y:S01]  /*0920*/  @P1 LDG.E R48, desc[UR14][R16.64] ;  /* 0x0000000e10301981 */ /* 0x000562000c1e1900 */
[----:B------:R-:W-:-:S02]  /*0930*/  @!P2 SHF.L.U32 R13, R14, 0x1, RZ ;  /* 0x000000010e0da819 */ /* 0x000fc400000006ff */
[----:B------:R-:W-:Y:S02]  /*0940*/  ISETP.GE.U32.AND P3, PT, R61, UR18, PT ;  /* 0x000000123d007c0c */ /* 0x000fe4000bf66070 */
[----:B------:R-:W-:Y:S02]  /*0950*/  @!P2 SHF.L.U64.HI R22, R14, 0x1, R15 ;  /* 0x000000010e16a819 */ /* 0x000fe4000001020f */
[----:B----4-:R-:W-:Y:S01]  /*0960*/  @!P2 IADD3 R20, P6, R13, R8, RZ ;  /* 0x000000080d14a210 */ /* 0x010fe20007fde0ff */
[----:B------:R-:W3:Y:S01]  /*0970*/  @!P5 LDC.64 R14, c[0x0][0x230] ;  /* 0x00008c00ff0edb82 */ /* 0x000ee20000000a00 */
[----:B------:R-:W-:Y:S02]  /*0980*/  ISETP.GE.AND.EX P3, PT, R27, UR19, PT, P3 ;  /* 0x000000131b007c0c */ /* 0x000fe4000bf66330 */
[----:B-1----:R-:W-:Y:S01]  /*0990*/  @!P2 IADD3 R12, P0, R13, R4, RZ ;  /* 0x000000040d0ca210 */ /* 0x002fe20007f1e0ff */
[----:B------:R-:W-:Y:S01]  /*09a0*/  @!P5 IMAD R4, R19, R6, RZ ;  /* 0x000000061304d224 */ /* 0x000fe200078e02ff */
[----:B------:R-:W-:-:S02]  /*09b0*/  @!P2 IADD3.X R21, R22, R9, RZ, P6, !PT ;  /* 0x000000091615a210 */ /* 0x000fc400037fe4ff */
[----:B------:R-:W-:Y:S01]  /*09c0*/  @!P5 MOV R8, R88 ;  /* 0x000000580008d202 */ /* 0x000fe20000000f00 */
[----:B------:R-:W1:Y:S01]  /*09d0*/  @!P5 LDC.64 R18, c[0x0][0x228] ;  /* 0x00008a00ff12db82 */ /* 0x000e620000000a00 */
[----:B------:R-:W-:Y:S02]  /*09e0*/  @!P5 MOV R9, R91 ;  /* 0x0000005b0009d202 */ /* 0x000fe40000000f00 */
[----:B------:R-:W-:Y:S01]  /*09f0*/  ISETP.GT.U32.OR P3, PT, R66, 0x22f, P3 ;  /* 0x0000022f4200780c */ /* 0x000fe20001f64470 */
[C---:B------:R-:W-:Y:S01]  /*0a00*/  @!P5 IMAD R25, R63.reuse, R7, R4 ;  /* 0x000000073f19d224 */ /* 0x040fe200078e0204 */
[----:B------:R-:W-:Y:S01]  /*0a10*/  @!P2 IADD3.X R13, R22, R5, RZ, P0, !PT ;  /* 0x00000005160da210 */ /* 0x000fe200007fe4ff */
[----:B------:R-:W-:Y:S01]  /*0a20*/  @!P5 IMAD.WIDE.U32 R6, R63, R6, R8 ;  /* 0x000000063f06d225 */ /* 0x000fe200078e0008 */
[----:B------:R1:W5:Y:S01]  /*0a30*/  @!P2 LDG.E R49, desc[UR14][R20.64] ;  /* 0x0000000e1431a981 */ /* 0x000362000c1e1900 */
[----:B--2---:R-:W2:Y:S03]  /*0a40*/  @!P4 LDC.64 R16, c[0x0][0x230] ;  /* 0x00008c00ff10cb82 */ /* 0x004ea60000000a00 */
[----:B------:R-:W-:Y:S01]  /*0a50*/  @!P5 IADD3 R5, R7, R25, RZ ;  /* 0x000000190705d210 */ /* 0x000fe20007ffe0ff */
[----:B0-----:R-:W-:Y:S01]  /*0a60*/  @!P4 IMAD R4, R23, R10, RZ ;  /* 0x0000000a1704c224 */ /* 0x001fe200078e02ff */
[C---:B------:R-:W-:Y:S01]  /*0a70*/  @!P5 SHF.L.U32 R23, R6.reuse, 0x1, RZ ;  /* 0x000000010617d819 */ /* 0x040fe200000006ff */
[----:B------:R0:W5:Y:S01]  /*0a80*/  @!P2 LDG.E R47, desc[UR14][R12.64] ;  /* 0x0000000e0c2fa981 */ /* 0x000162000c1e1900 */
[----:B------:R-:W-:Y:S01]  /*0a90*/  @!P5 SHF.L.U64.HI R22, R6, 0x1, R5 ;  /* 0x000000010616d819 */ /* 0x000fe20000010205 */
[----:B------:R-:W4:Y:S01]  /*0aa0*/  @!P4 LDC.64 R8, c[0x0][0x228] ;  /* 0x00008a00ff08cb82 */ /* 0x000f220000000a00 */
[----:B------:R-:W-:Y:S01]  /*0ab0*/  ISETP.GE.U32.AND P0, PT, R60, UR18, PT ;  /* 0x000000123c007c0c */ /* 0x000fe2000bf06070 */
[----:B------:R-:W-:Y:S01]  /*0ac0*/  @!P4 IMAD R25, R62, R11, R4 ;  /* 0x0000000b3e19c224 */ /* 0x000fe200078e0204 */
[----:B------:R-:W-:-:S05]  /*0ad0*/  @!P4 MOV R4, R88 ;  /* 0x000000580004c202 */ /* 0x000fca0000000f00 */
[----:B------:R-:W4:Y:S01]  /*0ae0*/  @!P3 LDC.64 R6, c[0x0][0x288] ;  /* 0x0000a200ff06bb82 */ /* 0x000f220000000a00 */
[----:B------:R-:W-:Y:S02]  /*0af0*/  @!P4 MOV R5, R91 ;  /* 0x0000005b0005c202 */ /* 0x000fe40000000f00 */
[----:B------:R-:W-:Y:S02]  /*0b00*/  ISETP.GE.AND.EX P0, PT, R29, UR19, PT, P0 ;  /* 0x000000131d007c0c */ /* 0x000fe4000bf06300 */
[C---:B-1----:R-:W-:Y:S01]  /*0b10*/  @!P5 IADD3 R20, P2, R23.reuse, R18, RZ ;  /* 0x000000121714d210 */ /* 0x042fe20007f5e0ff */
[----:B------:R-:W-:Y:S01]  /*0b20*/  @!P4 IMAD.WIDE.U32 R10, R62, R10, R4 ;  /* 0x0000000a3e0ac225 */ /* 0x000fe200078e0004 */
[----:B------:R-:W-:Y:S01]  /*0b30*/  ISETP.GT.U32.OR P0, PT, R66, 0x22f, P0 ;  /* 0x0000022f4200780c */ /* 0x000fe20000704470 */
[----:B0-----:R-:W0:Y:S01]  /*0b40*/  @!P3 LDC.64 R12, c[0x0][0x228] ;  /* 0x00008a00ff0cbb82 */ /* 0x001e220000000a00 */
[----:B---3--:R-:W-:Y:S02]  /*0b50*/  @!P5 IADD3 R14, P6, R23, R14, RZ ;  /* 0x0000000e170ed210 */ /* 0x008fe40007fde0ff */
[----:B------:R-:W-:-:S02]  /*0b60*/  @!P5 IADD3.X R21, R22, R19, RZ, P2, !PT ;  /* 0x000000131615d210 */ /* 0x000fc400017fe4ff */
[----:B------:R-:W-:Y:S02]  /*0b70*/  @!P4 IADD3 R5, R11, R25, RZ ;  /* 0x000000190b05c210 */ /* 0x000fe40007ffe0ff */
[----:B------:R-:W-:Y:S01]  /*0b80*/  @!P4 SHF.L.U32 R19, R10, 0x1, RZ ;  /* 0x000000010a13c819 */ /* 0x000fe200000006ff */
[----:B------:R-:W5:Y:S01]  /*0b90*/  @!P5 LDG.E R44, desc[UR14][R20.64] ;  /* 0x0000000e142cd981 */ /* 0x000f62000c1e1900 */
[----:B------:R-:W-:Y:S02]  /*0ba0*/  @!P5 IADD3.X R15, R22, R15, RZ, P6, !PT ;  /* 0x0000000f160fd210 */ /* 0x000fe400037fe4ff */
[----:B------:R-:W-:Y:S02]  /*0bb0*/  @!P4 SHF.L.U64.HI R10, R10, 0x1, R5 ;  /* 0x000000010a0ac819 */ /* 0x000fe40000010205 */
[C---:B--2---:R-:W-:Y:S01]  /*0bc0*/  @!P4 IADD3 R16, P2, R19.reuse, R16, RZ ;  /* 0x000000101310c210 */ /* 0x044fe20007f5e0ff */
[----:B------:R1:W5:Y:S01]  /*0bd0*/  @!P5 LDG.E R45, desc[UR14][R14.64] ;  /* 0x0000000e0e2dd981 */ /* 0x000362000c1e1900 */
[----:B----4-:R-:W-:Y:S01]  /*0be0*/  @!P4 IADD3 R18, P5, R19, R8, RZ ;  /* 0x000000081312c210 */ /* 0x010fe20007fbe0ff */
[----:B------:R-:W-:Y:S01]  /*0bf0*/  @!P3 IMAD R8, R27, R6, RZ ;  /* 0x000000061b08b224 */ /* 0x000fe200078e02ff */
[----:B------:R-:W-:Y:S01]  /*0c00*/  @!P4 IADD3.X R17, R10, R17, RZ, P2, !PT ;  /* 0x000000110a11c210 */ /* 0x000fe200017fe4ff */
[----:B------:R-:W2:Y:S01]  /*0c10*/  @!P0 LDC.64 R4, c[0x0][0x288] ;  /* 0x0000a200ff048b82 */ /* 0x000ea20000000a00 */
[----:B------:R-:W-:-:S02]  /*0c20*/  SHF.R.S32.HI R25, RZ, 0x1f, R59 ;  /* 0x0000001fff197819 */ /* 0x000fc4000001143b */
[----:B------:R-:W-:Y:S01]  /*0c30*/  ISETP.GE.U32.AND P2, PT, R59, UR18, PT ;  /* 0x000000123b007c0c */ /* 0x000fe2000bf46070 */
[----:B------:R-:W-:Y:S01]  /*0c40*/  @!P3 IMAD R11, R61, R7, R8 ;  /* 0x000000073d0bb224 */ /* 0x000fe200078e0208 */
[----:B------:R-:W-:Y:S01]  /*0c50*/  @!P4 IADD3.X R19, R10, R9, RZ, P5, !PT ;  /* 0x000000090a13c210 */ /* 0x000fe20002ffe4ff */
[----:B------:R3:W5:Y:S01]  /*0c60*/  @!P4 LDG.E R46, desc[UR14][R16.64] ;  /* 0x0000000e102ec981 */ /* 0x000762000c1e1900 */
[----:B------:R-:W-:Y:S01]  /*0c70*/  ISETP.GE.AND.EX P2, PT, R25, UR19, PT, P2 ;  /* 0x0000001319007c0c */ /* 0x000fe2000bf46320 */
[----:B-1----:R-:W1:Y:S01]  /*0c80*/  @!P3 LDC.64 R14, c[0x0][0x230] ;  /* 0x00008c00ff0ebb82 */ /* 0x002e620000000a00 */
[----:B------:R-:W-:Y:S01]  /*0c90*/  @!P3 MOV R8, R88 ;  /* 0x000000580008b202 */ /* 0x000fe20000000f00 */
[----:B------:R1:W5:Y:S01]  /*0ca0*/  @!P4 LDG.E R43, desc[UR14][R18.64] ;  /* 0x0000000e122bc981 */ /* 0x000362000c1e1900 */
[----:B------:R-:W-:Y:S02]  /*0cb0*/  @!P3 MOV R9, R91 ;  /* 0x0000005b0009b202 */ /* 0x000fe40000000f00 */
[----:B------:R-:W-:Y:S01]  /*0cc0*/  ISETP.GT.U32.OR P2, PT, R66, 0x22f, P2 ;  /* 0x0000022f4200780c */ /* 0x000fe20001744470 */
[----:B------:R-:W-:Y:S01]  /*0cd0*/  @!P3 IMAD.WIDE.U32 R6, R61, R6, R8 ;  /* 0x000000063d06b225 */ /* 0x000fe200078e0008 */
[----:B---3--:R-:W-:-:S02]  /*0ce0*/  @!P0 MOV R16, R88 ;  /* 0x0000005800108202 */ /* 0x008fc40000000f00 */
[----:B------:R-:W3:Y:S02]  /*0cf0*/  @!P0 LDC.64 R8, c[0x0][0x230] ;  /* 0x00008c00ff088b82 */ /* 0x000ee40000000a00 */
[----:B------:R-:W-:Y:S02]  /*0d00*/  @!P3 IADD3 R7, R7, R11, RZ ;  /* 0x0000000b0707b210 */ /* 0x000fe40007ffe0ff */
[C---:B------:R-:W-:Y:S02]  /*0d10*/  @!P3 SHF.L.U32 R23, R6.reuse, 0x1, RZ ;  /* 0x000000010617b819 */ /* 0x040fe400000006ff */
[----:B------:R-:W-:Y:S02]  /*0d20*/  @!P3 SHF.L.U64.HI R20, R6, 0x1, R7 ;  /* 0x000000010614b819 */ /* 0x000fe40000010207 */
[----:B------:R-:W4:Y:S01]  /*0d30*/  @!P0 LDC.64 R10, c[0x0][0x228] ;  /* 0x00008a00ff0a8b82 */ /* 0x000f220000000a00 */
[----:B------:R-:W-:Y:S01]  /*0d40*/  @!P0 MOV R17, R91 ;  /* 0x0000005b00118202 */ /* 0x000fe20000000f00 */
[----:B--2---:R-:W-:-:S06]  /*0d50*/  @!P0 IMAD R29, R29, R4, RZ ;  /* 0x000000041d1d8224 */ /* 0x004fcc00078e02ff */
[----:B------:R-:W2:Y:S01]  /*0d60*/  @!P2 LDC.64 R6, c[0x0][0x288] ;  /* 0x0000a200ff06ab82 */ /* 0x000ea20000000a00 */
[----:B-1----:R-:W-:Y:S01]  /*0d70*/  @!P3 IADD3 R18, P5, R23, R14, RZ ;  /* 0x0000000e1712b210 */ /* 0x002fe20007fbe0ff */
[C---:B------:R-:W-:Y:S01]  /*0d80*/  @!P0 IMAD R5, R60.reuse, R5, R29 ;  /* 0x000000053c058224 */ /* 0x040fe200078e021d */
[----:B------:R-:W-:Y:S01]  /*0d90*/  SHF.R.S32.HI R21, RZ, 0x1f, R58 ;  /* 0x0000001fff157819 */ /* 0x000fe2000001143a */
[----:B------:R-:W-:Y:S01]  /*0da0*/  @!P0 IMAD.WIDE.U32 R16, R60, R4, R16 ;  /* 0x000000043c108225 */ /* 0x000fe200078e0010 */
[----:B------:R-:W-:Y:S02]  /*0db0*/  ISETP.GE.U32.AND P4, PT, R58, UR18, PT ;  /* 0x000000123a007c0c */ /* 0x000fe4000bf86070 */
[----:B------:R-:W-:Y:S01]  /*0dc0*/  @!P3 IADD3.X R19, R20, R15, RZ, P5, !PT ;  /* 0x0000000f1413b210 */ /* 0x000fe20002ffe4ff */
[----:B------:R-:W1:Y:S01]  /*0dd0*/  @!P2 LDC.64 R26, c[0x0][0x228] ;  /* 0x00008a00ff1aab82 */ /* 0x000e620000000a00 */
[----:B------:R-:W-:Y:S02]  /*0de0*/  ISETP.GE.AND.EX P4, PT, R21, UR19, PT, P4 ;  /* 0x0000001315007c0c */ /* 0x000fe4000bf86340 */
[----:B0-----:R-:W-:Y:S01]  /*0df0*/  @!P3 IADD3 R12, P5, R23, R12, RZ ;  /* 0x0000000c170cb210 */ /* 0x001fe20007fbe0ff */
[----:B------:R-:W-:Y:S01]  /*0e00*/  HFMA2.MMA R4, -RZ, RZ, 0, 0 ;  /* 0x00000000ff047435 */ /* 0x000fe200000001ff */
[----:B------:R-:W-:-:S02]  /*0e10*/  @!P0 IADD3 R5, R17, R5, RZ ;  /* 0x0000000511058210 */ /* 0x000fc40007ffe0ff */
[----:B------:R-:W-:Y:S01]  /*0e20*/  ISETP.GT.U32.OR P4, PT, R66, 0x22f, P4 ;  /* 0x0000022f4200780c */ /* 0x000fe20002784470 */
[----:B------:R-:W0:Y:S01]  /*0e30*/  @!P2 LDC.64 R22, c[0x0][0x230] ;  /* 0x00008c00ff16ab82 */ /* 0x000e220000000a00 */
[----:B------:R-:W-:Y:S02]  /*0e40*/  @!P3 IADD3.X R13, R20, R13, RZ, P5, !PT ;  /* 0x0000000d140db210 */ /* 0x000fe40002ffe4ff */
[C---:B------:R-:W-:Y:S02]  /*0e50*/  @!P0 SHF.L.U64.HI R20, R16.reuse, 0x1, R5 ;  /* 0x0000000110148819 */ /* 0x040fe40000010205 */
[----:B------:R-:W-:Y:S01]  /*0e60*/  MOV R5, RZ ;  /* 0x000000ff00057202 */ /* 0x000fe20000000f00 */
[----:B------:R3:W5:Y:S01]  /*0e70*/  @!P3 LDG.E R4, desc[UR14][R18.64] ;  /* 0x0000000e1204b981 */ /* 0x000762000c1e1900 */
[----:B------:R-:W-:-:S04]  /*0e80*/  @!P0 SHF.L.U32 R17, R16, 0x1, RZ ;  /* 0x0000000110118819 */ /* 0x000fc800000006ff */
[----:B----4-:R-:W-:Y:S01]  /*0e90*/  @!P0 IADD3 R16, P6, R17, R10, RZ ;  /* 0x0000000a11108210 */ /* 0x010fe20007fde0ff */
[----:B------:R4:W5:Y:S01]  /*0ea0*/  @!P3 LDG.E R5, desc[UR14][R12.64] ;  /* 0x0000000e0c05b981 */ /* 0x000962000c1e1900 */
[----:B--2---:R-:W-:Y:S01]  /*0eb0*/  @!P2 IMAD R10, R25, R6, RZ ;  /* 0x00000006190aa224 */ /* 0x004fe200078e02ff */
[----:B------:R-:W-:Y:S01]  /*0ec0*/  SHF.R.S32.HI R25, RZ, 0x1f, R57 ;  /* 0x0000001fff197819 */ /* 0x000fe20000011439 */
[----:B------:R-:W2:Y:S01]  /*0ed0*/  @!P4 LDC.64 R14, c[0x0][0x288] ;  /* 0x0000a200ff0ecb82 */ /* 0x000ea20000000a00 */
[----:B------:R-:W-:Y:S01]  /*0ee0*/  ISETP.GE.U32.AND P3, PT, R57, UR18, PT ;  /* 0x0000001239007c0c */ /* 0x000fe2000bf66070 */
[----:B------:R-:W-:Y:S01]  /*0ef0*/  @!P2 IMAD R7, R59, R7, R10 ;  /* 0x000000073b07a224 */ /* 0x000fe200078e020a */
[----:B---3--:R-:W-:Y:S02]  /*0f00*/  @!P0 IADD3 R8, P5, R17, R8, RZ ;  /* 0x0000000811088210 */ /* 0x008fe40007fbe0ff */
[----:B------:R-:W-:Y:S02]  /*0f10*/  @!P0 IADD3.X R17, R20, R11, RZ, P6, !PT ;  /* 0x0000000b14118210 */ /* 0x000fe400037fe4ff */
[----:B------:R-:W-:Y:S01]  /*0f20*/  ISETP.GE.AND.EX P3, PT, R25, UR19, PT, P3 ;  /* 0x0000001319007c0c */ /* 0x000fe2000bf66330 */
[----:B------:R-:W3:Y:S01]  /*0f30*/  @!P4 LDC.64 R18, c[0x0][0x230] ;  /* 0x00008c00ff12cb82 */ /* 0x000ee20000000a00 */
[----:B------:R-:W-:-:S02]  /*0f40*/  @!P2 MOV R10, R88 ;  /* 0x00000058000aa202 */ /* 0x000fc40000000f00 */
[----:B------:R-:W-:Y:S02]  /*0f50*/  @!P2 MOV R11, R91 ;  /* 0x0000005b000ba202 */ /* 0x000fe40000000f00 */
[----:B------:R-:W-:Y:S01]  /*0f60*/  ISETP.GT.U32.OR P3, PT, R66, 0x22f, P3 ;  /* 0x0000022f4200780c */ /* 0x000fe20001f64470 */
[----:B------:R-:W-:Y:S01]  /*0f70*/  @!P2 IMAD.WIDE.U32 R10, R59, R6, R10 ;  /* 0x000000063b0aa225 */ /* 0x000fe200078e000a */
[----:B------:R-:W-:Y:S01]  /*0f80*/  HFMA2.MMA R6, -RZ, RZ, 0, 0 ;  /* 0x00000000ff067435 */ /* 0x000fe200000001ff */
[----:B------:R-:W-:Y:S02]  /*0f90*/  @!P0 IADD3.X R9, R20, R9, RZ, P5, !PT ;  /* 0x0000000914098210 */ /* 0x000fe40002ffe4ff */
[----:B------:R-:W-:-:S03]  /*0fa0*/  SHF.R.S32.HI R29, RZ, 0x1f, R56 ;  /* 0x0000001fff1d7819 */ /* 0x000fc60000011438 */
[----:B------:R1:W5:Y:S05]  /*0fb0*/  @!P0 LDG.E R42, desc[UR14][R8.64] ;  /* 0x0000000e082a8981 */ /* 0x00036a000c1e1900 */
[----:B----4-:R-:W4:Y:S01]  /*0fc0*/  @!P3 LDC.64 R12, c[0x0][0x288] ;  /* 0x0000a200ff0cbb82 */ /* 0x010f220000000a00 */
[----:B------:R0:W5:Y:S01]  /*0fd0*/  @!P0 LDG.E R6, desc[UR14][R16.64] ;  /* 0x0000000e10068981 */ /* 0x000162000c1e1900 */
[----:B------:R-:W-:Y:S02]  /*0fe0*/  ISETP.GE.U32.AND P0, PT, R56, UR18, PT ;  /* 0x0000001238007c0c */ /* 0x000fe4000bf06070 */
[----:B------:R-:W-:Y:S02]  /*0ff0*/  @!P2 IADD3 R11, R11, R7, RZ ;  /* 0x000000070b0ba210 */ /* 0x000fe40007ffe0ff */
[----:B------:R-:W-:Y:S01]  /*1000*/  ISETP.GE.AND.EX P0, PT, R29, UR19, PT, P0 ;  /* 0x000000131d007c0c */ /* 0x000fe2000bf06300 */
[----:B--2---:R-:W-:Y:S01]  /*1010*/  @!P4 IMAD R21, R21, R14, RZ ;  /* 0x0000000e1515c224 */ /* 0x004fe200078e02ff */
[----:B-1----:R-:W-:-:S02]  /*1020*/  @!P4 MOV R8, R88 ;  /* 0x000000580008c202 */ /* 0x002fc40000000f00 */
[----:B------:R-:W-:Y:S01]  /*1030*/  @!P4 MOV R9, R91 ;  /* 0x0000005b0009c202 */ /* 0x000fe20000000f00 */
[----:B0-----:R-:W0:Y:S01]  /*1040*/  @!P3 LDC.64 R16, c[0x0][0x230] ;  /* 0x00008c00ff10bb82 */ /* 0x001e220000000a00 */
[C---:B------:R-:W-:Y:S02]  /*1050*/  @!P2 SHF.L.U32 R7, R10.reuse, 0x1, RZ ;  /* 0x000000010a07a819 */ /* 0x040fe400000006ff */
[----:B------:R-:W-:Y:S02]  /*1060*/  @!P2 SHF.L.U64.HI R20, R10, 0x1, R11 ;  /* 0x000000010a14a819 */ /* 0x000fe4000001020b */
[----:B------:R-:W-:Y:S01]  /*1070*/  ISETP.GT.U32.OR P0, PT, R66, 0x22f, P0 ;  /* 0x0000022f4200780c */ /* 0x000fe20000704470 */
[C---:B------:R-:W-:Y:S02]  /*1080*/  @!P4 IMAD R21, R58.reuse, R15, R21 ;  /* 0x0000000f3a15c224 */ /* 0x040fe400078e0215 */
[----:B------:R-:W1:Y:S01]  /*1090*/  @!P4 LDC.64 R10, c[0x0][0x228] ;  /* 0x00008a00ff0acb82 */ /* 0x000e620000000a00 */
[----:B------:R-:W-:Y:S01]  /*10a0*/  @!P4 IMAD.WIDE.U32 R14, R58, R14, R8 ;  /* 0x0000000e3a0ec225 */ /* 0x000fe200078e0008 */
[----:B------:R-:W-:-:S02]  /*10b0*/  @!P2 IADD3 R22, P6, R7, R22, RZ ;  /* 0x000000160716a210 */ /* 0x000fc40007fde0ff */
[----:B------:R-:W-:Y:S02]  /*10c0*/  @!P2 IADD3 R26, P5, R7, R26, RZ ;  /* 0x0000001a071aa210 */ /* 0x000fe40007fbe0ff */
[----:B------:R-:W-:Y:S02]  /*10d0*/  @!P4 IADD3 R9, R15, R21, RZ ;  /* 0x000000150f09c210 */ /* 0x000fe40007ffe0ff */
[----:B------:R-:W-:Y:S02]  /*10e0*/  @!P4 SHF.L.U32 R31, R14, 0x1, RZ ;  /* 0x000000010e1fc819 */ /* 0x000fe400000006ff */
[C---:B------:R-:W-:Y:S01]  /*10f0*/  @!P2 IADD3.X R23, R20.reuse, R23, RZ, P6, !PT ;  /* 0x000000171417a210 */ /* 0x040fe200037fe4ff */
[----:B------:R-:W-:Y:S01]  /*1100*/  HFMA2.MMA R7, -RZ, RZ, 0, 0 ;  /* 0x00000000ff077435 */ /* 0x000fe200000001ff */
[----:B------:R-:W-:Y:S02]  /*1110*/  @!P2 IADD3.X R27, R20, R27, RZ, P5, !PT ;  /* 0x0000001b141ba210 */ /* 0x000fe40002ffe4ff */
[----:B------:R-:W-:Y:S01]  /*1120*/  @!P4 SHF.L.U64.HI R28, R14, 0x1, R9 ;  /* 0x000000010e1cc819 */ /* 0x000fe20000010209 */
[----:B------:R-:W2:Y:S01]  /*1130*/  @!P0 LDC.64 R20, c[0x0][0x288] ;  /* 0x0000a200ff148b82 */ /* 0x000ea20000000a00 */
[----:B---3--:R-:W-:Y:S01]  /*1140*/  @!P4 IADD3 R24, P6, R31, R18, RZ ;  /* 0x000000121f18c210 */ /* 0x008fe20007fde0ff */
[----:B----4-:R-:W-:Y:S01]  /*1150*/  @!P3 IMAD R34, R25, R12, RZ ;  /* 0x0000000c1922b224 */ /* 0x010fe200078e02ff */
[----:B------:R-:W-:-:S02]  /*1160*/  MOV R8, RZ ;  /* 0x000000ff00087202 */ /* 0x000fc40000000f00 */
[----:B------:R-:W-:Y:S01]  /*1170*/  @!P4 IADD3.X R25, R28, R19, RZ, P6, !PT ;  /* 0x000000131c19c210 */ /* 0x000fe200037fe4ff */
[----:B------:R1:W5:Y:S01]  /*1180*/  @!P2 LDG.E R7, desc[UR14][R22.64] ;  /* 0x0000000e1607a981 */ /* 0x000362000c1e1900 */
[----:B------:R-:W-:Y:S01]  /*1190*/  @!P3 MOV R18, R88 ;  /* 0x000000580012b202 */ /* 0x000fe20000000f00 */
[----:B------:R-:W3:Y:S01]  /*11a0*/  @!P3 LDC.64 R14, c[0x0][0x228] ;  /* 0x00008a00ff0ebb82 */ /* 0x000ee20000000a00 */
[----:B------:R-:W-:Y:S01]  /*11b0*/  @!P3 MOV R19, R91 ;  /* 0x0000005b0013b202 */ /* 0x000fe20000000f00 */
[----:B------:R-:W-:Y:S01]  /*11c0*/  @!P3 IMAD R13, R57, R13, R34 ;  /* 0x0000000d390db224 */ /* 0x000fe200078e0222 */
[----:B------:R-:W-:Y:S01]  /*11d0*/  SHF.R.S32.HI R9, RZ, 0x1f, R55 ;  /* 0x0000001fff097819 */ /* 0x000fe20000011437 */
[----:B------:R4:W5:Y:S01]  /*11e0*/  @!P2 LDG.E R8, desc[UR14][R26.64] ;  /* 0x0000000e1a08a981 */ /* 0x000962000c1e1900 */
[----:B------:R-:W-:Y:S01]  /*11f0*/  ISETP.GE.U32.AND P5, PT, R55, UR18, PT ;  /* 0x0000001237007c0c */ /* 0x000fe2000bfa6070 */
[----:B------:R-:W-:Y:S01]  /*1200*/  @!P3 IMAD.WIDE.U32 R18, R57, R12, R18 ;  /* 0x0000000c3912b225 */ /* 0x000fe200078e0012 */
[----:B-1----:R-:W-:-:S02]  /*1210*/  @!P4 IADD3 R22, P2, R31, R10, RZ ;  /* 0x0000000a1f16c210 */ /* 0x002fc40007f5e0ff */
[----:B------:R-:W-:Y:S02]  /*1220*/  ISETP.GE.AND.EX P5, PT, R9, UR19, PT, P5 ;  /* 0x0000001309007c0c */ /* 0x000fe4000bfa6350 */
[----:B------:R-:W-:Y:S02]  /*1230*/  @!P3 IADD3 R13, R19, R13, RZ ;  /* 0x0000000d130db210 */ /* 0x000fe40007ffe0ff */
[----:B------:R-:W-:Y:S02]  /*1240*/  @!P4 IADD3.X R23, R28, R11, RZ, P2, !PT ;  /* 0x0000000b1c17c210 */ /* 0x000fe400017fe4ff */
[----:B------:R-:W-:Y:S02]  /*1250*/  CS2R R10, SRZ ;  /* 0x00000000000a7805 */ /* 0x000fe4000001ff00 */
[----:B------:R-:W-:Y:S01]  /*1260*/  ISETP.GT.U32.OR P5, PT, R66, 0x22f, P5 ;  /* 0x0000022f4200780c */ /* 0x000fe20002fa4470 */
[----:B----4-:R-:W1:Y:S01]  /*1270*/  @!P0 LDC.64 R26, c[0x0][0x230] ;  /* 0x00008c00ff1a8b82 */ /* 0x010e620000000a00 */
[----:B------:R-:W-:-:S02]  /*1280*/  @!P3 SHF.L.U64.HI R34, R18, 0x1, R13 ;  /* 0x000000011222b819 */ /* 0x000fc4000001020d */
[----:B------:R-:W-:Y:S01]  /*1290*/  SHF.R.S32.HI R13, RZ, 0x1f, R54 ;  /* 0x0000001fff0d7819 */ /* 0x000fe20000011436 */
[----:B------:R4:W5:Y:S01]  /*12a0*/  @!P4 LDG.E R11, desc[UR14][R22.64] ;  /* 0x0000000e160bc981 */ /* 0x000962000c1e1900 */
[----:B------:R-:W-:Y:S01]  /*12b0*/  ISETP.GE.U32.AND P2, PT, R54, UR18, PT ;  /* 0x0000001236007c0c */ /* 0x000fe2000bf46070 */
[----:B--2---:R-:W-:Y:S01]  /*12c0*/  @!P0 IMAD R29, R29, R20, RZ ;  /* 0x000000141d1d8224 */ /* 0x004fe200078e02ff */
[----:B------:R-:W-:Y:S01]  /*12d0*/  @!P3 SHF.L.U32 R31, R18, 0x1, RZ ;  /* 0x00000001121fb819 */ /* 0x000fe200000006ff */
[----:B------:R2:W5:Y:S01]  /*12e0*/  @!P4 LDG.E R10, desc[UR14][R24.64] ;  /* 0x0000000e180ac981 */ /* 0x000562000c1e1900 */
[----:B------:R-:W-:Y:S02]  /*12f0*/  ISETP.GE.AND.EX P2, PT, R13, UR19, PT, P2 ;  /* 0x000000130d007c0c */ /* 0x000fe4000bf46320 */
[----:B----4-:R-:W-:Y:S02]  /*1300*/  @!P0 MOV R22, R88 ;  /* 0x0000005800168202 */ /* 0x010fe40000000f00 */
[----:B------:R-:W-:Y:S01]  /*1310*/  @!P0 MOV R23, R91 ;  /* 0x0000005b00178202 */ /* 0x000fe20000000f00 */
[----:B------:R-:W-:Y:S01]  /*1320*/  @!P0 IMAD R29, R56, R21, R29 ;  /* 0x00000015381d8224 */ /* 0x000fe200078e021d */
[----:B------:R-:W-:Y:S01]  /*1330*/  ISETP.GT.U32.OR P2, PT, R66, 0x22f, P2 ;  /* 0x0000022f4200780c */ /* 0x000fe20001744470 */
[----:B------:R-:W4:Y:S01]  /*1340*/  @!P5 LDC.64 R18, c[0x0][0x288] ;  /* 0x0000a200ff12db82 */ /* 0x000f220000000a00 */
[----:B0-----:R-:W-:Y:S01]  /*1350*/  @!P3 IADD3 R36, P6, R31, R16, RZ ;  /* 0x000000101f24b210 */ /* 0x001fe20007fde0ff */
[----:B------:R-:W-:-:S06]  /*1360*/  @!P0 IMAD.WIDE.U32 R22, R56, R20, R22 ;  /* 0x0000001438168225 */ /* 0x000fcc00078e0016 */
[----:B------:R-:W0:Y:S01]  /*1370*/  @!P0 LDC.64 R20, c[0x0][0x228] ;  /* 0x00008a00ff148b82 */ /* 0x000e220000000a00 */
[----:B------:R-:W-:Y:S02]  /*1380*/  @!P3 IADD3.X R37, R34, R17, RZ, P6, !PT ;  /* 0x000000112225b210 */ /* 0x000fe400037fe4ff */
[----:B------:R-:W-:-:S04]  /*1390*/  @!P0 IADD3 R17, R23, R29, RZ ;  /* 0x0000001d17118210 */ /* 0x000fc80007ffe0ff */
[C---:B------:R-:W-:Y:S01]  /*13a0*/  @!P0 SHF.L.U64.HI R38, R22.reuse, 0x1, R17 ;  /* 0x0000000116268819 */ /* 0x040fe20000010211 */
[----:B------:R-:W-:Y:S01]  /*13b0*/  HFMA2.MMA R12, -RZ, RZ, 0, 0 ;  /* 0x00000000ff0c7435 */ /* 0x000fe200000001ff */
[----:B------:R-:W0:Y:S01]  /*13c0*/  @!P2 LDC.64 R16, c[0x0][0x288] ;  /* 0x0000a200ff10ab82 */ /* 0x000e220000000a00 */
[----:B---3--:R-:W-:Y:S02]  /*13d0*/  @!P3 IADD3 R28, P4, R31, R14, RZ ;  /* 0x0000000e1f1cb210 */ /* 0x008fe40007f9e0ff */
[----:B------:R-:W-:Y:S02]  /*13e0*/  @!P0 SHF.L.U32 R31, R22, 0x1, RZ ;  /* 0x00000001161f8819 */ /* 0x000fe400000006ff */
[----:B------:R-:W-:-:S03]  /*13f0*/  MOV R14, RZ ;  /* 0x000000ff000e7202 */ /* 0x000fc60000000f00 */
[----:B------:R-:W3:Y:S01]  /*1400*/  @!P5 LDC.64 R22, c[0x0][0x230] ;  /* 0x00008c00ff16db82 */ /* 0x000ee20000000a00 */
[----:B------:R-:W-:Y:S01]  /*1410*/  @!P3 IADD3.X R29, R34, R15, RZ, P4, !PT ;  /* 0x0000000f221db210 */ /* 0x000fe200027fe4ff */
[----:B------:R-:W5:Y:S01]  /*1420*/  @!P3 LDG.E R12, desc[UR14][R36.64] ;  /* 0x0000000e240cb981 */ /* 0x000f62000c1e1900 */
[----:B-1----:R-:W-:-:S05]  /*1430*/  @!P0 IADD3 R34, P4, R31, R26, RZ ;  /* 0x0000001a1f228210 */ /* 0x002fca0007f9e0ff */
[----:B--2---:R-:W1:Y:S01]  /*1440*/  @!P5 LDC.64 R24, c[0x0][0x228] ;  /* 0x00008a00ff18db82 */ /* 0x004e620000000a00 */
[----:B------:R0:W5:Y:S01]  /*1450*/  @!P3 LDG.E R14, desc[UR14][R28.64] ;  /* 0x0000000e1c0eb981 */ /* 0x000162000c1e1900 */
[----:B------:R-:W-:Y:S01]  /*1460*/  @!P0 IADD3.X R35, R38, R27, RZ, P4, !PT ;  /* 0x0000001b26238210 */ /* 0x000fe200027fe4ff */
[----:B----4-:R-:W-:Y:S01]  /*1470*/  @!P5 IMAD R40, R9, R18, RZ ;  /* 0x000000120928d224 */ /* 0x010fe200078e02ff */
[----:B------:R-:W-:Y:S02]  /*1480*/  SHF.R.S32.HI R15, RZ, 0x1f, R53 ;  /* 0x0000001fff0f7819 */ /* 0x000fe40000011435 */
[----:B------:R-:W-:Y:S02]  /*1490*/  ISETP.GE.U32.AND P3, PT, R53, UR18, PT ;  /* 0x0000001235007c0c */ /* 0x000fe4000bf66070 */
[----:B------:R-:W-:Y:S02]  /*14a0*/  @!P5 MOV R26, R88 ;  /* 0x00000058001ad202 */ /* 0x000fe40000000f00 */
[----:B------:R-:W-:-:S02]  /*14b0*/  @!P5 MOV R27, R91 ;  /* 0x0000005b001bd202 */ /* 0x000fc40000000f00 */
[----:B0-----:R-:W-:Y:S01]  /*14c0*/  @!P0 IADD3 R28, P4, R31, R20, RZ ;  /* 0x000000141f1c8210 */ /* 0x001fe20007f9e0ff */
[----:B------:R-:W-:Y:S01]  /*14d0*/  @!P5 IMAD R37, R55, R19, R40 ;  /* 0x000000133725d224 */ /* 0x000fe200078e0228 */
[----:B------:R-:W-:Y:S01]  /*14e0*/  ISETP.GE.AND.EX P3, PT, R15, UR19, PT, P3 ;  /* 0x000000130f007c0c */ /* 0x000fe2000bf66330 */
[----:B------:R-:W-:Y:S01]  /*14f0*/  UIMAD.WIDE UR12, UR6, 0x8, UR12 ;  /* 0x00000008060c78a5 */ /* 0x000fe2000f8e020c */
[----:B------:R-:W-:Y:S01]  /*1500*/  @!P0 IADD3.X R29, R38, R21, RZ, P4, !PT ;  /* 0x00000015261d8210 */ /* 0x000fe200027fe4ff */
[----:B------:R-:W-:Y:S01]  /*1510*/  @!P5 IMAD.WIDE.U32 R18, R55, R18, R26 ;  /* 0x000000123712d225 */ /* 0x000fe200078e001a */
[----:B------:R-:W-:Y:S01]  /*1520*/  ISETP.GT.U32.OR P3, PT, R66, 0x22f, P3 ;  /* 0x0000022f4200780c */ /* 0x000fe20001f64470 */
[----:B------:R-:W5:Y:S02]  /*1530*/  @!P0 LDG.E R68, desc[UR14][R34.64] ;  /* 0x0000000e22448981 */ /* 0x000f64000c1e1900 */
[----:B------:R-:W-:Y:S02]  /*1540*/  @!P2 IMAD R31, R13, R16, RZ ;  /* 0x000000100d1fa224 */ /* 0x000fe400078e02ff */
[----:B------:R0:W5:Y:S01]  /*1550*/  @!P0 LDG.E R69, desc[UR14][R28.64] ;  /* 0x0000000e1c458981 */ /* 0x000162000c1e1900 */
[----:B------:R-:W-:-:S02]  /*1560*/  @!P5 IADD3 R27, R19, R37, RZ ;  /* 0x00000025131bd210 */ /* 0x000fc40007ffe0ff */
[----:B------:R-:W-:Y:S01]  /*1570*/  @!P5 SHF.L.U32 R19, R18, 0x1, RZ ;  /* 0x000000011213d819 */ /* 0x000fe200000006ff */
[----:B------:R-:W-:Y:S01]  /*1580*/  @!P2 IMAD R17, R54, R17, R31 ;  /* 0x000000113611a224 */ /* 0x000fe200078e021f */
[----:B0-----:R-:W-:Y:S02]  /*1590*/  @!P2 MOV R28, R88 ;  /* 0x00000058001ca202 */ /* 0x001fe40000000f00 */
[----:B------:R-:W-:Y:S02]  /*15a0*/  @!P2 MOV R29, R91 ;  /* 0x0000005b001da202 */ /* 0x000fe40000000f00 */
[----:B------:R-:W-:Y:S02]  /*15b0*/  @!P5 SHF.L.U64.HI R20, R18, 0x1, R27 ;  /* 0x000000011214d819 */ /* 0x000fe4000001021b */
[C---:B---3--:R-:W-:Y:S01]  /*15c0*/  @!P5 IADD3 R26, P4, R19.reuse, R22, RZ ;  /* 0x00000016131ad210 */ /* 0x048fe20007f9e0ff */
[----:B------:R-:W-:Y:S01]  /*15d0*/  @!P2 IMAD.WIDE.U32 R28, R54, R16, R28 ;  /* 0x00000010361ca225 */ /* 0x000fe200078e001c */
[----:B-1----:R-:W-:-:S02]  /*15e0*/  @!P5 IADD3 R18, P6, R19, R24, RZ ;  /* 0x000000181312d210 */ /* 0x002fc40007fde0ff */
[C---:B------:R-:W-:Y:S02]  /*15f0*/  @!P5 IADD3.X R27, R20.reuse, R23, RZ, P4, !PT ;  /* 0x00000017141bd210 */ /* 0x040fe400027fe4ff */
[----:B------:R-:W-:Y:S01]  /*1600*/  @!P2 IADD3 R17, R29, R17, RZ ;  /* 0x000000111d11a210 */ /* 0x000fe20007ffe0ff */
[----:B------:R-:W0:Y:S01]  /*1610*/  @!P2 LDC.64 R22, c[0x0][0x230] ;  /* 0x00008c00ff16ab82 */ /* 0x000e220000000a00 */
[----:B------:R-:W-:Y:S02]  /*1620*/  @!P5 IADD3.X R19, R20, R25, RZ, P6, !PT ;  /* 0x000000191413d210 */ /* 0x000fe400037fe4ff */
[----:B------:R-:W-:Y:S02]  /*1630*/  @!P2 SHF.L.U64.HI R38, R28, 0x1, R17 ;  /* 0x000000011c26a819 */ /* 0x000fe40000010211 */
[----:B------:R-:W-:-:S03]  /*1640*/  MOV R16, UR12 ;  /* 0x0000000c00107c02 */ /* 0x000fc60008000f00 */
[----:B------:R-:W1:Y:S01]  /*1650*/  @!P3 LDC.64 R24, c[0x0][0x288] ;  /* 0x0000a200ff18bb82 */ /* 0x000e620000000a00 */
[----:B------:R-:W-:Y:S02]  /*1660*/  MOV R17, UR13 ;  /* 0x0000000d00117c02 */ /* 0x000fe40008000f00 */
[----:B------:R-:W-:Y:S02]  /*1670*/  CS2R R70, SRZ ;  /* 0x0000000000467805 */ /* 0x000fe4000001ff00 */
[----:B------:R-:W-:Y:S02]  /*1680*/  SHF.R.S32.HI R75, RZ, 0x1f, R52 ;  /* 0x0000001fff4b7819 */ /* 0x000fe40000011434 */
[----:B------:R-:W-:Y:S01]  /*1690*/  ISETP.GE.U32.AND P0, PT, R52, UR18, PT ;  /* 0x0000001234007c0c */ /* 0x000fe2000bf06070 */
[----:B------:R-:W2:Y:S01]  /*16a0*/  LDG.E.64 R16, desc[UR14][R16.64] ;  /* 0x0000000e10107981 */ /* 0x000ea2000c1e1b00 */
[----:B------:R-:W3:Y:S02]  /*16b0*/  @!P2 LDC.64 R20, c[0x0][0x228] ;  /* 0x00008a00ff14ab82 */ /* 0x000ee40000000a00 */
[----:B------:R-:W-:Y:S01]  /*16c0*/  ISETP.GE.AND.EX P0, PT, R75, UR19, PT, P0 ;  /* 0x000000134b007c0c */ /* 0x000fe2000bf06300 */
[----:B------:R4:W5:Y:S03]  /*16d0*/  @!P5 LDG.E R70, desc[UR14][R18.64] ;  /* 0x0000000e1246d981 */ /* 0x000966000c1e1900 */
[----:B------:R-:W-:-:S02]  /*16e0*/  ISETP.GT.U32.OR P0, PT, R66, 0x22f, P0 ;  /* 0x0000022f4200780c */ /* 0x000fc40000704470 */
[----:B------:R-:W-:Y:S01]  /*16f0*/  SHF.R.S32.HI R73, RZ, 0x1f, R51 ;  /* 0x0000001fff497819 */ /* 0x000fe20000011433 */
[----:B------:R1:W5:Y:S01]  /*1700*/  @!P5 LDG.E R71, desc[UR14][R26.64] ;  /* 0x0000000e1a47d981 */ /* 0x000362000c1e1900 */
[----:B------:R-:W-:Y:S01]  /*1710*/  ISETP.GE.U32.AND P4, PT, R51, UR18, PT ;  /* 0x0000001233007c0c */ /* 0x000fe2000bf86070 */
[----:B----4-:R-:W4:Y:S01]  /*1720*/  @!P3 LDC.64 R18, c[0x0][0x230] ;  /* 0x00008c00ff12bb82 */ /* 0x010f220000000a00 */
[----:B------:R-:W-:Y:S02]  /*1730*/  @!P2 SHF.L.U32 R35, R28, 0x1, RZ ;  /* 0x000000011c23a819 */ /* 0x000fe400000006ff */
[----:B------:R-:W-:Y:S02]  /*1740*/  ISETP.GE.AND.EX P4, PT, R73, UR19, PT, P4 ;  /* 0x0000001349007c0c */ /* 0x000fe4000bf86340 */
[----:B0-----:R-:W-:Y:S01]  /*1750*/  @!P2 IADD3 R40, P6, R35, R22, RZ ;  /* 0x000000162328a210 */ /* 0x001fe20007fde0ff */
[----:B-1----:R-:W-:Y:S01]  /*1760*/  @!P3 IMAD R26, R15, R24, RZ ;  /* 0x000000180f1ab224 */ /* 0x002fe200078e02ff */
[----:B------:R-:W-:Y:S01]  /*1770*/  @!P3 MOV R36, R88 ;  /* 0x000000580024b202 */ /* 0x000fe20000000f00 */
[----:B------:R-:W0:Y:S01]  /*1780*/  @!P3 LDC.64 R28, c[0x0][0x228] ;  /* 0x00008a00ff1cbb82 */ /* 0x000e220000000a00 */
[----:B------:R-:W-:-:S02]  /*1790*/  @!P3 MOV R37, R91 ;  /* 0x0000005b0025b202 */ /* 0x000fc40000000f00 */
[----:B------:R-:W-:Y:S01]  /*17a0*/  ISETP.GT.U32.OR P4, PT, R66, 0x22f, P4 ;  /* 0x0000022f4200780c */ /* 0x000fe20002784470 */
[----:B------:R-:W-:Y:S01]  /*17b0*/  @!P3 IMAD R27, R53, R25, R26 ;  /* 0x00000019351bb224 */ /* 0x000fe200078e021a */
[----:B---3--:R-:W-:Y:S01]  /*17c0*/  @!P2 IADD3 R34, P5, R35, R20, RZ ;  /* 0x000000142322a210 */ /* 0x008fe20007fbe0ff */
[----:B------:R-:W-:Y:S01]  /*17d0*/  @!P3 IMAD.WIDE.U32 R36, R53, R24, R36 ;  /* 0x000000183524b225 */ /* 0x000fe200078e0024 */
[----:B------:R-:W-:Y:S01]  /*17e0*/  @!P2 IADD3.X R41, R38, R23, RZ, P6, !PT ;  /* 0x000000172629a210 */ /* 0x000fe200037fe4ff */
[----:B------:R-:W1:Y:S01]  /*17f0*/  @!P0 LDC.64 R24, c[0x0][0x288] ;  /* 0x0000a200ff188b82 */ /* 0x000e620000000a00 */
[----:B------:R-:W-:Y:S02]  /*1800*/  SHF.R.S32.HI R77, RZ, 0x1f, R50 ;  /* 0x0000001fff4d7819 */ /* 0x000fe40000011432 */
[----:B------:R-:W-:Y:S02]  /*1810*/  ISETP.GE.U32.AND P6, PT, R50, UR18, PT ;  /* 0x0000001232007c0c */ /* 0x000fe4000bfc6070 */
[----:B------:R-:W-:-:S02]  /*1820*/  @!P2 IADD3.X R35, R38, R21, RZ, P5, !PT ;  /* 0x000000152623a210 */ /* 0x000fc40002ffe4ff */
[----:B------:R-:W-:Y:S02]  /*1830*/  ISETP.GE.AND.EX P5, PT, R77, UR19, PT, P6 ;  /* 0x000000134d007c0c */ /* 0x000fe4000bfa6360 */
[----:B------:R-:W-:Y:S02]  /*1840*/  @!P3 IADD3 R21, R37, R27, RZ ;  /* 0x0000001b2515b210 */ /* 0x000fe40007ffe0ff */
[----:B------:R-:W-:Y:S01]  /*1850*/  @!P3 SHF.L.U32 R37, R36, 0x1, RZ ;  /* 0x000000012425b819 */ /* 0x000fe200000006ff */
[----:B------:R-:W3:Y:S01]  /*1860*/  @!P4 LDC.64 R26, c[0x0][0x288] ;  /* 0x0000a200ff1acb82 */ /* 0x000ee20000000a00 */
[----:B------:R-:W-:Y:S02]  /*1870*/  ISETP.GT.U32.OR P5, PT, R66, 0x22f, P5 ;  /* 0x0000022f4200780c */ /* 0x000fe40002fa4470 */
[----:B------:R-:W-:Y:S02]  /*1880*/  @!P3 SHF.L.U64.HI R80, R36, 0x1, R21 ;  /* 0x000000012450b819 */ /* 0x000fe40000010215 */
[----:B----4-:R-:W-:Y:S01]  /*1890*/  @!P3 IADD3 R38, P6, R37, R18, RZ ;  /* 0x000000122526b210 */ /* 0x010fe20007fde0ff */
[----:B------:R-:W-:-:S02]  /*18a0*/  HFMA2.MMA R72, -RZ, RZ, 0, 0 ;  /* 0x00000000ff487435 */ /* 0x000fc400000001ff */
[----:B------:R-:W4:Y:S01]  /*18b0*/  @!P0 LDC.64 R20, c[0x0][0x228] ;  /* 0x00008a00ff148b82 */ /* 0x000f220000000a00 */
[----:B------:R-:W-:-:S07]  /*18c0*/  @!P3 IADD3.X R39, R80, R19, RZ, P6, !PT ;  /* 0x000000135027b210 */ /* 0x000fce00037fe4ff */
[----:B------:R-:W4:Y:S01]  /*18d0*/  @!P0 LDC.64 R18, c[0x0][0x230] ;  /* 0x00008c00ff128b82 */ /* 0x000f220000000a00 */
[----:B------:R0:W5:Y:S01]  /*18e0*/  @P1 LDG.E R72, desc[UR14][R32.64] ;  /* 0x0000000e20481981 */ /* 0x000162000c1e1900 */
[----:B------:R-:W-:Y:S02]  /*18f0*/  MOV R74, RZ ;  /* 0x000000ff004a7202 */ /* 0x000fe40000000f00 */
[----:B------:R-:W-:Y:S01]  /*1900*/  CS2R R78, SRZ ;  /* 0x00000000004e7805 */ /* 0x000fe2000001ff00 */
[----:B-1----:R-:W-:-:S03]  /*1910*/  @!P0 IMAD R31, R75, R24, RZ ;  /* 0x000000184b1f8224 */ /* 0x002fc600078e02ff */
[----:B------:R-:W1:Y:S01]  /*1920*/  @!P5 LDC.64 R22, c[0x0][0x288] ;  /* 0x0000a200ff16db82 */ /* 0x000e620000000a00 */
[----:B------:R-:W-:Y:S01]  /*1930*/  HFMA2.MMA R76, -RZ, RZ, 0, 0 ;  /* 0x00000000ff4c7435 */ /* 0x000fe200000001ff */
[----:B------:R-:W5:Y:S01]  /*1940*/  @!P2 LDG.E R74, desc[UR14][R40.64] ;  /* 0x0000000e284aa981 */ /* 0x000f62000c1e1900 */
[----:B0-----:R-:W-:Y:S02]  /*1950*/  @!P0 MOV R32, R88 ;  /* 0x0000005800208202 */ /* 0x001fe40000000f00 */
[----:B------:R-:W-:Y:S01]  /*1960*/  @!P0 MOV R33, R91 ;  /* 0x0000005b00218202 */ /* 0x000fe20000000f00 */
[----:B------:R0:W5:Y:S01]  /*1970*/  @!P2 LDG.E R78, desc[UR14][R34.64] ;  /* 0x0000000e224ea981 */ /* 0x000162000c1e1900 */
[C---:B------:R-:W-:Y:S01]  /*1980*/  @!P0 IMAD R31, R52.reuse, R25, R31 ;  /* 0x00000019341f8224 */ /* 0x040fe200078e021f */
[----:B------:R-:W-:Y:S01]  /*1990*/  @!P3 IADD3 R36, P2, R37, R28, RZ ;  /* 0x0000001c2524b210 */ /* 0x000fe20007f5e0ff */
[----:B------:R-:W-:Y:S02]  /*19a0*/  @!P0 IMAD.WIDE.U32 R32, R52, R24, R32 ;  /* 0x0000001834208225 */ /* 0x000fe400078e0020 */
[----:B------:R4:W5:Y:S01]  /*19b0*/  @!P3 LDG.E R76, desc[UR14][R38.64] ;  /* 0x0000000e264cb981 */ /* 0x000962000c1e1900 */
[----:B------:R-:W-:Y:S01]  /*19c0*/  @!P3 IADD3.X R37, R80, R29, RZ, P2, !PT ;  /* 0x0000001d5025b210 */ /* 0x000fe200017fe4ff */
[----:B------:R-:W1:Y:S01]  /*19d0*/  @!P4 LDC.64 R24, c[0x0][0x230] ;  /* 0x00008c00ff18cb82 */ /* 0x000e620000000a00 */
[----:B---3--:R-:W-:Y:S01]  /*19e0*/  @!P4 IMAD R28, R73, R26, RZ ;  /* 0x0000001a491cc224 */ /* 0x008fe200078e02ff */
[----:B------:R-:W-:-:S02]  /*19f0*/  @!P0 IADD3 R31, R33, R31, RZ ;  /* 0x0000001f211f8210 */ /* 0x000fc40007ffe0ff */
[----:B0-----:R-:W-:Y:S01]  /*1a00*/  @!P4 MOV R34, R88 ;  /* 0x000000580022c202 */ /* 0x001fe20000000f00 */
[----:B------:R0:W5:Y:S01]  /*1a10*/  @!P3 LDG.E R79, desc[UR14][R36.64] ;  /* 0x0000000e244fb981 */ /* 0x000162000c1e1900 */
[----:B------:R-:W-:Y:S02]  /*1a20*/  @!P4 MOV R35, R91 ;  /* 0x0000005b0023c202 */ /* 0x000fe40000000f00 */
[C---:B------:R-:W-:Y:S02]  /*1a30*/  @!P0 SHF.L.U32 R29, R32.reuse, 0x1, RZ ;  /* 0x00000001201d8819 */ /* 0x040fe400000006ff */
[----:B----4-:R-:W-:Y:S01]  /*1a40*/  @!P0 SHF.L.U64.HI R38, R32, 0x1, R31 ;  /* 0x0000000120268819 */ /* 0x010fe2000001021f */
[----:B------:R-:W-:Y:S01]  /*1a50*/  @!P4 IMAD R31, R51, R27, R28 ;  /* 0x0000001b331fc224 */ /* 0x000fe200078e021c */
[----:B------:R-:W-:Y:S01]  /*1a60*/  @!P0 IADD3 R32, P2, R29, R18, RZ ;  /* 0x000000121d208210 */ /* 0x000fe20007f5e0ff */
[----:B------:R-:W-:Y:S01]  /*1a70*/  @!P4 IMAD.WIDE.U32 R34, R51, R26, R34 ;  /* 0x0000001a3322c225 */ /* 0x000fe200078e0022 */
[----:B------:R-:W-:Y:S01]  /*1a80*/  @!P0 IADD3 R20, P3, R29, R20, RZ ;  /* 0x000000141d148210 */ /* 0x000fe20007f7e0ff */
[----:B------:R-:W3:Y:S03]  /*1a90*/  @!P4 LDC.64 R26, c[0x0][0x228] ;  /* 0x00008a00ff1acb82 */ /* 0x000ee60000000a00 */
[----:B------:R-:W-:Y:S01]  /*1aa0*/  @!P4 IADD3 R31, R35, R31, RZ ;  /* 0x0000001f231fc210 */ /* 0x000fe20007ffe0ff */
[----:B-1----:R-:W-:-:S04]  /*1ab0*/  @!P5 IMAD R35, R77, R22, RZ ;  /* 0x000000164d23d224 */ /* 0x002fc800078e02ff */
[----:B------:R-:W1:Y:S01]  /*1ac0*/  @!P5 LDC.64 R28, c[0x0][0x230] ;  /* 0x00008c00ff1cdb82 */ /* 0x000e620000000a00 */
[----:B0-----:R-:W-:Y:S01]  /*1ad0*/  @!P4 SHF.L.U64.HI R36, R34, 0x1, R31 ;  /* 0x000000012224c819 */ /* 0x001fe2000001021f */
[----:B------:R-:W-:Y:S01]  /*1ae0*/  @!P5 IMAD R31, R50, R23, R35 ;  /* 0x00000017321fd224 */ /* 0x000fe200078e0223 */
[----:B------:R-:W-:Y:S02]  /*1af0*/  @!P4 SHF.L.U32 R37, R34, 0x1, RZ ;  /* 0x000000012225c819 */ /* 0x000fe400000006ff */
[----:B------:R-:W-:Y:S02]  /*1b00*/  @!P5 MOV R34, R88 ;  /* 0x000000580022d202 */ /* 0x000fe40000000f00 */
[----:B------:R-:W-:Y:S02]  /*1b10*/  @!P5 MOV R35, R91 ;  /* 0x0000005b0023d202 */ /* 0x000fe40000000f00 */
[----:B------:R-:W-:Y:S01]  /*1b20*/  CS2R R80, SRZ ;  /* 0x0000000000507805 */ /* 0x000fe2000001ff00 */
[----:B------:R-:W-:Y:S01]  /*1b30*/  @!P5 IMAD.WIDE.U32 R22, R50, R22, R34 ;  /* 0x000000163216d225 */ /* 0x000fe200078e0022 */
[----:B------:R-:W-:-:S02]  /*1b40*/  @!P0 IADD3.X R33, R38, R19, RZ, P2, !PT ;  /* 0x0000001326218210 */ /* 0x000fc400017fe4ff */
[----:B------:R-:W-:Y:S02]  /*1b50*/  @!P0 IADD3.X R21, R38, R21, RZ, P3, !PT ;  /* 0x0000001526158210 */ /* 0x000fe40001ffe4ff */
[----:B------:R-:W-:Y:S02]  /*1b60*/  CS2R R82, SRZ ;  /* 0x0000000000527805 */ /* 0x000fe4000001ff00 */
[----:B------:R-:W-:Y:S01]  /*1b70*/  @!P4 IADD3 R24, P2, R37, R24, RZ ;  /* 0x000000182518c210 */ /* 0x000fe20007f5e0ff */
[----:B------:R-:W5:Y:S01]  /*1b80*/  @!P0 LDG.E R80, desc[UR14][R32.64] ;  /* 0x0000000e20508981 */ /* 0x000f62000c1e1900 */
[----:B------:R-:W-:Y:S02]  /*1b90*/  @!P5 IADD3 R31, R23, R31, RZ ;  /* 0x0000001f171fd210 */ /* 0x000fe40007ffe0ff */
[----:B------:R-:W-:Y:S02]  /*1ba0*/  CS2R R84, SRZ ;  /* 0x0000000000547805 */ /* 0x000fe4000001ff00 */
[----:B------:R-:W-:Y:S01]  /*1bb0*/  @!P5 SHF.L.U32 R23, R22, 0x1, RZ ;  /* 0x000000011617d819 */ /* 0x000fe200000006ff */
[----:B------:R-:W5:Y:S01]  /*1bc0*/  @!P0 LDG.E R81, desc[UR14][R20.64] ;  /* 0x0000000e14518981 */ /* 0x000f62000c1e1900 */
[----:B------:R-:W-:Y:S01]  /*1bd0*/  @!P4 IADD3.X R25, R36, R25, RZ, P2, !PT ;  /* 0x000000192419c210 */ /* 0x000fe200017fe4ff */
[----:B------:R-:W0:Y:S01]  /*1be0*/  @!P5 LDC.64 R18, c[0x0][0x228] ;  /* 0x00008a00ff12db82 */ /* 0x000e220000000a00 */
[----:B---3--:R-:W-:-:S02]  /*1bf0*/  @!P4 IADD3 R26, P0, R37, R26, RZ ;  /* 0x0000001a251ac210 */ /* 0x008fc40007f1e0ff */
[----:B------:R-:W-:Y:S01]  /*1c00*/  @!P5 SHF.L.U64.HI R22, R22, 0x1, R31 ;  /* 0x000000011616d819 */ /* 0x000fe2000001021f */
[----:B------:R-:W5:Y:S01]  /*1c10*/  @!P4 LDG.E R82, desc[UR14][R24.64] ;  /* 0x0000000e1852c981 */ /* 0x000f62000c1e1900 */
[----:B-1----:R-:W-:Y:S02]  /*1c20*/  @!P5 IADD3 R28, P2, R23, R28, RZ ;  /* 0x0000001c171cd210 */ /* 0x002fe40007f5e0ff */
[----:B------:R-:W-:Y:S02]  /*1c30*/  @!P4 IADD3.X R27, R36, R27, RZ, P0, !PT ;  /* 0x0000001b241bc210 */ /* 0x000fe400007fe4ff */
[----:B------:R-:W-:-:S03]  /*1c40*/  @!P5 IADD3.X R29, R22, R29, RZ, P2, !PT ;  /* 0x0000001d161dd210 */ /* 0x000fc600017fe4ff */
[----:B------:R-:W5:Y:S04]  /*1c50*/  @!P4 LDG.E R83, desc[UR14][R26.64] ;  /* 0x0000000e1a53c981 */ /* 0x000f68000c1e1900 */
[----:B------:R-:W5:Y:S01]  /*1c60*/  @!P5 LDG.E R85, desc[UR14][R28.64] ;  /* 0x0000000e1c55d981 */ /* 0x000f62000c1e1900 */
[----:B------:R-:W-:Y:S01]  /*1c70*/  UMOV UR20, 0x3f800000 ;  /* 0x3f80000000147882 */ /* 0x000fe20000000000 */
[----:B0-----:R-:W-:Y:S01]  /*1c80*/  @!P5 IADD3 R18, P3, R23, R18, RZ ;  /* 0x000000121712d210 */ /* 0x001fe20007f7e0ff */
[----:B------:R-:W-:Y:S03]  /*1c90*/  BSSY B0, `(.L_x_1134) ;  /* 0x000001c000007945 */ /* 0x000fe60003800000 */
[----:B------:R-:W-:-:S05]  /*1ca0*/  @!P5 IADD3.X R19, R22, R19, RZ, P3, !PT ;  /* 0x000000131613d210 */ /* 0x000fca0001ffe4ff */
        /* <DEDUP_REMOVED lines=26> */
.L_x_1135:
[----:B------:R-:W-:Y:S05]  /*1e50*/  BSYNC B0 ;  /* 0x0000000000007941 */ /* 0x000fea0003800000 */
.L_x_1134:
[----:B------:R-:W-:Y:S01]  /*1e60*/  ISETP.NE.AND P5, PT, RZ, UR17, PT ;  /* 0x00000011ff007c0c */ /* 0x000fe2000bfa5270 */
[--C-:B0----5:R-:W-:Y:S02]  /*1e70*/  HADD2.F32 R20, -RZ, R48.reuse.H0_H0 ;  /* 0x20000030ff147230 */ /* 0x121fe40000004100 */
[----:B------:R-:W-:Y:S02]  /*1e80*/  HADD2.F32 R21, -RZ, R48.H1_H1 ;  /* 0x30000030ff157230 */ /* 0x000fe40000004100 */
[--C-:B------:R-:W-:Y:S02]  /*1e90*/  HADD2.F32 R28, -RZ, R49.reuse.H0_H0 ;  /* 0x20000031ff1c7230 */ /* 0x100fe40000004100 */
[----:B------:R-:W-:Y:S01]  /*1ea0*/  FADD.FTZ R20, R20, -UR13 ;  /* 0x8000000d14147e21 */ /* 0x000fe20008010000 */
[----:B------:R-:W-:Y:S02]  /*1eb0*/  HADD2.F32 R27, -RZ, R49.H1_H1 ;  /* 0x30000031ff1b7230 */ /* 0x000fe40000004100 */
[----:B------:R-:W-:Y:S01]  /*1ec0*/  FADD.FTZ R22, R21, -UR13 ;  /* 0x8000000d15167e21 */ /* 0x000fe20008010000 */
[----:B------:R-:W-:-:S02]  /*1ed0*/  HADD2.F32 R26, -RZ, R72.H0_H0 ;  /* 0x20000048ff1a7230 */ /* 0x000fc40000004100 */
[----:B------:R-:W-:Y:S01]  /*1ee0*/  FMUL.FTZ R21, R20, UR20 ;  /* 0x0000001414157c20 */ /* 0x000fe20008410000 */
[----:B------:R-:W-:Y:S02]  /*1ef0*/  HADD2.F32 R23, -RZ, R72.H1_H1 ;  /* 0x30000048ff177230 */ /* 0x000fe40000004100 */
[----:B------:R-:W-:Y:S01]  /*1f00*/  FADD.FTZ R28, R28, -UR13 ;  /* 0x8000000d1c1c7e21 */ /* 0x000fe20008010000 */
[--C-:B------:R-:W-:Y:S02]  /*1f10*/  HADD2.F32 R25, -RZ, R47.reuse.H0_H0 ;  /* 0x2000002fff197230 */ /* 0x100fe40000004100 */
[----:B------:R-:W-:Y:S01]  /*1f20*/  FADD.FTZ R27, R27, -UR13 ;  /* 0x8000000d1b1b7e21 */ /* 0x000fe20008010000 */
        /* <DEDUP_REMOVED lines=21> */
.L_x_1136:
[----:B------:R-:W-:Y:S01]  /*2080*/  FMUL.FTZ R22, R26, R16 ;  /* 0x000000101a167220 */ /* 0x000fe20000410000 */
[----:B------:R-:W-:Y:S01]  /*2090*/  FMUL.FTZ R29, R28, UR20 ;  /* 0x000000141c1d7c20 */ /* 0x000fe20008410000 */
        /* <DEDUP_REMOVED lines=24> */
.L_x_1137:
[C---:B------:R-:W-:Y:S01]  /*2220*/  FFMA.FTZ R21, R20.reuse, R31, R21 ;  /* 0x0000001f14157223 */ /* 0x040fe20000010015 */
[----:B------:R-:W-:Y:S01]  /*2230*/  FMUL.FTZ R32, R25, R16 ;  /* 0x0000001019207220 */ /* 0x000fe20000410000 */
[----:B------:R-:W-:Y:S01]  /*2240*/  FADD.FTZ R33, R31, R30 ;  /* 0x0000001e1f217221 */ /* 0x000fe20000010000 */
[C---:B------:R-:W-:Y:S01]  /*2250*/  FFMA.FTZ R28, R29.reuse, R25, R28 ;  /* 0x000000191d1c7223 */ /* 0x040fe2000001001c */
[----:B------:R-:W-:Y:S01]  /*2260*/  FFMA.FTZ R31, R20, R23, RZ ;  /* 0x00000017141f7223 */ /* 0x000fe200000100ff */
[----:B------:R-:W-:Y:S01]  /*2270*/  FFMA.FTZ R30, R29, R32, R21 ;  /* 0x000000201d1e7223 */ /* 0x000fe20000010015 */
[--C-:B------:R-:W-:Y:S02]  /*2280*/  HADD2.F32 R27, -RZ, R45.reuse.H0_H0 ;  /* 0x2000002dff1b7230 */ /* 0x100fe40000004100 */
[----:B------:R-:W-:Y:S01]  /*2290*/  FMUL.FTZ R21, R24, R17 ;  /* 0x0000001118157220 */ /* 0x000fe20000410000 */
[----:B------:R-:W-:Y:S02]  /*22a0*/  HADD2.F32 R29, -RZ, R45.H1_H1 ;  /* 0x3000002dff1d7230 */ /* 0x000fe40000004100 */
[C---:B------:R-:W-:Y:S01]  /*22b0*/  FFMA.FTZ R20, R22.reuse, R24, R31 ;  /* 0x0000001816147223 */ /* 0x040fe2000001001f */
[----:B------:R-:W-:Y:S01]  /*22c0*/  FADD.FTZ R26, RZ, R26 ;  /* 0x0000001aff1a7221 */ /* 0x000fe20000010000 */
[----:B------:R-:W-:Y:S01]  /*22d0*/  FADD.FTZ R23, RZ, R23 ;  /* 0x00000017ff177221 */ /* 0x000fe20000010000 */
[----:B------:R-:W-:Y:S01]  /*22e0*/  FFMA.FTZ R22, R22, R21, R30 ;  /* 0x0000001516167223 */ /* 0x000fe2000001001e */
[----:B------:R-:W-:Y:S01]  /*22f0*/  FADD.FTZ R27, R27, -UR13 ;  /* 0x8000000d1b1b7e21 */ /* 0x000fe20008010000 */
[----:B------:R-:W-:Y:S01]  /*2300*/  FADD.FTZ R30, R29, -UR13 ;  /* 0x8000000d1d1e7e21 */ /* 0x000fe20008010000 */
[----:B------:R-:W-:Y:S01]  /*2310*/  FADD.FTZ R25, R26, R25 ;  /* 0x000000191a197221 */ /* 0x000fe20000010000 */
[----:B------:R-:W-:Y:S01]  /*2320*/  FADD.FTZ R24, R23, R24 ;  /* 0x0000001817187221 */ /* 0x000fe20000010000 */
[----:B------:R-:W-:Y:S01]  /*2330*/  FADD.FTZ R26, R33, R32 ;  /* 0x00000020211a7221 */ /* 0x000fe20000010000 */
        /* <DEDUP_REMOVED lines=23> */
.L_x_1138:
[----:B------:R-:W-:Y:S01]  /*24b0*/  FMUL.FTZ R31, R29, R16 ;  /* 0x000000101d1f7220 */ /* 0x000fe20000410000 */
[----:B------:R-:W-:Y:S01]  /*24c0*/  FADD.FTZ R32, R21, R26 ;  /* 0x0000001a15207221 */ /* 0x000fe20000010000 */
[----:B------:R-:W-:Y:S01]  /*24d0*/  FADD.FTZ R25, R25, R29 ;  /* 0x0000001d19197221 */ /* 0x000fe20000010000 */
[C---:B------:R-:W-:Y:S01]  /*24e0*/  FFMA.FTZ R28, R27.reuse, R29, R28 ;  /* 0x0000001d1b1c7223 */ /* 0x040fe2000001001c */
[----:B------:R-:W-:Y:S01]  /*24f0*/  FFMA.FTZ R26, R27, R31, R22 ;  /* 0x0000001f1b1a7223 */ /* 0x000fe20000010016 */
[--C-:B------:R-:W-:Y:S02]  /*2500*/  HADD2.F32 R27, -RZ, R46.reuse.H0_H0 ;  /* 0x2000002eff1b7230 */ /* 0x100fe40000004100 */
[----:B------:R-:W-:Y:S01]  /*2510*/  FMUL.FTZ R21, R23, R17 ;  /* 0x0000001117157220 */ /* 0x000fe20000410000 */
[----:B------:R-:W-:Y:S02]  /*2520*/  HADD2.F32 R29, -RZ, R46.H1_H1 ;  /* 0x3000002eff1d7230 */ /* 0x000fe40000004100 */
[----:B------:R-:W-:Y:S01]  /*2530*/  FFMA.FTZ R20, R30, R23, R20 ;  /* 0x000000171e147223 */ /* 0x000fe20000010014 */
[----:B------:R-:W-:Y:S01]  /*2540*/  FADD.FTZ R24, R24, R23 ;  /* 0x0000001718187221 */ /* 0x000fe20000010000 */
[----:B------:R-:W-:Y:S01]  /*2550*/  FFMA.FTZ R30, R30, R21, R26 ;  /* 0x000000151e1e7223 */ /* 0x000fe2000001001a */
[----:B------:R-:W-:Y:S01]  /*2560*/  FADD.FTZ R27, R27, -UR13 ;  /* 0x8000000d1b1b7e21 */ /* 0x000fe20008010000 */
[----:B------:R-:W-:Y:S01]  /*2570*/  FADD.FTZ R26, R29, -UR13 ;  /* 0x8000000d1d1a7e21 */ /* 0x000fe20008010000 */
        /* <DEDUP_REMOVED lines=24> */
.L_x_1139:
        /* <DEDUP_REMOVED lines=37> */
.L_x_1140:
        /* <DEDUP_REMOVED lines=37> */
.L_x_1141:
        /* <DEDUP_REMOVED lines=37> */
.L_x_1142:
        /* <DEDUP_REMOVED lines=37> */
.L_x_1143:
[----:B------:R-:W-:Y:S01]  /*3040*/  FMUL.FTZ R31, R29, R16 ;  /* 0x000000101d1f7220 */ /* 0x000fe20000410000 */
[----:B------:R-:W-:Y:S01]  /*3050*/  FADD.FTZ R32, R21, R22 ;  /* 0x0000001615207221 */ /* 0x000fe20000010000 */
[C---:B------:R-:W-:Y:S01]  /*3060*/  FFMA.FTZ R28, R27.reuse, R29, R28 ;  /* 0x0000001d1b1c7223 */ /* 0x040fe2000001001c */
[--C-:B------:R-:W-:Y:S02]  /*3070*/  HADD2.F32 R22, -RZ, R12.reuse.H0_H0 ;  /* 0x2000000cff167230 */ /* 0x100fe40000004100 */
[----:B------:R-:W-:Y:S01]  /*3080*/  FFMA.FTZ R30, R27, R31, R30 ;  /* 0x0000001f1b1e7223 */ /* 0x000fe2000001001e */
[----:B------:R-:W-:Y:S02]  /*3090*/  HADD2.F32 R27, -RZ, R12.H1_H1 ;  /* 0x3000000cff1b7230 */ /* 0x000fe40000004100 */
[----:B------:R-:W-:Y:S01]  /*30a0*/  FMUL.FTZ R21, R23, R17 ;  /* 0x0000001117157220 */ /* 0x000fe20000410000 */
[----:B------:R-:W-:Y:S01]  /*30b0*/  FADD.FTZ R24, R24, R23 ;  /* 0x0000001718187221 */ /* 0x000fe20000010000 */
[----:B------:R-:W-:Y:S01]  /*30c0*/  FFMA.FTZ R23, R26, R23, R20 ;  /* 0x000000171a177223 */ /* 0x000fe20000010014 */
[----:B------:R-:W-:Y:S01]  /*30d0*/  FADD.FTZ R20, R32, R31 ;  /* 0x0000001f20147221 */ /* 0x000fe20000010000 */
[----:B------:R-:W-:Y:S01]  /*30e0*/  FADD.FTZ R22, R22, -UR13 ;  /* 0x8000000d16167e21 */ /* 0x000fe20008010000 */
[----:B------:R-:W-:Y:S01]  /*30f0*/  FADD.FTZ R31, R27, -UR13 ;  /* 0x8000000d1b1f7e21 */ /* 0x000fe20008010000 */
[----:B------:R-:W-:Y:S01]  /*3100*/  FADD.FTZ R25, R25, R29 ;  /* 0x0000001d19197221 */ /* 0x000fe20000010000 */
[----:B------:R-:W-:Y:S01]  /*3110*/  FFMA.FTZ R26, R26, R21, R30 ;  /* 0x000000151a1a7223 */ /* 0x000fe2000001001e */
        /* <DEDUP_REMOVED lines=23> */
.L_x_1144:
        /* <DEDUP_REMOVED lines=8> */
[----:B------:R-:W-:Y:S01]  /*3310*/  FADD.FTZ R20, R24, R27 ;  /* 0x0000001b18147221 */ /* 0x000fe20000010000 */
[C---:B------:R-:W-:Y:S01]  /*3320*/  FFMA.FTZ R24, R22.reuse, R27, R23 ;  /* 0x0000001b16187223 */ /* 0x040fe20000010017 */
        /* <DEDUP_REMOVED lines=27> */
.L_x_1145:
[----:B------:R-:W-:Y:S01]  /*34e0*/  FADD.FTZ R34, R29, R26 ;  /* 0x0000001a1d227221 */ /* 0x000fe20000010000 */
[----:B------:R-:W-:Y:S01]  /*34f0*/  FMUL.FTZ R31, R27, R16 ;  /* 0x000000101b1f7220 */ /* 0x000fe20000410000 */
[----:B------:R-:W-:Y:S01]  /*3500*/  FADD.FTZ R32, R21, R27 ;  /* 0x0000001b15207221 */ /* 0x000fe20000010000 */
[C---:B------:R-:W-:Y:S01]  /*3510*/  FFMA.FTZ R28, R23.reuse, R27, R28 ;  /* 0x0000001b171c7223 */ /* 0x040fe2000001001c */
[--C-:B------:R-:W-:Y:S02]  /*3520*/  HADD2.F32 R26, -RZ, R71.reuse.H0_H0 ;  /* 0x20000047ff1a7230 */ /* 0x100fe40000004100 */
[----:B------:R-:W-:Y:S01]  /*3530*/  FFMA.FTZ R22, R23, R31, R22 ;  /* 0x0000001f17167223 */ /* 0x000fe20000010016 */
[----:B------:R-:W-:Y:S02]  /*3540*/  HADD2.F32 R27, -RZ, R71.H1_H1 ;  /* 0x30000047ff1b7230 */ /* 0x000fe40000004100 */
[----:B------:R-:W-:Y:S01]  /*3550*/  FMUL.FTZ R23, R25, R17 ;  /* 0x0000001119177220 */ /* 0x000fe20000410000 */
[----:B------:R-:W-:Y:S01]  /*3560*/  FFMA.FTZ R21, R30, R25, R24 ;  /* 0x000000191e157223 */ /* 0x000fe20000010018 */
[----:B------:R-:W-:Y:S01]  /*3570*/  FADD.FTZ R26, R26, -UR13 ;  /* 0x8000000d1a1a7e21 */ /* 0x000fe20008010000 */
[----:B------:R-:W-:Y:S01]  /*3580*/  FADD.FTZ R34, R34, R31 ;  /* 0x0000001f22227221 */ /* 0x000fe20000010000 */
[----:B------:R-:W-:Y:S01]  /*3590*/  FADD.FTZ R24, R27, -UR13 ;  /* 0x8000000d1b187e21 */ /* 0x000fe20008010000 */
        /* <DEDUP_REMOVED lines=24> */
.L_x_1146:
[----:B------:R-:W-:Y:S01]  /*3720*/  FMUL.FTZ R31, R27, R16 ;  /* 0x000000101b1f7220 */ /* 0x000fe20000410000 */
[----:B------:R-:W-:Y:S01]  /*3730*/  FADD.FTZ R34, R23, R34 ;  /* 0x0000002217227221 */ /* 0x000fe20000010000 */
[C---:B------:R-:W-:Y:S01]  /*3740*/  FFMA.FTZ R24, R29.reuse, R27, R28 ;  /* 0x0000001b1d187223 */ /* 0x040fe2000001001c */
[----:B------:R-:W-:Y:S01]  /*3750*/  FMUL.FTZ R23, R22, R17 ;  /* 0x0000001116177220 */ /* 0x000fe20000410000 */
[----:B------:R-:W-:Y:S01]  /*3760*/  FFMA.FTZ R29, R29, R31, R30 ;  /* 0x0000001f1d1d7223 */ /* 0x000fe2000001001e */
[----:B------:R-:W-:Y:S01]  /*3770*/  FADD.FTZ R28, R34, R31 ;  /* 0x0000001f221c7221 */ /* 0x000fe20000010000 */
[--C-:B------:R-:W-:Y:S02]  /*3780*/  HADD2.F32 R30, -RZ, R74.reuse.H0_H0 ;  /* 0x2000004aff1e7230 */ /* 0x100fe40000004100 */
[----:B------:R-:W-:Y:S01]  /*3790*/  FADD.FTZ R32, R32, R27 ;  /* 0x0000001b20207221 */ /* 0x000fe20000010000 */
[----:B------:R-:W-:Y:S02]  /*37a0*/  HADD2.F32 R31, -RZ, R74.H1_H1 ;  /* 0x3000004aff1f7230 */ /* 0x000fe40000004100 */
[----:B------:R-:W-:Y:S01]  /*37b0*/  FADD.FTZ R25, R20, R25 ;  /* 0x0000001914197221 */ /* 0x000fe20000010000 */
[----:B------:R-:W-:Y:S01]  /*37c0*/  FFMA.FTZ R20, R26, R23, R29 ;  /* 0x000000171a147223 */ /* 0x000fe2000001001d */
[----:B------:R-:W-:Y:S01]  /*37d0*/  FADD.FTZ R30, R30, -UR13 ;  /* 0x8000000d1e1e7e21 */ /* 0x000fe20008010000 */
[----:B------:R-:W-:Y:S01]  /*37e0*/  FADD.FTZ R23, R23, R28 ;  /* 0x0000001c17177221 */ /* 0x000fe20000010000 */
        /* <DEDUP_REMOVED lines=24> */
.L_x_1147:
[----:B------:R-:W-:Y:S01]  /*3970*/  FFMA.FTZ R29, R26, R22, R21 ;  /* 0x000000161a1d7223 */ /* 0x000fe20000010015 */
[----:B------:R-:W-:Y:S01]  /*3980*/  FMUL.FTZ R34, R31, R16 ;  /* 0x000000101f227220 */ /* 0x000fe20000410000 */
[--C-:B------:R-:W-:Y:S02]  /*3990*/  HADD2.F32 R27, -RZ, R76.reuse.H0_H0 ;  /* 0x2000004cff1b7230 */ /* 0x100fe40000004100 */
[----:B------:R-:W-:Y:S01]  /*39a0*/  FMUL.FTZ R37, R28, R17 ;  /* 0x000000111c257220 */ /* 0x000fe20000410000 */
[----:B------:R-:W-:Y:S02]  /*39b0*/  HADD2.F32 R21, -RZ, R76.H1_H1 ;  /* 0x3000004cff157230 */ /* 0x000fe40000004100 */
[----:B------:R-:W-:Y:S01]  /*39c0*/  FFMA.FTZ R35, R33, R34, R20 ;  /* 0x0000002221237223 */ /* 0x000fe20000010014 */
[----:B------:R-:W-:Y:S01]  /*39d0*/  FADD.FTZ R26, R23, R34 ;  /* 0x00000022171a7221 */ /* 0x000fe20000010000 */
[----:B------:R-:W-:Y:S01]  /*39e0*/  FADD.FTZ R27, R27, -UR13 ;  /* 0x8000000d1b1b7e21 */ /* 0x000fe20008010000 */
[----:B------:R-:W-:-:S02]  /*39f0*/  HADD2.F32 R23, -RZ, R79.H0_H0 ;  /* 0x2000004fff177230 */ /* 0x000fc40000004100 */
        /* <DEDUP_REMOVED lines=23> */
.L_x_1148:
[----:B------:R-:W-:Y:S01]  /*3b70*/  FFMA.FTZ R38, R30, R37, R35 ;  /* 0x000000251e267223 */ /* 0x000fe20000010023 */
[----:B------:R-:W-:Y:S01]  /*3b80*/  FMUL.FTZ R36, R23, R16 ;  /* 0x0000001017247220 */ /* 0x000fe20000410000 */
[----:B------:R-:W-:Y:S01]  /*3b90*/  FADD.FTZ R37, R37, R26 ;  /* 0x0000001a25257221 */ /* 0x000fe20000010000 */
        /* <DEDUP_REMOVED lines=11> */
[--C-:B------:R-:W-:Y:S02]  /*3c50*/  HADD2.F32 R24, -RZ, R81.reuse.H1_H1 ;  /* 0x30000051ff187230 */ /* 0x100fe40000004100 */
[----:B------:R-:W-:Y:S01]  /*3c60*/  FADD.FTZ R22, R26, -UR13 ;  /* 0x8000000d1a167e21 */ /* 0x000fe20008010000 */
[----:B------:R-:W-:Y:S02]  /*3c70*/  HADD2.F32 R26, -RZ, R81.H0_H0 ;  /* 0x20000051ff1a7230 */ /* 0x000fe40000004100 */
        /* <DEDUP_REMOVED lines=21> */
.L_x_1149:
[----:B------:R-:W-:Y:S01]  /*3dd0*/  FMUL.FTZ R38, R26, R16 ;  /* 0x000000101a267220 */ /* 0x000fe20000410000 */
[----:B------:R-:W-:Y:S01]  /*3de0*/  FFMA.FTZ R29, R30, R28, R29 ;  /* 0x0000001c1e1d7223 */ /* 0x000fe2000001001d */
[----:B------:R-:W-:Y:S01]  /*3df0*/  FADD.FTZ R28, R35, R28 ;  /* 0x0000001c231c7221 */ /* 0x000fe20000010000 */
[--C-:B------:R-:W-:Y:S02]  /*3e00*/  HADD2.F32 R35, -RZ, R82.reuse.H0_H0 ;  /* 0x20000052ff237230 */ /* 0x100fe40000004100 */
[----:B------:R-:W-:Y:S01]  /*3e10*/  FFMA.FTZ R33, R25, R38, R36 ;  /* 0x0000002619217223 */ /* 0x000fe20000010024 */
[----:B------:R-:W-:Y:S01]  /*3e20*/  FADD.FTZ R36, R31, R38 ;  /* 0x000000261f247221 */ /* 0x000fe20000010000 */
[----:B------:R-:W-:Y:S01]  /*3e30*/  FMUL.FTZ R31, R24, R17 ;  /* 0x00000011181f7220 */ /* 0x000fe20000410000 */
[----:B------:R-:W-:Y:S02]  /*3e40*/  HADD2.F32 R37, -RZ, R82.H1_H1 ;  /* 0x30000052ff257230 */ /* 0x000fe40000004100 */
[----:B------:R-:W-:Y:S01]  /*3e50*/  FFMA.FTZ R30, R27, R23, R34 ;  /* 0x000000171b1e7223 */ /* 0x000fe20000010022 */
[----:B------:R-:W-:Y:S01]  /*3e60*/  FADD.FTZ R27, R35, -UR13 ;  /* 0x8000000d231b7e21 */ /* 0x000fe20008010000 */
[----:B------:R-:W-:Y:S01]  /*3e70*/  FFMA.FTZ R38, R22, R31, R33 ;  /* 0x0000001f16267223 */ /* 0x000fe20000010021 */
        /* <DEDUP_REMOVED lines=25> */
.L_x_1150:
[----:B------:R-:W-:Y:S01]  /*4010*/  FMUL.FTZ R40, R31, R16 ;  /* 0x000000101f287220 */ /* 0x000fe20000410000 */
[----:B------:R-:W-:Y:S01]  /*4020*/  FMUL.FTZ R37, R34, R17 ;  /* 0x0000001122257220 */ /* 0x000fe20000410000 */
[----:B------:R-:W-:Y:S02]  /*4030*/  HADD2.F32 R86, -RZ, R84.H1_H1 ;  /* 0x30000054ff567230 */ /* 0x000fe40000004100 */
[----:B------:R-:W-:Y:S01]  /*4040*/  FFMA.FTZ R35, R27, R40, R38 ;  /* 0x000000281b237223 */ /* 0x000fe20000010026 */
[----:B------:R-:W-:Y:S01]  /*4050*/  FADD.FTZ R38, R33, R40 ;  /* 0x0000002821267221 */ /* 0x000fe20000010000 */
[--C-:B------:R-:W-:Y:S02]  /*4060*/  HADD2.F32 R33, -RZ, R85.reuse.H0_H0 ;  /* 0x20000055ff217230 */ /* 0x100fe40000004100 */
[----:B------:R-:W-:Y:S01]  /*4070*/  FFMA.FTZ R40, R36, R37, R35 ;  /* 0x0000002524287223 */ /* 0x000fe20000010023 */
[----:B------:R-:W-:Y:S02]  /*4080*/  HADD2.F32 R35, -RZ, R85.H1_H1 ;  /* 0x30000055ff237230 */ /* 0x000fe40000004100 */
[----:B------:R-:W-:Y:S01]  /*4090*/  FADD.FTZ R37, R37, R38 ;  /* 0x0000002625257221 */ /* 0x000fe20000010000 */
[----:B------:R-:W-:-:S02]  /*40a0*/  FADD.FTZ R33, R33, -UR13 ;  /* 0x8000000d21217e21 */ /* 0x000fc40008010000 */
[----:B------:R-:W-:Y:S02]  /*40b0*/  FADD.FTZ R38, R35, -UR13 ;  /* 0x8000000d23267e21 */ /* 0x000fe40008010000 */
[----:B------:R-:W-:Y:S01]  /*40c0*/  FMUL.FTZ R35, R33, UR20 ;  /* 0x0000001421237c20 */ /* 0x000fe20008410000 */
[----:B------:R-:W-:Y:S02]  /*40d0*/  HADD2.F32 R33, -RZ, R84.H0_H0 ;  /* 0x20000054ff217230 */ /* 0x000fe40000004100 */
[----:B------:R-:W-:Y:S01]  /*40e0*/  FMUL.FTZ R38, R38, UR20 ;  /* 0x0000001426267c20 */ /* 0x000fe20008410000 */
        /* <DEDUP_REMOVED lines=19> */
.L_x_1151:
        /* <DEDUP_REMOVED lines=8> */
[----:B------:R-:W-:Y:S01]  /*42a0*/  FFMA.FTZ R29, R20, R21, R29 ;  /* 0x00000015141d7223 */ /* 0x000fe2000001001d */
[----:B------:R-:W-:Y:S01]  /*42b0*/  FADD.FTZ R21, R28, R21 ;  /* 0x000000151c157221 */ /* 0x000fe20000010000 */
[----:B------:R-:W-:Y:S01]  /*42c0*/  ISETP.NE.AND P3, PT, R0, RZ, PT ;  /* 0x000000ff0000720c */ /* 0x000fe20003f65270 */
[----:B------:R-:W-:Y:S01]  /*42d0*/  FADD.FTZ R41, R40, R37 ;  /* 0x0000002528297221 */ /* 0x000fe20000010000 */
[----:B------:R-:W-:Y:S01]  /*42e0*/  SEL R37, R92, 0x1f, P0 ;  /* 0x0000001f5c257807 */ /* 0x000fe20000000000 */
[----:B------:R-:W-:Y:S01]  /*42f0*/  FFMA.FTZ R40, R38, R40, R39 ;  /* 0x0000002826287223 */ /* 0x000fe20000010027 */
[----:B------:R-:W0:Y:S01]  /*4300*/  S2R R92, SR_CgaCtaId ;  /* 0x00000000005c7919 */ /* 0x000e220000008800 */
[----:B------:R-:W-:Y:S01]  /*4310*/  FADD.FTZ R21, R21, R24 ;  /* 0x0000001815157221 */ /* 0x000fe20000010000 */
[----:B------:R-:W-:Y:S01]  /*4320*/  ISETP.GE.AND P0, PT, R0, R37, PT ;  /* 0x000000250000720c */ /* 0x000fe20003f06270 */
[----:B------:R-:W-:Y:S01]  /*4330*/  FFMA.FTZ R30, R25, R26, R30 ;  /* 0x0000001a191e7223 */ /* 0x000fe2000001001e */
[----:B------:R-:W1:Y:S01]  /*4340*/  SHFL.DOWN PT, R32, R41, 0x1, R37 ;  /* 0x0820000029207989 */ /* 0x000e6200000e0025 */
[----:B------:R-:W-:Y:S01]  /*4350*/  FADD.FTZ R25, R21, R34 ;  /* 0x0000002215197221 */ /* 0x000fe20000010000 */
[----:B------:R-:W-:Y:S01]  /*4360*/  MOV R21, 0x400 ;  /* 0x0000040000157802 */ /* 0x000fe20000000f00 */
[----:B------:R-:W-:Y:S01]  /*4370*/  FADD.FTZ R26, R23, R26 ;  /* 0x0000001a171a7221 */ /* 0x000fe20000010000 */
[----:B------:R-:W2:Y:S01]  /*4380*/  SHFL.DOWN PT, R39, R40, 0x1, R37 ;  /* 0x0820000028277989 */ /* 0x000ea200000e0025 */
[----:B------:R-:W-:Y:S01]  /*4390*/  FFMA.FTZ R29, R22, R24, R29 ;  /* 0x00000018161d7223 */ /* 0x000fe2000001001d */
[----:B------:R-:W-:Y:S01]  /*43a0*/  IADD3 R23, R21, 0xc0, RZ ;  /* 0x000000c015177810 */ /* 0x000fe20007ffe0ff */
[----:B------:R-:W-:Y:S01]  /*43b0*/  FFMA.FTZ R30, R27, R31, R30 ;  /* 0x0000001f1b1e7223 */ /* 0x000fe2000001001e */
[----:B------:R-:W-:Y:S01]  /*43c0*/  ISETP.NE.AND P2, PT, R66, RZ, PT ;  /* 0x000000ff4200720c */ /* 0x000fe20003f45270 */
[----:B------:R-:W-:Y:S01]  /*43d0*/  FFMA.FTZ R29, R36, R34, R29 ;  /* 0x00000022241d7223 */ /* 0x000fe2000001001d */
[----:B------:R-:W-:Y:S01]  /*43e0*/  FADD.FTZ R26, R26, R31 ;  /* 0x0000001f1a1a7221 */ /* 0x000fe20000010000 */
[----:B------:R-:W-:Y:S01]  /*43f0*/  FFMA.FTZ R36, R35, R33, R30 ;  /* 0x0000002123247223 */ /* 0x000fe2000001001e */
[----:B------:R-:W-:Y:S01]  /*4400*/  BSSY B0, `(.L_x_1152) ;  /* 0x0000053000007945 */ /* 0x000fe20003800000 */
[----:B------:R-:W-:Y:S01]  /*4410*/  ISETP.GT.U32.AND P4, PT, R66, 0x22, PT ;  /* 0x000000224200780c */ /* 0x000fe20003f84070 */
[----:B-1----:R-:W-:Y:S01]  /*4420*/  @!P0 FADD.FTZ R41, R41, R32 ;  /* 0x0000002029298221 */ /* 0x002fe20000010000 */
[----:B------:R-:W-:Y:S01]  /*4430*/  IADD3 R32, R0, 0x2, RZ ;  /* 0x0000000200207810 */ /* 0x000fe20007ffe0ff */
[----:B--2---:R-:W-:-:S03]  /*4440*/  @!P0 FADD.FTZ R40, R40, R39 ;  /* 0x0000002728288221 */ /* 0x004fc60000010000 */
[----:B------:R-:W-:Y:S02]  /*4450*/  ISETP.GT.AND P0, PT, R32, R37, PT ;  /* 0x000000252000720c */ /* 0x000fe40003f04270 */
[----:B------:R-:W1:Y:S01]  /*4460*/  SHFL.DOWN PT, R32, R41, 0x2, R37 ;  /* 0x0840000029207989 */ /* 0x000e6200000e0025 */
[----:B0-----:R-:W-:-:S03]  /*4470*/  LEA R23, R92, R23, 0x18 ;  /* 0x000000175c177211 */ /* 0x001fc600078ec0ff */
[----:B------:R-:W0:Y:S07]  /*4480*/  SHFL.DOWN PT, R39, R40, 0x2, R37 ;  /* 0x0840000028277989 */ /* 0x000e2e00000e0025 */
[----:B-1----:R-:W-:Y:S01]  /*4490*/  @!P0 FADD.FTZ R41, R41, R32 ;  /* 0x0000002029298221 */ /* 0x002fe20000010000 */
[----:B------:R-:W-:Y:S01]  /*44a0*/  IADD3 R32, R0, 0x4, RZ ;  /* 0x0000000400207810 */ /* 0x000fe20007ffe0ff */
[----:B0-----:R-:W-:-:S03]  /*44b0*/  @!P0 FADD.FTZ R40, R40, R39 ;  /* 0x0000002728288221 */ /* 0x001fc60000010000 */
        /* <DEDUP_REMOVED lines=14> */
[----:B------:R1:W2:Y:S02]  /*45a0*/  SHFL.DOWN PT, R39, R40, 0x10, R37 ;  /* 0x0a00000028277989 */ /* 0x0002a400000e0025 */
[----:B-1----:R-:W-:Y:S01]  /*45b0*/  FFMA.FTZ R37, R38, R86, R29 ;  /* 0x0000005626257223 */ /* 0x002fe2000001001d */
[----:B------:R-:W-:-:S04]  /*45c0*/  FADD.FTZ R38, R26, R33 ;  /* 0x000000211a267221 */ /* 0x000fc80000010000 */
[----:B0-----:R-:W-:Y:S01]  /*45d0*/  @!P0 FADD.FTZ R41, R41, R32 ;  /* 0x0000002029298221 */ /* 0x001fe20000010000 */
[----:B--2---:R-:W-:Y:S01]  /*45e0*/  @!P0 FADD.FTZ R40, R40, R39 ;  /* 0x0000002728288221 */ /* 0x004fe20000010000 */
[----:B------:R-:W-:Y:S01]  /*45f0*/  FADD.FTZ R39, R25, R86 ;  /* 0x0000005619277221 */ /* 0x000fe20000010000 */
[----:B------:R-:W-:Y:S02]  /*4600*/  @!P3 LEA R25, R92, R21, 0x18 ;  /* 0x000000155c19b211 */ /* 0x000fe400078ec0ff */
        /* <DEDUP_REMOVED lines=8> */
[----:B------:R-:W2:Y:S04]  /*4690*/  LDS.128 R28, [R92+0x30] ;  /* 0x000030005c1c7984 */ /* 0x000ea80000000c00 */
[----:B0-----:R-:W0:Y:S04]  /*46a0*/  LDS.128 R24, [R92+0x40] ;  /* 0x000040005c187984 */ /* 0x001e280000000c00 */
[----:B------:R-:W3:Y:S01]  /*46b0*/  LDS.128 R32, [R92+0x50] ;  /* 0x000050005c207984 */ /* 0x000ee20000000c00 */
        /* <DEDUP_REMOVED lines=10> */
[----:B0-----:R-:W-:Y:S01]  /*4760*/  FADD.FTZ R93, R93, R24 ;  /* 0x000000185d5d7221 */ /* 0x001fe20000010000 */
[----:B------:R-:W-:-:S03]  /*4770*/  FADD.FTZ R28, R28, R25 ;  /* 0x000000191c1c7221 */ /* 0x000fc60000010000 */
[----:B------:R-:W-:Y:S01]  /*4780*/  FADD.FTZ R93, R93, R26 ;  /* 0x0000001a5d5d7221 */ /* 0x000fe20000010000 */
[----:B------:R-:W-:Y:S02]  /*4790*/  FADD.FTZ R28, R28, R27 ;  /* 0x0000001b1c1c7221 */ /* 0x000fe40000010000 */
[----:B------:R-:W0:Y:S01]  /*47a0*/  LDS.128 R24, [R92+0x70] ;  /* 0x000070005c187984 */ /* 0x000e220000000c00 */
[----:B---3--:R-:W-:Y:S01]  /*47b0*/  FADD.FTZ R93, R93, R32 ;  /* 0x000000205d5d7221 */ /* 0x008fe20000010000 */
[----:B------:R-:W-:-:S03]  /*47c0*/  FADD.FTZ R28, R28, R33 ;  /* 0x000000211c1c7221 */ /* 0x000fc60000010000 */
[----:B------:R-:W-:Y:S01]  /*47d0*/  FADD.FTZ R93, R93, R34 ;  /* 0x000000225d5d7221 */ /* 0x000fe20000010000 */
[----:B------:R-:W-:Y:S02]  /*47e0*/  FADD.FTZ R32, R28, R35 ;  /* 0x000000231c207221 */ /* 0x000fe40000010000 */
[----:B------:R-:W2:Y:S01]  /*47f0*/  LDS.128 R28, [R92+0x80] ;  /* 0x000080005c1c7984 */ /* 0x000ea20000000c00 */
[----:B-1----:R-:W-:Y:S01]  /*4800*/  FADD.FTZ R93, R93, R20 ;  /* 0x000000145d5d7221 */ /* 0x002fe20000010000 */
[----:B------:R-:W-:Y:S02]  /*4810*/  FADD.FTZ R20, R32, R21 ;  /* 0x0000001520147221 */ /* 0x000fe40000010000 */
[----:B------:R-:W1:Y:S01]  /*4820*/  LDS.128 R32, [R92+0x90] ;  /* 0x000090005c207984 */ /* 0x000e620000000c00 */
        /* <DEDUP_REMOVED lines=16> */
.L_x_1153:
[----:B------:R-:W-:Y:S05]  /*4930*/  BSYNC B0 ;  /* 0x0000000000007941 */ /* 0x000fea0003800000 */
.L_x_1152:
[----:B------:R-:W-:Y:S06]  /*4940*/  BAR.SYNC.DEFER_BLOCKING 0x0 ;  /* 0x0000000000007b1d */ /* 0x000fec0000010000 */
[----:B------:R-:W-:Y:S04]  /*4950*/  BSSY B0, `(.L_x_1154) ;  /* 0x000004d000007945 */ /* 0x000fe80003800000 */
[----:B------:R-:W-:Y:S05]  /*4960*/  @P4 BRA `(.L_x_1155) ;  /* 0x00000004002c4947 */ /* 0x000fea0003800000 */
[----:B------:R-:W1:Y:S04]  /*4970*/  LDS.128 R28, [R86+0x230] ;  /* 0x00023000561c7984 */ /* 0x000e680000000c00 */
[----:B0-----:R-:W0:Y:S04]  /*4980*/  LDS.128 R24, [R86+0x460] ;  /* 0x0004600056187984 */ /* 0x001e280000000c00 */
[----:B------:R-:W2:Y:S01]  /*4990*/  LDS.128 R20, [R86+0x690] ;  /* 0x0006900056147984 */ /* 0x000ea20000000c00 */
[----:B-1----:R-:W-:Y:S01]  /*49a0*/  FADD.FTZ R33, R36, R28 ;  /* 0x0000001c24217221 */ /* 0x002fe20000010000 */
        /* <DEDUP_REMOVED lines=8> */
[----:B--2---:R-:W-:Y:S01]  /*4a30*/  FADD.FTZ R36, R28, R21 ;  /* 0x000000151c247221 */ /* 0x004fe20000010000 */
[----:B------:R-:W-:Y:S01]  /*4a40*/  LDS.128 R24, [R86+0xd20] ;  /* 0x000d200056187984 */ /* 0x000fe20000000c00 */
        /* <DEDUP_REMOVED lines=8> */
[----:B------:R-:W-:-:S02]  /*4ad0*/  FADD.FTZ R38, R38, R35 ;  /* 0x0000002326267221 */ /* 0x000fc40000010000 */
[----:B------:R-:W0:Y:S01]  /*4ae0*/  LDS.128 R32, [R86+0x1180] ;  /* 0x0011800056207984 */ /* 0x000e220000000c00 */
        /* <DEDUP_REMOVED lines=8> */
[----:B------:R-:W-:Y:S01]  /*4b70*/  LDS.128 R28, [R86+0x15e0] ;  /* 0x0015e000561c7984 */ /* 0x000fe20000000c00 */
        /* <DEDUP_REMOVED lines=9> */
[----:B------:R-:W-:Y:S02]  /*4c10*/  FADD.FTZ R38, R38, R35 ;  /* 0x0000002326267221 */ /* 0x000fe40000010000 */
[----:B------:R-:W-:Y:S01]  /*4c20*/  LDS.128 R32, [R86+0x1ea0] ;  /* 0x001ea00056207984 */ /* 0x000fe20000000c00 */
[----:B-1----:R-:W-:Y:S01]  /*4c30*/  FADD.FTZ R37, R37, R24 ;  /* 0x0000001825257221 */ /* 0x002fe20000010000 */
        /* <DEDUP_REMOVED lines=30> */
.L_x_1155:
[----:B------:R-:W-:Y:S05]  /*4e20*/  BSYNC B0 ;  /* 0x0000000000007941 */ /* 0x000fea0003800000 */
.L_x_1154:
        /* <DEDUP_REMOVED lines=20> */
.L_x_1157:
[----:B------:R-:W-:Y:S05]  /*4f70*/  BSYNC B0 ;  /* 0x0000000000007941 */ /* 0x000fea0003800000 */
.L_x_1156:
[----:B------:R-:W-:Y:S05]  /*4f80*/  @!P0 BRA `(.L_x_1158) ;  /* 0x0000001000908947 */ /* 0x000fea0003800000 */
[----:B--2---:R-:W1:Y:S01]  /*4f90*/  LDC R30, c[0x0][0x10] ;  /* 0x00000400ff1e7b82 */ /* 0x004e620000000800 */
[----:B------:R-:W2:Y:S01]  /*4fa0*/  S2R R29, SR_CTAID.Y ;  /* 0x00000000001d7919 */ /* 0x000ea20000002600 */
[----:B------:R-:W-:-:S06]  /*4fb0*/  ULOP3.LUT UR11, UR4, 0x1, URZ, 0xc0, !UPT ;  /* 0x00000001040b7892 */ /* 0x000fcc000f8ec03f */
[----:B------:R-:W3:Y:S08]  /*4fc0*/  LDC.64 R20, c[0x0][0x258] ;  /* 0x00009600ff147b82 */ /* 0x000ef00000000a00 */
[----:B------:R-:W4:Y:S01]  /*4fd0*/  LDC.64 R34, c[0x0][0x260] ;  /* 0x00009800ff227b82 */ /* 0x000f220000000a00 */
[----:B-1----:R-:W-:-:S04]  /*4fe0*/  IMAD R22, R30, UR11, RZ ;  /* 0x0000000b1e167c24 */ /* 0x002fc8000f8e02ff */
[C---:B------:R-:W-:Y:S01]  /*4ff0*/  IMAD R24, R22.reuse, R28, RZ ;  /* 0x0000001c16187224 */ /* 0x040fe200078e02ff */
[----:B--2---:R-:W-:-:S04]  /*5000*/  IADD3 R23, R22, R29, RZ ;  /* 0x0000001d16177210 */ /* 0x004fc80007ffe0ff */
        /* <DEDUP_REMOVED lines=25> */
.L_x_1160:
[----:B------:R-:W2:Y:S04]  /*51a0*/  LDG.E.STRONG.GPU R22, desc[UR14][R20.64] ;  /* 0x0000000e14167981 */ /* 0x000ea8000c1ef900 */
[----:B--2---:R-:W-:Y:S01]  /*51b0*/  CCTL.IVALL ;  /* 0x00000000ff00798f */ /* 0x004fe20002000000 */
[----:B------:R-:W-:Y:S05]  /*51c0*/  YIELD ;  /* 0x0000000000007946 */ /* 0x000fea0003800000 */
[----:B------:R-:W-:-:S13]  /*51d0*/  ISETP.NE.AND P0, PT, R22, R25, PT ;  /* 0x000000191600720c */ /* 0x000fda0003f05270 */
[----:B------:R-:W-:Y:S05]  /*51e0*/  @P0 BRA `(.L_x_1160) ;  /* 0xfffffffc00ec0947 */ /* 0x000fea000383ffff */
.L_x_1159:
        /* <DEDUP_REMOVED lines=17> */
.L_x_1164:
[----:B------:R-:W-:-:S13]  /*5300*/  ISETP.EQ.OR P6, PT, R32, UR16, P2 ;  /* 0x0000001020007c0c */ /* 0x000fda00097c2670 */
[----:B------:R-:W-:-:S04]  /*5310*/  @!P6 IMAD R21, R30, R32, R29 ;  /* 0x000000201e15e224 */ /* 0x000fc800078e021d */
[----:B------:R-:W-:-:S06]  /*5320*/  @!P6 IMAD.WIDE.U32 R20, R21, 0x8, R34 ;  /* 0x000000081514e825 */ /* 0x000fcc00078e0022 */
[----:B------:R-:W2:Y:S01]  /*5330*/  @!P6 LDG.E.64 R20, desc[UR14][R20.64] ;  /* 0x0000000e1414e981 */ /* 0x000ea2000c1e1b00 */
[C---:B------:R-:W-:Y:S02]  /*5340*/  IADD3 R23, R32.reuse, 0x1, RZ ;  /* 0x0000000120177810 */ /* 0x040fe40007ffe0ff */
[C---:B------:R-:W-:Y:S02]  /*5350*/  IADD3 R25, R32.reuse, 0x2, RZ ;  /* 0x0000000220197810 */ /* 0x040fe40007ffe0ff */
        /* <DEDUP_REMOVED lines=109> */
.L_x_1163:
[----:B------:R-:W-:-:S13]  /*5a30*/  ISETP.GT.AND P3, PT, R31, 0x4, PT ;  /* 0x000000041f00780c */ /* 0x000fda0003f64270 */
[----:B------:R-:W-:Y:S05]  /*5a40*/  @!P3 BRA `(.L_x_1165) ;  /* 0x0000000000ecb947 */ /* 0x000fea0003800000 */
[C---:B------:R-:W-:Y:S02]  /*5a50*/  IADD3 R23, R32.reuse, 0x1, RZ ;  /* 0x0000000120177810 */ /* 0x040fe40007ffe0ff */
[C---:B------:R-:W-:Y:S02]  /*5a60*/  ISETP.EQ.OR P0, PT, R32.reuse, UR16, P2 ;  /* 0x0000001020007c0c */ /* 0x040fe40009702670 */
        /* <DEDUP_REMOVED lines=57> */
.L_x_1165:
[----:B------:R-:W-:-:S13]  /*5e00*/  ISETP.NE.OR P0, PT, R31, RZ, P0 ;  /* 0x000000ff1f00720c */ /* 0x000fda0000705670 */
[----:B------:R-:W-:Y:S05]  /*5e10*/  @!P0 BRA `(.L_x_1161) ;  /* 0x00000000007c8947 */ /* 0x000fea0003800000 */
.L_x_1162:
[C---:B------:R-:W-:Y:S02]  /*5e20*/  ISETP.EQ.OR P4, PT, R32.reuse, UR16, P2 ;  /* 0x0000001020007c0c */ /* 0x040fe40009782670 */
[C---:B------:R-:W-:Y:S02]  /*5e30*/  IADD3 R23, R32.reuse, 0x1, RZ ;  /* 0x0000000120177810 */ /* 0x040fe40007ffe0ff */
[C---:B------:R-:W-:Y:S02]  /*5e40*/  IADD3 R25, R32.reuse, 0x2, RZ ;  /* 0x0000000220197810 */ /* 0x040fe40007ffe0ff */
        /* <DEDUP_REMOVED lines=28> */
.L_x_1161:
        /* <DEDUP_REMOVED lines=11> */
.L_x_1167:
[----:B------:R-:W-:Y:S05]  /*60c0*/  BSYNC B0 ;  /* 0x0000000000007941 */ /* 0x000fea0003800000 */
.L_x_1166:
        /* <DEDUP_REMOVED lines=16> */
.L_x_1158:
[----:B------:R-:W1:Y:S01]  /*61d0*/  S2UR UR12, SR_CgaCtaId ;  /* 0x00000000000c79c3 */ /* 0x000e620000008800 */
[----:B------:R-:W-:Y:S01]  /*61e0*/  UMOV UR11, 0x400 ;  /* 0x00000400000b7882 */ /* 0x000fe20000000000 */
[----:B------:R-:W-:Y:S01]  /*61f0*/  ULDC.64 UR18, c[0x0][0x290] ;  /* 0x0000a40000127ab9 */ /* 0x000fe20000000a00 */
[----:B0-2---:R-:W-:Y:S01]  /*6200*/  SHF.R.S32.HI R25, RZ, 0x1f, R64 ;  /* 0x0000001fff197819 */ /* 0x005fe20000011440 */
[----:B------:R-:W-:Y:S01]  /*6210*/  HADD2.F32 R26, -RZ, R49.H0_H0 ;  /* 0x20000031ff1a7230 */ /* 0x000fe20000004100 */
[----:B------:R-:W-:-:S04]  /*6220*/  ISETP.GE.U32.AND P0, PT, R64, UR18, PT ;  /* 0x0000001240007c0c */ /* 0x000fc8000bf06070 */
[----:B------:R-:W-:Y:S01]  /*6230*/  ISETP.GE.AND.EX P0, PT, R25, UR19, PT, P0 ;  /* 0x0000001319007c0c */ /* 0x000fe2000bf06300 */
[----:B-1----:R-:W-:-:S03]  /*6240*/  ULEA UR11, UR12, UR11, 0x18 ;  /* 0x0000000b0c0b7291 */ /* 0x002fc6000f8ec03f */
[----:B------:R-:W-:-:S06]  /*6250*/  ULDC UR12, c[0x0][0x2bc] ;  /* 0x0000af00000c7ab9 */ /* 0x000fcc0000000800 */
[----:B------:R-:W-:Y:S01]  /*6260*/  @!P2 STS.64 [UR11+0xb0], R40 ;  /* 0x0000b028ff00a988 */ /* 0x000fe20008000a0b */
[----:B------:R-:W-:Y:S06]  /*6270*/  BAR.SYNC.DEFER_BLOCKING 0x0 ;  /* 0x0000000000007b1d */ /* 0x000fec0000010000 */
[----:B------:R-:W0:Y:S02]  /*6280*/  LDS.64 R20, [UR11+0xb0] ;  /* 0x0000b00bff147984 */ /* 0x000e240008000a00 */
[----:B0-----:R-:W-:Y:S01]  /*6290*/  FMUL.FTZ R20, R20, UR12 ;  /* 0x0000000c14147c20 */ /* 0x001fe20008410000 */
[----:B------:R-:W-:Y:S01]  /*62a0*/  FMUL.FTZ R24, R21, UR12 ;  /* 0x0000000c15187c20 */ /* 0x000fe20008410000 */
[----:B------:R-:W-:-:S02]  /*62b0*/  HADD2.F32 R21, -RZ, R72.H0_H0 ;  /* 0x20000048ff157230 */ /* 0x000fc40000004100 */
[----:B------:R-:W-:Y:S01]  /*62c0*/  HADD2.F32 R72, -RZ, R72.H1_H1 ;  /* 0x30000048ff487230 */ /* 0x000fe20000004100 */
[----:B------:R-:W-:Y:S01]  /*62d0*/  R2UR UR11, R20 ;  /* 0x00000000140b72ca */ /* 0x000fe200000e0000 */
[--C-:B------:R-:W-:Y:S02]  /*62e0*/  HADD2.F32 R20, -RZ, R48.reuse.H0_H0 ;  /* 0x20000030ff147230 */ /* 0x100fe40000004100 */
[----:B------:R-:W-:-:S03]  /*62f0*/  HADD2.F32 R48, -RZ, R48.H1_H1 ;  /* 0x30000030ff307230 */ /* 0x000fc60000004100 */
[----:B------:R-:W-:Y:S02]  /*6300*/  FADD.FTZ R20, R20, -UR13 ;  /* 0x8000000d14147e21 */ /* 0x000fe40008010000 */
[----:B------:R-:W-:Y:S02]  /*6310*/  FADD.FTZ R48, R48, -UR13 ;  /* 0x8000000d30307e21 */ /* 0x000fe40008010000 */
[----:B------:R-:W-:Y:S02]  /*6320*/  FMUL.FTZ R37, R20, UR20 ;  /* 0x0000001414257c20 */ /* 0x000fe40008410000 */
        /* <DEDUP_REMOVED lines=20> */
.L_x_1168:
        /* <DEDUP_REMOVED lines=20> */
.L_x_1170:
[----:B------:R-:W-:Y:S05]  /*65b0*/  BSYNC B0 ;  /* 0x0000000000007941 */ /* 0x000fea0003800000 */
.L_x_1169:
[----:B------:R-:W-:Y:S02]  /*65c0*/  HADD2.F32 R49, -RZ, R49.H1_H1 ;  /* 0x30000031ff317230 */ /* 0x000fe40000004100 */
[----:B0-----:R-:W-:Y:S01]  /*65d0*/  FADD.FTZ R22, R26, -UR13 ;  /* 0x8000000d1a167e21 */ /* 0x001fe20008010000 */
[----:B------:R-:W-:Y:S01]  /*65e0*/  ISETP.GE.U32.AND P2, PT, R63, UR18, PT ;  /* 0x000000123f007c0c */ /* 0x000fe2000bf46070 */
[--C-:B------:R-:W-:Y:S01]  /*65f0*/  HADD2.F32 R21, -RZ, R47.reuse.H0_H0 ;  /* 0x2000002fff157230 */ /* 0x100fe20000004100 */
[----:B------:R-:W-:Y:S01]  /*6600*/  ISETP.GT.U32.OR P0, PT, R66, 0x22f, P0 ;  /* 0x0000022f4200780c */ /* 0x000fe20000704470 */
[----:B------:R-:W-:Y:S01]  /*6610*/  FADD.FTZ R49, R49, -UR13 ;  /* 0x8000000d31317e21 */ /* 0x000fe20008010000 */
[----:B------:R-:W-:Y:S01]  /*6620*/  HADD2.F32 R20, -RZ, R47.H1_H1 ;  /* 0x3000002fff147230 */ /* 0x000fe20000004100 */
[----:B------:R-:W-:Y:S01]  /*6630*/  SHF.R.S32.HI R26, RZ, 0x1f, R63 ;  /* 0x0000001fff1a7819 */ /* 0x000fe2000001143f */
[----:B------:R-:W-:Y:S01]  /*6640*/  FMUL.FTZ R35, R22, UR20 ;  /* 0x0000001416237c20 */ /* 0x000fe20008410000 */
        /* <DEDUP_REMOVED lines=20> */
.L_x_1171:
        /* <DEDUP_REMOVED lines=20> */
.L_x_1173:
[----:B------:R-:W-:Y:S05]  /*68d0*/  BSYNC B0 ;  /* 0x0000000000007941 */ /* 0x000fea0003800000 */
.L_x_1172:
[--C-:B------:R-:W-:Y:S01]  /*68e0*/  HADD2.F32 R20, -RZ, R45.reuse.H0_H0 ;  /* 0x2000002dff147230 */ /* 0x100fe20000004100 */
[----:B0-----:R-:W-:Y:S01]  /*68f0*/  SHF.R.S32.HI R25, RZ, 0x1f, R62 ;  /* 0x0000001fff197819 */ /* 0x001fe2000001143e */
[----:B------:R-:W-:Y:S01]  /*6900*/  HADD2.F32 R45, -RZ, R45.H1_H1 ;  /* 0x3000002dff2d7230 */ /* 0x000fe20000004100 */
[----:B------:R-:W-:Y:S01]  /*6910*/  ISETP.GE.U32.AND P0, PT, R62, UR18, PT ;  /* 0x000000123e007c0c */ /* 0x000fe2000bf06070 */
[--C-:B------:R-:W-:Y:S01]  /*6920*/  HADD2.F32 R21, -RZ, R44.reuse.H0_H0 ;  /* 0x2000002cff157230 */ /* 0x100fe20000004100 */
[----:B------:R-:W-:Y:S01]  /*6930*/  ISETP.GE.AND.EX P2, PT, R26, UR19, PT, P2 ;  /* 0x000000131a007c0c */ /* 0x000fe2000bf46320 */
[----:B------:R-:W-:Y:S01]  /*6940*/  FADD.FTZ R20, R20, -UR13 ;  /* 0x8000000d14147e21 */ /* 0x000fe20008010000 */
[----:B------:R-:W-:Y:S01]  /*6950*/  FADD.FTZ R45, R45, -UR13 ;  /* 0x8000000d2d2d7e21 */ /* 0x000fe20008010000 */
[----:B------:R-:W-:Y:S01]  /*6960*/  ISETP.GE.AND.EX P0, PT, R25, UR19, PT, P0 ;  /* 0x0000001319007c0c */ /* 0x000fe2000bf06300 */
[----:B------:R-:W-:Y:S01]  /*6970*/  HADD2.F32 R44, -RZ, R44.H1_H1 ;  /* 0x3000002cff2c7230 */ /* 0x000fe20000004100 */
[----:B------:R-:W-:Y:S01]  /*6980*/  ISETP.GT.U32.OR P2, PT, R66, 0x22f, P2 ;  /* 0x0000022f4200780c */ /* 0x000fe20001744470 */
[----:B------:R-:W-:-:S02]  /*6990*/  HADD2.F32 R27, -RZ, R46.H0_H0 ;  /* 0x2000002eff1b7230 */ /* 0x000fc40000004100 */
[----:B------:R-:W-:Y:S01]  /*69a0*/  FMUL.FTZ R37, R20, UR20 ;  /* 0x0000001414257c20 */ /* 0x000fe20008410000 */
[----:B------:R-:W-:Y:S01]  /*69b0*/  FMUL.FTZ R32, R45, UR20 ;  /* 0x000000142d207c20 */ /* 0x000fe20008410000 */
        /* <DEDUP_REMOVED lines=19> */
.L_x_1174:
        /* <DEDUP_REMOVED lines=17> */
[----:B------:R-:W-:Y:S02]  /*6c00*/  F2FP.F16.F32.PACK_AB R21, R26, R29 ;  /* 0x0000001d1a15723e */ /* 0x000fe400000000ff */
[----:B------:R-:W-:-:S05]  /*6c10*/  LEA.HI.X R23, R20, UR23, R31, 0x1, P2 ;  /* 0x0000001714177c11 */ /* 0x000fca00090f0c1f */
[----:B------:R0:W-:Y:S02]  /*6c20*/  STG.E desc[UR14][R22.64], R21 ;  /* 0x0000001516007986 */ /* 0x0001e4000c10190e */
.L_x_1176:
[----:B------:R-:W-:Y:S05]  /*6c30*/  BSYNC B0 ;  /* 0x0000000000007941 */ /* 0x000fea0003800000 */
.L_x_1175:
[----:B------:R-:W-:Y:S02]  /*6c40*/  HADD2.F32 R46, -RZ, R46.H1_H1 ;  /* 0x3000002eff2e7230 */ /* 0x000fe40000004100 */
[----:B------:R-:W-:Y:S01]  /*6c50*/  FADD.FTZ R27, R27, -UR13 ;  /* 0x8000000d1b1b7e21 */ /* 0x000fe20008010000 */
[----:B------:R-:W-:Y:S01]  /*6c60*/  ISETP.GE.U32.AND P2, PT, R61, UR18, PT ;  /* 0x000000123d007c0c */ /* 0x000fe2000bf46070 */
[--C-:B0-----:R-:W-:Y:S01]  /*6c70*/  HADD2.F32 R21, -RZ, R43.reuse.H0_H0 ;  /* 0x2000002bff157230 */ /* 0x101fe20000004100 */
        /* <DEDUP_REMOVED lines=25> */
.L_x_1177:
        /* <DEDUP_REMOVED lines=20> */
.L_x_1179:
[----:B------:R-:W-:Y:S05]  /*6f50*/  BSYNC B0 ;  /* 0x0000000000007941 */ /* 0x000fea0003800000 */
.L_x_1178:
        /* <DEDUP_REMOVED lines=33> */
.L_x_1180:
        /* <DEDUP_REMOVED lines=20> */
.L_x_1182:
[----:B------:R-:W-:Y:S05]  /*72b0*/  BSYNC B0 ;  /* 0x0000000000007941 */ /* 0x000fea0003800000 */
.L_x_1181:
[----:B------:R-:W-:Y:S02]  /*72c0*/  HADD2.F32 R42, -RZ, R42.H1_H1 ;  /* 0x3000002aff2a7230 */ /* 0x000fe40000004100 */
[----:B------:R-:W-:Y:S01]  /*72d0*/  FADD.FTZ R23, R23, -UR13 ;  /* 0x8000000d17177e21 */ /* 0x000fe20008010000 */
[--C-:B------:R-:W-:Y:S01]  /*72e0*/  HADD2.F32 R5, -RZ, R6.reuse.H0_H0 ;  /* 0x20000006ff057230 */ /* 0x100fe20000004100 */
[----:B------:R-:W-:Y:S01]  /*72f0*/  ISETP.GE.U32.AND P2, PT, R59, UR18, PT ;  /* 0x000000123b007c0c */ /* 0x000fe2000bf46070 */
[----:B------:R-:W-:Y:S02]  /*7300*/  HADD2.F32 R4, -RZ, R6.H1_H1 ;  /* 0x30000006ff047230 */ /* 0x000fe40000004100 */
[----:B------:R-:W-:Y:S01]  /*7310*/  FADD.FTZ R42, R42, -UR13 ;  /* 0x8000000d2a2a7e21 */ /* 0x000fe20008010000 */
[----:B------:R-:W-:Y:S01]  /*7320*/  ISETP.GT.U32.OR P0, PT, R66, 0x22f, P0 ;  /* 0x0000022f4200780c */ /* 0x000fe20000704470 */
[----:B------:R-:W-:Y:S01]  /*7330*/  FMUL.FTZ R33, R23, UR20 ;  /* 0x0000001417217c20 */ /* 0x000fe20008410000 */
[----:B------:R-:W-:Y:S01]  /*7340*/  SHF.R.S32.HI R6, RZ, 0x1f, R59 ;  /* 0x0000001fff067819 */ /* 0x000fe2000001143b */
[----:B------:R-:W-:Y:S01]  /*7350*/  FMUL.FTZ R42, R42, UR20 ;  /* 0x000000142a2a7c20 */ /* 0x000fe20008410000 */
[----:B------:R-:W-:Y:S09]  /*7360*/  @!P5 BRA `(.L_x_1183) ;  /* 0x000000000048d947 */ /* 0x000ff20003800000 */
        /* <DEDUP_REMOVED lines=18> */
.L_x_1183:
[----:B------:R-:W-:Y:S04]  /*7490*/  BSSY B0, `(.L_x_1184) ;  /* 0x0000014000007945 */ /* 0x000fe80003800000 */
[----:B------:R-:W-:Y:S05]  /*74a0*/  @P0 BRA `(.L_x_1185) ;  /* 0x0000000000480947 */ /* 0x000fea0003800000 */
[--C-:B0-----:R-:W-:Y:S01]  /*74b0*/  FFMA.FTZ R20, R33, UR11, R24.reuse ;  /* 0x0000000b21147c23 */ /* 0x101fe20008010018 */
        /* <DEDUP_REMOVED lines=17> */
.L_x_1185:
[----:B------:R-:W-:Y:S05]  /*75d0*/  BSYNC B0 ;  /* 0x0000000000007941 */ /* 0x000fea0003800000 */
.L_x_1184:
[--C-:B------:R-:W-:Y:S01]  /*75e0*/  HADD2.F32 R4, -RZ, R7.reuse.H0_H0 ;  /* 0x20000007ff047230 */ /* 0x100fe20000004100 */
[----:B01----:R-:W-:Y:S01]  /*75f0*/  SHF.R.S32.HI R20, RZ, 0x1f, R58 ;  /* 0x0000001fff147819 */ /* 0x003fe2000001143a */
[----:B------:R-:W-:Y:S01]  /*7600*/  HADD2.F32 R7, -RZ, R7.H1_H1 ;  /* 0x30000007ff077230 */ /* 0x000fe20000004100 */
[----:B------:R-:W-:Y:S01]  /*7610*/  ISETP.GE.U32.AND P0, PT, R58, UR18, PT ;  /* 0x000000123a007c0c */ /* 0x000fe2000bf06070 */
[--C-:B------:R-:W-:Y:S01]  /*7620*/  HADD2.F32 R5, -RZ, R8.reuse.H0_H0 ;  /* 0x20000008ff057230 */ /* 0x100fe20000004100 */
[----:B------:R-:W-:Y:S01]  /*7630*/  ISETP.GE.AND.EX P2, PT, R6, UR19, PT, P2 ;  /* 0x0000001306007c0c */ /* 0x000fe2000bf46320 */
[----:B------:R-:W-:Y:S01]  /*7640*/  FADD.FTZ R21, R4, -UR13 ;  /* 0x8000000d04157e21 */ /* 0x000fe20008010000 */
[----:B------:R-:W-:Y:S01]  /*7650*/  FADD.FTZ R7, R7, -UR13 ;  /* 0x8000000d07077e21 */ /* 0x000fe20008010000 */
[----:B------:R-:W-:Y:S01]  /*7660*/  HADD2.F32 R4, -RZ, R8.H1_H1 ;  /* 0x30000008ff047230 */ /* 0x000fe20000004100 */
[----:B------:R-:W-:Y:S01]  /*7670*/  ISETP.GE.AND.EX P0, PT, R20, UR19, PT, P0 ;  /* 0x0000001314007c0c */ /* 0x000fe2000bf06300 */
[----:B------:R-:W-:Y:S01]  /*7680*/  HADD2.F32 R8, -RZ, R10.H0_H0 ;  /* 0x2000000aff087230 */ /* 0x000fe20000004100 */
[----:B------:R-:W-:Y:S01]  /*7690*/  ISETP.GT.U32.OR P2, PT, R66, 0x22f, P2 ;  /* 0x0000022f4200780c */ /* 0x000fe20001744470 */
[----:B------:R-:W-:Y:S01]  /*76a0*/  FMUL.FTZ R29, R21, UR20 ;  /* 0x00000014151d7c20 */ /* 0x000fe20008410000 */
[----:B------:R-:W-:Y:S01]  /*76b0*/  FMUL.FTZ R32, R7, UR20 ;  /* 0x0000001407207c20 */ /* 0x000fe20008410000 */
        /* <DEDUP_REMOVED lines=19> */
.L_x_1186:
        /* <DEDUP_REMOVED lines=12> */
[----:B------:R-:W-:-:S02]  /*78b0*/  IMAD R23, R59, UR23, R6 ;  /* 0x000000173b177c24 */ /* 0x000fc4000f8e0206 */
[----:B------:R-:W-:Y:S01]  /*78c0*/  IMAD.WIDE.U32 R4, R59, UR22, R4 ;  /* 0x000000163b047c25 */ /* 0x000fe2000f8e0004 */
[----:B------:R-:W-:Y:S01]  /*78d0*/  ULDC.64 UR22, c[0x0][0x210] ;  /* 0x0000840000167ab9 */ /* 0x000fe20000000a00 */
[----:B------:R-:W-:Y:S02]  /*78e0*/  F2FP.F16.F32.PACK_AB R21, R21, R22 ;  /* 0x000000161515723e */ /* 0x000fe400000000ff */
[----:B------:R-:W-:Y:S02]  /*78f0*/  LEA R6, P2, R4, UR22, 0x1 ;  /* 0x0000001604067c11 */ /* 0x000fe4000f8408ff */
[----:B------:R-:W-:-:S04]  /*7900*/  IADD3 R23, R5, R23, RZ ;  /* 0x0000001705177210 */ /* 0x000fc80007ffe0ff */
[----:B------:R-:W-:-:S05]  /*7910*/  LEA.HI.X R7, R4, UR23, R23, 0x1, P2 ;  /* 0x0000001704077c11 */ /* 0x000fca00090f0c17 */
[----:B------:R0:W-:Y:S02]  /*7920*/  STG.E desc[UR14][R6.64], R21 ;  /* 0x0000001506007986 */ /* 0x0001e4000c10190e */
.L_x_1188:
[----:B------:R-:W-:Y:S05]  /*7930*/  BSYNC B0 ;  /* 0x0000000000007941 */ /* 0x000fea0003800000 */
.L_x_1187:
        /* <DEDUP_REMOVED lines=29> */
.L_x_1189:
        /* <DEDUP_REMOVED lines=20> */
.L_x_1191:
[----:B------:R-:W-:Y:S05]  /*7c50*/  BSYNC B0 ;  /* 0x0000000000007941 */ /* 0x000fea0003800000 */
.L_x_1190:
[--C-:B------:R-:W-:Y:S01]  /*7c60*/  HADD2.F32 R4, -RZ, R12.reuse.H0_H0 ;  /* 0x2000000cff047230 */ /* 0x100fe20000004100 */
[----:B------:R-:W-:Y:S01]  /*7c70*/  SHF.R.S32.HI R10, RZ, 0x1f, R56 ;  /* 0x0000001fff0a7819 */ /* 0x000fe20000011438 */
[----:B------:R-:W-:Y:S01]  /*7c80*/  HADD2.F32 R12, -RZ, R12.H1_H1 ;  /* 0x3000000cff0c7230 */ /* 0x000fe20000004100 */
[----:B------:R-:W-:Y:S01]  /*7c90*/  ISETP.GE.U32.AND P0, PT, R56, UR18, PT ;  /* 0x0000001238007c0c */ /* 0x000fe2000bf06070 */
[--C-:B0-----:R-:W-:Y:S01]  /*7ca0*/  HADD2.F32 R5, -RZ, R14.reuse.H0_H0 ;  /* 0x2000000eff057230 */ /* 0x101fe20000004100 */
        /* <DEDUP_REMOVED lines=28> */
.L_x_1192:
        /* <DEDUP_REMOVED lines=20> */
.L_x_1194:
[----:B------:R-:W-:Y:S05]  /*7fb0*/  BSYNC B0 ;  /* 0x0000000000007941 */ /* 0x000fea0003800000 */
.L_x_1193:
[----:B------:R-:W-:Y:S02]  /*7fc0*/  HADD2.F32 R68, -RZ, R68.H1_H1 ;  /* 0x30000044ff447230 */ /* 0x000fe40000004100 */
[----:B------:R-:W-:Y:S01]  /*7fd0*/  FADD.FTZ R26, R26, -UR13 ;  /* 0x8000000d1a1a7e21 */ /* 0x000fe20008010000 */
[----:B------:R-:W-:Y:S01]  /*7fe0*/  ISETP.GE.U32.AND P2, PT, R55, UR18, PT ;  /* 0x0000001237007c0c */ /* 0x000fe2000bf46070 */
[--C-:B0-----:R-:W-:Y:S01]  /*7ff0*/  HADD2.F32 R5, -RZ, R69.reuse.H0_H0 ;  /* 0x20000045ff057230 */ /* 0x101fe20000004100 */
        /* <DEDUP_REMOVED lines=25> */
.L_x_1195:
        /* <DEDUP_REMOVED lines=20> */
.L_x_1197:
[----:B------:R-:W-:Y:S05]  /*82d0*/  BSYNC B0 ;  /* 0x0000000000007941 */ /* 0x000fea0003800000 */
.L_x_1196:
[----:B------:R-:W-:Y:S01]  /*82e0*/  HADD2.F32 R71, -RZ, R71.H1_H1 ;  /* 0x30000047ff477230 */ /* 0x000fe20000004100 */
[----:B------:R-:W-:Y:S01]  /*82f0*/  ISETP.GE.U32.AND P0, PT, R54, UR18, PT ;  /* 0x0000001236007c0c */ /* 0x000fe2000bf06070 */
[----:B------:R-:W-:Y:S01]  /*8300*/  FADD.FTZ R27, R27, -UR13 ;  /* 0x8000000d1b1b7e21 */ /* 0x000fe20008010000 */
[----:B------:R-:W-:Y:S01]  /*8310*/  ISETP.GE.AND.EX P2, PT, R9, UR19, PT, P2 ;  /* 0x0000001309007c0c */ /* 0x000fe2000bf46320 */
[----:B0-----:R-:W-:Y:S01]  /*8320*/  HADD2.F32 R5, -RZ, R70.H0_H0 ;  /* 0x20000046ff057230 */ /* 0x001fe20000004100 */
[----:B------:R-:W-:Y:S01]  /*8330*/  ISETP.GE.AND.EX P0, PT, R13, UR19, PT, P0 ;  /* 0x000000130d007c0c */ /* 0x000fe2000bf06300 */
[----:B------:R-:W-:Y:S01]  /*8340*/  FADD.FTZ R71, R71, -UR13 ;  /* 0x8000000d47477e21 */ /* 0x000fe20008010000 */
[----:B------:R-:W-:Y:S01]  /*8350*/  HADD2.F32 R14, -RZ, R74.H0_H0 ;  /* 0x2000004aff0e7230 */ /* 0x000fe20000004100 */
[----:B------:R-:W-:Y:S01]  /*8360*/  ISETP.GE.U32.AND P3, PT, R53, UR18, PT ;  /* 0x0000001235007c0c */ /* 0x000fe2000bf66070 */
[----:B------:R-:W-:Y:S01]  /*8370*/  HADD2.F32 R70, -RZ, R70.H1_H1 ;  /* 0x30000046ff467230 */ /* 0x000fe20000004100 */
[----:B------:R-:W-:Y:S01]  /*8380*/  ISETP.GE.U32.AND P4, PT, R52, UR18, PT ;  /* 0x0000001234007c0c */ /* 0x000fe2000bf86070 */
[----:B------:R-:W-:Y:S01]  /*8390*/  HADD2.F32 R74, -RZ, R74.H1_H1 ;  /* 0x3000004aff4a7230 */ /* 0x000fe20000004100 */
[C---:B------:R-:W-:Y:S01]  /*83a0*/  ISETP.GT.U32.OR P2, PT, R66.reuse, 0x22f, P2 ;  /* 0x0000022f4200780c */ /* 0x040fe20001744470 */
[----:B------:R-:W-:Y:S01]  /*83b0*/  FMUL.FTZ R27, R27, UR20 ;  /* 0x000000141b1b7c20 */ /* 0x000fe20008410000 */
[----:B------:R-:W-:Y:S01]  /*83c0*/  ISETP.GT.U32.OR P0, PT, R66, 0x22f, P0 ;  /* 0x0000022f4200780c */ /* 0x000fe20000704470 */
[----:B------:R-:W-:Y:S01]  /*83d0*/  FMUL.FTZ R12, R71, UR20 ;  /* 0x00000014470c7c20 */ /* 0x000fe20008410000 */
[----:B------:R-:W-:Y:S11]  /*83e0*/  @!P5 BRA `(.L_x_1198) ;  /* 0x000000000048d947 */ /* 0x000ff60003800000 */
        /* <DEDUP_REMOVED lines=18> */
.L_x_1198:
        /* <DEDUP_REMOVED lines=20> */
.L_x_1200:
[----:B------:R-:W-:Y:S05]  /*8650*/  BSYNC B0 ;  /* 0x0000000000007941 */ /* 0x000fea0003800000 */
.L_x_1199:
        /* <DEDUP_REMOVED lines=25> */
.L_x_1201:
        /* <DEDUP_REMOVED lines=20> */
.L_x_1203:
[----:B------:R-:W-:Y:S05]  /*8930*/  BSYNC B0 ;  /* 0x0000000000007941 */ /* 0x000fea0003800000 */
.L_x_1202:
[--C-:B0-----:R-:W-:Y:S01]  /*8940*/  HADD2.F32 R6, -RZ, R76.reuse.H0_H0 ;  /* 0x2000004cff067230 */ /* 0x101fe20000004100 */
[----:B------:R-:W-:Y:S01]  /*8950*/  ISETP.GE.U32.AND P0, PT, R51, UR18, PT ;  /* 0x0000001233007c0c */ /* 0x000fe2000bf06070 */
[----:B------:R-:W-:Y:S01]  /*8960*/  HADD2.F32 R76, -RZ, R76.H1_H1 ;  /* 0x3000004cff4c7230 */ /* 0x000fe20000004100 */
[----:B------:R-:W-:Y:S01]  /*8970*/  ISETP.GE.U32.AND P2, PT, R50, UR18, PT ;  /* 0x0000001232007c0c */ /* 0x000fe2000bf46070 */
[--C-:B------:R-:W-:Y:S01]  /*8980*/  HADD2.F32 R20, -RZ, R80.reuse.H0_H0 ;  /* 0x20000050ff147230 */ /* 0x100fe20000004100 */
[----:B------:R-:W-:Y:S01]  /*8990*/  ISETP.GE.AND.EX P3, PT, R15, UR19, PT, P3 ;  /* 0x000000130f007c0c */ /* 0x000fe2000bf66330 */
[----:B------:R-:W-:Y:S01]  /*89a0*/  FADD.FTZ R6, R6, -UR13 ;  /* 0x8000000d06067e21 */ /* 0x000fe20008010000 */
[----:B------:R-:W-:Y:S01]  /*89b0*/  ISETP.GE.AND.EX P4, PT, R75, UR19, PT, P4 ;  /* 0x000000134b007c0c */ /* 0x000fe2000bf86340 */
[----:B------:R-:W-:Y:S01]  /*89c0*/  FADD.FTZ R76, R76, -UR13 ;  /* 0x8000000d4c4c7e21 */ /* 0x000fe20008010000 */
[----:B------:R-:W-:Y:S01]  /*89d0*/  ISETP.GE.AND.EX P0, PT, R73, UR19, PT, P0 ;  /* 0x0000001349007c0c */ /* 0x000fe2000bf06300 */
[--C-:B------:R-:W-:Y:S01]  /*89e0*/  HADD2.F32 R5, -RZ, R79.reuse.H0_H0 ;  /* 0x2000004fff057230 */ /* 0x100fe20000004100 */
[----:B------:R-:W-:Y:S01]  /*89f0*/  ISETP.GE.AND.EX P2, PT, R77, UR19, PT, P2 ;  /* 0x000000134d007c0c */ /* 0x000fe2000bf46320 */
[----:B------:R-:W-:Y:S01]  /*8a00*/  HADD2.F32 R4, -RZ, R79.H1_H1 ;  /* 0x3000004fff047230 */ /* 0x000fe20000004100 */
[C---:B------:R-:W-:Y:S01]  /*8a10*/  ISETP.GT.U32.OR P3, PT, R66.reuse, 0x22f, P3 ;  /* 0x0000022f4200780c */ /* 0x040fe20001f64470 */
[----:B------:R-:W-:Y:S01]  /*8a20*/  HADD2.F32 R80, -RZ, R80.H1_H1 ;  /* 0x30000050ff507230 */ /* 0x000fe20000004100 */
        /* <DEDUP_REMOVED lines=22> */
.L_x_1204:
        /* <DEDUP_REMOVED lines=17> */
[----:B------:R-:W-:Y:S02]  /*8ca0*/  F2FP.F16.F32.PACK_AB R7, R8, R9 ;  /* 0x000000090807723e */ /* 0x000fe400000000ff */
[----:B------:R-:W-:-:S05]  /*8cb0*/  LEA.HI.X R5, R6, UR19, R5, 0x1, P3 ;  /* 0x0000001306057c11 */ /* 0x000fca00098f0c05 */
[----:B------:R0:W-:Y:S02]  /*8cc0*/  STG.E desc[UR14][R4.64], R7 ;  /* 0x0000000704007986 */ /* 0x0001e4000c10190e */
.L_x_1206:
[----:B------:R-:W-:Y:S05]  /*8cd0*/  BSYNC B0 ;  /* 0x0000000000007941 */ /* 0x000fea0003800000 */
.L_x_1205:
        /* <DEDUP_REMOVED lines=25> */
.L_x_1207:
        /* <DEDUP_REMOVED lines=14> */
[----:B------:R-:W-:Y:S02]  /*8f50*/  ULDC.64 UR18, c[0x0][0x210] ;  /* 0x0000840000127ab9 */ /* 0x000fe40000000a00 */
[----:B------:R-:W-:Y:S02]  /*8f60*/  LEA R4, P3, R6, UR18, 0x1 ;  /* 0x0000001206047c11 */ /* 0x000fe4000f8608ff */
[----:B------:R-:W-:Y:S02]  /*8f70*/  IADD3 R75, R7, R75, RZ ;  /* 0x0000004b074b7210 */ /* 0x000fe40007ffe0ff */
[----:B------:R-:W-:Y:S02]  /*8f80*/  F2FP.F16.F32.PACK_AB R7, R8, R9 ;  /* 0x000000090807723e */ /* 0x000fe400000000ff */
[----:B------:R-:W-:-:S05]  /*8f90*/  LEA.HI.X R5, R6, UR19, R75, 0x1, P3 ;  /* 0x0000001306057c11 */ /* 0x000fca00098f0c4b */
[----:B------:R0:W-:Y:S02]  /*8fa0*/  STG.E desc[UR14][R4.64], R7 ;  /* 0x0000000704007986 */ /* 0x0001e4000c10190e */
.L_x_1209:
[----:B------:R-:W-:Y:S05]  /*8fb0*/  BSYNC B0 ;  /* 0x0000000000007941 */ /* 0x000fea0003800000 */
.L_x_1208:
[--C-:B------:R-:W-:Y:S01]  /*8fc0*/  HADD2.F32 R6, -RZ, R82.reuse.H0_H0 ;  /* 0x20000052ff067230 */ /* 0x100fe20000004100 */
[C---:B------:R-:W-:Y:S01]  /*8fd0*/  ISETP.GT.U32.OR P0, PT, R66.reuse, 0x22f, P0 ;  /* 0x0000022f4200780c */ /* 0x040fe20000704470 */
[----:B------:R-:W-:Y:S01]  /*8fe0*/  HADD2.F32 R82, -RZ, R82.H1_H1 ;  /* 0x30000052ff527230 */ /* 0x000fe20000004100 */
[----:B------:R-:W-:Y:S01]  /*8ff0*/  ISETP.GT.U32.OR P2, PT, R66, 0x22f, P2 ;  /* 0x0000022f4200780c */ /* 0x000fe20001744470 */
[----:B------:R-:W-:Y:S02]  /*9000*/  HADD2.F32 R20, -RZ, R85.H0_H0 ;  /* 0x20000055ff147230 */ /* 0x000fe40000004100 */
[----:B------:R-:W-:Y:S01]  /*9010*/  FADD.FTZ R6, R6, -UR13 ;  /* 0x8000000d06067e21 */ /* 0x000fe20008010000 */
[--C-:B0-----:R-:W-:Y:S02]  /*9020*/  HADD2.F32 R5, -RZ, R83.reuse.H0_H0 ;  /* 0x20000053ff057230 */ /* 0x101fe40000004100 */
        /* <DEDUP_REMOVED lines=24> */
.L_x_1210:
        /* <DEDUP_REMOVED lines=20> */
.L_x_1212:
[----:B------:R-:W-:Y:S05]  /*92f0*/  BSYNC B0 ;  /* 0x0000000000007941 */ /* 0x000fea0003800000 */
.L_x_1211:
        /* <DEDUP_REMOVED lines=25> */
.L_x_1213:
        /* <DEDUP_REMOVED lines=16> */
[----:B------:R-:W-:Y:S02]  /*9590*/  F2FP.F16.F32.PACK_AB R7, R7, R6 ;  /* 0x000000060707723e */ /* 0x000fe400000000ff */
[----:B------:R-:W-:-:S05]  /*95a0*/  LEA.HI.X R5, R88, UR13, R77, 0x1, P0 ;  /* 0x0000000d58057c11 */ /* 0x000fca00080f0c4d */
[----:B------:R0:W-:Y:S02]  /*95b0*/  STG.E desc[UR14][R4.64], R7 ;  /* 0x0000000704007986 */ /* 0x0001e4000c10190e */
.L_x_1215:
[----:B------:R-:W-:Y:S05]  /*95c0*/  BSYNC B0 ;  /* 0x0000000000007941 */ /* 0x000fea0003800000 */
.L_x_1214:
[----:B------:R-:W-:Y:S01]  /*95d0*/  ULDC UR11, c[0x0][0x10] ;  /* 0x00000400000b7ab9 */ /* 0x000fe20000000800 */
[----:B------:R-:W-:Y:S02]  /*95e0*/  UIADD3 UR4, UR4, 0x1, URZ ;  /* 0x0000000104047890 */ /* 0x000fe4000fffe03f */
[----:B------:R-:W-:-:S04]  /*95f0*/  UIADD3 UR6, UR11, UR6, URZ ;  /* 0x000000060b067290 */ /* 0x000fc8000fffe03f */
[----:B------:R-:W-:-:S06]  /*9600*/  UISETP.GE.AND UP0, UPT, UR6, UR5, UPT ;  /* 0x000000050600728c */ /* 0x000fcc000bf06270 */
[----:B------:R-:W-:-:S13]  /*9610*/  PLOP3.LUT P0, PT, PT, PT, UP0, 0x80, 0x0 ;  /* 0x000000000000781c */ /* 0x000fda0003f0f008 */
[----:B------:R-:W-:Y:S05]  /*9620*/  @!P0 BRA `(.L_x_1216) ;  /* 0xffffff6c00608947 */ /* 0x000fea000383ffff */
.L_x_1133:
        /* <DEDUP_REMOVED lines=19> */
.L_x_1218:
[----:B------:R-:W-:Y:S05]  /*9760*/  BSYNC B0 ;  /* 0x0000000000007941 */ /* 0x000fea0003800000 */
.L_x_1217:
        /* <DEDUP_REMOVED lines=11> */
.L_x_1220:
[----:B------:R-:W2:Y:S04]  /*9820*/  LDG.E.STRONG.GPU R5, desc[UR14][R2.64] ;  /* 0x0000000e02057981 */ /* 0x000ea8000c1ef900 */
[----:B--2---:R-:W-:Y:S01]  /*9830*/  CCTL.IVALL ;  /* 0x00000000ff00798f */ /* 0x004fe20002000000 */
[----:B------:R-:W-:Y:S05]  /*9840*/  YIELD ;  /* 0x0000000000007946 */ /* 0x000fea0003800000 */
[----:B------:R-:W-:-:S13]  /*9850*/  ISETP.NE.AND P0, PT, R5, R0, PT ;  /* 0x000000000500720c */ /* 0x000fda0003f05270 */
[----:B------:R-:W-:Y:S05]  /*9860*/  @P0 BRA `(.L_x_1220) ;  /* 0xfffffffc00ec0947 */ /* 0x000fea000383ffff */
.L_x_1219:
[----:B------:R-:W-:Y:S05]  /*9870*/  WARPSYNC.ALL ;  /* 0x0000000000007948 */ /* 0x000fea0003800000 */
[----:B------:R-:W0:Y:S08]  /*9880*/  LDC.64 R22, c[0x0][0x288] ;  /* 0x0000a200ff167b82 */ /* 0x000e300000000a00 */
[----:B------:R-:W-:Y:S01]  /*9890*/  BAR.SYNC.DEFER_BLOCKING 0x0 ;  /* 0x0000000000007b1d */ /* 0x000fe20000010000 */
[----:B0-----:R-:W-:-:S04]  /*98a0*/  LEA.HI R0, P0, R23, R22, RZ, 0x1 ;  /* 0x0000001617007211 */ /* 0x001fc800078108ff */
        /* <DEDUP_REMOVED lines=20> */
.L_x_1221:
        /* <DEDUP_REMOVED lines=23> */
.L_x_1222:
        /* <DEDUP_REMOVED lines=10> */
.L_x_5128:


//--------------------- .text._Z35group_norm_nhwc_bwd_one_pass_kernelI11Fp16IOFp32WLi512ELi70ELi560EEv26Group_norm_nhwc_bwd_params --------------------------
	.section	.text._Z35group_norm_nhwc_bwd_one_pass_kernelI11Fp16IOFp32WLi512ELi70ELi560EEv26Group_norm_nhwc_bwd_params,"ax",@progbits
	.align	128
        .global         _Z35group_norm_nhwc_bwd_one_pass_kernelI11Fp16IOFp32WLi512ELi70ELi560EEv26Group_norm_nhwc_bwd_params
        .type           _Z35group_norm_nhwc_bwd_one_pass_kernelI11Fp16IOFp32WLi512ELi70ELi560EEv26Group_norm_nhwc_bwd_params,@function
        .size           _Z35group_norm_nhwc_bwd_one_pass_kernelI11Fp16IOFp32WLi512ELi70ELi560EEv26Group_norm_nhwc_bwd_params,(.L_x_5129 - _Z35group_norm_nhwc_bwd_one_pass_kernelI11Fp16IOFp32WLi512ELi70ELi560EEv26Group_norm_nhwc_bwd_params)
        .other          _Z35group_norm_nhwc_bwd_one_pass_kernelI11Fp16IOFp32WLi512ELi70ELi560EEv26Group_norm_nhwc_bwd_params,@"STO_CUDA_ENTRY STV_DEFAULT"
_Z35group_norm_nhwc_bwd_one_pass_kernelI11Fp16IOFp32WLi512ELi70ELi560EEv26Group_norm_nhwc_bwd_params:
.text._Z35group_norm_nhwc_bwd_one_pass_kernelI11Fp16IOFp32WLi512ELi70ELi560EEv26Group_norm_nhwc_bwd_params:
        /* <DEDUP_REMOVED lines=23> */
[----:B------:R-:W-:Y:S01]  /*0170*/  UIADD3 UR12, UR5, UR12, URZ ;  /* 0x0000000c050c7290 */ /* 0x000fe2000fffe03f */
[----:B------:R-:W-:Y:S01]  /*0180*/  SHF.R.S32.HI R5, RZ, 0x5, R5 ;  /* 0x00000005ff057819 */ /* 0x000fe20000011405 */
[----:B------:R-:W-:Y:S01]  /*0190*/  UIADD3.X UR11, URZ, UR11, URZ, UP0, !UPT ;  /* 0x0000000b3f0b7290 */ /* 0x000fe200087fe43f */
[----:B------:R-:W-:Y:S01]  /*01a0*/  ULDC.64 UR6, c[0x0][0x290] ;  /* 0x0000a40000067ab9 */ /* 0x000fe20000000a00 */
[----:B------:R-:W-:-:S02]  /*01b0*/  ULEA.HI UR10, UP0, UR12, UR4, URZ, 0x1 ;  /* 0x000000040c0a7291 */ /* 0x000fc4000f81083f */
[----:B------:R-:W-:Y:S02]  /*01c0*/  USHF.R.S64 UR9, UR9, 0x1, UR11 ;  /* 0x0000000109097899 */ /* 0x000fe4000800100b */
[----:B------:R-:W-:Y:S02]  /*01d0*/  UIADD3.X UR12, URZ, UR12, URZ, UP0, !UPT ;  /* 0x0000000c3f0c7290 */ /* 0x000fe400087fe43f */
[----:B------:R-:W-:Y:S02]  /*01e0*/  USHF.R.S32.HI UR11, URZ, 0x1, UR11 ;  /* 0x000000013f0b7899 */ /* 0x000fe4000801140b */
[----:B------:R-:W-:Y:S02]  /*01f0*/  USHF.R.S64 UR10, UR10, 0x1, UR12 ;  /* 0x000000010a0a7899 */ /* 0x000fe4000800100c */
[----:B------:R-:W-:Y:S02]  /*0200*/  USHF.R.S32.HI UR12, URZ, 0x1, UR12 ;  /* 0x000000013f0c7899 */ /* 0x000fe4000801140c */
[----:B------:R-:W-:-:S02]  /*0210*/  USHF.L.U64.HI UR11, UR9, 0x2, UR11 ;  /* 0x00000002090b7899 */ /* 0x000fc4000801020b */
[----:B------:R-:W-:Y:S01]  /*0220*/  USHF.L.U64.HI UR12, UR10, 0x2, UR12 ;  /* 0x000000020a0c7899 */ /* 0x000fe2000801020c */
[----:B0-----:R-:W-:Y:S01]  /*0230*/  IMAD R2, R4, UR24, R3 ;  /* 0x0000001804027c24 */ /* 0x001fe2000f8e0203 */
[----:B------:R-:W-:Y:S01]  /*0240*/  ULDC.U8 UR25, c[0x0][0x2a4] ;  /* 0x0000a90000197ab9 */ /* 0x000fe20000000000 */
[----:B------:R-:W-:Y:S01]  /*0250*/  IMAD R3, R3, -0x23, R0 ;  /* 0xffffffdd03037824 */ /* 0x000fe200078e0200 */
[----:B------:R-:W-:Y:S02]  /*0260*/  UMOV UR4, URZ ;  /* 0x0000003f00047c82 */ /* 0x000fe40008000000 */
[----:B------:R-:W-:Y:S02]  /*0270*/  ISETP.GE.U32.AND P1, PT, R2, UR6, PT ;  /* 0x0000000602007c0c */ /* 0x000fe4000bf26070 */
[----:B------:R-:W-:Y:S02]  /*0280*/  SHF.L.U32 R3, R3, 0x1, RZ ;  /* 0x0000000103037819 */ /* 0x000fe400000006ff */
[----:B------:R-:W-:-:S02]  /*0290*/  SHF.R.S32.HI R6, RZ, 0x1f, R2 ;  /* 0x0000001fff067819 */ /* 0x000fc40000011402 */
[----:B------:R-:W-:Y:S01]  /*02a0*/  IADD3 R4, R2, 0x10, RZ ;  /* 0x0000001002047810 */ /* 0x000fe20007ffe0ff */
[----:B------:R0:W-:Y:S01]  /*02b0*/  STL [R1], R3 ;  /* 0x0000000301007387 */ /* 0x0001e20000100800 */
[----:B------:R-:W-:Y:S02]  /*02c0*/  ISETP.GE.AND.EX P1, PT, R6, UR7, PT, P1 ;  /* 0x0000000706007c0c */ /* 0x000fe4000bf26310 */
[C---:B------:R-:W-:Y:S01]  /*02d0*/  IADD3 R4, R2.reuse, 0x30, RZ ;  /* 0x0000003002047810 */ /* 0x040fe20007ffe0ff */
[----:B------:R1:W-:Y:S01]  /*02e0*/  STL [R1+0x4], R5 ;  /* 0x0000040501007387 */ /* 0x0003e20000100800 */
[C---:B------:R-:W-:Y:S02]  /*02f0*/  IADD3 R4, R2.reuse, 0x50, RZ ;  /* 0x0000005002047810 */ /* 0x040fe40007ffe0ff */
[C---:B------:R-:W-:Y:S02]  /*0300*/  IADD3 R4, R2.reuse, 0x70, RZ ;  /* 0x0000007002047810 */ /* 0x040fe40007ffe0ff */
[----:B------:R-:W-:-:S02]  /*0310*/  IADD3 R4, R2, 0x90, RZ ;  /* 0x0000009002047810 */ /* 0x000fc40007ffe0ff */
[C---:B0-----:R-:W-:Y:S02]  /*0320*/  IADD3 R3, R2.reuse, 0x20, RZ ;  /* 0x0000002002037810 */ /* 0x041fe40007ffe0ff */
[C---:B------:R-:W-:Y:S02]  /*0330*/  IADD3 R3, R2.reuse, 0x40, RZ ;  /* 0x0000004002037810 */ /* 0x040fe40007ffe0ff */
[C---:B------:R-:W-:Y:S02]  /*0340*/  IADD3 R3, R2.reuse, 0x60, RZ ;  /* 0x0000006002037810 */ /* 0x040fe40007ffe0ff */
[C---:B------:R-:W-:Y:S02]  /*0350*/  IADD3 R3, R2.reuse, 0x80, RZ ;  /* 0x0000008002037810 */ /* 0x040fe40007ffe0ff */
[----:B------:R-:W-:Y:S02]  /*0360*/  IADD3 R3, R2, 0xa0, RZ ;  /* 0x000000a002037810 */ /* 0x000fe40007ffe0ff */
[----:B------:R-:W-:-:S02]  /*0370*/  ISETP.LT.U32.AND P1, PT, R0, 0x230, !P1 ;  /* 0x000002300000780c */ /* 0x000fc40004f21070 */
[C---:B-1----:R-:W-:Y:S02]  /*0380*/  IADD3 R5, R2.reuse, 0xb0, RZ ;  /* 0x000000b002057810 */ /* 0x042fe40007ffe0ff */
[C---:B------:R-:W-:Y:S02]  /*0390*/  IADD3 R4, R2.reuse, 0xc0, RZ ;  /* 0x000000c002047810 */ /* 0x040fe40007ffe0ff */
[----:B------:R-:W-:-:S07]  /*03a0*/  IADD3 R3, R2, 0xd0, RZ ;  /* 0x000000d002037810 */ /* 0x000fce0007ffe0ff */
.L_x_1370:
[----:B------:R-:W2:Y:S01]  /*03b0*/  LDL R88, [R1] ;  /* 0x0000000001587983 */ /* 0x000ea20000100800 */
[----:B------:R-:W-:Y:S01]  /*03c0*/  ULDC UR14, c[0x0][0x2a0] ;  /* 0x0000a800000e7ab9 */ /* 0x000fe20000000800 */
[----:B0-----:R-:W-:Y:S01]  /*03d0*/  IABS R5, UR8 ;  /* 0x0000000800057c13 */ /* 0x001fe20008000000 */
[----:B------:R-:W-:Y:S01]  /*03e0*/  UMOV UR6, URZ ;  /* 0x0000003f00067c82 */ /* 0x000fe20008000000 */
[----:B------:R-:W-:Y:S01]  /*03f0*/  MOV R3, UR14 ;  /* 0x0000000e00037c02 */ /* 0x000fe20008000f00 */
[----:B------:R-:W-:Y:S01]  /*0400*/  UISETP.GE.AND UP4, UPT, UR8, URZ, UPT ;  /* 0x0000003f0800728c */ /* 0x000fe2000bf86270 */
[----:B------:R-:W-:Y:S01]  /*0410*/  R2UR UR13, R5 ;  /* 0x00000000050d72ca */ /* 0x000fe200000e0000 */
[----:B------:R-:W-:Y:S01]  /*0420*/  ULDC.64 UR18, c[0x0][0x290] ;  /* 0x0000a40000127ab9 */ /* 0x000fe20000000a00 */
[----:B------:R-:W-:Y:S01]  /*0430*/  IABS R3, R3 ;  /* 0x0000000300037213 */ /* 0x000fe20000000000 */
[----:B------:R-:W-:Y:S01]  /*0440*/  UISETP.NE.AND UP0, UPT, UR14, URZ, UPT ;  /* 0x0000003f0e00728c */ /* 0x000fe2000bf05270 */
[----:B------:R-:W-:Y:S01]  /*0450*/  IADD3 R27, R2, 0xe0, RZ ;  /* 0x000000e0021b7810 */ /* 0x000fe20007ffe0ff */
[----:B------:R-:W0:Y:S01]  /*0460*/  @P1 LDC.64 R6, c[0x0][0x288] ;  /* 0x0000a200ff061b82 */ /* 0x000e220000000a00 */
[----:B------:R-:W-:Y:S01]  /*0470*/  R2UR UR15, R3 ;  /* 0x00000000030f72ca */ /* 0x000fe200000e0000 */
[----:B------:R-:W-:Y:S01]  /*0480*/  ULDC.64 UR16, c[0x0][0x298] ;  /* 0x0000a60000107ab9 */ /* 0x000fe20000000a00 */
[----:B------:R-:W-:-:S02]  /*0490*/  ISETP.GE.U32.AND P2, PT, R27, UR18, PT ;  /* 0x000000121b007c0c */ /* 0x000fc4000bf46070 */
[----:B------:R-:W-:Y:S02]  /*04a0*/  CS2R R60, SRZ ;  /* 0x00000000003c7805 */ /* 0x000fe4000001ff00 */
[----:B------:R-:W-:Y:S02]  /*04b0*/  SHF.R.S32.HI R11, RZ, 0x1f, R27 ;  /* 0x0000001fff0b7819 */ /* 0x000fe4000001141b */
[----:B------:R-:W-:Y:S01]  /*04c0*/  IADD3 R29, R2, 0xf0, RZ ;  /* 0x000000f0021d7810 */ /* 0x000fe20007ffe0ff */
[----:B------:R-:W1:Y:S01]  /*04d0*/  @P1 LDC.64 R16, c[0x0][0x230] ;  /* 0x00008c00ff101b82 */ /* 0x000e620000000a00 */
[----:B------:R-:W-:Y:S02]  /*04e0*/  ISETP.GE.AND.EX P2, PT, R11, UR19, PT, P2 ;  /* 0x000000130b007c0c */ /* 0x000fe4000bf46320 */
[----:B------:R-:W-:Y:S02]  /*04f0*/  SHF.R.S32.HI R8, RZ, 0x1f, R2 ;  /* 0x0000001fff087819 */ /* 0x000fe40000011402 */
[----:B------:R-:W-:Y:S01]  /*0500*/  ISETP.GT.U32.OR P2, PT, R0, 0x22f, P2 ;  /* 0x0000022f0000780c */ /* 0x000fe20001744470 */
[----:B------:R-:W3:Y:S01]  /*0510*/  I2F.RP R3, UR15 ;  /* 0x0000000f00037d06 */ /* 0x000ee20008209400 */
[----:B------:R-:W-:-:S04]  /*0520*/  IADD3 R14, R2, 0x100, RZ ;  /* 0x00000100020e7810 */ /* 0x000fc80007ffe0ff */
[----:B------:R-:W-:Y:S02]  /*0530*/  ISETP.GE.U32.AND P5, PT, R14, UR18, PT ;  /* 0x000000120e007c0c */ /* 0x000fe4000bfa6070 */
[----:B------:R-:W-:-:S04]  /*0540*/  SHF.R.S32.HI R15, RZ, 0x1f, R14 ;  /* 0x0000001fff0f7819 */ /* 0x000fc8000001140e */
[----:B------:R-:W-:Y:S01]  /*0550*/  ISETP.GE.AND.EX P5, PT, R15, UR19, PT, P5 ;  /* 0x000000130f007c0c */ /* 0x000fe2000bfa6350 */
[----:B------:R-:W4:Y:S01]  /*0560*/  @!P2 LDC.64 R22, c[0x0][0x288] ;  /* 0x0000a200ff16ab82 */ /* 0x000f220000000a00 */
[----:B---3--:R-:W3:Y:S02]  /*0570*/  MUFU.RCP R3, R3 ;  /* 0x0000000300037308 */ /* 0x008ee40000001000 */
[----:B------:R-:W-:-:S05]  /*0580*/  ISETP.GT.U32.OR P5, PT, R0, 0x22f, P5 ;  /* 0x0000022f0000780c */ /* 0x000fca0002fa4470 */
[----:B------:R-:W1:Y:S01]  /*0590*/  @!P2 LDC.64 R12, c[0x0][0x230] ;  /* 0x00008c00ff0cab82 */ /* 0x000e620000000a00 */
[----:B---3--:R-:W-:Y:S01]  /*05a0*/  IADD3 R4, R3, 0xffffffe, RZ ;  /* 0x0ffffffe03047810 */ /* 0x008fe20007ffe0ff */
[----:B----4-:R-:W-:-:S05]  /*05b0*/  @!P2 IMAD R10, R11, R22, RZ ;  /* 0x000000160b0aa224 */ /* 0x010fca00078e02ff */
[----:B------:R-:W3:Y:S01]  /*05c0*/  F2I.FTZ.U32.TRUNC.NTZ R4, R4 ;  /* 0x0000000400047305 */ /* 0x000ee2000021f000 */
[----:B------:R-:W-:Y:S01]  /*05d0*/  @!P2 IMAD R23, R27, R23, R10 ;  /* 0x000000171b17a224 */ /* 0x000fe200078e020a */
[----:B---3--:R-:W-:-:S13]  /*05e0*/  R2UR UR7, R4 ;  /* 0x00000000040772ca */ /* 0x008fda00000e0000 */
[----:B------:R-:W-:-:S04]  /*05f0*/  UIADD3 UR5, URZ, -UR7, URZ ;  /* 0x800000073f057290 */ /* 0x000fc8000fffe03f */
[----:B------:R-:W-:-:S04]  /*0600*/  UIMAD UR5, UR5, UR15, URZ ;  /* 0x0000000f050572a4 */ /* 0x000fc8000f8e023f */
[----:B------:R-:W-:-:S04]  /*0610*/  UIMAD.WIDE.U32 UR6, UR7, UR5, UR6 ;  /* 0x00000005070672a5 */ /* 0x000fc8000f8e0006 */
[----:B------:R-:W-:Y:S02]  /*0620*/  UIMAD.WIDE.U32 UR6, UR7, UR13, URZ ;  /* 0x0000000d070672a5 */ /* 0x000fe4000f8e003f */
[----:B------:R-:W-:Y:S02]  /*0630*/  ULOP3.LUT UR6, UR8, UR14, URZ, 0x3c, !UPT ;  /* 0x0000000e08067292 */ /* 0x000fe4000f8e3c3f */
[----:B------:R-:W-:Y:S02]  /*0640*/  UIADD3 UR5, -UR7, URZ, URZ ;  /* 0x0000003f07057290 */ /* 0x000fe4000fffe13f */
[----:B------:R-:W-:Y:S02]  /*0650*/  UISETP.GE.AND UP5, UPT, UR6, URZ, UPT ;  /* 0x0000003f0600728c */ /* 0x000fe4000bfa6270 */
[----:B------:R-:W-:Y:S02]  /*0660*/  UIMAD UR5, UR15, UR5, UR13 ;  /* 0x000000050f0572a4 */ /* 0x000fe4000f8e020d */
[----:B------:R-:W-:-:S02]  /*0670*/  ULOP3.LUT UR13, URZ, UR14, URZ, 0x33, !UPT ;  /* 0x0000000e3f0d7292 */ /* 0x000fc4000f8e333f */
[----:B------:R-:W-:-:S11]  /*0680*/  UISETP.GT.U32.AND UP2, UPT, UR15, UR5, UPT ;  /* 0x000000050f00728c */ /* 0x000fd6000bf44070 */
[----:B------:R-:W-:Y:S02]  /*0690*/  @!UP2 UIADD3 UR5, UR5, -UR15, URZ ;  /* 0x8000000f0505a290 */ /* 0x000fe4000fffe03f */
[----:B------:R-:W-:Y:S02]  /*06a0*/  @!UP2 UIADD3 UR7, UR7, 0x1, URZ ;  /* 0x000000010707a890 */ /* 0x000fe4000fffe03f */
[----:B------:R-:W-:Y:S02]  /*06b0*/  UIADD3 UR6, UR5, -UR15, URZ ;  /* 0x8000000f05067290 */ /* 0x000fe4000fffe03f */
[----:B------:R-:W-:Y:S02]  /*06c0*/  UISETP.GT.U32.AND UP3, UPT, UR15, UR5, UPT ;  /* 0x000000050f00728c */ /* 0x000fe4000bf64070 */
[----:B------:R-:W-:Y:S02]  /*06d0*/  UISETP.GE.U32.AND UP1, UPT, UR5, UR15, UPT ;  /* 0x0000000f0500728c */ /* 0x000fe4000bf26070 */
[----:B------:R-:W-:-:S04]  /*06e0*/  USEL UR5, UR6, UR5, !UP3 ;  /* 0x0000000506057287 */ /* 0x000fc8000d800000 */
[----:B------:R-:W-:-:S04]  /*06f0*/  @!UP4 UIADD3 UR5, -UR5, URZ, URZ ;  /* 0x0000003f0505c290 */ /* 0x000fc8000fffe13f */
[----:B------:R-:W-:Y:S02]  /*0700*/  USEL UR14, UR13, UR5, !UP0 ;  /* 0x000000050d0e7287 */ /* 0x000fe4000c000000 */
[----:B------:R-:W-:Y:S02]  /*0710*/  @UP1 UIADD3 UR7, UR7, 0x1, URZ ;  /* 0x0000000107071890 */ /* 0x000fe4000fffe03f */
[----:B------:R-:W-:Y:S02]  /*0720*/  UIMAD UR15, UR14, 0x46, URZ ;  /* 0x000000460e0f78a4 */ /* 0x000fe4000f8e023f */
[----:B------:R-:W-:-:S04]  /*0730*/  @!UP5 UIADD3 UR7, -UR7, URZ, URZ ;  /* 0x0000003f0707d290 */ /* 0x000fc8000fffe13f */
[----:B------:R-:W-:Y:S01]  /*0740*/  USEL UR7, UR13, UR7, !UP0 ;  /* 0x000000070d077287 */ /* 0x000fe2000c000000 */
[----:B------:R-:W-:-:S03]  /*0750*/  MOV R4, UR15 ;  /* 0x0000000f00047c02 */ /* 0x000fc60008000f00 */
[----:B------:R-:W-:-:S04]  /*0760*/  USHF.R.S32.HI UR5, URZ, 0x1f, UR7 ;  /* 0x0000001f3f057899 */ /* 0x000fc80008011407 */
[----:B------:R-:W-:-:S04]  /*0770*/  UIMAD UR5, UR5, UR16, URZ ;  /* 0x00000010050572a4 */ /* 0x000fc8000f8e023f */
[----:B------:R-:W-:Y:S01]  /*0780*/  UIMAD UR5, UR7, UR17, UR5 ;  /* 0x00000011070572a4 */ /* 0x000fe2000f8e0205 */
[----:B------:R-:W-:Y:S02]  /*0790*/  CS2R R38, SRZ ;  /* 0x0000000000267805 */ /* 0x000fe4000001ff00 */
[----:B------:R-:W-:Y:S02]  /*07a0*/  CS2R R84, SRZ ;  /* 0x0000000000547805 */ /* 0x000fe4000001ff00 */
[----:B------:R-:W-:-:S04]  /*07b0*/  IADD3 R30, R2, 0x10, RZ ;  /* 0x00000010021e7810 */ /* 0x000fc80007ffe0ff */
[----:B------:R-:W-:Y:S02]  /*07c0*/  SHF.R.S32.HI R31, RZ, 0x1f, R30 ;  /* 0x0000001fff1f7819 */ /* 0x000fe4000001141e */
[----:B------:R-:W-:Y:S02]  /*07d0*/  CS2R R80, SRZ ;  /* 0x0000000000507805 */ /* 0x000fe4000001ff00 */
[----:B------:R-:W-:Y:S02]  /*07e0*/  CS2R R36, SRZ ;  /* 0x0000000000247805 */ /* 0x000fe4000001ff00 */
[----:B--2---:R-:W-:Y:S02]  /*07f0*/  SHF.R.S32.HI R3, RZ, 0x1f, R88 ;  /* 0x0000001fff037819 */ /* 0x004fe40000011458 */
[----:B------:R-:W-:-:S04]  /*0800*/  IADD3 R18, P0, R88, UR15, RZ ;  /* 0x0000000f58127c10 */ /* 0x000fc8000ff1e0ff */
[----:B------:R-:W-:Y:S01]  /*0810*/  LEA.HI.X.SX32 R19, R4, R3, 0x1, P0 ;  /* 0x0000000304137211 */ /* 0x000fe200000f0eff */
[----:B0-----:R-:W-:Y:S01]  /*0820*/  @P1 IMAD R4, R8, R6, RZ ;  /* 0x0000000608041224 */ /* 0x001fe200078e02ff */
[----:B------:R-:W-:Y:S01]  /*0830*/  MOV R3, UR16 ;  /* 0x0000001000037c02 */ /* 0x000fe20008000f00 */
[----:B------:R-:W0:Y:S01]  /*0840*/  @P1 LDC.64 R8, c[0x0][0x228] ;  /* 0x00008a00ff081b82 */ /* 0x000e220000000a00 */
[----:B------:R-:W-:Y:S01]  /*0850*/  ISETP.GE.U32.AND P0, PT, R29, UR18, PT ;  /* 0x000000121d007c0c */ /* 0x000fe2000bf06070 */
[----:B------:R-:W-:Y:S01]  /*0860*/  @P1 IMAD R7, R2, R7, R4 ;  /* 0x0000000702071224 */ /* 0x000fe200078e0204 */
[----:B------:R-:W-:Y:S01]  /*0870*/  CS2R R78, SRZ ;  /* 0x00000000004e7805 */ /* 0x000fe2000001ff00 */
[----:B------:R-:W-:Y:S01]  /*0880*/  IMAD.WIDE.U32 R18, R3, UR7, R18 ;  /* 0x0000000703127c25 */ /* 0x000fe2000f8e0012 */
[----:B------:R-:W-:Y:S02]  /*0890*/  SHF.R.S32.HI R3, RZ, 0x1f, R29 ;  /* 0x0000001fff037819 */ /* 0x000fe4000001141d */
[----:B------:R-:W-:Y:S01]  /*08a0*/  CS2R R76, SRZ ;  /* 0x00000000004c7805 */ /* 0x000fe2000001ff00 */
[----:B------:R-:W-:Y:S01]  /*08b0*/  HFMA2.MMA R75, -RZ, RZ, 0, 0 ;  /* 0x00000000ff4b7435 */ /* 0x000fe200000001ff */
[----:B------:R-:W-:-:S02]  /*08c0*/  MOV R52, RZ ;  /* 0x000000ff00347202 */ /* 0x000fc40000000f00 */
[----:B------:R-:W-:Y:S02]  /*08d0*/  CS2R R62, SRZ ;  /* 0x00000000003e7805 */ /* 0x000fe4000001ff00 */
[----:B------:R-:W-:Y:S02]  /*08e0*/  ISETP.GE.AND.EX P0, PT, R3, UR19, PT, P0 ;  /* 0x0000001303007c0c */ /* 0x000fe4000bf06300 */
[----:B------:R-:W-:Y:S02]  /*08f0*/  CS2R R50, SRZ ;  /* 0x0000000000327805 */ /* 0x000fe4000001ff00 */
[----:B------:R-:W-:Y:S02]  /*0900*/  IADD3 R21, R19, UR5, RZ ;  /* 0x0000000513157c10 */ /* 0x000fe4000fffe0ff */
[----:B------:R-:W-:Y:S02]  /*0910*/  CS2R R64, SRZ ;  /* 0x0000000000407805 */ /* 0x000fe4000001ff00 */
[----:B------:R-:W-:-:S02]  /*0920*/  @P1 MOV R20, R18 ;  /* 0x0000001200141202 */ /* 0x000fc40000000f00 */
[----:B------:R-:W-:Y:S02]  /*0930*/  CS2R R66, SRZ ;  /* 0x0000000000427805 */ /* 0x000fe4000001ff00 */
[----:B------:R-:W-:Y:S02]  /*0940*/  ISETP.GT.U32.OR P0, PT, R0, 0x22f, P0 ;  /* 0x0000022f0000780c */ /* 0x000fe40000704470 */
[----:B------:R-:W-:Y:S02]  /*0950*/  CS2R R48, SRZ ;  /* 0x0000000000307805 */ /* 0x000fe4000001ff00 */
[----:B------:R-:W-:Y:S01]  /*0960*/  @!P2 MOV R10, R18 ;  /* 0x00000012000aa202 */ /* 0x000fe20000000f00 */
[----:B------:R-:W-:Y:S01]  /*0970*/  @P1 IMAD.WIDE.U32 R4, R2, R6, R20 ;  /* 0x0000000602041225 */ /* 0x000fe200078e0014 */
[----:B------:R-:W-:Y:S02]  /*0980*/  @!P2 MOV R11, R21 ;  /* 0x00000015000ba202 */ /* 0x000fe40000000f00 */
[----:B------:R-:W-:-:S02]  /*0990*/  CS2R R68, SRZ ;  /* 0x0000000000447805 */ /* 0x000fc4000001ff00 */
[----:B------:R-:W-:Y:S02]  /*09a0*/  CS2R R72, SRZ ;  /* 0x0000000000487805 */ /* 0x000fe4000001ff00 */
[----:B------:R-:W-:Y:S02]  /*09b0*/  CS2R R46, SRZ ;  /* 0x00000000002e7805 */ /* 0x000fe4000001ff00 */
[----:B------:R-:W-:Y:S01]  /*09c0*/  @P1 IADD3 R5, R5, R7, RZ ;  /* 0x0000000705051210 */ /* 0x000fe20007ffe0ff */
[----:B------:R-:W-:Y:S01]  /*09d0*/  @!P2 IMAD.WIDE.U32 R10, R27, R22, R10 ;  /* 0x000000161b0aa225 */ /* 0x000fe200078e000a */
[C---:B------:R-:W-:Y:S01]  /*09e0*/  @P1 SHF.L.U32 R25, R4.reuse, 0x1, RZ ;  /* 0x0000000104191819 */ /* 0x040fe200000006ff */
[----:B------:R-:W2:Y:S01]  /*09f0*/  @!P2 LDC.64 R6, c[0x0][0x228] ;  /* 0x00008a00ff06ab82 */ /* 0x000ea20000000a00 */
[----:B------:R-:W-:Y:S02]  /*0a00*/  @P1 SHF.L.U64.HI R26, R4, 0x1, R5 ;  /* 0x00000001041a1819 */ /* 0x000fe40000010205 */
[----:B------:R-:W-:-:S02]  /*0a10*/  CS2R R44, SRZ ;  /* 0x00000000002c7805 */ /* 0x000fc4000001ff00 */
[C---:B-1----:R-:W-:Y:S02]  /*0a20*/  @P1 IADD3 R16, P3, R25.reuse, R16, RZ ;  /* 0x0000001019101210 */ /* 0x042fe40007f7e0ff */
[----:B------:R-:W-:Y:S02]  /*0a30*/  CS2R R42, SRZ ;  /* 0x00000000002a7805 */ /* 0x000fe4000001ff00 */
[----:B------:R-:W-:Y:S02]  /*0a40*/  IADD3 R22, R2, 0x110, RZ ;  /* 0x0000011002167810 */ /* 0x000fe40007ffe0ff */
[----:B------:R-:W-:Y:S02]  /*0a50*/  CS2R R82, SRZ ;  /* 0x0000000000527805 */ /* 0x000fe4000001ff00 */
[----:B------:R-:W-:Y:S01]  /*0a60*/  @P1 IADD3.X R17, R26, R17, RZ, P3, !PT ;  /* 0x000000111a111210 */ /* 0x000fe20001ffe4ff */
[----:B------:R-:W1:Y:S01]  /*0a70*/  @!P0 LDC.64 R4, c[0x0][0x288] ;  /* 0x0000a200ff048b82 */ /* 0x000e620000000a00 */
[----:B0-----:R-:W-:Y:S01]  /*0a80*/  @P1 IADD3 R24, P3, R25, R8, RZ ;  /* 0x0000000819181210 */ /* 0x001fe20007f7e0ff */
[----:B------:R-:W-:Y:S01]  /*0a90*/  ULDC.64 UR16, c[0x0][0x290] ;  /* 0x0000a40000107ab9 */ /* 0x000fe20000000a00 */
[----:B------:R-:W-:Y:S01]  /*0aa0*/  @!P2 IADD3 R11, R11, R23, RZ ;  /* 0x000000170b0ba210 */ /* 0x000fe20007ffe0ff */
[----:B------:R2:W3:Y:S01]  /*0ab0*/  @P1 LDG.E R61, desc[UR22][R16.64] ;  /* 0x00000016103d1981 */ /* 0x0004e2000c1e1900 */
[----:B------:R-:W-:Y:S01]  /*0ac0*/  ISETP.GE.U32.AND P4, PT, R22, UR18, PT ;  /* 0x0000001216007c0c */ /* 0x000fe2000bf86070 */
[----:B------:R-:W-:Y:S01]  /*0ad0*/  HFMA2.MMA R86, -RZ, RZ, 0, 0 ;  /* 0x00000000ff567435 */ /* 0x000fe200000001ff */
[----:B------:R-:W-:-:S02]  /*0ae0*/  SHF.R.S32.HI R23, RZ, 0x1f, R22 ;  /* 0x0000001fff177819 */ /* 0x000fc40000011416 */
[----:B------:R-:W-:Y:S02]  /*0af0*/  CS2R R40, SRZ ;  /* 0x0000000000287805 */ /* 0x000fe4000001ff00 */
[----:B------:R-:W-:Y:S02]  /*0b00*/  @P1 IADD3.X R25, R26, R9, RZ, P3, !PT ;  /* 0x000000091a191210 */ /* 0x000fe40001ffe4ff */
[----:B------:R-:W-:Y:S02]  /*0b10*/  CS2R R70, SRZ ;  /* 0x0000000000467805 */ /* 0x000fe4000001ff00 */
[C---:B------:R-:W-:Y:S01]  /*0b20*/  @!P2 SHF.L.U32 R9, R10.reuse, 0x1, RZ ;  /* 0x000000010a09a819 */ /* 0x040fe200000006ff */
[----:B------:R-:W-:Y:S01]  /*0b30*/  ULDC.64 UR6, c[0x0][0x248] ;  /* 0x0000920000067ab9 */ /* 0x000fe20000000a00 */
[----:B------:R-:W-:Y:S01]  /*0b40*/  @!P2 SHF.L.U64.HI R28, R10, 0x1, R11 ;  /* 0x000000010a1ca819 */ /* 0x000fe2000001020b */
[----:B------:R0:W5:Y:S01]  /*0b50*/  @P1 LDG.E R60, desc[UR22][R24.64] ;  /* 0x00000016183c1981 */ /* 0x000162000c1e1900 */
[----:B------:R-:W-:Y:S01]  /*0b60*/  ISETP.GE.AND.EX P4, PT, R23, UR19, PT, P4 ;  /* 0x0000001317007c0c */ /* 0x000fe2000bf86340 */
[----:B------:R-:W0:Y:S01]  /*0b70*/  @!P5 LDC.64 R10, c[0x0][0x288] ;  /* 0x0000a200ff0adb82 */ /* 0x000e220000000a00 */
[----:B--2---:R-:W-:-:S02]  /*0b80*/  @!P2 IADD3 R16, P6, R9, R6, RZ ;  /* 0x000000060910a210 */ /* 0x004fc40007fde0ff */
[----:B------:R-:W-:Y:S02]  /*0b90*/  ISETP.GT.U32.OR P4, PT, R0, 0x22f, P4 ;  /* 0x0000022f0000780c */ /* 0x000fe40002784470 */
[----:B------:R-:W-:Y:S01]  /*0ba0*/  @!P2 IADD3 R26, P3, R9, R12, RZ ;  /* 0x0000000c091aa210 */ /* 0x000fe20007f7e0ff */
[----:B-1----:R-:W-:Y:S02]  /*0bb0*/  @!P0 IMAD R6, R3, R4, RZ ;  /* 0x0000000403068224 */ /* 0x002fe400078e02ff */
[----:B------:R-:W1:Y:S01]  /*0bc0*/  @!P0 LDC.64 R8, c[0x0][0x230] ;  /* 0x00008c00ff088b82 */ /* 0x000e620000000a00 */
[C---:B------:R-:W-:Y:S01]  /*0bd0*/  @!P2 IADD3.X R17, R28.reuse, R7, RZ, P6, !PT ;  /* 0x000000071c11a210 */ /* 0x040fe200037fe4ff */
[C---:B------:R-:W-:Y:S01]  /*0be0*/  @!P0 IMAD R3, R29.reuse, R5, R6 ;  /* 0x000000051d038224 */ /* 0x040fe200078e0206 */
[----:B------:R-:W-:Y:S02]  /*0bf0*/  @!P2 IADD3.X R27, R28, R13, RZ, P3, !PT ;  /* 0x0000000d1c1ba210 */ /* 0x000fe40001ffe4ff */
[----:B------:R-:W-:Y:S01]  /*0c00*/  @!P0 MOV R6, R18 ;  /* 0x0000001200068202 */ /* 0x000fe20000000f00 */
[----:B------:R2:W5:Y:S01]  /*0c10*/  @!P2 LDG.E R85, desc[UR22][R16.64] ;  /* 0x000000161055a981 */ /* 0x000562000c1e1900 */
[----:B------:R-:W-:Y:S01]  /*0c20*/  @!P0 MOV R7, R21 ;  /* 0x0000001500078202 */ /* 0x000fe20000000f00 */
[----:B------:R-:W4:Y:S02]  /*0c30*/  @!P0 LDC.64 R12, c[0x0][0x228] ;  /* 0x00008a00ff0c8b82 */ /* 0x000f240000000a00 */
[----:B------:R4:W5:Y:S01]  /*0c40*/  @!P2 LDG.E R38, desc[UR22][R26.64] ;  /* 0x000000161a26a981 */ /* 0x000962000c1e1900 */
[----:B------:R-:W-:-:S05]  /*0c50*/  @!P0 IMAD.WIDE.U32 R4, R29, R4, R6 ;  /* 0x000000041d048225 */ /* 0x000fca00078e0006 */
[----:B------:R-:W4:Y:S01]  /*0c60*/  @!P4 LDC.64 R6, c[0x0][0x288] ;  /* 0x0000a200ff06cb82 */ /* 0x000f220000000a00 */
[----:B------:R-:W-:Y:S02]  /*0c70*/  @!P0 IADD3 R5, R5, R3, RZ ;  /* 0x0000000305058210 */ /* 0x000fe40007ffe0ff */
[----:B------:R-:W-:Y:S01]  /*0c80*/  IADD3 R3, R2, 0x120, RZ ;  /* 0x0000012002037810 */ /* 0x000fe20007ffe0ff */
[----:B0-----:R-:W-:Y:S01]  /*0c90*/  @!P5 IMAD R24, R15, R10, RZ ;  /* 0x0000000a0f18d224 */ /* 0x001fe200078e02ff */
[C---:B------:R-:W-:Y:S02]  /*0ca0*/  @!P0 SHF.L.U32 R15, R4.reuse, 0x1, RZ ;  /* 0x00000001040f8819 */ /* 0x040fe400000006ff */
[----:B------:R-:W-:Y:S02]  /*0cb0*/  @!P0 SHF.L.U64.HI R28, R4, 0x1, R5 ;  /* 0x00000001041c8819 */ /* 0x000fe40000010205 */
[----:B------:R-:W-:Y:S01]  /*0cc0*/  ISETP.GE.U32.AND P2, PT, R3, UR18, PT ;  /* 0x0000001203007c0c */ /* 0x000fe2000bf46070 */
[----:B------:R-:W0:Y:S01]  /*0cd0*/  @!P5 LDC.64 R4, c[0x0][0x230] ;  /* 0x00008c00ff04db82 */ /* 0x000e220000000a00 */
[----:B------:R-:W-:Y:S01]  /*0ce0*/  SHF.R.S32.HI R32, RZ, 0x1f, R3 ;  /* 0x0000001fff207819 */ /* 0x000fe20000011403 */
[----:B------:R-:W-:Y:S01]  /*0cf0*/  @!P5 IMAD R29, R14, R11, R24 ;  /* 0x0000000b0e1dd224 */ /* 0x000fe200078e0218 */
[----:B--2---:R-:W-:-:S02]  /*0d00*/  @!P5 MOV R16, R18 ;  /* 0x000000120010d202 */ /* 0x004fc40000000f00 */
[----:B------:R-:W-:Y:S02]  /*0d10*/  ISETP.GE.AND.EX P2, PT, R32, UR19, PT, P2 ;  /* 0x0000001320007c0c */ /* 0x000fe4000bf46320 */
[----:B------:R-:W-:Y:S02]  /*0d20*/  @!P5 MOV R17, R21 ;  /* 0x000000150011d202 */ /* 0x000fe40000000f00 */
[C---:B-1----:R-:W-:Y:S02]  /*0d30*/  @!P0 IADD3 R24, P3, R15.reuse, R8, RZ ;  /* 0x000000080f188210 */ /* 0x042fe40007f7e0ff */
[----:B------:R-:W-:Y:S01]  /*0d40*/  ISETP.GT.U32.OR P2, PT, R0, 0x22f, P2 ;  /* 0x0000022f0000780c */ /* 0x000fe20001744470 */
[----:B------:R-:W-:Y:S01]  /*0d50*/  @!P5 IMAD.WIDE.U32 R10, R14, R10, R16 ;  /* 0x0000000a0e0ad225 */ /* 0x000fe200078e0010 */
[C---:B------:R-:W-:Y:S02]  /*0d60*/  @!P0 IADD3.X R25, R28.reuse, R9, RZ, P3, !PT ;  /* 0x000000091c198210 */ /* 0x040fe40001ffe4ff */
[----:B----4-:R-:W-:Y:S01]  /*0d70*/  @!P0 IADD3 R16, P3, R15, R12, RZ ;  /* 0x0000000c0f108210 */ /* 0x010fe20007f7e0ff */
[----:B------:R-:W-:Y:S01]  /*0d80*/  @!P4 IMAD R8, R23, R6, RZ ;  /* 0x000000061708c224 */ /* 0x000fe200078e02ff */
[----:B------:R-:W-:Y:S01]  /*0d90*/  @!P5 IADD3 R9, R11, R29, RZ ;  /* 0x0000001d0b09d210 */ /* 0x000fe20007ffe0ff */
[----:B------:R-:W1:Y:S01]  /*0da0*/  @!P5 LDC.64 R14, c[0x0][0x228] ;  /* 0x00008a00ff0edb82 */ /* 0x000e620000000a00 */
[----:B------:R-:W-:Y:S01]  /*0db0*/  @!P0 IADD3.X R17, R28, R13, RZ, P3, !PT ;  /* 0x0000000d1c118210 */ /* 0x000fe20001ffe4ff */
[----:B------:R0:W5:Y:S01]  /*0dc0*/  @!P0 LDG.E R39, desc[UR22][R24.64] ;  /* 0x0000001618278981 */ /* 0x000162000c1e1900 */
[----:B------:R-:W-:Y:S01]  /*0dd0*/  ISETP.GE.U32.AND P3, PT, R30, UR18, PT ;  /* 0x000000121e007c0c */ /* 0x000fe2000bf66070 */
[----:B------:R-:W-:Y:S01]  /*0de0*/  @!P4 IMAD R29, R22, R7, R8 ;  /* 0x00000007161dc224 */ /* 0x000fe200078e0208 */
[----:B------:R-:W-:Y:S01]  /*0df0*/  @!P5 SHF.L.U64.HI R28, R10, 0x1, R9 ;  /* 0x000000010a1cd819 */ /* 0x000fe20000010209 */
[----:B------:R2:W5:Y:S01]  /*0e00*/  @!P0 LDG.E R80, desc[UR22][R16.64] ;  /* 0x0000001610508981 */ /* 0x000562000c1e1900 */
[----:B------:R-:W-:Y:S01]  /*0e10*/  ISETP.GE.AND.EX P3, PT, R31, UR19, PT, P3 ;  /* 0x000000131f007c0c */ /* 0x000fe2000bf66330 */
[----:B------:R-:W2:Y:S01]  /*0e20*/  @!P2 LDC.64 R8, c[0x0][0x288] ;  /* 0x0000a200ff08ab82 */ /* 0x000ea20000000a00 */
[----:B------:R-:W-:-:S02]  /*0e30*/  @!P4 MOV R26, R18 ;  /* 0x00000012001ac202 */ /* 0x000fc40000000f00 */
[----:B------:R-:W-:Y:S02]  /*0e40*/  @!P4 MOV R27, R21 ;  /* 0x00000015001bc202 */ /* 0x000fe40000000f00 */
[----:B------:R-:W-:-:S03]  /*0e50*/  @!P5 SHF.L.U32 R23, R10, 0x1, RZ ;  /* 0x000000010a17d819 */ /* 0x000fc600000006ff */
[----:B------:R-:W4:Y:S01]  /*0e60*/  @!P4 LDC.64 R12, c[0x0][0x230] ;  /* 0x00008c00ff0ccb82 */ /* 0x000f220000000a00 */
[----:B------:R-:W-:Y:S01]  /*0e70*/  ISETP.GT.U32.OR P3, PT, R0, 0x22f, P3 ;  /* 0x0000022f0000780c */ /* 0x000fe20001f64470 */
[----:B------:R-:W-:Y:S01]  /*0e80*/  @!P4 IMAD.WIDE.U32 R6, R22, R6, R26 ;  /* 0x000000061606c225 */ /* 0x000fe200078e001a */
[----:B0-----:R-:W-:-:S04]  /*0e90*/  @!P5 IADD3 R24, P6, R23, R4, RZ ;  /* 0x000000041718d210 */ /* 0x001fc80007fde0ff */
[----:B------:R-:W-:Y:S01]  /*0ea0*/  @!P5 IADD3.X R25, R28, R5, RZ, P6, !PT ;  /* 0x000000051c19d210 */ /* 0x000fe200037fe4ff */
[----:B------:R-:W0:Y:S01]  /*0eb0*/  @!P4 LDC.64 R10, c[0x0][0x228] ;  /* 0x00008a00ff0acb82 */ /* 0x000e220000000a00 */
[----:B------:R-:W-:Y:S02]  /*0ec0*/  @!P4 IADD3 R5, R7, R29, RZ ;  /* 0x0000001d0705c210 */ /* 0x000fe40007ffe0ff */
[----:B-1----:R-:W-:Y:S01]  /*0ed0*/  @!P5 IADD3 R22, P0, R23, R14, RZ ;  /* 0x0000000e1716d210 */ /* 0x002fe20007f1e0ff */
[----:B------:R1:W5:Y:S01]  /*0ee0*/  @!P5 LDG.E R36, desc[UR22][R24.64] ;  /* 0x000000161824d981 */ /* 0x000362000c1e1900 */
[----:B------:R-:W-:-:S03]  /*0ef0*/  @!P4 SHF.L.U64.HI R26, R6, 0x1, R5 ;  /* 0x00000001061ac819 */ /* 0x000fc60000010205 */
[----:B------:R-:W0:Y:S01]  /*0f00*/  @!P3 LDC.64 R4, c[0x0][0x288] ;  /* 0x0000a200ff04bb82 */ /* 0x000e220000000a00 */
[----:B------:R-:W-:Y:S01]  /*0f10*/  @!P4 SHF.L.U32 R27, R6, 0x1, RZ ;  /* 0x00000001061bc819 */ /* 0x000fe200000006ff */
[----:B--2---:R-:W-:Y:S01]  /*0f20*/  @!P2 IMAD R16, R32, R8, RZ ;  /* 0x000000082010a224 */ /* 0x004fe200078e02ff */
[----:B------:R-:W-:-:S05]  /*0f30*/  @!P5 IADD3.X R23, R28, R15, RZ, P0, !PT ;  /* 0x0000000f1c17d210 */ /* 0x000fca00007fe4ff */
[----:B------:R-:W2:Y:S01]  /*0f40*/  @!P2 LDC.64 R6, c[0x0][0x230] ;  /* 0x00008c00ff06ab82 */ /* 0x000ea20000000a00 */
[----:B----4-:R-:W-:Y:S02]  /*0f50*/  @!P4 IADD3 R12, P0, R27, R12, RZ ;  /* 0x0000000c1b0cc210 */ /* 0x010fe40007f1e0ff */
[----:B------:R-:W-:Y:S01]  /*0f60*/  IADD3 R32, R2, 0x20, RZ ;  /* 0x0000002002207810 */ /* 0x000fe20007ffe0ff */
[----:B-1----:R-:W-:Y:S01]  /*0f70*/  @!P2 IMAD R25, R3, R9, R16 ;  /* 0x000000090319a224 */ /* 0x002fe200078e0210 */
[----:B------:R-:W-:Y:S01]  /*0f80*/  @!P4 IADD3.X R13, R26, R13, RZ, P0, !PT ;  /* 0x0000000d1a0dc210 */ /* 0x000fe200007fe4ff */
[----:B------:R-:W5:Y:S01]  /*0f90*/  @!P5 LDG.E R78, desc[UR22][R22.64] ;  /* 0x00000016164ed981 */ /* 0x000f62000c1e1900 */
[----:B------:R-:W-:Y:S01]  /*0fa0*/  SHF.R.S32.HI R24, RZ, 0x1f, R32 ;  /* 0x0000001fff187819 */ /* 0x000fe20000011420 */
[----:B------:R-:W1:Y:S01]  /*0fb0*/  @!P2 LDC.64 R14, c[0x0][0x228] ;  /* 0x00008a00ff0eab82 */ /* 0x000e620000000a00 */
[----:B------:R-:W-:Y:S01]  /*0fc0*/  ISETP.GE.U32.AND P0, PT, R32, UR18, PT ;  /* 0x0000001220007c0c */ /* 0x000fe2000bf06070 */
[----:B------:R4:W5:Y:S01]  /*0fd0*/  @!P4 LDG.E R37, desc[UR22][R12.64] ;  /* 0x000000160c25c981 */ /* 0x000962000c1e1900 */
[----:B------:R-:W-:-:S02]  /*0fe0*/  @!P2 MOV R16, R18 ;  /* 0x000000120010a202 */ /* 0x000fc40000000f00 */
[----:B------:R-:W-:Y:S02]  /*0ff0*/  @!P2 MOV R17, R21 ;  /* 0x000000150011a202 */ /* 0x000fe40000000f00 */
[----:B------:R-:W-:Y:S01]  /*1000*/  ISETP.GE.AND.EX P0, PT, R24, UR19, PT, P0 ;  /* 0x0000001318007c0c */ /* 0x000fe2000bf06300 */
[----:B------:R-:W-:-:S03]  /*1010*/  @!P2 IMAD.WIDE.U32 R8, R3, R8, R16 ;  /* 0x000000080308a225 */ /* 0x000fc600078e0010 */
[----:B------:R-:W-:Y:S01]  /*1020*/  ISETP.GT.U32.OR P0, PT, R0, 0x22f, P0 ;  /* 0x0000022f0000780c */ /* 0x000fe20000704470 */
[----:B----4-:R-:W4:Y:S01]  /*1030*/  @!P3 LDC.64 R12, c[0x0][0x230] ;  /* 0x00008c00ff0cbb82 */ /* 0x010f220000000a00 */
[----:B0-----:R-:W-:Y:S01]  /*1040*/  @!P4 IADD3 R10, P5, R27, R10, RZ ;  /* 0x0000000a1b0ac210 */ /* 0x001fe20007fbe0ff */
[----:B------:R-:W-:Y:S01]  /*1050*/  @!P3 IMAD R16, R31, R4, RZ ;  /* 0x000000041f10b224 */ /* 0x000fe200078e02ff */
[----:B------:R-:W-:Y:S02]  /*1060*/  @!P2 IADD3 R9, R9, R25, RZ ;  /* 0x000000190909a210 */ /* 0x000fe40007ffe0ff */
[----:B------:R-:W-:Y:S02]  /*1070*/  IADD3 R31, R2, 0x30, RZ ;  /* 0x00000030021f7810 */ /* 0x000fe40007ffe0ff */
[----:B------:R-:W-:Y:S02]  /*1080*/  @!P2 SHF.L.U32 R3, R8, 0x1, RZ ;  /* 0x000000010803a819 */ /* 0x000fe400000006ff */
[----:B------:R-:W-:-:S02]  /*1090*/  @!P4 IADD3.X R11, R26, R11, RZ, P5, !PT ;  /* 0x0000000b1a0bc210 */ /* 0x000fc40002ffe4ff */
[----:B------:R-:W-:Y:S02]  /*10a0*/  @!P2 SHF.L.U64.HI R22, R8, 0x1, R9 ;  /* 0x000000010816a819 */ /* 0x000fe40000010209 */
[----:B------:R-:W-:Y:S01]  /*10b0*/  SHF.R.S32.HI R26, RZ, 0x1f, R31 ;  /* 0x0000001fff1a7819 */ /* 0x000fe2000001141f */
[----:B------:R-:W-:Y:S01]  /*10c0*/  @!P3 IMAD R23, R30, R5, R16 ;  /* 0x000000051e17b224 */ /* 0x000fe200078e0210 */
[----:B------:R-:W-:Y:S01]  /*10d0*/  ISETP.GE.U32.AND P5, PT, R31, UR18, PT ;  /* 0x000000121f007c0c */ /* 0x000fe2000bfa6070 */
[----:B------:R0:W5:Y:S01]  /*10e0*/  @!P4 LDG.E R77, desc[UR22][R10.64] ;  /* 0x000000160a4dc981 */ /* 0x000162000c1e1900 */
[----:B--2---:R-:W-:Y:S02]  /*10f0*/  @!P2 IADD3 R8, P6, R3, R6, RZ ;  /* 0x000000060308a210 */ /* 0x004fe40007fde0ff */
[----:B------:R-:W-:Y:S02]  /*1100*/  ISETP.GE.AND.EX P5, PT, R26, UR19, PT, P5 ;  /* 0x000000131a007c0c */ /* 0x000fe4000bfa6350 */
[----:B------:R-:W-:-:S02]  /*1110*/  @!P2 IADD3.X R9, R22, R7, RZ, P6, !PT ;  /* 0x000000071609a210 */ /* 0x000fc400037fe4ff */
[----:B------:R-:W2:Y:S01]  /*1120*/  @!P0 LDC.64 R6, c[0x0][0x288] ;  /* 0x0000a200ff068b82 */ /* 0x000ea20000000a00 */
[----:B------:R-:W-:Y:S02]  /*1130*/  @!P3 MOV R16, R18 ;  /* 0x000000120010b202 */ /* 0x000fe40000000f00 */
[----:B------:R-:W-:Y:S02]  /*1140*/  @!P3 MOV R17, R21 ;  /* 0x000000150011b202 */ /* 0x000fe40000000f00 */
[----:B------:R-:W-:Y:S02]  /*1150*/  ISETP.GT.U32.OR P5, PT, R0, 0x22f, P5 ;  /* 0x0000022f0000780c */ /* 0x000fe40002fa4470 */
[----:B-1----:R-:W-:Y:S01]  /*1160*/  @!P2 IADD3 R14, P4, R3, R14, RZ ;  /* 0x0000000e030ea210 */ /* 0x002fe20007f9e0ff */
[----:B0-----:R-:W0:Y:S01]  /*1170*/  @!P3 LDC.64 R10, c[0x0][0x228] ;  /* 0x00008a00ff0abb82 */ /* 0x001e220000000a00 */
[----:B------:R-:W-:Y:S01]  /*1180*/  HFMA2.MMA R3, -RZ, RZ, 0, 0 ;  /* 0x00000000ff037435 */ /* 0x000fe200000001ff */
[----:B------:R-:W-:Y:S01]  /*1190*/  @!P3 IMAD.WIDE.U32 R4, R30, R4, R16 ;  /* 0x000000041e04b225 */ /* 0x000fe200078e0010 */
[----:B------:R-:W-:-:S02]  /*11a0*/  IADD3 R30, R2, 0x40, RZ ;  /* 0x00000040021e7810 */ /* 0x000fc40007ffe0ff */
[----:B------:R-:W-:Y:S02]  /*11b0*/  @!P2 IADD3.X R15, R22, R15, RZ, P4, !PT ;  /* 0x0000000f160fa210 */ /* 0x000fe400027fe4ff */
[----:B------:R-:W-:Y:S01]  /*11c0*/  SHF.R.S32.HI R25, RZ, 0x1f, R30 ;  /* 0x0000001fff197819 */ /* 0x000fe2000001141e */
[----:B------:R-:W1:Y:S01]  /*11d0*/  @!P0 LDC.64 R16, c[0x0][0x228] ;  /* 0x00008a00ff108b82 */ /* 0x000e620000000a00 */
[----:B------:R-:W-:Y:S01]  /*11e0*/  ISETP.GE.U32.AND P4, PT, R30, UR18, PT ;  /* 0x000000121e007c0c */ /* 0x000fe2000bf86070 */
[----:B------:R-:W5:Y:S01]  /*11f0*/  @!P2 LDG.E R75, desc[UR22][R14.64] ;  /* 0x000000160e4ba981 */ /* 0x000f62000c1e1900 */
[----:B------:R-:W-:-:S03]  /*1200*/  @!P3 IADD3 R5, R5, R23, RZ ;  /* 0x000000170505b210 */ /* 0x000fc60007ffe0ff */
[----:B------:R4:W5:Y:S01]  /*1210*/  @!P2 LDG.E R3, desc[UR22][R8.64] ;  /* 0x000000160803a981 */ /* 0x000962000c1e1900 */
[----:B------:R-:W-:Y:S02]  /*1220*/  ISETP.GE.AND.EX P4, PT, R25, UR19, PT, P4 ;  /* 0x0000001319007c0c */ /* 0x000fe4000bf86340 */
[C---:B------:R-:W-:Y:S02]  /*1230*/  @!P3 SHF.L.U32 R23, R4.reuse, 0x1, RZ ;  /* 0x000000010417b819 */ /* 0x040fe400000006ff */
[----:B------:R-:W-:Y:S02]  /*1240*/  @!P3 SHF.L.U64.HI R22, R4, 0x1, R5 ;  /* 0x000000010416b819 */ /* 0x000fe40000010205 */
[----:B------:R-:W1:Y:S01]  /*1250*/  @!P0 LDC.64 R4, c[0x0][0x230] ;  /* 0x00008c00ff048b82 */ /* 0x000e620000000a00 */
[----:B------:R-:W-:-:S07]  /*1260*/  ISETP.GT.U32.OR P4, PT, R0, 0x22f, P4 ;  /* 0x0000022f0000780c */ /* 0x000fce0002784470 */
[----:B----4-:R-:W4:Y:S01]  /*1270*/  @!P5 LDC.64 R8, c[0x0][0x288] ;  /* 0x0000a200ff08db82 */ /* 0x010f220000000a00 */
[C---:B------:R-:W-:Y:S01]  /*1280*/  @!P3 IADD3 R12, P6, R23.reuse, R12, RZ ;  /* 0x0000000c170cb210 */ /* 0x040fe20007fde0ff */
[----:B--2---:R-:W-:Y:S01]  /*1290*/  @!P0 IMAD R24, R24, R6, RZ ;  /* 0x0000000618188224 */ /* 0x004fe200078e02ff */
[----:B------:R-:W-:Y:S02]  /*12a0*/  @!P0 MOV R14, R18 ;  /* 0x00000012000e8202 */ /* 0x000fe40000000f00 */
[----:B------:R-:W-:Y:S02]  /*12b0*/  @!P0 MOV R15, R21 ;  /* 0x00000015000f8202 */ /* 0x000fe40000000f00 */
[----:B0-----:R-:W-:Y:S01]  /*12c0*/  @!P3 IADD3 R10, P2, R23, R10, RZ ;  /* 0x0000000a170ab210 */ /* 0x001fe20007f5e0ff */
[----:B------:R-:W-:Y:S01]  /*12d0*/  @!P0 IMAD R23, R32, R7, R24 ;  /* 0x0000000720178224 */ /* 0x000fe200078e0218 */
[----:B------:R-:W-:Y:S01]  /*12e0*/  @!P3 IADD3.X R13, R22, R13, RZ, P6, !PT ;  /* 0x0000000d160db210 */ /* 0x000fe200037fe4ff */
[----:B------:R-:W-:Y:S01]  /*12f0*/  @!P0 IMAD.WIDE.U32 R6, R32, R6, R14 ;  /* 0x0000000620068225 */ /* 0x000fe200078e000e */
[----:B------:R-:W-:-:S03]  /*1300*/  @!P3 IADD3.X R11, R22, R11, RZ, P2, !PT ;  /* 0x0000000b160bb210 */ /* 0x000fc600017fe4ff */
[----:B------:R0:W5:Y:S01]  /*1310*/  @!P3 LDG.E R52, desc[UR22][R12.64] ;  /* 0x000000160c34b981 */ /* 0x000162000c1e1900 */
[----:B------:R-:W-:Y:S02]  /*1320*/  @!P0 IADD3 R15, R7, R23, RZ ;  /* 0x00000017070f8210 */ /* 0x000fe40007ffe0ff */
[----:B------:R-:W-:Y:S01]  /*1330*/  IADD3 R29, R2, 0x50, RZ ;  /* 0x00000050021d7810 */ /* 0x000fe20007ffe0ff */
[----:B------:R2:W5:Y:S01]  /*1340*/  @!P3 LDG.E R63, desc[UR22][R10.64] ;  /* 0x000000160a3fb981 */ /* 0x000562000c1e1900 */
[C---:B------:R-:W-:Y:S01]  /*1350*/  @!P0 SHF.L.U32 R7, R6.reuse, 0x1, RZ ;  /* 0x0000000106078819 */ /* 0x040fe200000006ff */
[----:B0-----:R-:W2:Y:S01]  /*1360*/  @!P4 LDC.64 R12, c[0x0][0x288] ;  /* 0x0000a200ff0ccb82 */ /* 0x001ea20000000a00 */
[----:B------:R-:W-:Y:S01]  /*1370*/  @!P0 SHF.L.U64.HI R22, R6, 0x1, R15 ;  /* 0x0000000106168819 */ /* 0x000fe2000001020f */
[----:B----4-:R-:W-:Y:S01]  /*1380*/  @!P5 IMAD R6, R26, R8, RZ ;  /* 0x000000081a06d224 */ /* 0x010fe200078e02ff */
[----:B------:R-:W-:Y:S02]  /*1390*/  SHF.R.S32.HI R32, RZ, 0x1f, R29 ;  /* 0x0000001fff207819 */ /* 0x000fe4000001141d */
[----:B------:R-:W-:Y:S01]  /*13a0*/  ISETP.GE.U32.AND P3, PT, R29, UR18, PT ;  /* 0x000000121d007c0c */ /* 0x000fe2000bf66070 */
[----:B------:R-:W-:Y:S01]  /*13b0*/  @!P5 IMAD R23, R31, R9, R6 ;  /* 0x000000091f17d224 */ /* 0x000fe200078e0206 */
[C---:B-1----:R-:W-:Y:S01]  /*13c0*/  @!P0 IADD3 R4, P6, R7.reuse, R4, RZ ;  /* 0x0000000407048210 */ /* 0x042fe20007fde0ff */
[----:B------:R-:W0:Y:S01]  /*13d0*/  @!P5 LDC.64 R14, c[0x0][0x230] ;  /* 0x00008c00ff0edb82 */ /* 0x000e220000000a00 */
[----:B------:R-:W-:-:S02]  /*13e0*/  @!P0 IADD3 R16, P2, R7, R16, RZ ;  /* 0x0000001007108210 */ /* 0x000fc40007f5e0ff */
[----:B------:R-:W-:Y:S02]  /*13f0*/  ISETP.GE.AND.EX P3, PT, R32, UR19, PT, P3 ;  /* 0x0000001320007c0c */ /* 0x000fe4000bf66330 */
[----:B------:R-:W-:Y:S02]  /*1400*/  @!P5 MOV R6, R18 ;  /* 0x000000120006d202 */ /* 0x000fe40000000f00 */
[----:B------:R-:W-:Y:S02]  /*1410*/  @!P5 MOV R7, R21 ;  /* 0x000000150007d202 */ /* 0x000fe40000000f00 */
[----:B------:R-:W-:Y:S02]  /*1420*/  ISETP.GT.U32.OR P3, PT, R0, 0x22f, P3 ;  /* 0x0000022f0000780c */ /* 0x000fe40001f64470 */
[----:B------:R-:W-:Y:S01]  /*1430*/  @!P0 IADD3.X R5, R22, R5, RZ, P6, !PT ;  /* 0x0000000516058210 */ /* 0x000fe200037fe4ff */
[----:B------:R-:W-:Y:S01]  /*1440*/  @!P5 IMAD.WIDE.U32 R8, R31, R8, R6 ;  /* 0x000000081f08d225 */ /* 0x000fe200078e0006 */
[----:B------:R-:W-:Y:S01]  /*1450*/  IADD3 R31, R2, 0x60, RZ ;  /* 0x00000060021f7810 */ /* 0x000fe20007ffe0ff */
[----:B------:R-:W1:Y:S01]  /*1460*/  @!P5 LDC.64 R6, c[0x0][0x228] ;  /* 0x00008a00ff06db82 */ /* 0x000e620000000a00 */
[----:B------:R-:W-:Y:S01]  /*1470*/  @!P0 IADD3.X R17, R22, R17, RZ, P2, !PT ;  /* 0x0000001116118210 */ /* 0x000fe200017fe4ff */
[----:B------:R4:W5:Y:S01]  /*1480*/  @!P0 LDG.E R50, desc[UR22][R4.64] ;  /* 0x0000001604328981 */ /* 0x000962000c1e1900 */
[----:B------:R-:W-:-:S02]  /*1490*/  @!P5 IADD3 R9, R9, R23, RZ ;  /* 0x000000170909d210 */ /* 0x000fc40007ffe0ff */
[----:B------:R-:W-:Y:S01]  /*14a0*/  SHF.R.S32.HI R28, RZ, 0x1f, R31 ;  /* 0x0000001fff1c7819 */ /* 0x000fe2000001141f */
[----:B--2---:R-:W-:Y:S01]  /*14b0*/  @!P4 IMAD R10, R25, R12, RZ ;  /* 0x0000000c190ac224 */ /* 0x004fe200078e02ff */
[----:B------:R-:W-:Y:S01]  /*14c0*/  ISETP.GE.U32.AND P2, PT, R31, UR18, PT ;  /* 0x000000121f007c0c */ /* 0x000fe2000bf46070 */
[----:B------:R2:W5:Y:S01]  /*14d0*/  @!P0 LDG.E R65, desc[UR22][R16.64] ;  /* 0x0000001610418981 */ /* 0x000562000c1e1900 */
[C---:B------:R-:W-:Y:S01]  /*14e0*/  @!P5 SHF.L.U32 R25, R8.reuse, 0x1, RZ ;  /* 0x000000010819d819 */ /* 0x040fe200000006ff */
[----:B----4-:R-:W4:Y:S01]  /*14f0*/  @!P4 LDC.64 R4, c[0x0][0x230] ;  /* 0x00008c00ff04cb82 */ /* 0x010f220000000a00 */
[----:B------:R-:W-:Y:S02]  /*1500*/  @!P5 SHF.L.U64.HI R24, R8, 0x1, R9 ;  /* 0x000000010818d819 */ /* 0x000fe40000010209 */
[----:B------:R-:W-:Y:S02]  /*1510*/  ISETP.GE.AND.EX P2, PT, R28, UR19, PT, P2 ;  /* 0x000000131c007c0c */ /* 0x000fe4000bf46320 */
[----:B------:R-:W-:-:S02]  /*1520*/  @!P4 MOV R22, R18 ;  /* 0x000000120016c202 */ /* 0x000fc40000000f00 */
[----:B------:R-:W-:Y:S01]  /*1530*/  @!P4 MOV R23, R21 ;  /* 0x000000150017c202 */ /* 0x000fe20000000f00 */
[----:B------:R-:W3:Y:S01]  /*1540*/  @!P3 LDC.64 R8, c[0x0][0x288] ;  /* 0x0000a200ff08bb82 */ /* 0x000ee20000000a00 */
[----:B------:R-:W-:Y:S01]  /*1550*/  @!P4 IMAD R27, R30, R13, R10 ;  /* 0x0000000d1e1bc224 */ /* 0x000fe200078e020a */
[----:B------:R-:W-:Y:S01]  /*1560*/  ISETP.GT.U32.OR P2, PT, R0, 0x22f, P2 ;  /* 0x0000022f0000780c */ /* 0x000fe20001744470 */
[----:B------:R-:W-:-:S05]  /*1570*/  @!P4 IMAD.WIDE.U32 R12, R30, R12, R22 ;  /* 0x0000000c1e0cc225 */ /* 0x000fca00078e0016 */
[----:B------:R-:W3:Y:S01]  /*1580*/  @!P4 LDC.64 R10, c[0x0][0x228] ;  /* 0x00008a00ff0acb82 */ /* 0x000ee20000000a00 */
[----:B------:R-:W-:Y:S02]  /*1590*/  @!P4 IADD3 R13, R13, R27, RZ ;  /* 0x0000001b0d0dc210 */ /* 0x000fe40007ffe0ff */
[C---:B0-----:R-:W-:Y:S02]  /*15a0*/  @!P5 IADD3 R14, P6, R25.reuse, R14, RZ ;  /* 0x0000000e190ed210 */ /* 0x041fe40007fde0ff */
[----:B-1----:R-:W-:Y:S02]  /*15b0*/  @!P5 IADD3 R6, P0, R25, R6, RZ ;  /* 0x000000061906d210 */ /* 0x002fe40007f1e0ff */
[C---:B------:R-:W-:Y:S02]  /*15c0*/  @!P4 SHF.L.U32 R23, R12.reuse, 0x1, RZ ;  /* 0x000000010c17c819 */ /* 0x040fe400000006ff */
[----:B------:R-:W-:Y:S02]  /*15d0*/  @!P4 SHF.L.U64.HI R22, R12, 0x1, R13 ;  /* 0x000000010c16c819 */ /* 0x000fe4000001020d */
[----:B------:R-:W0:Y:S01]  /*15e0*/  @!P2 LDC.64 R12, c[0x0][0x288] ;  /* 0x0000a200ff0cab82 */ /* 0x000e220000000a00 */
[----:B------:R-:W-:-:S02]  /*15f0*/  @!P5 IADD3.X R15, R24, R15, RZ, P6, !PT ;  /* 0x0000000f180fd210 */ /* 0x000fc400037fe4ff */
[----:B------:R-:W-:Y:S02]  /*1600*/  @!P5 IADD3.X R7, R24, R7, RZ, P0, !PT ;  /* 0x000000071807d210 */ /* 0x000fe400007fe4ff */
[----:B----4-:R-:W-:Y:S01]  /*1610*/  @!P4 IADD3 R4, P0, R23, R4, RZ ;  /* 0x000000041704c210 */ /* 0x010fe20007f1e0ff */
[----:B------:R3:W5:Y:S01]  /*1620*/  @!P5 LDG.E R51, desc[UR22][R14.64] ;  /* 0x000000160e33d981 */ /* 0x000762000c1e1900 */
[----:B------:R-:W-:Y:S02]  /*1630*/  IADD3 R26, R2, 0x70, RZ ;  /* 0x00000070021a7810 */ /* 0x000fe40007ffe0ff */
[----:B------:R-:W-:Y:S01]  /*1640*/  @!P4 IADD3.X R5, R22, R5, RZ, P0, !PT ;  /* 0x000000051605c210 */ /* 0x000fe200007fe4ff */
[----:B------:R1:W5:Y:S01]  /*1650*/  @!P5 LDG.E R67, desc[UR22][R6.64] ;  /* 0x000000160643d981 */ /* 0x000362000c1e1900 */
[----:B--2---:R-:W-:Y:S02]  /*1660*/  @!P3 MOV R16, R18 ;  /* 0x000000120010b202 */ /* 0x004fe40000000f00 */
[----:B------:R-:W-:Y:S01]  /*1670*/  @!P3 MOV R17, R21 ;  /* 0x000000150011b202 */ /* 0x000fe20000000f00 */
[----:B------:R2:W5:Y:S01]  /*1680*/  @!P4 LDG.E R48, desc[UR22][R4.64] ;  /* 0x000000160430c981 */ /* 0x000562000c1e1900 */
[----:B------:R-:W-:Y:S01]  /*1690*/  SHF.R.S32.HI R30, RZ, 0x1f, R26 ;  /* 0x0000001fff1e7819 */ /* 0x000fe2000001141a */
[----:B---3--:R-:W-:Y:S01]  /*16a0*/  @!P3 IMAD R14, R32, R8, RZ ;  /* 0x00000008200eb224 */ /* 0x008fe200078e02ff */
[----:B------:R-:W-:-:S02]  /*16b0*/  ISETP.GE.U32.AND P0, PT, R26, UR18, PT ;  /* 0x000000121a007c0c */ /* 0x000fc4000bf06070 */
[----:B------:R-:W-:Y:S01]  /*16c0*/  @!P4 IADD3 R10, P5, R23, R10, RZ ;  /* 0x0000000a170ac210 */ /* 0x000fe20007fbe0ff */
[----:B-1----:R-:W1:Y:S01]  /*16d0*/  @!P3 LDC.64 R6, c[0x0][0x230] ;  /* 0x00008c00ff06bb82 */ /* 0x002e620000000a00 */
[C---:B------:R-:W-:Y:S01]  /*16e0*/  @!P3 IMAD R23, R29.reuse, R9, R14 ;  /* 0x000000091d17b224 */ /* 0x040fe200078e020e */
[----:B------:R-:W-:Y:S01]  /*16f0*/  ISETP.GE.AND.EX P0, PT, R30, UR19, PT, P0 ;  /* 0x000000131e007c0c */ /* 0x000fe2000bf06300 */
[----:B------:R-:W-:-:S03]  /*1700*/  @!P3 IMAD.WIDE.U32 R8, R29, R8, R16 ;  /* 0x000000081d08b225 */ /* 0x000fc600078e0010 */
[----:B------:R-:W-:Y:S02]  /*1710*/  ISETP.GT.U32.OR P0, PT, R0, 0x22f, P0 ;  /* 0x0000022f0000780c */ /* 0x000fe40000704470 */
[----:B------:R-:W3:Y:S01]  /*1720*/  @!P3 LDC.64 R14, c[0x0][0x228] ;  /* 0x00008a00ff0ebb82 */ /* 0x000ee20000000a00 */
[----:B------:R-:W-:Y:S02]  /*1730*/  @!P3 IADD3 R9, R9, R23, RZ ;  /* 0x000000170909b210 */ /* 0x000fe40007ffe0ff */
[----:B------:R-:W-:Y:S01]  /*1740*/  @!P4 IADD3.X R11, R22, R11, RZ, P5, !PT ;  /* 0x0000000b160bc210 */ /* 0x000fe20002ffe4ff */
[----:B0-----:R-:W-:Y:S01]  /*1750*/  @!P2 IMAD R16, R28, R12, RZ ;  /* 0x0000000c1c10a224 */ /* 0x001fe200078e02ff */
[C---:B------:R-:W-:Y:S02]  /*1760*/  @!P3 SHF.L.U32 R23, R8.reuse, 0x1, RZ ;  /* 0x000000010817b819 */ /* 0x040fe400000006ff */
[----:B------:R-:W-:Y:S01]  /*1770*/  @!P3 SHF.L.U64.HI R22, R8, 0x1, R9 ;  /* 0x000000010816b819 */ /* 0x000fe20000010209 */
[----:B--2---:R-:W0:Y:S01]  /*1780*/  @!P2 LDC.64 R4, c[0x0][0x230] ;  /* 0x00008c00ff04ab82 */ /* 0x004e220000000a00 */
[----:B------:R-:W-:Y:S01]  /*1790*/  @!P2 IMAD R25, R31, R13, R16 ;  /* 0x0000000d1f19a224 */ /* 0x000fe200078e0210 */
[----:B------:R2:W5:Y:S01]  /*17a0*/  @!P4 LDG.E R69, desc[UR22][R10.64] ;  /* 0x000000160a45c981 */ /* 0x000562000c1e1900 */
[----:B------:R-:W-:-:S05]  /*17b0*/  @!P2 MOV R16, R18 ;  /* 0x000000120010a202 */ /* 0x000fca0000000f00 */
[----:B------:R-:W4:Y:S01]  /*17c0*/  @!P2 LDC.64 R8, c[0x0][0x228] ;  /* 0x00008a00ff08ab82 */ /* 0x000f220000000a00 */
[----:B------:R-:W-:Y:S02]  /*17d0*/  @!P2 MOV R17, R21 ;  /* 0x000000150011a202 */ /* 0x000fe40000000f00 */
[----:B------:R-:W-:-:S05]  /*17e0*/  IADD3 R28, R2, 0x80, RZ ;  /* 0x00000080021c7810 */ /* 0x000fca0007ffe0ff */
[----:B--2---:R-:W2:Y:S01]  /*17f0*/  @!P0 LDC.64 R10, c[0x0][0x288] ;  /* 0x0000a200ff0a8b82 */ /* 0x004ea20000000a00 */
[----:B-1----:R-:W-:Y:S01]  /*1800*/  @!P3 IADD3 R6, P5, R23, R6, RZ ;  /* 0x000000061706b210 */ /* 0x002fe20007fbe0ff */
[----:B------:R-:W-:Y:S01]  /*1810*/  @!P2 IMAD.WIDE.U32 R12, R31, R12, R16 ;  /* 0x0000000c1f0ca225 */ /* 0x000fe200078e0010 */
[----:B------:R-:W-:Y:S02]  /*1820*/  SHF.R.S32.HI R29, RZ, 0x1f, R28 ;  /* 0x0000001fff1d7819 */ /* 0x000fe4000001141c */
[----:B------:R-:W-:Y:S02]  /*1830*/  ISETP.GE.U32.AND P4, PT, R28, UR18, PT ;  /* 0x000000121c007c0c */ /* 0x000fe4000bf86070 */
[----:B------:R-:W-:Y:S02]  /*1840*/  @!P3 IADD3.X R7, R22, R7, RZ, P5, !PT ;  /* 0x000000071607b210 */ /* 0x000fe40002ffe4ff */
[----:B------:R-:W-:Y:S02]  /*1850*/  ISETP.GE.AND.EX P4, PT, R29, UR19, PT, P4 ;  /* 0x000000131d007c0c */ /* 0x000fe4000bf86340 */
[----:B---3--:R-:W-:Y:S01]  /*1860*/  @!P3 IADD3 R14, P5, R23, R14, RZ ;  /* 0x0000000e170eb210 */ /* 0x008fe20007fbe0ff */
[----:B------:R1:W5:Y:S01]  /*1870*/  @!P3 LDG.E R49, desc[UR22][R6.64] ;  /* 0x000000160631b981 */ /* 0x000362000c1e1900 */
[----:B------:R-:W-:-:S02]  /*1880*/  @!P2 IADD3 R13, R13, R25, RZ ;  /* 0x000000190d0da210 */ /* 0x000fc40007ffe0ff */
[----:B------:R-:W-:Y:S02]  /*1890*/  ISETP.GT.U32.OR P4, PT, R0, 0x22f, P4 ;  /* 0x0000022f0000780c */ /* 0x000fe40002784470 */
[----:B------:R-:W-:Y:S02]  /*18a0*/  @!P3 IADD3.X R15, R22, R15, RZ, P5, !PT ;  /* 0x0000000f160fb210 */ /* 0x000fe40002ffe4ff */
[C---:B------:R-:W-:Y:S02]  /*18b0*/  @!P2 SHF.L.U32 R17, R12.reuse, 0x1, RZ ;  /* 0x000000010c11a819 */ /* 0x040fe400000006ff */
[----:B------:R-:W-:Y:S01]  /*18c0*/  @!P2 SHF.L.U64.HI R16, R12, 0x1, R13 ;  /* 0x000000010c10a819 */ /* 0x000fe2000001020d */
[----:B-1----:R-:W1:Y:S01]  /*18d0*/  @!P0 LDC.64 R6, c[0x0][0x230] ;  /* 0x00008c00ff068b82 */ /* 0x002e620000000a00 */
[----:B------:R-:W-:Y:S01]  /*18e0*/  IADD3 R27, R2, 0x90, RZ ;  /* 0x00000090021b7810 */ /* 0x000fe20007ffe0ff */
[----:B------:R3:W5:Y:S01]  /*18f0*/  @!P3 LDG.E R72, desc[UR22][R14.64] ;  /* 0x000000160e48b981 */ /* 0x000762000c1e1900 */
[----:B0-----:R-:W-:-:S02]  /*1900*/  @!P2 IADD3 R4, P5, R17, R4, RZ ;  /* 0x000000041104a210 */ /* 0x001fc40007fbe0ff */
[----:B----4-:R-:W-:-:S03]  /*1910*/  @!P2 IADD3 R8, P6, R17, R8, RZ ;  /* 0x000000081108a210 */ /* 0x010fc60007fde0ff */
[----:B------:R-:W0:Y:S01]  /*1920*/  @!P0 LDC.64 R12, c[0x0][0x228] ;  /* 0x00008a00ff0c8b82 */ /* 0x000e220000000a00 */
[----:B------:R-:W-:Y:S02]  /*1930*/  SHF.R.S32.HI R25, RZ, 0x1f, R27 ;  /* 0x0000001fff197819 */ /* 0x000fe4000001141b */
[----:B------:R-:W-:Y:S02]  /*1940*/  ISETP.GE.U32.AND P3, PT, R27, UR18, PT ;  /* 0x000000121b007c0c */ /* 0x000fe4000bf66070 */
[C---:B------:R-:W-:Y:S02]  /*1950*/  @!P2 IADD3.X R5, R16.reuse, R5, RZ, P5, !PT ;  /* 0x000000051005a210 */ /* 0x040fe40002ffe4ff */
[----:B------:R-:W-:Y:S01]  /*1960*/  @!P2 IADD3.X R9, R16, R9, RZ, P6, !PT ;  /* 0x000000091009a210 */ /* 0x000fe200037fe4ff */
[----:B--2---:R-:W-:Y:S01]  /*1970*/  @!P0 IMAD R22, R30, R10, RZ ;  /* 0x0000000a1e168224 */ /* 0x004fe200078e02ff */
[----:B------:R-:W-:Y:S01]  /*1980*/  ISETP.GE.AND.EX P3, PT, R25, UR19, PT, P3 ;  /* 0x0000001319007c0c */ /* 0x000fe2000bf66330 */
[----:B---3--:R-:W2:Y:S01]  /*1990*/  @!P4 LDC.64 R14, c[0x0][0x288] ;  /* 0x0000a200ff0ecb82 */ /* 0x008ea20000000a00 */
[----:B------:R-:W-:-:S02]  /*19a0*/  @!P0 MOV R16, R18 ;  /* 0x0000001200108202 */ /* 0x000fc40000000f00 */
[----:B------:R-:W-:Y:S01]  /*19b0*/  @!P0 MOV R17, R21 ;  /* 0x0000001500118202 */ /* 0x000fe20000000f00 */
[----:B------:R-:W-:Y:S01]  /*19c0*/  @!P0 IMAD R11, R26, R11, R22 ;  /* 0x0000000b1a0b8224 */ /* 0x000fe200078e0216 */
[----:B------:R-:W-:Y:S01]  /*19d0*/  ISETP.GT.U32.OR P3, PT, R0, 0x22f, P3 ;  /* 0x0000022f0000780c */ /* 0x000fe20001f64470 */
[----:B------:R3:W5:Y:S01]  /*19e0*/  @!P2 LDG.E R46, desc[UR22][R4.64] ;  /* 0x00000016042ea981 */ /* 0x000762000c1e1900 */
[----:B------:R-:W-:-:S03]  /*19f0*/  @!P0 IMAD.WIDE.U32 R16, R26, R10, R16 ;  /* 0x0000000a1a108225 */ /* 0x000fc600078e0010 */
[----:B------:R4:W5:Y:S02]  /*1a00*/  @!P2 LDG.E R73, desc[UR22][R8.64] ;  /* 0x000000160849a981 */ /* 0x000964000c1e1900 */
[----:B------:R-:W-:Y:S02]  /*1a10*/  @!P0 IADD3 R17, R17, R11, RZ ;  /* 0x0000000b11118210 */ /* 0x000fe40007ffe0ff */
[----:B------:R-:W-:Y:S01]  /*1a20*/  @!P0 SHF.L.U32 R11, R16, 0x1, RZ ;  /* 0x00000001100b8819 */ /* 0x000fe200000006ff */
[----:B---3--:R-:W3:Y:S03]  /*1a30*/  @!P4 LDC.64 R4, c[0x0][0x230] ;  /* 0x00008c00ff04cb82 */ /* 0x008ee60000000a00 */
[C---:B-1----:R-:W-:Y:S02]  /*1a40*/  @!P0 IADD3 R6, P5, R11.reuse, R6, RZ ;  /* 0x000000060b068210 */ /* 0x042fe40007fbe0ff */
[----:B0-----:R-:W-:-:S03]  /*1a50*/  @!P0 IADD3 R12, P6, R11, R12, RZ ;  /* 0x0000000c0b0c8210 */ /* 0x001fc60007fde0ff */
[----:B------:R-:W0:Y:S01]  /*1a60*/  @!P3 LDC.64 R10, c[0x0][0x288] ;  /* 0x0000a200ff0abb82 */ /* 0x000e220000000a00 */
[----:B------:R-:W-:Y:S02]  /*1a70*/  @!P0 SHF.L.U64.HI R16, R16, 0x1, R17 ;  /* 0x0000000110108819 */ /* 0x000fe40000010211 */
[----:B------:R-:W-:-:S05]  /*1a80*/  IADD3 R26, R2, 0xa0, RZ ;  /* 0x000000a0021a7810 */ /* 0x000fca0007ffe0ff */
[----:B----4-:R-:W1:Y:S01]  /*1a90*/  @!P4 LDC.64 R8, c[0x0][0x228] ;  /* 0x00008a00ff08cb82 */ /* 0x010e620000000a00 */
[C---:B------:R-:W-:Y:S02]  /*1aa0*/  @!P0 IADD3.X R7, R16.reuse, R7, RZ, P5, !PT ;  /* 0x0000000710078210 */ /* 0x040fe40002ffe4ff */
[----:B------:R-:W-:Y:S01]  /*1ab0*/  @!P0 IADD3.X R13, R16, R13, RZ, P6, !PT ;  /* 0x0000000d100d8210 */ /* 0x000fe200037fe4ff */
[----:B--2---:R-:W-:Y:S01]  /*1ac0*/  @!P4 IMAD R22, R29, R14, RZ ;  /* 0x0000000e1d16c224 */ /* 0x004fe200078e02ff */
[----:B------:R-:W-:Y:S01]  /*1ad0*/  SHF.R.S32.HI R24, RZ, 0x1f, R26 ;  /* 0x0000001fff187819 */ /* 0x000fe2000001141a */
[----:B------:R2:W5:Y:S01]  /*1ae0*/  @!P0 LDG.E R47, desc[UR22][R6.64] ;  /* 0x00000016062f8981 */ /* 0x000562000c1e1900 */
[----:B------:R-:W-:Y:S02]  /*1af0*/  ISETP.GE.U32.AND P2, PT, R26, UR18, PT ;  /* 0x000000121a007c0c */ /* 0x000fe4000bf46070 */
[----:B------:R-:W-:Y:S02]  /*1b00*/  @!P4 MOV R16, R18 ;  /* 0x000000120010c202 */ /* 0x000fe40000000f00 */
[----:B------:R-:W-:Y:S01]  /*1b10*/  @!P4 MOV R17, R21 ;  /* 0x000000150011c202 */ /* 0x000fe20000000f00 */
[----:B------:R-:W-:Y:S01]  /*1b20*/  @!P4 IMAD R15, R28, R15, R22 ;  /* 0x0000000f1c0fc224 */ /* 0x000fe200078e0216 */
[----:B------:R-:W-:Y:S01]  /*1b30*/  ISETP.GE.AND.EX P2, PT, R24, UR19, PT, P2 ;  /* 0x0000001318007c0c */ /* 0x000fe2000bf46320 */
[----:B------:R4:W5:Y:S01]  /*1b40*/  @!P0 LDG.E R76, desc[UR22][R12.64] ;  /* 0x000000160c4c8981 */ /* 0x000962000c1e1900 */
[----:B------:R-:W-:-:S02]  /*1b50*/  @!P4 IMAD.WIDE.U32 R16, R28, R14, R16 ;  /* 0x0000000e1c10c225 */ /* 0x000fc400078e0010 */
[----:B------:R-:W-:Y:S01]  /*1b60*/  ISETP.GT.U32.OR P2, PT, R0, 0x22f, P2 ;  /* 0x0000022f0000780c */ /* 0x000fe20001744470 */
[----:B--2---:R-:W2:Y:S01]  /*1b70*/  @!P3 LDC.64 R6, c[0x0][0x230] ;  /* 0x00008c00ff06bb82 */ /* 0x004ea20000000a00 */
[----:B------:R-:W-:Y:S02]  /*1b80*/  IADD3 R23, R2, 0xb0, RZ ;  /* 0x000000b002177810 */ /* 0x000fe40007ffe0ff */
[----:B------:R-:W-:Y:S02]  /*1b90*/  @!P4 IADD3 R15, R17, R15, RZ ;  /* 0x0000000f110fc210 */ /* 0x000fe40007ffe0ff */
[----:B------:R-:W-:-:S03]  /*1ba0*/  @!P4 SHF.L.U32 R17, R16, 0x1, RZ ;  /* 0x000000011011c819 */ /* 0x000fc600000006ff */
[----:B----4-:R-:W4:Y:S01]  /*1bb0*/  @!P3 LDC.64 R12, c[0x0][0x228] ;  /* 0x00008a00ff0cbb82 */ /* 0x010f220000000a00 */
[----:B------:R-:W-:Y:S01]  /*1bc0*/  @!P4 SHF.L.U64.HI R22, R16, 0x1, R15 ;  /* 0x000000011016c819 */ /* 0x000fe2000001020f */
[----:B0-----:R-:W-:Y:S01]  /*1bd0*/  @!P3 IMAD R16, R25, R10, RZ ;  /* 0x0000000a1910b224 */ /* 0x001fe200078e02ff */
[----:B------:R-:W-:Y:S02]  /*1be0*/  SHF.R.S32.HI R28, RZ, 0x1f, R23 ;  /* 0x0000001fff1c7819 */ /* 0x000fe40000011417 */
[----:B------:R-:W-:Y:S01]  /*1bf0*/  ISETP.GE.U32.AND P5, PT, R23, UR18, PT ;  /* 0x0000001217007c0c */ /* 0x000fe2000bfa6070 */
[----:B------:R-:W-:Y:S01]  /*1c00*/  @!P3 IMAD R11, R27, R11, R16 ;  /* 0x0000000b1b0bb224 */ /* 0x000fe200078e0210 */
[C---:B---3--:R-:W-:Y:S01]  /*1c10*/  @!P4 IADD3 R4, P6, R17.reuse, R4, RZ ;  /* 0x000000041104c210 */ /* 0x048fe20007fde0ff */
[----:B------:R-:W0:Y:S01]  /*1c20*/  @!P2 LDC.64 R14, c[0x0][0x288] ;  /* 0x0000a200ff0eab82 */ /* 0x000e220000000a00 */
[----:B-1----:R-:W-:Y:S02]  /*1c30*/  @!P4 IADD3 R8, P0, R17, R8, RZ ;  /* 0x000000081108c210 */ /* 0x002fe40007f1e0ff */
[----:B------:R-:W-:-:S02]  /*1c40*/  ISETP.GE.AND.EX P5, PT, R28, UR19, PT, P5 ;  /* 0x000000131c007c0c */ /* 0x000fc4000bfa6350 */
[----:B------:R-:W-:Y:S02]  /*1c50*/  @!P3 MOV R16, R18 ;  /* 0x000000120010b202 */ /* 0x000fe40000000f00 */
[----:B------:R-:W-:Y:S02]  /*1c60*/  @!P3 MOV R17, R21 ;  /* 0x000000150011b202 */ /* 0x000fe40000000f00 */
[----:B------:R-:W-:Y:S01]  /*1c70*/  ISETP.GT.U32.OR P5, PT, R0, 0x22f, P5 ;  /* 0x0000022f0000780c */ /* 0x000fe20002fa4470 */
[----:B------:R-:W-:Y:S01]  /*1c80*/  @!P3 IMAD.WIDE.U32 R16, R27, R10, R16 ;  /* 0x0000000a1b10b225 */ /* 0x000fe200078e0010 */
[C---:B------:R-:W-:Y:S02]  /*1c90*/  @!P4 IADD3.X R5, R22.reuse, R5, RZ, P6, !PT ;  /* 0x000000051605c210 */ /* 0x040fe400037fe4ff */
[----:B------:R-:W-:Y:S02]  /*1ca0*/  @!P4 IADD3.X R9, R22, R9, RZ, P0, !PT ;  /* 0x000000091609c210 */ /* 0x000fe400007fe4ff */
[----:B------:R-:W-:Y:S01]  /*1cb0*/  @!P3 IADD3 R17, R17, R11, RZ ;  /* 0x0000000b1111b210 */ /* 0x000fe20007ffe0ff */
[----:B------:R1:W5:Y:S01]  /*1cc0*/  @!P4 LDG.E R44, desc[UR22][R4.64] ;  /* 0x00000016042cc981 */ /* 0x000362000c1e1900 */
[----:B------:R-:W-:-:S03]  /*1cd0*/  @!P3 SHF.L.U32 R11, R16, 0x1, RZ ;  /* 0x00000001100bb819 */ /* 0x000fc600000006ff */
[----:B------:R3:W5:Y:S01]  /*1ce0*/  @!P4 LDG.E R79, desc[UR22][R8.64] ;  /* 0x00000016084fc981 */ /* 0x000762000c1e1900 */
[C---:B--2---:R-:W-:Y:S02]  /*1cf0*/  @!P3 IADD3 R6, P0, R11.reuse, R6, RZ ;  /* 0x000000060b06b210 */ /* 0x044fe40007f1e0ff */
[----:B----4-:R-:W-:Y:S02]  /*1d00*/  @!P3 IADD3 R12, P4, R11, R12, RZ ;  /* 0x0000000c0b0cb210 */ /* 0x010fe40007f9e0ff */
[----:B------:R-:W2:Y:S01]  /*1d10*/  @!P5 LDC.64 R10, c[0x0][0x288] ;  /* 0x0000a200ff0adb82 */ /* 0x000ea20000000a00 */
[----:B------:R-:W-:Y:S02]  /*1d20*/  @!P3 SHF.L.U64.HI R16, R16, 0x1, R17 ;  /* 0x000000011010b819 */ /* 0x000fe40000010211 */
[----:B------:R-:W-:Y:S01]  /*1d30*/  IADD3 R27, R2, 0xc0, RZ ;  /* 0x000000c0021b7810 */ /* 0x000fe20007ffe0ff */
[----:B0-----:R-:W-:Y:S01]  /*1d40*/  @!P2 IMAD R22, R24, R14, RZ ;  /* 0x0000000e1816a224 */ /* 0x001fe200078e02ff */
[----:B------:R-:W-:-:S03]  /*1d50*/  @!P3 IADD3.X R7, R16, R7, RZ, P0, !PT ;  /* 0x000000071007b210 */ /* 0x000fc600007fe4ff */
[----:B-1----:R-:W0:Y:S01]  /*1d60*/  @!P2 LDC.64 R4, c[0x0][0x230] ;  /* 0x00008c00ff04ab82 */ /* 0x002e220000000a00 */
[----:B------:R-:W-:Y:S02]  /*1d70*/  @!P3 IADD3.X R13, R16, R13, RZ, P4, !PT ;  /* 0x0000000d100db210 */ /* 0x000fe400027fe4ff */
[----:B------:R-:W-:-:S05]  /*1d80*/  SHF.R.S32.HI R24, RZ, 0x1f, R27 ;  /* 0x0000001fff187819 */ /* 0x000fca000001141b */
[----:B---3--:R-:W1:Y:S01]  /*1d90*/  @!P2 LDC.64 R8, c[0x0][0x228] ;  /* 0x00008a00ff08ab82 */ /* 0x008e620000000a00 */
[----:B------:R-:W-:Y:S02]  /*1da0*/  ISETP.GE.U32.AND P0, PT, R27, UR18, PT ;  /* 0x000000121b007c0c */ /* 0x000fe4000bf06070 */
[----:B------:R-:W-:Y:S01]  /*1db0*/  @!P2 MOV R17, R21 ;  /* 0x000000150011a202 */ /* 0x000fe20000000f00 */
[----:B------:R-:W-:Y:S01]  /*1dc0*/  @!P2 IMAD R15, R26, R15, R22 ;  /* 0x0000000f1a0fa224 */ /* 0x000fe200078e0216 */
[----:B------:R-:W-:Y:S01]  /*1dd0*/  @!P2 MOV R16, R18 ;  /* 0x000000120010a202 */ /* 0x000fe20000000f00 */
[----:B------:R3:W5:Y:S01]  /*1de0*/  @!P3 LDG.E R45, desc[UR22][R6.64] ;  /* 0x00000016062db981 */ /* 0x000762000c1e1900 */
[----:B------:R-:W-:-:S03]  /*1df0*/  ISETP.GE.AND.EX P0, PT, R24, UR19, PT, P0 ;  /* 0x0000001318007c0c */ /* 0x000fc6000bf06300 */
[----:B------:R-:W-:Y:S01]  /*1e00*/  @!P2 IMAD.WIDE.U32 R16, R26, R14, R16 ;  /* 0x0000000e1a10a225 */ /* 0x000fe200078e0010 */
[----:B------:R-:W-:Y:S01]  /*1e10*/  IADD3 R26, R2, 0xd0, RZ ;  /* 0x000000d0021a7810 */ /* 0x000fe20007ffe0ff */
[----:B------:R4:W5:Y:S01]  /*1e20*/  @!P3 LDG.E R81, desc[UR22][R12.64] ;  /* 0x000000160c51b981 */ /* 0x000962000c1e1900 */
[----:B------:R-:W-:Y:S02]  /*1e30*/  ISETP.GT.U32.OR P0, PT, R0, 0x22f, P0 ;  /* 0x0000022f0000780c */ /* 0x000fe40000704470 */
[----:B------:R-:W-:Y:S01]  /*1e40*/  @!P2 IADD3 R17, R17, R15, RZ ;  /* 0x0000000f1111a210 */ /* 0x000fe20007ffe0ff */
[----:B---3--:R-:W3:Y:S01]  /*1e50*/  @!P5 LDC.64 R6, c[0x0][0x230] ;  /* 0x00008c00ff06db82 */ /* 0x008ee20000000a00 */
[----:B------:R-:W-:Y:S02]  /*1e60*/  SHF.R.S32.HI R25, RZ, 0x1f, R26 ;  /* 0x0000001fff197819 */ /* 0x000fe4000001141a */
[----:B------:R-:W-:Y:S01]  /*1e70*/  ISETP.GE.U32.AND P3, PT, R26, UR18, PT ;  /* 0x000000121a007c0c */ /* 0x000fe2000bf66070 */
[----:B--2---:R-:W-:Y:S01]  /*1e80*/  @!P5 IMAD R14, R28, R10, RZ ;  /* 0x0000000a1c0ed224 */ /* 0x004fe200078e02ff */
[----:B------:R-:W-:-:S02]  /*1e90*/  @!P2 SHF.L.U32 R15, R16, 0x1, RZ ;  /* 0x00000001100fa819 */ /* 0x000fc400000006ff */
[----:B------:R-:W-:Y:S01]  /*1ea0*/  @!P2 SHF.L.U64.HI R22, R16, 0x1, R17 ;  /* 0x000000011016a819 */ /* 0x000fe20000010211 */
[----:B----4-:R-:W2:Y:S01]  /*1eb0*/  @!P5 LDC.64 R12, c[0x0][0x228] ;  /* 0x00008a00ff0cdb82 */ /* 0x010ea20000000a00 */
[----:B------:R-:W-:Y:S02]  /*1ec0*/  ISETP.GE.AND.EX P3, PT, R25, UR19, PT, P3 ;  /* 0x0000001319007c0c */ /* 0x000fe4000bf66330 */
[----:B------:R-:W-:Y:S02]  /*1ed0*/  @!P5 MOV R16, R18 ;  /* 0x000000120010d202 */ /* 0x000fe40000000f00 */
[----:B------:R-:W-:Y:S02]  /*1ee0*/  @!P5 MOV R17, R21 ;  /* 0x000000150011d202 */ /* 0x000fe40000000f00 */
[----:B------:R-:W-:Y:S01]  /*1ef0*/  ISETP.GT.U32.OR P3, PT, R0, 0x22f, P3 ;  /* 0x0000022f0000780c */ /* 0x000fe20001f64470 */
[----:B------:R-:W-:Y:S01]  /*1f00*/  @!P5 IMAD R11, R23, R11, R14 ;  /* 0x0000000b170bd224 */ /* 0x000fe200078e020e */
[----:B0-----:R-:W-:Y:S01]  /*1f10*/  @!P2 IADD3 R4, P6, R15, R4, RZ ;  /* 0x000000040f04a210 */ /* 0x001fe20007fde0ff */
[----:B------:R-:W-:Y:S01]  /*1f20*/  @!P5 IMAD.WIDE.U32 R16, R23, R10, R16 ;  /* 0x0000000a1710d225 */ /* 0x000fe200078e0010 */
[----:B-1----:R-:W-:-:S02]  /*1f30*/  @!P2 IADD3 R8, P4, R15, R8, RZ ;  /* 0x000000080f08a210 */ /* 0x002fc40007f9e0ff */
[----:B------:R-:W0:Y:S02]  /*1f40*/  @!P0 LDC.64 R14, c[0x0][0x288] ;  /* 0x0000a200ff0e8b82 */ /* 0x000e240000000a00 */
[----:B------:R-:W-:Y:S02]  /*1f50*/  @!P5 IADD3 R11, R17, R11, RZ ;  /* 0x0000000b110bd210 */ /* 0x000fe40007ffe0ff */
[C---:B------:R-:W-:Y:S02]  /*1f60*/  @!P2 IADD3.X R5, R22.reuse, R5, RZ, P6, !PT ;  /* 0x000000051605a210 */ /* 0x040fe400037fe4ff */
[----:B------:R-:W-:Y:S02]  /*1f70*/  @!P2 IADD3.X R9, R22, R9, RZ, P4, !PT ;  /* 0x000000091609a210 */ /* 0x000fe400027fe4ff */
[C---:B------:R-:W-:Y:S01]  /*1f80*/  @!P5 SHF.L.U32 R23, R16.reuse, 0x1, RZ ;  /* 0x000000011017d819 */ /* 0x040fe200000006ff */
[----:B------:R1:W5:Y:S01]  /*1f90*/  @!P2 LDG.E R42, desc[UR22][R4.64] ;  /* 0x00000016042aa981 */ /* 0x000362000c1e1900 */
[----:B------:R-:W-:-:S02]  /*1fa0*/  @!P5 SHF.L.U64.HI R16, R16, 0x1, R11 ;  /* 0x000000011010d819 */ /* 0x000fc4000001020b */
[----:B------:R-:W4:Y:S01]  /*1fb0*/  @!P3 LDC.64 R10, c[0x0][0x288] ;  /* 0x0000a200ff0abb82 */ /* 0x000f220000000a00 */
[----:B------:R2:W5:Y:S01]  /*1fc0*/  @!P2 LDG.E R82, desc[UR22][R8.64] ;  /* 0x000000160852a981 */ /* 0x000562000c1e1900 */
[----:B---3--:R-:W-:-:S04]  /*1fd0*/  @!P5 IADD3 R6, P2, R23, R6, RZ ;  /* 0x000000061706d210 */ /* 0x008fc80007f5e0ff */
[----:B------:R-:W-:Y:S02]  /*1fe0*/  @!P5 IADD3.X R7, R16, R7, RZ, P2, !PT ;  /* 0x000000071007d210 */ /* 0x000fe400017fe4ff */
[----:B------:R-:W-:Y:S01]  /*1ff0*/  IADD3 R17, R2, 0x130, RZ ;  /* 0x0000013002117810 */ /* 0x000fe20007ffe0ff */
[----:B-1----:R-:W1:Y:S02]  /*2000*/  @!P0 LDC.64 R4, c[0x0][0x228] ;  /* 0x00008a00ff048b82 */ /* 0x002e640000000a00 */
[----:B------:R3:W5:Y:S01]  /*2010*/  @!P5 LDG.E R43, desc[UR22][R6.64] ;  /* 0x00000016062bd981 */ /* 0x000762000c1e1900 */
[----:B0-----:R-:W-:Y:S01]  /*2020*/  @!P0 IMAD R24, R24, R14, RZ ;  /* 0x0000000e18188224 */ /* 0x001fe200078e02ff */
[----:B--2---:R-:W-:-:S04]  /*2030*/  @!P5 IADD3 R12, P2, R23, R12, RZ ;  /* 0x0000000c170cd210 */ /* 0x004fc80007f5e0ff */
[----:B------:R-:W0:Y:S01]  /*2040*/  @!P0 LDC.64 R8, c[0x0][0x230] ;  /* 0x00008c00ff088b82 */ /* 0x000e220000000a00 */
[----:B---3--:R-:W-:Y:S02]  /*2050*/  @!P0 MOV R6, R18 ;  /* 0x0000001200068202 */ /* 0x008fe40000000f00 */
[----:B------:R-:W-:Y:S01]  /*2060*/  @!P0 MOV R7, R21 ;  /* 0x0000001500078202 */ /* 0x000fe20000000f00 */
[----:B------:R-:W-:Y:S01]  /*2070*/  @!P0 IMAD R23, R27, R15, R24 ;  /* 0x0000000f1b178224 */ /* 0x000fe200078e0218 */
[----:B------:R-:W-:Y:S02]  /*2080*/  ISETP.GE.U32.AND P4, PT, R17, UR18, PT ;  /* 0x0000001211007c0c */ /* 0x000fe4000bf86070 */
[----:B------:R-:W-:Y:S01]  /*2090*/  SHF.R.S32.HI R22, RZ, 0x1f, R17 ;  /* 0x0000001fff167819 */ /* 0x000fe20000011411 */
[----:B------:R-:W-:Y:S02]  /*20a0*/  @!P0 IMAD.WIDE.U32 R14, R27, R14, R6 ;  /* 0x0000000e1b0e8225 */ /* 0x000fe400078e0006 */
[----:B------:R-:W2:Y:S01]  /*20b0*/  @!P3 LDC.64 R6, c[0x0][0x230] ;  /* 0x00008c00ff06bb82 */ /* 0x000ea20000000a00 */
[----:B------:R-:W-:-:S02]  /*20c0*/  ISETP.GE.AND.EX P4, PT, R22, UR19, PT, P4 ;  /* 0x0000001316007c0c */ /* 0x000fc4000bf86340 */
[----:B------:R-:W-:Y:S01]  /*20d0*/  @!P5 IADD3.X R13, R16, R13, RZ, P2, !PT ;  /* 0x0000000d100dd210 */ /* 0x000fe200017fe4ff */
[----:B----4-:R-:W-:Y:S01]  /*20e0*/  @!P3 IMAD R16, R25, R10, RZ ;  /* 0x0000000a1910b224 */ /* 0x010fe200078e02ff */
[----:B------:R-:W-:-:S03]  /*20f0*/  ISETP.GT.U32.OR P4, PT, R0, 0x22f, P4 ;  /* 0x0000022f0000780c */ /* 0x000fc60002784470 */
[----:B------:R3:W5:Y:S01]  /*2100*/  @!P5 LDG.E R84, desc[UR22][R12.64] ;  /* 0x000000160c54d981 */ /* 0x000762000c1e1900 */
[----:B------:R-:W-:Y:S01]  /*2110*/  @!P3 IMAD R25, R26, R11, R16 ;  /* 0x0000000b1a19b224 */ /* 0x000fe200078e0210 */
[----:B------:R-:W-:Y:S02]  /*2120*/  IADD3 R16, R2, 0x140, RZ ;  /* 0x0000014002107810 */ /* 0x000fe40007ffe0ff */
[----:B------:R-:W-:Y:S02]  /*2130*/  @!P0 IADD3 R23, R15, R23, RZ ;  /* 0x000000170f178210 */ /* 0x000fe40007ffe0ff */
[----:B------:R-:W-:Y:S02]  /*2140*/  @!P0 SHF.L.U32 R15, R14, 0x1, RZ ;  /* 0x000000010e0f8819 */ /* 0x000fe400000006ff */
[----:B---3--:R-:W-:Y:S02]  /*2150*/  @!P3 MOV R12, R18 ;  /* 0x00000012000cb202 */ /* 0x008fe40000000f00 */
[----:B------:R-:W-:-:S02]  /*2160*/  @!P3 MOV R13, R21 ;  /* 0x00000015000db202 */ /* 0x000fc40000000f00 */
[----:B------:R-:W-:Y:S02]  /*2170*/  ISETP.GE.U32.AND P2, PT, R16, UR16, PT ;  /* 0x0000001010007c0c */ /* 0x000fe4000bf46070 */
[----:B------:R-:W-:Y:S01]  /*2180*/  SHF.R.S32.HI R24, RZ, 0x1f, R16 ;  /* 0x0000001fff187819 */ /* 0x000fe20000011410 */
[----:B------:R-:W-:Y:S01]  /*2190*/  @!P3 IMAD.WIDE.U32 R10, R26, R10, R12 ;  /* 0x0000000a1a0ab225 */ /* 0x000fe200078e000c */
[----:B------:R-:W-:Y:S01]  /*21a0*/  @!P0 SHF.L.U64.HI R23, R14, 0x1, R23 ;  /* 0x000000010e178819 */ /* 0x000fe20000010217 */
[----:B------:R-:W3:Y:S01]  /*21b0*/  @!P3 LDC.64 R12, c[0x0][0x228] ;  /* 0x00008a00ff0cbb82 */ /* 0x000ee20000000a00 */
[----:B------:R-:W-:Y:S02]  /*21c0*/  ISETP.GE.AND.EX P2, PT, R24, UR17, PT, P2 ;  /* 0x0000001118007c0c */ /* 0x000fe4000bf46320 */
[C---:B0-----:R-:W-:Y:S02]  /*21d0*/  @!P0 IADD3 R8, P6, R15.reuse, R8, RZ ;  /* 0x000000080f088210 */ /* 0x041fe40007fde0ff */
[----:B-1----:R-:W-:-:S02]  /*21e0*/  @!P0 IADD3 R4, P5, R15, R4, RZ ;  /* 0x000000040f048210 */ /* 0x002fc40007fbe0ff */
[----:B------:R-:W-:Y:S01]  /*21f0*/  @!P3 IADD3 R25, R11, R25, RZ ;  /* 0x000000190b19b210 */ /* 0x000fe20007ffe0ff */
[----:B------:R-:W0:Y:S01]  /*2200*/  @!P4 LDC.64 R14, c[0x0][0x288] ;  /* 0x0000a200ff0ecb82 */ /* 0x000e220000000a00 */
[----:B------:R-:W-:Y:S02]  /*2210*/  @!P3 SHF.L.U32 R11, R10, 0x1, RZ ;  /* 0x000000010a0bb819 */ /* 0x000fe400000006ff */
[----:B------:R-:W-:Y:S02]  /*2220*/  ISETP.GT.U32.OR P2, PT, R0, 0x22f, P2 ;  /* 0x0000022f0000780c */ /* 0x000fe40001744470 */
[----:B------:R-:W-:Y:S02]  /*2230*/  @!P0 IADD3.X R9, R23, R9, RZ, P6, !PT ;  /* 0x0000000917098210 */ /* 0x000fe400037fe4ff */
[----:B------:R-:W-:Y:S02]  /*2240*/  @!P3 SHF.L.U64.HI R25, R10, 0x1, R25 ;  /* 0x000000010a19b819 */ /* 0x000fe40000010219 */
[----:B--2---:R-:W-:Y:S01]  /*2250*/  @!P3 IADD3 R6, P6, R11, R6, RZ ;  /* 0x000000060b06b210 */ /* 0x004fe20007fde0ff */
[----:B------:R1:W5:Y:S01]  /*2260*/  @!P0 LDG.E R40, desc[UR22][R8.64] ;  /* 0x0000001608288981 */ /* 0x000362000c1e1900 */
[----:B------:R-:W-:-:S02]  /*2270*/  @!P0 IADD3.X R5, R23, R5, RZ, P5, !PT ;  /* 0x0000000517058210 */ /* 0x000fc40002ffe4ff */
[----:B------:R-:W-:-:S03]  /*2280*/  @!P3 IADD3.X R7, R25, R7, RZ, P6, !PT ;  /* 0x000000071907b210 */ /* 0x000fc600037fe4ff */
[----:B------:R2:W5:Y:S04]  /*2290*/  @!P0 LDG.E R86, desc[UR22][R4.64] ;  /* 0x0000001604568981 */ /* 0x000568000c1e1900 */
[----:B------:R4:W5:Y:S01]  /*22a0*/  @!P3 LDG.E R41, desc[UR22][R6.64] ;  /* 0x000000160629b981 */ /* 0x000962000c1e1900 */
[----:B-1----:R-:W1:Y:S01]  /*22b0*/  @!P4 LDC.64 R8, c[0x0][0x230] ;  /* 0x00008c00ff08cb82 */ /* 0x002e620000000a00 */
[----:B------:R-:W-:-:S07]  /*22c0*/  IADD3 R23, R2, 0x160, RZ ;  /* 0x0000016002177810 */ /* 0x000fce0007ffe0ff */
[----:B--2---:R-:W2:Y:S08]  /*22d0*/  @!P4 LDC.64 R4, c[0x0][0x228] ;  /* 0x00008a00ff04cb82 */ /* 0x004eb00000000a00 */
[----:B----4-:R-:W4:Y:S01]  /*22e0*/  @!P2 LDC.64 R6, c[0x0][0x288] ;  /* 0x0000a200ff06ab82 */ /* 0x010f220000000a00 */
[----:B---3--:R-:W-:Y:S01]  /*22f0*/  @!P3 IADD3 R12, P6, R11, R12, RZ ;  /* 0x0000000c0b0cb210 */ /* 0x008fe20007fde0ff */
[----:B0-----:R-:W-:Y:S01]  /*2300*/  @!P4 IMAD R26, R22, R14, RZ ;  /* 0x0000000e161ac224 */ /* 0x001fe200078e02ff */
[----:B------:R-:W-:-:S02]  /*2310*/  ISETP.GE.U32.AND P0, PT, R23, UR16, PT ;  /* 0x0000001017007c0c */ /* 0x000fc4000bf06070 */
[----:B------:R-:W-:Y:S02]  /*2320*/  SHF.R.S32.HI R27, RZ, 0x1f, R23 ;  /* 0x0000001fff1b7819 */ /* 0x000fe40000011417 */
[----:B------:R-:W-:Y:S02]  /*2330*/  @!P4 MOV R10, R18 ;  /* 0x00000012000ac202 */ /* 0x000fe40000000f00 */
[----:B------:R-:W-:Y:S01]  /*2340*/  @!P4 MOV R11, R21 ;  /* 0x00000015000bc202 */ /* 0x000fe20000000f00 */
[----:B------:R-:W-:Y:S01]  /*2350*/  @!P4 IMAD R26, R17, R15, R26 ;  /* 0x0000000f111ac224 */ /* 0x000fe200078e021a */
[----:B------:R-:W-:Y:S02]  /*2360*/  ISETP.GE.AND.EX P0, PT, R27, UR17, PT, P0 ;  /* 0x000000111b007c0c */ /* 0x000fe4000bf06300 */
[----:B------:R-:W-:Y:S01]  /*2370*/  @!P3 IADD3.X R13, R25, R13, RZ, P6, !PT ;  /* 0x0000000d190db210 */ /* 0x000fe200037fe4ff */
[----:B------:R-:W-:Y:S01]  /*2380*/  @!P4 IMAD.WIDE.U32 R14, R17, R14, R10 ;  /* 0x0000000e110ec225 */ /* 0x000fe200078e000a */
[----:B------:R-:W-:Y:S01]  /*2390*/  ISETP.GT.U32.OR P0, PT, R0, 0x22f, P0 ;  /* 0x0000022f0000780c */ /* 0x000fe20000704470 */
[----:B------:R-:W0:Y:S01]  /*23a0*/  @!P2 LDC.64 R10, c[0x0][0x230] ;  /* 0x00008c00ff0aab82 */ /* 0x000e220000000a00 */
[----:B------:R-:W-:Y:S01]  /*23b0*/  IADD3 R22, R2, 0x170, RZ ;  /* 0x0000017002167810 */ /* 0x000fe20007ffe0ff */
[----:B------:R3:W5:Y:S01]  /*23c0*/  @!P3 LDG.E R83, desc[UR22][R12.64] ;  /* 0x000000160c53b981 */ /* 0x000762000c1e1900 */
[----:B------:R-:W-:-:S02]  /*23d0*/  @!P4 IADD3 R25, R15, R26, RZ ;  /* 0x0000001a0f19c210 */ /* 0x000fc40007ffe0ff */
[----:B------:R-:W-:Y:S02]  /*23e0*/  ISETP.GE.U32.AND P5, PT, R22, UR16, PT ;  /* 0x0000001016007c0c */ /* 0x000fe4000bfa6070 */
[----:B------:R-:W-:Y:S02]  /*23f0*/  SHF.R.S32.HI R29, RZ, 0x1f, R22 ;  /* 0x0000001fff1d7819 */ /* 0x000fe40000011416 */
[----:B---3--:R-:W-:Y:S01]  /*2400*/  @!P4 SHF.L.U32 R12, R14, 0x1, RZ ;  /* 0x000000010e0cc819 */ /* 0x008fe200000006ff */
[----:B----4-:R-:W-:Y:S01]  /*2410*/  @!P2 IMAD R24, R24, R6, RZ ;  /* 0x000000061818a224 */ /* 0x010fe200078e02ff */
[----:B------:R-:W-:Y:S02]  /*2420*/  @!P2 MOV R13, R21 ;  /* 0x00000015000da202 */ /* 0x000fe40000000f00 */
[C---:B-1----:R-:W-:Y:S02]  /*2430*/  @!P4 IADD3 R8, P3, R12.reuse, R8, RZ ;  /* 0x000000080c08c210 */ /* 0x042fe40007f7e0ff */
[----:B--2---:R-:W-:-:S02]  /*2440*/  @!P4 IADD3 R4, P6, R12, R4, RZ ;  /* 0x000000040c04c210 */ /* 0x004fc40007fde0ff */
[----:B------:R-:W-:Y:S01]  /*2450*/  @!P2 MOV R12, R18 ;  /* 0x00000012000ca202 */ /* 0x000fe20000000f00 */
[----:B------:R-:W-:Y:S01]  /*2460*/  @!P2 IMAD R24, R16, R7, R24 ;  /* 0x000000071018a224 */ /* 0x000fe200078e0218 */
[----:B------:R-:W-:Y:S02]  /*2470*/  ISETP.GE.AND.EX P5, PT, R29, UR17, PT, P5 ;  /* 0x000000111d007c0c */ /* 0x000fe4000bfa6350 */
[----:B------:R-:W-:Y:S01]  /*2480*/  @!P4 SHF.L.U64.HI R25, R14, 0x1, R25 ;  /* 0x000000010e19c819 */ /* 0x000fe20000010219 */
[----:B------:R-:W-:Y:S01]  /*2490*/  @!P2 IMAD.WIDE.U32 R6, R16, R6, R12 ;  /* 0x000000061006a225 */ /* 0x000fe200078e000c */
[----:B------:R-:W1:Y:S01]  /*24a0*/  @!P0 LDC.64 R14, c[0x0][0x288] ;  /* 0x0000a200ff0e8b82 */ /* 0x000e620000000a00 */
[----:B------:R-:W-:Y:S01]  /*24b0*/  ISETP.GT.U32.OR P5, PT, R0, 0x22f, P5 ;  /* 0x0000022f0000780c */ /* 0x000fe20002fa4470 */
[----:B------:R-:W-:-:S06]  /*24c0*/  HFMA2.MMA R17, -RZ, RZ, 0, 0 ;  /* 0x00000000ff117435 */ /* 0x000fcc00000001ff */
[----:B------:R-:W2:Y:S01]  /*24d0*/  @!P2 LDC.64 R12, c[0x0][0x228] ;  /* 0x00008a00ff0cab82 */ /* 0x000ea20000000a00 */
[C---:B------:R-:W-:Y:S02]  /*24e0*/  @!P4 IADD3.X R5, R25.reuse, R5, RZ, P6, !PT ;  /* 0x000000051905c210 */ /* 0x040fe400037fe4ff */
[----:B------:R-:W-:Y:S02]  /*24f0*/  @!P4 IADD3.X R9, R25, R9, RZ, P3, !PT ;  /* 0x000000091909c210 */ /* 0x000fe40001ffe4ff */
[----:B------:R-:W-:Y:S01]  /*2500*/  @!P2 IADD3 R28, R7, R24, RZ ;  /* 0x00000018071ca210 */ /* 0x000fe20007ffe0ff */
[----:B------:R3:W5:Y:S01]  /*2510*/  @!P4 LDG.E R71, desc[UR22][R4.64] ;  /* 0x000000160447c981 */ /* 0x000762000c1e1900 */
[C---:B------:R-:W-:Y:S02]  /*2520*/  @!P2 SHF.L.U32 R24, R6.reuse, 0x1, RZ ;  /* 0x000000010618a819 */ /* 0x040fe400000006ff */
[----:B------:R-:W-:Y:S01]  /*2530*/  @!P2 SHF.L.U64.HI R28, R6, 0x1, R28 ;  /* 0x00000001061ca819 */ /* 0x000fe2000001021c */
[----:B------:R4:W5:Y:S01]  /*2540*/  @!P4 LDG.E R17, desc[UR22][R8.64] ;  /* 0x000000160811c981 */ /* 0x000962000c1e1900 */
[----:B0-----:R-:W-:Y:S01]  /*2550*/  @!P2 IADD3 R10, P3, R24, R10, RZ ;  /* 0x0000000a180aa210 */ /* 0x001fe20007f7e0ff */
[----:B------:R-:W0:Y:S01]  /*2560*/  @!P0 LDC.64 R6, c[0x0][0x230] ;  /* 0x00008c00ff068b82 */ /* 0x000e220000000a00 */
[----:B---3--:R-:W-:-:S02]  /*2570*/  HFMA2.MMA R4, -RZ, RZ, 0, 0 ;  /* 0x00000000ff047435 */ /* 0x008fc400000001ff */
[----:B------:R-:W-:-:S05]  /*2580*/  @!P2 IADD3.X R11, R28, R11, RZ, P3, !PT ;  /* 0x0000000b1c0ba210 */ /* 0x000fca0001ffe4ff */
[----:B----4-:R-:W3:Y:S01]  /*2590*/  @!P5 LDC.64 R8, c[0x0][0x288] ;  /* 0x0000a200ff08db82 */ /* 0x010ee20000000a00 */
[----:B------:R-:W-:Y:S01]  /*25a0*/  IADD3 R16, R2, 0x180, RZ ;  /* 0x0000018002107810 */ /* 0x000fe20007ffe0ff */
[----:B-1----:R-:W-:Y:S01]  /*25b0*/  @!P0 IMAD R5, R27, R14, RZ ;  /* 0x0000000e1b058224 */ /* 0x002fe200078e02ff */
[----:B--2---:R-:W-:Y:S01]  /*25c0*/  @!P2 IADD3 R12, P4, R24, R12, RZ ;  /* 0x0000000c180ca210 */ /* 0x004fe20007f9e0ff */
[----:B------:R1:W5:Y:S01]  /*25d0*/  @!P2 LDG.E R4, desc[UR22][R10.64] ;  /* 0x000000160a04a981 */ /* 0x000362000c1e1900 */
[----:B------:R-:W-:-:S03]  /*25e0*/  ISETP.GE.U32.AND P3, PT, R16, UR16, PT ;  /* 0x0000001010007c0c */ /* 0x000fc6000bf66070 */
[----:B------:R-:W2:Y:S01]  /*25f0*/  @!P0 LDC.64 R26, c[0x0][0x228] ;  /* 0x00008a00ff1a8b82 */ /* 0x000ea20000000a00 */
[----:B------:R-:W-:Y:S01]  /*2600*/  SHF.R.S32.HI R32, RZ, 0x1f, R16 ;  /* 0x0000001fff207819 */ /* 0x000fe20000011410 */
[----:B------:R-:W-:Y:S01]  /*2610*/  @!P0 IMAD R15, R23, R15, R5 ;  /* 0x0000000f170f8224 */ /* 0x000fe200078e0205 */
[----:B------:R-:W-:Y:S02]  /*2620*/  @!P2 IADD3.X R13, R28, R13, RZ, P4, !PT ;  /* 0x0000000d1c0da210 */ /* 0x000fe400027fe4ff */
[----:B-1----:R-:W-:-:S03]  /*2630*/  @!P0 MOV R10, R18 ;  /* 0x00000012000a8202 */ /* 0x002fc60000000f00 */
[----:B------:R-:W1:Y:S01]  /*2640*/  @!P5 LDC.64 R24, c[0x0][0x230] ;  /* 0x00008c00ff18db82 */ /* 0x000e620000000a00 */
[----:B------:R-:W-:Y:S01]  /*2650*/  @!P0 MOV R11, R21 ;  /* 0x00000015000b8202 */ /* 0x000fe20000000f00 */
[----:B------:R4:W5:Y:S01]  /*2660*/  @!P2 LDG.E R70, desc[UR22][R12.64] ;  /* 0x000000160c46a981 */ /* 0x000962000c1e1900 */
[----:B------:R-:W-:Y:S02]  /*2670*/  ISETP.GE.AND.EX P3, PT, R32, UR17, PT, P3 ;  /* 0x0000001120007c0c */ /* 0x000fe4000bf66330 */
[----:B------:R-:W-:Y:S01]  /*2680*/  IADD3 R28, R2, 0x190, RZ ;  /* 0x00000190021c7810 */ /* 0x000fe20007ffe0ff */
[----:B------:R-:W-:Y:S01]  /*2690*/  @!P0 IMAD.WIDE.U32 R10, R23, R14, R10 ;  /* 0x0000000e170a8225 */ /* 0x000fe200078e000a */
[----:B------:R-:W-:Y:S02]  /*26a0*/  ISETP.GT.U32.OR P3, PT, R0, 0x22f, P3 ;  /* 0x0000022f0000780c */ /* 0x000fe40001f64470 */
[----:B------:R-:W-:Y:S02]  /*26b0*/  ISETP.GE.U32.AND P4, PT, R28, UR16, PT ;  /* 0x000000101c007c0c */ /* 0x000fe4000bf86070 */
[----:B------:R-:W-:-:S02]  /*26c0*/  @!P0 IADD3 R15, R11, R15, RZ ;  /* 0x0000000f0b0f8210 */ /* 0x000fc40007ffe0ff */
[----:B------:R-:W-:Y:S01]  /*26d0*/  SHF.R.S32.HI R33, RZ, 0x1f, R28 ;  /* 0x0000001fff217819 */ /* 0x000fe2000001141c */
[----:B---3--:R-:W-:Y:S01]  /*26e0*/  @!P5 IMAD R5, R29, R8, RZ ;  /* 0x000000081d05d224 */ /* 0x008fe200078e02ff */
[C---:B------:R-:W-:Y:S02]  /*26f0*/  @!P0 SHF.L.U32 R30, R10.reuse, 0x1, RZ ;  /* 0x000000010a1e8819 */ /* 0x040fe400000006ff */
[----:B------:R-:W-:Y:S02]  /*2700*/  @!P0 SHF.L.U64.HI R23, R10, 0x1, R15 ;  /* 0x000000010a178819 */ /* 0x000fe4000001020f */
[----:B------:R-:W-:Y:S01]  /*2710*/  ISETP.GE.AND.EX P4, PT, R33, UR17, PT, P4 ;  /* 0x0000001121007c0c */ /* 0x000fe2000bf86340 */
[----:B----4-:R-:W3:Y:S01]  /*2720*/  @!P3 LDC.64 R12, c[0x0][0x228] ;  /* 0x00008a00ff0cbb82 */ /* 0x010ee20000000a00 */
[----:B------:R-:W-:Y:S02]  /*2730*/  @!P5 MOV R10, R18 ;  /* 0x00000012000ad202 */ /* 0x000fe40000000f00 */
[----:B------:R-:W-:Y:S01]  /*2740*/  @!P5 MOV R11, R21 ;  /* 0x00000015000bd202 */ /* 0x000fe20000000f00 */
[----:B------:R-:W-:Y:S01]  /*2750*/  @!P5 IMAD R5, R22, R9, R5 ;  /* 0x000000091605d224 */ /* 0x000fe200078e0205 */
[----:B------:R-:W-:Y:S01]  /*2760*/  ISETP.GT.U32.OR P2, PT, R0, 0x22f, P4 ;  /* 0x0000022f0000780c */ /* 0x000fe20002744470 */
[----:B------:R-:W-:-:S02]  /*2770*/  @!P5 IMAD.WIDE.U32 R8, R22, R8, R10 ;  /* 0x000000081608d225 */ /* 0x000fc400078e000a */
[----:B------:R-:W4:Y:S01]  /*2780*/  @!P5 LDC.64 R14, c[0x0][0x228] ;  /* 0x00008a00ff0edb82 */ /* 0x000f220000000a00 */
[C---:B0-----:R-:W-:Y:S02]  /*2790*/  @!P0 IADD3 R6, P6, R30.reuse, R6, RZ ;  /* 0x000000061e068210 */ /* 0x041fe40007fde0ff */
[----:B--2---:R-:W-:-:S05]  /*27a0*/  @!P0 IADD3 R26, P4, R30, R26, RZ ;  /* 0x0000001a1e1a8210 */ /* 0x004fca0007f9e0ff */
[----:B------:R-:W0:Y:S01]  /*27b0*/  @!P3 LDC.64 R10, c[0x0][0x288] ;  /* 0x0000a200ff0abb82 */ /* 0x000e220000000a00 */
[----:B------:R-:W-:Y:S01]  /*27c0*/  @!P5 IADD3 R31, R9, R5, RZ ;  /* 0x00000005091fd210 */ /* 0x000fe20007ffe0ff */
[----:B------:R-:W-:Y:S01]  /*27d0*/  HFMA2.MMA R5, -RZ, RZ, 0, 0 ;  /* 0x00000000ff057435 */ /* 0x000fe200000001ff */
[C---:B------:R-:W-:Y:S02]  /*27e0*/  @!P0 IADD3.X R7, R23.reuse, R7, RZ, P6, !PT ;  /* 0x0000000717078210 */ /* 0x040fe400037fe4ff */
[C---:B------:R-:W-:Y:S02]  /*27f0*/  @!P5 SHF.L.U32 R29, R8.reuse, 0x1, RZ ;  /* 0x00000001081dd819 */ /* 0x040fe400000006ff */
[----:B------:R-:W-:Y:S02]  /*2800*/  @!P0 IADD3.X R27, R23, R27, RZ, P4, !PT ;  /* 0x0000001b171b8210 */ /* 0x000fe400027fe4ff */
[----:B------:R-:W2:Y:S01]  /*2810*/  @!P2 LDC.64 R22, c[0x0][0x288] ;  /* 0x0000a200ff16ab82 */ /* 0x000ea20000000a00 */
[----:B------:R-:W-:-:S02]  /*2820*/  @!P5 SHF.L.U64.HI R31, R8, 0x1, R31 ;  /* 0x00000001081fd819 */ /* 0x000fc4000001021f */
[----:B-1----:R-:W-:Y:S01]  /*2830*/  @!P5 IADD3 R24, P6, R29, R24, RZ ;  /* 0x000000181d18d210 */ /* 0x002fe20007fde0ff */
[----:B------:R1:W5:Y:S04]  /*2840*/  @!P0 LDG.E R5, desc[UR22][R6.64] ;  /* 0x0000001606058981 */ /* 0x000368000c1e1900 */
[----:B------:R-:W3:Y:S01]  /*2850*/  @!P3 LDC.64 R8, c[0x0][0x230] ;  /* 0x00008c00ff08bb82 */ /* 0x000ee20000000a00 */
[----:B------:R-:W-:Y:S01]  /*2860*/  @!P5 IADD3.X R25, R31, R25, RZ, P6, !PT ;  /* 0x000000191f19d210 */ /* 0x000fe200037fe4ff */
[----:B------:R-:W5:Y:S01]  /*2870*/  @!P0 LDG.E R68, desc[UR22][R26.64] ;  /* 0x000000161a448981 */ /* 0x000f62000c1e1900 */
[----:B-1----:R-:W-:Y:S01]  /*2880*/  MOV R6, RZ ;  /* 0x000000ff00067202 */ /* 0x002fe20000000f00 */
[----:B0-----:R-:W-:Y:S01]  /*2890*/  @!P3 IMAD R7, R32, R10, RZ ;  /* 0x0000000a2007b224 */ /* 0x001fe200078e02ff */
[----:B----4-:R-:W-:-:S04]  /*28a0*/  @!P5 IADD3 R14, P0, R29, R14, RZ ;  /* 0x0000000e1d0ed210 */ /* 0x010fc80007f1e0ff */
[----:B------:R0:W5:Y:S01]  /*28b0*/  @!P5 LDG.E R6, desc[UR22][R24.64] ;  /* 0x000000161806d981 */ /* 0x000162000c1e1900 */
[----:B------:R-:W-:Y:S01]  /*28c0*/  IADD3 R30, R2, 0x1a0, RZ ;  /* 0x000001a0021e7810 */ /* 0x000fe20007ffe0ff */
[----:B------:R-:W-:Y:S01]  /*28d0*/  @!P3 IMAD R11, R16, R11, R7 ;  /* 0x0000000b100bb224 */ /* 0x000fe200078e0207 */
[----:B------:R-:W-:Y:S02]  /*28e0*/  @!P5 IADD3.X R15, R31, R15, RZ, P0, !PT ;  /* 0x0000000f1f0fd210 */ /* 0x000fe400007fe4ff */
[----:B0-----:R-:W-:-:S03]  /*28f0*/  @!P3 MOV R24, R18 ;  /* 0x000000120018b202 */ /* 0x001fc60000000f00 */
[----:B------:R0:W5:Y:S01]  /*2900*/  @!P5 LDG.E R66, desc[UR22][R14.64] ;  /* 0x000000160e42d981 */ /* 0x000162000c1e1900 */
[----:B------:R-:W-:Y:S02]  /*2910*/  @!P3 MOV R25, R21 ;  /* 0x000000150019b202 */ /* 0x000fe40000000f00 */
[----:B------:R-:W-:Y:S02]  /*2920*/  ISETP.GE.U32.AND P0, PT, R30, UR16, PT ;  /* 0x000000101e007c0c */ /* 0x000fe4000bf06070 */
[----:B------:R-:W-:Y:S01]  /*2930*/  SHF.R.S32.HI R32, RZ, 0x1f, R30 ;  /* 0x0000001fff207819 */ /* 0x000fe2000001141e */
[----:B------:R-:W-:-:S03]  /*2940*/  @!P3 IMAD.WIDE.U32 R24, R16, R10, R24 ;  /* 0x0000000a1018b225 */ /* 0x000fc600078e0018 */
[----:B------:R-:W-:Y:S01]  /*2950*/  ISETP.GE.AND.EX P5, PT, R32, UR17, PT, P0 ;  /* 0x0000001120007c0c */ /* 0x000fe2000bfa6300 */
[----:B--2---:R-:W-:Y:S01]  /*2960*/  @!P2 IMAD R10, R33, R22, RZ ;  /* 0x00000016210aa224 */ /* 0x004fe200078e02ff */
[----:B------:R-:W-:Y:S01]  /*2970*/  @!P3 IADD3 R7, R25, R11, RZ ;  /* 0x0000000b1907b210 */ /* 0x000fe20007ffe0ff */
[----:B0-----:R-:W0:Y:S01]  /*2980*/  @!P2 LDC.64 R14, c[0x0][0x230] ;  /* 0x00008c00ff0eab82 */ /* 0x001e220000000a00 */
[----:B------:R-:W-:Y:S02]  /*2990*/  @!P3 SHF.L.U32 R11, R24, 0x1, RZ ;  /* 0x00000001180bb819 */ /* 0x000fe400000006ff */
[----:B------:R-:W-:Y:S01]  /*29a0*/  ISETP.GT.U32.OR P5, PT, R0, 0x22f, P5 ;  /* 0x0000022f0000780c */ /* 0x000fe20002fa4470 */
[----:B------:R-:W-:Y:S01]  /*29b0*/  @!P2 IMAD R23, R28, R23, R10 ;  /* 0x000000171c17a224 */ /* 0x000fe200078e020a */
[C---:B---3--:R-:W-:Y:S02]  /*29c0*/  @!P3 IADD3 R8, P0, R11.reuse, R8, RZ ;  /* 0x000000080b08b210 */ /* 0x048fe40007f1e0ff */
[----:B------:R-:W-:-:S02]  /*29d0*/  @!P3 IADD3 R12, P6, R11, R12, RZ ;  /* 0x0000000c0b0cb210 */ /* 0x000fc40007fde0ff */
[----:B------:R-:W1:Y:S01]  /*29e0*/  @!P2 LDC.64 R10, c[0x0][0x228] ;  /* 0x00008a00ff0aab82 */ /* 0x000e620000000a00 */
[----:B------:R-:W-:Y:S02]  /*29f0*/  IADD3 R16, R2, 0x1c0, RZ ;  /* 0x000001c002107810 */ /* 0x000fe40007ffe0ff */
[----:B------:R-:W-:Y:S02]  /*2a00*/  @!P3 SHF.L.U64.HI R7, R24, 0x1, R7 ;  /* 0x000000011807b819 */ /* 0x000fe40000010207 */
[----:B------:R-:W-:Y:S02]  /*2a10*/  @!P2 MOV R24, R18 ;  /* 0x000000120018a202 */ /* 0x000fe40000000f00 */
[----:B------:R-:W-:Y:S02]  /*2a20*/  @!P2 MOV R25, R21 ;  /* 0x000000150019a202 */ /* 0x000fe40000000f00 */
[----:B------:R-:W-:Y:S02]  /*2a30*/  ISETP.GE.U32.AND P4, PT, R16, UR16, PT ;  /* 0x0000001010007c0c */ /* 0x000fe4000bf86070 */
[----:B------:R-:W-:Y:S01]  /*2a40*/  SHF.R.S32.HI R33, RZ, 0x1f, R16 ;  /* 0x0000001fff217819 */ /* 0x000fe20000011410 */
[----:B------:R-:W-:-:S02]  /*2a50*/  @!P2 IMAD.WIDE.U32 R24, R28, R22, R24 ;  /* 0x000000161c18a225 */ /* 0x000fc400078e0018 */
[----:B------:R-:W2:Y:S01]  /*2a60*/  @!P5 LDC.64 R28, c[0x0][0x288] ;  /* 0x0000a200ff1cdb82 */ /* 0x000ea20000000a00 */
[----:B------:R-:W-:Y:S02]  /*2a70*/  ISETP.GE.AND.EX P4, PT, R33, UR17, PT, P4 ;  /* 0x0000001121007c0c */ /* 0x000fe4000bf86340 */
[C---:B------:R-:W-:Y:S02]  /*2a80*/  @!P3 IADD3.X R9, R7.reuse, R9, RZ, P0, !PT ;  /* 0x000000090709b210 */ /* 0x040fe400007fe4ff */
[----:B------:R-:W-:Y:S01]  /*2a90*/  @!P3 IADD3.X R13, R7, R13, RZ, P6, !PT ;  /* 0x0000000d070db210 */ /* 0x000fe200037fe4ff */
[----:B------:R-:W-:Y:S01]  /*2aa0*/  HFMA2.MMA R7, -RZ, RZ, 0, 0 ;  /* 0x00000000ff077435 */ /* 0x000fe200000001ff */
[----:B------:R-:W-:Y:S02]  /*2ab0*/  ISETP.GT.U32.OR P4, PT, R0, 0x22f, P4 ;  /* 0x0000022f0000780c */ /* 0x000fe40002784470 */
[----:B------:R-:W-:Y:S01]  /*2ac0*/  @!P2 IADD3 R23, R25, R23, RZ ;  /* 0x000000171917a210 */ /* 0x000fe20007ffe0ff */
[----:B------:R-:W5:Y:S01]  /*2ad0*/  @!P3 LDG.E R64, desc[UR22][R12.64] ;  /* 0x000000160c40b981 */ /* 0x000f62000c1e1900 */
[----:B------:R-:W-:-:S02]  /*2ae0*/  @!P2 SHF.L.U32 R22, R24, 0x1, RZ ;  /* 0x000000011816a819 */ /* 0x000fc400000006ff */
[----:B------:R-:W-:Y:S02]  /*2af0*/  @!P2 SHF.L.U64.HI R31, R24, 0x1, R23 ;  /* 0x00000001181fa819 */ /* 0x000fe40000010217 */
[----:B0-----:R-:W-:Y:S01]  /*2b00*/  @!P2 IADD3 R14, P0, R22, R14, RZ ;  /* 0x0000000e160ea210 */ /* 0x001fe20007f1e0ff */
[----:B------:R2:W5:Y:S01]  /*2b10*/  @!P3 LDG.E R7, desc[UR22][R8.64] ;  /* 0x000000160807b981 */ /* 0x000562000c1e1900 */
[----:B------:R-:W-:Y:S01]  /*2b20*/  IADD3 R34, R2, 0x1d0, RZ ;  /* 0x000001d002227810 */ /* 0x000fe20007ffe0ff */
[----:B------:R-:W0:Y:S01]  /*2b30*/  @!P5 LDC.64 R24, c[0x0][0x230] ;  /* 0x00008c00ff18db82 */ /* 0x000e220000000a00 */
[----:B------:R-:W-:Y:S02]  /*2b40*/  @!P2 IADD3.X R15, R31, R15, RZ, P0, !PT ;  /* 0x0000000f1f0fa210 */ /* 0x000fe400007fe4ff */
[----:B-1----:R-:W-:Y:S02]  /*2b50*/  @!P2 IADD3 R10, P3, R22, R10, RZ ;  /* 0x0000000a160aa210 */ /* 0x002fe40007f7e0ff */
[----:B------:R-:W-:-:S02]  /*2b60*/  ISETP.GE.U32.AND P0, PT, R34, UR16, PT ;  /* 0x0000001022007c0c */ /* 0x000fc4000bf06070 */
[----:B------:R-:W-:Y:S01]  /*2b70*/  SHF.R.S32.HI R53, RZ, 0x1f, R34 ;  /* 0x0000001fff357819 */ /* 0x000fe20000011422 */
[----:B------:R-:W1:Y:S03]  /*2b80*/  @!P5 LDC.64 R22, c[0x0][0x228] ;  /* 0x00008a00ff16db82 */ /* 0x000e660000000a00 */
[----:B------:R-:W-:-:S05]  /*2b90*/  ISETP.GE.AND.EX P0, PT, R53, UR17, PT, P0 ;  /* 0x0000001135007c0c */ /* 0x000fca000bf06300 */
[----:B------:R-:W3:Y:S01]  /*2ba0*/  @!P4 LDC.64 R26, c[0x0][0x288] ;  /* 0x0000a200ff1acb82 */ /* 0x000ee20000000a00 */
[----:B------:R-:W-:Y:S01]  /*2bb0*/  ISETP.GT.U32.OR P0, PT, R0, 0x22f, P0 ;  /* 0x0000022f0000780c */ /* 0x000fe20000704470 */
[----:B--2---:R-:W-:Y:S01]  /*2bc0*/  @!P5 IMAD R9, R32, R28, RZ ;  /* 0x0000001c2009d224 */ /* 0x004fe200078e02ff */
[----:B------:R-:W-:Y:S02]  /*2bd0*/  @!P5 MOV R12, R18 ;  /* 0x00000012000cd202 */ /* 0x000fe40000000f00 */
[----:B------:R-:W-:Y:S02]  /*2be0*/  @!P5 MOV R13, R21 ;  /* 0x00000015000dd202 */ /* 0x000fe40000000f00 */
[----:B------:R-:W-:Y:S01]  /*2bf0*/  IADD3 R32, R2, 0x1e0, RZ ;  /* 0x000001e002207810 */ /* 0x000fe20007ffe0ff */
[C---:B------:R-:W-:Y:S01]  /*2c00*/  @!P5 IMAD R9, R30.reuse, R29, R9 ;  /* 0x0000001d1e09d224 */ /* 0x040fe200078e0209 */
[----:B------:R-:W-:Y:S01]  /*2c10*/  MOV R8, RZ ;  /* 0x000000ff00087202 */ /* 0x000fe20000000f00 */
[----:B------:R-:W-:Y:S01]  /*2c20*/  @!P5 IMAD.WIDE.U32 R28, R30, R28, R12 ;  /* 0x0000001c1e1cd225 */ /* 0x000fe200078e000c */
[----:B------:R-:W-:Y:S01]  /*2c30*/  @!P2 IADD3.X R11, R31, R11, RZ, P3, !PT ;  /* 0x0000000b1f0ba210 */ /* 0x000fe20001ffe4ff */
[----:B------:R-:W2:Y:S01]  /*2c40*/  @!P4 LDC.64 R12, c[0x0][0x230] ;  /* 0x00008c00ff0ccb82 */ /* 0x000ea20000000a00 */
[----:B------:R-:W-:-:S02]  /*2c50*/  ISETP.GE.U32.AND P3, PT, R32, UR16, PT ;  /* 0x0000001020007c0c */ /* 0x000fc4000bf66070 */
[----:B------:R-:W-:Y:S01]  /*2c60*/  SHF.R.S32.HI R35, RZ, 0x1f, R32 ;  /* 0x0000001fff237819 */ /* 0x000fe20000011420 */
[----:B------:R4:W5:Y:S01]  /*2c70*/  @!P2 LDG.E R8, desc[UR22][R14.64] ;  /* 0x000000160e08a981 */ /* 0x000962000c1e1900 */
[----:B------:R-:W-:Y:S02]  /*2c80*/  @!P5 IADD3 R9, R29, R9, RZ ;  /* 0x000000091d09d210 */ /* 0x000fe40007ffe0ff */
[----:B------:R-:W-:Y:S01]  /*2c90*/  ISETP.GE.AND.EX P3, PT, R35, UR17, PT, P3 ;  /* 0x0000001123007c0c */ /* 0x000fe2000bf66330 */
[----:B------:R1:W5:Y:S01]  /*2ca0*/  @!P2 LDG.E R62, desc[UR22][R10.64] ;  /* 0x000000160a3ea981 */ /* 0x000362000c1e1900 */
[----:B------:R-:W-:Y:S02]  /*2cb0*/  @!P5 SHF.L.U32 R29, R28, 0x1, RZ ;  /* 0x000000011c1dd819 */ /* 0x000fe400000006ff */
[----:B------:R-:W-:Y:S01]  /*2cc0*/  ISETP.GT.U32.OR P2, PT, R0, 0x22f, P3 ;  /* 0x0000022f0000780c */ /* 0x000fe20001f44470 */
[----:B----4-:R-:W4:Y:S01]  /*2cd0*/  @!P4 LDC.64 R14, c[0x0][0x228] ;  /* 0x00008a00ff0ecb82 */ /* 0x010f220000000a00 */
[----:B------:R-:W-:Y:S01]  /*2ce0*/  @!P5 SHF.L.U64.HI R9, R28, 0x1, R9 ;  /* 0x000000011c09d819 */ /* 0x000fe20000010209 */
[----:B---3--:R-:W-:Y:S01]  /*2cf0*/  @!P4 IMAD R33, R33, R26, RZ ;  /* 0x0000001a2121c224 */ /* 0x008fe200078e02ff */
[----:B0-----:R-:W-:-:S02]  /*2d00*/  @!P5 IADD3 R24, P3, R29, R24, RZ ;  /* 0x000000181d18d210 */ /* 0x001fc40007f7e0ff */
[----:B-1----:R-:W-:-:S03]  /*2d10*/  @!P5 IADD3 R22, P6, R29, R22, RZ ;  /* 0x000000161d16d210 */ /* 0x002fc60007fde0ff */
[----:B------:R-:W0:Y:S01]  /*2d20*/  @!P0 LDC.64 R10, c[0x0][0x288] ;  /* 0x0000a200ff0a8b82 */ /* 0x000e220000000a00 */
[----:B------:R-:W-:Y:S02]  /*2d30*/  @!P4 MOV R28, R18 ;  /* 0x00000012001cc202 */ /* 0x000fe40000000f00 */
[----:B------:R-:W-:Y:S01]  /*2d40*/  @!P4 MOV R29, R21 ;  /* 0x00000015001dc202 */ /* 0x000fe20000000f00 */
[C---:B------:R-:W-:Y:S01]  /*2d50*/  @!P4 IMAD R33, R16.reuse, R27, R33 ;  /* 0x0000001b1021c224 */ /* 0x040fe200078e0221 */
[C---:B------:R-:W-:Y:S01]  /*2d60*/  @!P5 IADD3.X R25, R9.reuse, R25, RZ, P3, !PT ;  /* 0x000000190919d210 */ /* 0x040fe20001ffe4ff */
[----:B------:R-:W-:Y:S01]  /*2d70*/  @!P4 IMAD.WIDE.U32 R26, R16, R26, R28 ;  /* 0x0000001a101ac225 */ /* 0x000fe200078e001c */
[----:B------:R-:W-:Y:S01]  /*2d80*/  @!P5 IADD3.X R23, R9, R23, RZ, P6, !PT ;  /* 0x000000170917d210 */ /* 0x000fe200037fe4ff */
[----:B------:R-:W-:Y:S01]  /*2d90*/  HFMA2.MMA R9, -RZ, RZ, 0, 0 ;  /* 0x00000000ff097435 */ /* 0x000fe200000001ff */
[----:B------:R-:W-:Y:S01]  /*2da0*/  MOV R58, RZ ;  /* 0x000000ff003a7202 */ /* 0x000fe20000000f00 */
[----:B------:R-:W1:Y:S01]  /*2db0*/  @!P2 LDC.64 R30, c[0x0][0x288] ;  /* 0x0000a200ff1eab82 */ /* 0x000e620000000a00 */
[----:B------:R-:W-:-:S02]  /*2dc0*/  @!P4 IADD3 R33, R27, R33, RZ ;  /* 0x000000211b21c210 */ /* 0x000fc40007ffe0ff */
[C---:B------:R-:W-:Y:S02]  /*2dd0*/  @!P4 SHF.L.U32 R16, R26.reuse, 0x1, RZ ;  /* 0x000000011a10c819 */ /* 0x040fe400000006ff */
[----:B------:R-:W-:Y:S01]  /*2de0*/  @!P4 SHF.L.U64.HI R26, R26, 0x1, R33 ;  /* 0x000000011a1ac819 */ /* 0x000fe20000010221 */
[----:B------:R3:W5:Y:S01]  /*2df0*/  @!P5 LDG.E R58, desc[UR22][R22.64] ;  /* 0x00000016163ad981 */ /* 0x000762000c1e1900 */
[----:B--2---:R-:W-:Y:S02]  /*2e00*/  @!P4 IADD3 R12, P3, R16, R12, RZ ;  /* 0x0000000c100cc210 */ /* 0x004fe40007f7e0ff */
[----:B------:R-:W-:Y:S01]  /*2e10*/  IADD3 R33, R2, 0x150, RZ ;  /* 0x0000015002217810 */ /* 0x000fe20007ffe0ff */
[----:B------:R2:W5:Y:S01]  /*2e20*/  @!P5 LDG.E R9, desc[UR22][R24.64] ;  /* 0x000000161809d981 */ /* 0x000562000c1e1900 */
[----:B------:R-:W-:Y:S02]  /*2e30*/  @!P4 IADD3.X R13, R26, R13, RZ, P3, !PT ;  /* 0x0000000d1a0dc210 */ /* 0x000fe40001ffe4ff */
[----:B----4-:R-:W-:Y:S01]  /*2e40*/  @!P4 IADD3 R14, P5, R16, R14, RZ ;  /* 0x0000000e100ec210 */ /* 0x010fe20007fbe0ff */
[----:B0-----:R-:W-:Y:S01]  /*2e50*/  @!P0 IMAD R16, R53, R10, RZ ;  /* 0x0000000a35108224 */ /* 0x001fe200078e02ff */
[----:B------:R-:W-:Y:S01]  /*2e60*/  ISETP.GE.U32.AND P3, PT, R33, UR16, PT ;  /* 0x0000001021007c0c */ /* 0x000fe2000bf66070 */
[----:B---3--:R-:W0:Y:S01]  /*2e70*/  @!P0 LDC.64 R22, c[0x0][0x230] ;  /* 0x00008c00ff168b82 */ /* 0x008e220000000a00 */
[----:B------:R-:W-:-:S02]  /*2e80*/  SHF.R.S32.HI R55, RZ, 0x1f, R33 ;  /* 0x0000001fff377819 */ /* 0x000fc40000011421 */
[----:B--2---:R-:W-:Y:S02]  /*2e90*/  @!P0 MOV R24, R18 ;  /* 0x0000001200188202 */ /* 0x004fe40000000f00 */
[----:B------:R-:W-:Y:S01]  /*2ea0*/  @!P0 MOV R25, R21 ;  /* 0x0000001500198202 */ /* 0x000fe20000000f00 */
[C---:B------:R-:W-:Y:S01]  /*2eb0*/  @!P0 IMAD R11, R34.reuse, R11, R16 ;  /* 0x0000000b220b8224 */ /* 0x040fe200078e0210 */
[----:B------:R-:W-:Y:S01]  /*2ec0*/  ISETP.GE.AND.EX P3, PT, R55, UR17, PT, P3 ;  /* 0x0000001137007c0c */ /* 0x000fe2000bf66330 */
[----:B------:R-:W-:Y:S01]  /*2ed0*/  @!P0 IMAD.WIDE.U32 R24, R34, R10, R24 ;  /* 0x0000000a22188225 */ /* 0x000fe200078e0018 */
[----:B------:R-:W-:Y:S02]  /*2ee0*/  HFMA2.MMA R10, -RZ, RZ, 0, 0 ;  /* 0x00000000ff0a7435 */ /* 0x000fe400000001ff */
[----:B------:R-:W-:Y:S01]  /*2ef0*/  ISETP.GT.U32.OR P3, PT, R0, 0x22f, P3 ;  /* 0x0000022f0000780c */ /* 0x000fe20001f64470 */
[----:B------:R-:W-:Y:S01]  /*2f00*/  UIMAD.WIDE UR6, UR8, 0x8, UR6 ;  /* 0x00000008080678a5 */ /* 0x000fe2000f8e0206 */
[----:B------:R-:W-:-:S02]  /*2f10*/  @!P0 IADD3 R11, R25, R11, RZ ;  /* 0x0000000b190b8210 */ /* 0x000fc40007ffe0ff */
[C---:B------:R-:W-:Y:S02]  /*2f20*/  @!P0 SHF.L.U32 R54, R24.reuse, 0x1, RZ ;  /* 0x0000000118368819 */ /* 0x040fe400000006ff */
[----:B------:R-:W-:Y:S02]  /*2f30*/  @!P0 SHF.L.U64.HI R34, R24, 0x1, R11 ;  /* 0x0000000118228819 */ /* 0x000fe4000001020b */
[----:B------:R-:W-:Y:S01]  /*2f40*/  MOV R24, UR6 ;  /* 0x0000000600187c02 */ /* 0x000fe20008000f00 */
[----:B------:R2:W5:Y:S01]  /*2f50*/  @!P4 LDG.E R10, desc[UR22][R12.64] ;  /* 0x000000160c0ac981 */ /* 0x000562000c1e1900 */
[----:B------:R-:W-:Y:S02]  /*2f60*/  MOV R25, UR7 ;  /* 0x0000000700197c02 */ /* 0x000fe40008000f00 */
[----:B------:R-:W-:Y:S01]  /*2f70*/  MOV R56, RZ ;  /* 0x000000ff00387202 */ /* 0x000fe20000000f00 */
[----:B------:R-:W3:Y:S01]  /*2f80*/  @!P3 LDC.64 R28, c[0x0][0x288] ;  /* 0x0000a200ff1cbb82 */ /* 0x000ee20000000a00 */
[----:B------:R-:W-:-:S02]  /*2f90*/  @!P4 IADD3.X R15, R26, R15, RZ, P5, !PT ;  /* 0x0000000f1a0fc210 */ /* 0x000fc40002ffe4ff */
[----:B------:R-:W4:Y:S01]  /*2fa0*/  LDG.E.64 R24, desc[UR22][R24.64] ;  /* 0x0000001618187981 */ /* 0x000f22000c1e1b00 */
[----:B-1----:R-:W-:Y:S01]  /*2fb0*/  @!P2 IMAD R35, R35, R30, RZ ;  /* 0x0000001e2323a224 */ /* 0x002fe200078e02ff */
[C---:B------:R-:W-:Y:S02]  /*2fc0*/  IADD3 R53, R2.reuse, 0x1b0, RZ ;  /* 0x000001b002357810 */ /* 0x040fe40007ffe0ff */
[----:B------:R1:W5:Y:S01]  /*2fd0*/  @!P4 LDG.E R56, desc[UR22][R14.64] ;  /* 0x000000160e38c981 */ /* 0x000362000c1e1900 */
[----:B--2---:R-:W2:Y:S01]  /*2fe0*/  @!P0 LDC.64 R12, c[0x0][0x228] ;  /* 0x00008a00ff0c8b82 */ /* 0x004ea20000000a00 */
[----:B------:R-:W-:Y:S01]  /*2ff0*/  IADD3 R16, R2, 0x1f0, RZ ;  /* 0x000001f002107810 */ /* 0x000fe20007ffe0ff */
[----:B------:R-:W-:Y:S01]  /*3000*/  @!P2 IMAD R35, R32, R31, R35 ;  /* 0x0000001f2023a224 */ /* 0x000fe200078e0223 */
[----:B------:R-:W-:Y:S01]  /*3010*/  ISETP.GE.U32.AND P4, PT, R53, UR16, PT ;  /* 0x0000001035007c0c */ /* 0x000fe2000bf86070 */
[----:B------:R-:W-:Y:S01]  /*3020*/  HFMA2.MMA R11, -RZ, RZ, 0, 0 ;  /* 0x00000000ff0b7435 */ /* 0x000fe200000001ff */
[----:B0-----:R-:W-:-:S03]  /*3030*/  @!P0 IADD3 R22, P6, R54, R22, RZ ;  /* 0x0000001636168210 */ /* 0x001fc60007fde0ff */
[----:B------:R-:W0:Y:S01]  /*3040*/  @!P2 LDC.64 R26, c[0x0][0x228] ;  /* 0x00008a00ff1aab82 */ /* 0x000e220000000a00 */
[----:B-1----:R-:W-:Y:S02]  /*3050*/  @!P2 MOV R14, R18 ;  /* 0x00000012000ea202 */ /* 0x002fe40000000f00 */
[----:B------:R-:W-:Y:S02]  /*3060*/  @!P2 MOV R15, R21 ;  /* 0x00000015000fa202 */ /* 0x000fe40000000f00 */
[----:B------:R-:W-:Y:S02]  /*3070*/  SHF.R.S32.HI R74, RZ, 0x1f, R53 ;  /* 0x0000001fff4a7819 */ /* 0x000fe40000011435 */
[----:B------:R-:W-:Y:S01]  /*3080*/  ISETP.GE.U32.AND P5, PT, R16, UR16, PT ;  /* 0x0000001010007c0c */ /* 0x000fe2000bfa6070 */
[----:B------:R-:W-:Y:S01]  /*3090*/  @!P2 IMAD.WIDE.U32 R30, R32, R30, R14 ;  /* 0x0000001e201ea225 */ /* 0x000fe200078e000e */
[----:B------:R-:W-:Y:S01]  /*30a0*/  SHF.R.S32.HI R87, RZ, 0x1f, R16 ;  /* 0x0000001fff577819 */ /* 0x000fe20000011410 */
[----:B------:R-:W1:Y:S01]  /*30b0*/  @!P2 LDC.64 R14, c[0x0][0x230] ;  /* 0x00008c00ff0eab82 */ /* 0x000e620000000a00 */
[----:B------:R-:W-:-:S02]  /*30c0*/  ISETP.GE.AND.EX P4, PT, R74, UR17, PT, P4 ;  /* 0x000000114a007c0c */ /* 0x000fc4000bf86340 */
[----:B------:R-:W-:Y:S02]  /*30d0*/  ISETP.GE.AND.EX P5, PT, R87, UR17, PT, P5 ;  /* 0x0000001157007c0c */ /* 0x000fe4000bfa6350 */
[----:B------:R-:W-:Y:S02]  /*30e0*/  @!P0 IADD3.X R23, R34, R23, RZ, P6, !PT ;  /* 0x0000001722178210 */ /* 0x000fe400037fe4ff */
[C---:B------:R-:W-:Y:S02]  /*30f0*/  ISETP.GT.U32.OR P4, PT, R0.reuse, 0x22f, P4 ;  /* 0x0000022f0000780c */ /* 0x040fe40002784470 */
[----:B------:R-:W-:Y:S01]  /*3100*/  ISETP.GT.U32.OR P5, PT, R0, 0x22f, P5 ;  /* 0x0000022f0000780c */ /* 0x000fe20002fa4470 */
[----:B------:R3:W5:Y:S01]  /*3110*/  @!P0 LDG.E R11, desc[UR22][R22.64] ;  /* 0x00000016160b8981 */ /* 0x000762000c1e1900 */
[----:B------:R-:W-:Y:S02]  /*3120*/  @!P2 IADD3 R35, R31, R35, RZ ;  /* 0x000000231f23a210 */ /* 0x000fe40007ffe0ff */
[----:B--2---:R-:W-:Y:S01]  /*3130*/  @!P0 IADD3 R12, P6, R54, R12, RZ ;  /* 0x0000000c360c8210 */ /* 0x004fe20007fde0ff */
[----:B---3--:R-:W-:Y:S01]  /*3140*/  @!P3 IMAD R59, R55, R28, RZ ;  /* 0x0000001c373bb224 */ /* 0x008fe200078e02ff */
[C---:B------:R-:W-:Y:S01]  /*3150*/  @!P2 SHF.L.U32 R57, R30.reuse, 0x1, RZ ;  /* 0x000000011e39a819 */ /* 0x040fe200000006ff */
[----:B------:R-:W2:Y:S01]  /*3160*/  @!P3 LDC.64 R22, c[0x0][0x230] ;  /* 0x00008c00ff16bb82 */ /* 0x000ea20000000a00 */
[----:B------:R-:W-:-:S02]  /*3170*/  @!P2 SHF.L.U64.HI R54, R30, 0x1, R35 ;  /* 0x000000011e36a819 */ /* 0x000fc40000010223 */
[----:B------:R-:W-:Y:S02]  /*3180*/  @!P3 MOV R30, R18 ;  /* 0x00000012001eb202 */ /* 0x000fe40000000f00 */
[----:B------:R-:W-:Y:S01]  /*3190*/  @!P3 MOV R31, R21 ;  /* 0x00000015001fb202 */ /* 0x000fe20000000f00 */
[C---:B------:R-:W-:Y:S01]  /*31a0*/  @!P3 IMAD R59, R33.reuse, R29, R59 ;  /* 0x0000001d213bb224 */ /* 0x040fe200078e023b */
[----:B------:R-:W-:Y:S01]  /*31b0*/  @!P0 IADD3.X R13, R34, R13, RZ, P6, !PT ;  /* 0x0000000d220d8210 */ /* 0x000fe200037fe4ff */
[----:B------:R-:W-:Y:S01]  /*31c0*/  HFMA2.MMA R55, -RZ, RZ, 0, 0 ;  /* 0x00000000ff377435 */ /* 0x000fe200000001ff */
[----:B------:R-:W3:Y:S01]  /*31d0*/  @!P4 LDC.64 R34, c[0x0][0x288] ;  /* 0x0000a200ff22cb82 */ /* 0x000ee20000000a00 */
[----:B------:R-:W-:Y:S01]  /*31e0*/  @!P3 IMAD.WIDE.U32 R28, R33, R28, R30 ;  /* 0x0000001c211cb225 */ /* 0x000fe200078e001e */
[----:B-1----:R-:W-:-:S06]  /*31f0*/  @!P2 IADD3 R14, P6, R57, R14, RZ ;  /* 0x0000000e390ea210 */ /* 0x002fcc0007fde0ff */
[----:B------:R-:W1:Y:S01]  /*3200*/  @!P5 LDC.64 R32, c[0x0][0x288] ;  /* 0x0000a200ff20db82 */ /* 0x000e620000000a00 */
[----:B------:R-:W-:Y:S01]  /*3210*/  @!P2 IADD3.X R15, R54, R15, RZ, P6, !PT ;  /* 0x0000000f360fa210 */ /* 0x000fe200037fe4ff */
[----:B------:R2:W5:Y:S01]  /*3220*/  @!P0 LDG.E R55, desc[UR22][R12.64] ;  /* 0x000000160c378981 */ /* 0x000562000c1e1900 */
[----:B0-----:R-:W-:Y:S02]  /*3230*/  @!P2 IADD3 R26, P6, R57, R26, RZ ;  /* 0x0000001a391aa210 */ /* 0x001fe40007fde0ff */
[----:B------:R-:W-:Y:S02]  /*3240*/  @!P3 IADD3 R59, R29, R59, RZ ;  /* 0x0000003b1d3bb210 */ /* 0x000fe40007ffe0ff */
[C---:B------:R-:W-:Y:S01]  /*3250*/  @!P3 SHF.L.U32 R57, R28.reuse, 0x1, RZ ;  /* 0x000000011c39b819 */ /* 0x040fe200000006ff */
[----:B------:R-:W0:Y:S01]  /*3260*/  @!P4 LDC.64 R30, c[0x0][0x230] ;  /* 0x00008c00ff1ecb82 */ /* 0x000e220000000a00 */
[----:B------:R-:W-:Y:S02]  /*3270*/  @!P3 SHF.L.U64.HI R59, R28, 0x1, R59 ;  /* 0x000000011c3bb819 */ /* 0x000fe4000001023b */
[----:B--2---:R-:W-:-:S02]  /*3280*/  CS2R R12, SRZ ;  /* 0x00000000000c7805 */ /* 0x004fc4000001ff00 */
[----:B------:R-:W-:Y:S02]  /*3290*/  @!P3 IADD3 R22, P0, R57, R22, RZ ;  /* 0x000000163916b210 */ /* 0x000fe40007f1e0ff */
[----:B------:R-:W-:Y:S01]  /*32a0*/  @!P2 IADD3.X R27, R54, R27, RZ, P6, !PT ;  /* 0x0000001b361ba210 */ /* 0x000fe200037fe4ff */
[----:B---3--:R-:W-:Y:S01]  /*32b0*/  @!P4 IMAD R74, R74, R34, RZ ;  /* 0x000000224a4ac224 */ /* 0x008fe200078e02ff */
[----:B------:R-:W-:Y:S01]  /*32c0*/  MOV R54, RZ ;  /* 0x000000ff00367202 */ /* 0x000fe20000000f00 */
[----:B------:R2:W5:Y:S01]  /*32d0*/  @!P2 LDG.E R12, desc[UR22][R14.64] ;  /* 0x000000160e0ca981 */ /* 0x000562000c1e1900 */
[----:B------:R-:W-:Y:S01]  /*32e0*/  @!P3 IADD3.X R23, R59, R23, RZ, P0, !PT ;  /* 0x000000173b17b210 */ /* 0x000fe200007fe4ff */
[----:B------:R-:W3:Y:S03]  /*32f0*/  @!P5 LDC.64 R28, c[0x0][0x230] ;  /* 0x00008c00ff1cdb82 */ /* 0x000ee60000000a00 */
[----:B------:R1:W5:Y:S04]  /*3300*/  @!P2 LDG.E R54, desc[UR22][R26.64] ;  /* 0x000000161a36a981 */ /* 0x000368000c1e1900 */
[----:B------:R1:W5:Y:S01]  /*3310*/  @!P3 LDG.E R13, desc[UR22][R22.64] ;  /* 0x00000016160db981 */ /* 0x000362000c1e1900 */
[----:B--2---:R-:W2:Y:S01]  /*3320*/  @!P3 LDC.64 R14, c[0x0][0x228] ;  /* 0x00008a00ff0ebb82 */ /* 0x004ea20000000a00 */
[----:B------:R-:W-:-:S02]  /*3330*/  @!P4 IMAD R74, R53, R35, R74 ;  /* 0x00000023354ac224 */ /* 0x000fc400078e024a */
[----:B-1----:R-:W-:Y:S01]  /*3340*/  @!P5 IMAD R26, R87, R32, RZ ;  /* 0x00000020571ad224 */ /* 0x002fe200078e02ff */
[----:B------:R-:W-:Y:S02]  /*3350*/  @!P4 MOV R22, R18 ;  /* 0x000000120016c202 */ /* 0x000fe40000000f00 */
[----:B------:R-:W-:-:S03]  /*3360*/  @!P4 MOV R23, R21 ;  /* 0x000000150017c202 */ /* 0x000fc60000000f00 */
[----:B------:R-:W-:-:S04]  /*3370*/  @!P4 IMAD.WIDE.U32 R34, R53, R34, R22 ;  /* 0x000000223522c225 */ /* 0x000fc800078e0016 */
[C---:B------:R-:W-:Y:S02]  /*3380*/  @!P5 IMAD R53, R16.reuse, R33, R26 ;  /* 0x000000211035d224 */ /* 0x040fe400078e021a */
[----:B------:R-:W1:Y:S01]  /*3390*/  @!P4 LDC.64 R26, c[0x0][0x228] ;  /* 0x00008a00ff1acb82 */ /* 0x000e620000000a00 */
[----:B------:R-:W-:Y:S02]  /*33a0*/  @!P5 MOV R22, R18 ;  /* 0x000000120016d202 */ /* 0x000fe40000000f00 */
[----:B------:R-:W-:Y:S02]  /*33b0*/  @!P5 MOV R23, R21 ;  /* 0x000000150017d202 */ /* 0x000fe40000000f00 */
[----:B--2---:R-:W-:Y:S01]  /*33c0*/  @!P3 IADD3 R14, P0, R57, R14, RZ ;  /* 0x0000000e390eb210 */ /* 0x004fe20007f1e0ff */
[----:B------:R-:W-:Y:S01]  /*33d0*/  @!P5 IMAD.WIDE.U32 R32, R16, R32, R22 ;  /* 0x000000201020d225 */ /* 0x000fe200078e0016 */
[----:B------:R-:W-:Y:S01]  /*33e0*/  @!P4 IADD3 R16, R35, R74, RZ ;  /* 0x0000004a2310c210 */ /* 0x000fe20007ffe0ff */
[----:B------:R-:W-:Y:S01]  /*33f0*/  HFMA2.MMA R57, -RZ, RZ, 0, 0 ;  /* 0x00000000ff397435 */ /* 0x000fe200000001ff */
[----:B------:R-:W-:Y:S01]  /*3400*/  @!P3 IADD3.X R15, R59, R15, RZ, P0, !PT ;  /* 0x0000000f3b0fb210 */ /* 0x000fe200007fe4ff */
[----:B------:R-:W2:Y:S01]  /*3410*/  @!P5 LDC.64 R22, c[0x0][0x228] ;  /* 0x00008a00ff16db82 */ /* 0x000ea20000000a00 */
[C---:B------:R-:W-:Y:S01]  /*3420*/  @!P4 SHF.L.U64.HI R16, R34.reuse, 0x1, R16 ;  /* 0x000000012210c819 */ /* 0x040fe20000010210 */
[----:B------:R-:W-:Y:S01]  /*3430*/  HFMA2.MMA R59, -RZ, RZ, 0, 0 ;  /* 0x00000000ff3b7435 */ /* 0x000fe200000001ff */
[----:B------:R-:W-:-:S04]  /*3440*/  @!P4 SHF.L.U32 R34, R34, 0x1, RZ ;  /* 0x000000012222c819 */ /* 0x000fc800000006ff */
[----:B0-----:R-:W-:-:S04]  /*3450*/  @!P4 IADD3 R30, P0, R34, R30, RZ ;  /* 0x0000001e221ec210 */ /* 0x001fc80007f1e0ff */
[----:B------:R-:W-:Y:S01]  /*3460*/  @!P4 IADD3.X R31, R16, R31, RZ, P0, !PT ;  /* 0x0000001f101fc210 */ /* 0x000fe200007fe4ff */
[----:B------:R0:W5:Y:S01]  /*3470*/  @!P3 LDG.E R59, desc[UR22][R14.64] ;  /* 0x000000160e3bb981 */ /* 0x000162000c1e1900 */
[----:B-1----:R-:W-:-:S04]  /*3480*/  @!P4 IADD3 R26, P0, R34, R26, RZ ;  /* 0x0000001a221ac210 */ /* 0x002fc80007f1e0ff */
[----:B------:R-:W-:Y:S02]  /*3490*/  @!P4 IADD3.X R27, R16, R27, RZ, P0, !PT ;  /* 0x0000001b101bc210 */ /* 0x000fe400007fe4ff */
[----:B0-----:R-:W-:-:S03]  /*34a0*/  MOV R14, RZ ;  /* 0x000000ff000e7202 */ /* 0x001fc60000000f00 */
[----:B------:R-:W5:Y:S04]  /*34b0*/  @!P4 LDG.E R57, desc[UR22][R26.64] ;  /* 0x000000161a39c981 */ /* 0x000f68000c1e1900 */
[----:B------:R-:W5:Y:S01]  /*34c0*/  @!P4 LDG.E R14, desc[UR22][R30.64] ;  /* 0x000000161e0ec981 */ /* 0x000f62000c1e1900 */
[----:B------:R-:W-:Y:S02]  /*34d0*/  @!P5 IADD3 R53, R33, R53, RZ ;  /* 0x000000352135d210 */ /* 0x000fe40007ffe0ff */
[C---:B------:R-:W-:Y:S02]  /*34e0*/  @!P5 SHF.L.U32 R15, R32.reuse, 0x1, RZ ;  /* 0x00000001200fd819 */ /* 0x040fe400000006ff */
[----:B------:R-:W-:Y:S01]  /*34f0*/  @!P5 SHF.L.U64.HI R32, R32, 0x1, R53 ;  /* 0x000000012020d819 */ /* 0x000fe20000010235 */
[----:B------:R-:W-:Y:S01]  /*3500*/  HFMA2.MMA R53, -RZ, RZ, 0, 0 ;  /* 0x00000000ff357435 */ /* 0x000fe200000001ff */
[----:B---3--:R-:W-:-:S02]  /*3510*/  @!P5 IADD3 R28, P2, R15, R28, RZ ;  /* 0x0000001c0f1cd210 */ /* 0x008fc40007f5e0ff */
[----:B--2---:R-:W-:Y:S02]  /*3520*/  @!P5 IADD3 R22, P3, R15, R22, RZ ;  /* 0x000000160f16d210 */ /* 0x004fe40007f7e0ff */
[----:B------:R-:W-:Y:S02]  /*3530*/  MOV R15, RZ ;  /* 0x000000ff000f7202 */ /* 0x000fe40000000f00 */
[C---:B------:R-:W-:Y:S02]  /*3540*/  @!P5 IADD3.X R29, R32.reuse, R29, RZ, P2, !PT ;  /* 0x0000001d201dd210 */ /* 0x040fe400017fe4ff */
[----:B------:R-:W-:Y:S01]  /*3550*/  @!P5 IADD3.X R23, R32, R23, RZ, P3, !PT ;  /* 0x000000172017d210 */ /* 0x000fe20001ffe4ff */
[----:B------:R-:W-:Y:S01]  /*3560*/  UMOV UR27, 0x3f800000 ;  /* 0x3f800000001b7882 */ /* 0x000fe20000000000 */
[----:B------:R-:W-:Y:S01]  /*3570*/  BSSY B0, `(.L_x_1224) ;  /* 0x000001f000007945 */ /* 0x000fe20003800000 */
[----:B------:R0:W5:Y:S01]  /*3580*/  @!P5 LDG.E R15, desc[UR22][R28.64] ;  /* 0x000000161c0fd981 */ /* 0x000162000c1e1900 */
[----:B------:R-:W-:-:S03]  /*3590*/  ISETP.NE.AND P3, PT, RZ, UR25, PT ;  /* 0x00000019ff007c0c */ /* 0x000fc6000bf65270 */
[----:B------:R1:W5:Y:S01]  /*35a0*/  @!P5 LDG.E R53, desc[UR22][R22.64] ;  /* 0x000000161635d981 */ /* 0x000362000c1e1900 */
[----:B0-----:R-:W-:Y:S01]  /*35b0*/  HADD2.F32 R28, -RZ, R61.H1_H1 ;  /* 0x3000003dff1c7230 */ /* 0x001fe20000004100 */
[----:B-1----:R-:W-:Y:S02]  /*35c0*/  CS2R R22, SRZ ;  /* 0x0000000000167805 */ /* 0x002fe4000001ff00 */
        /* <DEDUP_REMOVED lines=11> */
[----:B------:R-:W-:Y:S01]  /*3680*/  ISETP.GT.U32.AND P0, PT, R0, 0x22f, PT ;  /* 0x0000022f0000780c */ /* 0x000fe20003f04070 */
[----:B------:R-:W-:-:S10]  /*3690*/  HADD2.F32 R16, -RZ, R61.H0_H0 ;  /* 0x2000003dff107230 */ /* 0x000fd40000004100 */
[----:B------:R-:W-:Y:S02]  /*36a0*/  @UP0 UMOV UR27, UR5 ;  /* 0x00000005001b0c82 */ /* 0x000fe40008000000 */
[----:B------:R-:W-:Y:S05]  /*36b0*/  @P0 BRA `(.L_x_1225) ;  /* 0x0000000000280947 */ /* 0x000fea0003800000 */
[----:B------:R-:W-:Y:S01]  /*36c0*/  ISETP.NE.AND P0, PT, RZ, UR25, PT ;  /* 0x00000019ff007c0c */ /* 0x000fe2000bf05270 */
[----:B------:R-:W0:Y:S01]  /*36d0*/  LDC.64 R26, c[0x0][0x238] ;  /* 0x00008e00ff1a7b82 */ /* 0x000e220000000a00 */
[----:B------:R-:W-:-:S04]  /*36e0*/  IADD3 R29, R88, UR15, RZ ;  /* 0x0000000f581d7c10 */ /* 0x000fc8000fffe0ff */
[----:B------:R-:W-:-:S07]  /*36f0*/  SHF.R.S32.HI R30, RZ, 0x1f, R29 ;  /* 0x0000001fff1e7819 */ /* 0x000fce000001141d */
[----:B------:R-:W1:Y:S01]  /*3700*/  @P0 LDC.64 R22, c[0x0][0x240] ;  /* 0x00009000ff160b82 */ /* 0x000e620000000a00 */
[C---:B0-----:R-:W-:Y:S01]  /*3710*/  IMAD.WIDE R26, R29.reuse, 0x4, R26 ;  /* 0x000000041d1a7825 */ /* 0x041fe200078e021a */
[----:B-1----:R-:W-:-:S04]  /*3720*/  @P0 LEA R22, P2, R29, R22, 0x2 ;  /* 0x000000161d160211 */ /* 0x002fc800078410ff */
[----:B------:R-:W-:-:S05]  /*3730*/  @P0 LEA.HI.X R23, R29, R23, R30, 0x2, P2 ;  /* 0x000000171d170211 */ /* 0x000fca00010f141e */
[----:B------:R0:W5:Y:S04]  /*3740*/  @P0 LDG.E.64 R24, desc[UR22][R22.64] ;  /* 0x0000001616180981 */ /* 0x000168000c1e1b00 */
[----:B------:R0:W5:Y:S02]  /*3750*/  LDG.E.64 R22, desc[UR22][R26.64] ;  /* 0x000000161a167981 */ /* 0x000164000c1e1b00 */
.L_x_1225:
[----:B------:R-:W-:Y:S05]  /*3760*/  BSYNC B0 ;  /* 0x0000000000007941 */ /* 0x000fea0003800000 */
.L_x_1224:
[----:B------:R-:W-:Y:S01]  /*3770*/  FADD.FTZ R16, R16, -UR26 ;  /* 0x8000001a10107e21 */ /* 0x000fe20008010000 */
[----:B------:R-:W-:Y:S01]  /*3780*/  FADD.FTZ R28, R28, -UR26 ;  /* 0x8000001a1c1c7e21 */ /* 0x000fe20008010000 */
[--C-:B-----5:R-:W-:Y:S02]  /*3790*/  HADD2.F32 R32, -RZ, R60.reuse.H0_H0 ;  /* 0x2000003cff207230 */ /* 0x120fe40000004100 */
[----:B------:R-:W-:Y:S01]  /*37a0*/  FMUL.FTZ R88, R16, UR27 ;  /* 0x0000001b10587c20 */ /* 0x000fe20008410000 */
[----:B0-----:R-:W-:Y:S02]  /*37b0*/  HADD2.F32 R27, -RZ, R60.H1_H1 ;  /* 0x3000003cff1b7230 */ /* 0x001fe40000004100 */
        /* <DEDUP_REMOVED lines=20> */
.L_x_1226:
[----:B------:R-:W-:Y:S01]  /*3900*/  FMUL.FTZ R26, R32, R22 ;  /* 0x00000016201a7220 */ /* 0x000fe20000410000 */
[--C-:B------:R-:W-:Y:S02]  /*3910*/  HADD2.F32 R31, -RZ, R52.reuse.H0_H0 ;  /* 0x20000034ff1f7230 */ /* 0x100fe40000004100 */
[----:B------:R-:W-:Y:S01]  /*3920*/  FMUL.FTZ R30, R27, R23 ;  /* 0x000000171b1e7220 */ /* 0x000fe20000410000 */
[----:B------:R-:W-:Y:S02]  /*3930*/  HADD2.F32 R28, -RZ, R52.H1_H1 ;  /* 0x30000034ff1c7230 */ /* 0x000fe40000004100 */
[----:B------:R-:W-:Y:S01]  /*3940*/  FFMA.FTZ R29, R88, R26, RZ ;  /* 0x0000001a581d7223 */ /* 0x000fe200000100ff */
[----:B------:R-:W-:Y:S01]  /*3950*/  FADD.FTZ R26, RZ, R26 ;  /* 0x0000001aff1a7221 */ /* 0x000fe20000010000 */
[----:B------:R-:W-:Y:S01]  /*3960*/  FADD.FTZ R31, R31, -UR26 ;  /* 0x8000001a1f1f7e21 */ /* 0x000fe20008010000 */
[--C-:B------:R-:W-:Y:S02]  /*3970*/  HADD2.F32 R90, -RZ, R63.reuse.H0_H0 ;  /* 0x2000003fff5a7230 */ /* 0x100fe40000004100 */
[----:B------:R-:W-:Y:S01]  /*3980*/  FADD.FTZ R28, R28, -UR26 ;  /* 0x8000001a1c1c7e21 */ /* 0x000fe20008010000 */
[----:B------:R-:W-:Y:S01]  /*3990*/  FFMA.FTZ R29, R16, R30, R29 ;  /* 0x0000001e101d7223 */ /* 0x000fe2000001001d */
[----:B------:R-:W-:Y:S01]  /*39a0*/  FADD.FTZ R30, R30, R26 ;  /* 0x0000001a1e1e7221 */ /* 0x000fe20000010000 */
[----:B------:R-:W-:Y:S01]  /*39b0*/  FMUL.FTZ R31, R31, UR27 ;  /* 0x0000001b1f1f7c20 */ /* 0x000fe20008410000 */
[----:B------:R-:W-:Y:S01]  /*39c0*/  FMUL.FTZ R28, R28, UR27 ;  /* 0x0000001b1c1c7c20 */ /* 0x000fe20008410000 */
[----:B------:R-:W-:Y:S01]  /*39d0*/  FFMA.FTZ R88, R88, R32, RZ ;  /* 0x0000002058587223 */ /* 0x000fe200000100ff */
[----:B------:R-:W-:Y:S01]  /*39e0*/  HADD2.F32 R26, -RZ, R63.H1_H1 ;  /* 0x3000003fff1a7230 */ /* 0x000fe20000004100 */
        /* <DEDUP_REMOVED lines=19> */
.L_x_1227:
[----:B------:R-:W-:Y:S01]  /*3b20*/  FADD.FTZ R33, RZ, R32 ;  /* 0x00000020ff217221 */ /* 0x000fe20000010000 */
[----:B------:R-:W-:Y:S01]  /*3b30*/  FFMA.FTZ R93, R16, R27, RZ ;  /* 0x0000001b105d7223 */ /* 0x000fe200000100ff */
[----:B------:R-:W-:Y:S01]  /*3b40*/  FADD.FTZ R35, RZ, R27 ;  /* 0x0000001bff237221 */ /* 0x000fe20000010000 */
[----:B------:R-:W-:Y:S01]  /*3b50*/  FMUL.FTZ R32, R90, R22 ;  /* 0x000000165a207220 */ /* 0x000fe20000410000 */
[--C-:B------:R-:W-:Y:S02]  /*3b60*/  HADD2.F32 R16, -RZ, R50.reuse.H0_H0 ;  /* 0x20000032ff107230 */ /* 0x100fe40000004100 */
[----:B------:R-:W-:Y:S01]  /*3b70*/  FFMA.FTZ R93, R28, R26, R93 ;  /* 0x0000001a1c5d7223 */ /* 0x000fe2000001005d */
[----:B------:R-:W-:Y:S02]  /*3b80*/  HADD2.F32 R27, -RZ, R50.H1_H1 ;  /* 0x30000032ff1b7230 */ /* 0x000fe40000004100 */
[----:B------:R-:W-:Y:S01]  /*3b90*/  FADD.FTZ R35, R35, R26 ;  /* 0x0000001a23237221 */ /* 0x000fe20000010000 */
[----:B------:R-:W-:Y:S01]  /*3ba0*/  FFMA.FTZ R29, R31, R32, R29 ;  /* 0x000000201f1d7223 */ /* 0x000fe2000001001d */
[----:B------:R-:W-:Y:S01]  /*3bb0*/  FMUL.FTZ R26, R26, R23 ;  /* 0x000000171a1a7220 */ /* 0x000fe20000410000 */
[----:B------:R-:W-:Y:S01]  /*3bc0*/  FADD.FTZ R16, R16, -UR26 ;  /* 0x8000001a10107e21 */ /* 0x000fe20008010000 */
[----:B------:R-:W-:Y:S01]  /*3bd0*/  FADD.FTZ R30, R30, R32 ;  /* 0x000000201e1e7221 */ /* 0x000fe20000010000 */
[----:B------:R-:W-:Y:S01]  /*3be0*/  FADD.FTZ R27, R27, -UR26 ;  /* 0x8000001a1b1b7e21 */ /* 0x000fe20008010000 */
[----:B------:R-:W-:Y:S01]  /*3bf0*/  FFMA.FTZ R28, R28, R26, R29 ;  /* 0x0000001a1c1c7223 */ /* 0x000fe2000001001d */
[----:B------:R-:W-:Y:S01]  /*3c00*/  FFMA.FTZ R88, R31, R90, R88 ;  /* 0x0000005a1f587223 */ /* 0x000fe20000010058 */
[----:B------:R-:W-:Y:S01]  /*3c10*/  FMUL.FTZ R29, R16, UR27 ;  /* 0x0000001b101d7c20 */ /* 0x000fe20008410000 */
[----:B------:R-:W-:Y:S01]  /*3c20*/  FADD.FTZ R90, R33, R90 ;  /* 0x0000005a215a7221 */ /* 0x000fe20000010000 */
[----:B------:R-:W-:Y:S01]  /*3c30*/  FADD.FTZ R26, R26, R30 ;  /* 0x0000001e1a1a7221 */ /* 0x000fe20000010000 */
[----:B------:R-:W-:-:S02]  /*3c40*/  HADD2.F32 R31, -RZ, R65.H0_H0 ;  /* 0x20000041ff1f7230 */ /* 0x000fc40000004100 */
[----:B------:R-:W-:Y:S01]  /*3c50*/  FMUL.FTZ R27, R27, UR27 ;  /* 0x0000001b1b1b7c20 */ /* 0x000fe20008410000 */
        /* <DEDUP_REMOVED lines=20> */
.L_x_1228:
[----:B------:R-:W-:Y:S01]  /*3da0*/  FMUL.FTZ R30, R31, R22 ;  /* 0x000000161f1e7220 */ /* 0x000fe20000410000 */
[----:B------:R-:W-:Y:S01]  /*3db0*/  FADD.FTZ R35, R35, R16 ;  /* 0x0000001023237221 */ /* 0x000fe20000010000 */
[----:B------:R-:W-:Y:S01]  /*3dc0*/  FFMA.FTZ R93, R27, R16, R93 ;  /* 0x000000101b5d7223 */ /* 0x000fe2000001005d */
[C---:B------:R-:W-:Y:S01]  /*3dd0*/  FFMA.FTZ R88, R29.reuse, R31, R88 ;  /* 0x0000001f1d587223 */ /* 0x040fe20000010058 */
[----:B------:R-:W-:Y:S01]  /*3de0*/  FFMA.FTZ R28, R29, R30, R28 ;  /* 0x0000001e1d1c7223 */ /* 0x000fe2000001001c */
[----:B------:R-:W-:Y:S01]  /*3df0*/  FADD.FTZ R30, R26, R30 ;  /* 0x0000001e1a1e7221 */ /* 0x000fe20000010000 */
[--C-:B------:R-:W-:Y:S02]  /*3e00*/  HADD2.F32 R26, -RZ, R51.reuse.H0_H0 ;  /* 0x20000033ff1a7230 */ /* 0x100fe40000004100 */
[----:B------:R-:W-:Y:S01]  /*3e10*/  FMUL.FTZ R16, R16, R23 ;  /* 0x0000001710107220 */ /* 0x000fe20000410000 */
[----:B------:R-:W-:Y:S02]  /*3e20*/  HADD2.F32 R29, -RZ, R51.H1_H1 ;  /* 0x30000033ff1d7230 */ /* 0x000fe40000004100 */
[----:B------:R-:W-:Y:S01]  /*3e30*/  FADD.FTZ R90, R90, R31 ;  /* 0x0000001f5a5a7221 */ /* 0x000fe20000010000 */
[----:B------:R-:W-:-:S02]  /*3e40*/  HADD2.F32 R31, -RZ, R67.H0_H0 ;  /* 0x20000043ff1f7230 */ /* 0x000fc40000004100 */
[----:B------:R-:W-:Y:S01]  /*3e50*/  FFMA.FTZ R27, R27, R16, R28 ;  /* 0x000000101b1b7223 */ /* 0x000fe2000001001c */
[----:B------:R-:W-:Y:S01]  /*3e60*/  FADD.FTZ R28, R26, -UR26 ;  /* 0x8000001a1a1c7e21 */ /* 0x000fe20008010000 */
[----:B------:R-:W-:Y:S01]  /*3e70*/  FADD.FTZ R32, R29, -UR26 ;  /* 0x8000001a1d207e21 */ /* 0x000fe20008010000 */
[----:B------:R-:W-:Y:S01]  /*3e80*/  FADD.FTZ R26, R16, R30 ;  /* 0x0000001e101a7221 */ /* 0x000fe20000010000 */
[----:B------:R-:W-:Y:S02]  /*3e90*/  HADD2.F32 R16, -RZ, R67.H1_H1 ;  /* 0x30000043ff107230 */ /* 0x000fe40000004100 */
        /* <DEDUP_REMOVED lines=21> */
.L_x_1229:
        /* <DEDUP_REMOVED lines=37> */
.L_x_1230:
        /* <DEDUP_REMOVED lines=37> */
.L_x_1231:
        /* <DEDUP_REMOVED lines=37> */
.L_x_1232:
        /* <DEDUP_REMOVED lines=37> */
.L_x_1233:
        /* <DEDUP_REMOVED lines=37> */
.L_x_1234:
        /* <DEDUP_REMOVED lines=37> */
.L_x_1235:
        /* <DEDUP_REMOVED lines=37> */
.L_x_1236:
        /* <DEDUP_REMOVED lines=37> */
.L_x_1237:
        /* <DEDUP_REMOVED lines=37> */
.L_x_1238:
        /* <DEDUP_REMOVED lines=37> */
.L_x_1239:
        /* <DEDUP_REMOVED lines=37> */
.L_x_1240:
        /* <DEDUP_REMOVED lines=37> */
.L_x_1241:
        /* <DEDUP_REMOVED lines=37> */
.L_x_1242:
        /* <DEDUP_REMOVED lines=37> */
.L_x_1243:
        /* <DEDUP_REMOVED lines=37> */
.L_x_1244:
        /* <DEDUP_REMOVED lines=37> */
.L_x_1245:
        /* <DEDUP_REMOVED lines=37> */
.L_x_1246:
        /* <DEDUP_REMOVED lines=37> */
.L_x_1247:
        /* <DEDUP_REMOVED lines=37> */
.L_x_1248:
        /* <DEDUP_REMOVED lines=37> */
.L_x_1249:
        /* <DEDUP_REMOVED lines=37> */
.L_x_1250:
        /* <DEDUP_REMOVED lines=37> */
.L_x_1251:
        /* <DEDUP_REMOVED lines=37> */
.L_x_1252:
        /* <DEDUP_REMOVED lines=37> */
.L_x_1253:
[----:B------:R-:W-:Y:S01]  /*7770*/  FMUL.FTZ R30, R31, R22 ;  /* 0x000000161f1e7220 */ /* 0x000fe20000410000 */
[----:B------:R-:W-:Y:S01]  /*7780*/  FFMA.FTZ R88, R29, R31, R88 ;  /* 0x0000001f1d587223 */ /* 0x000fe20000010058 */
[----:B------:R-:W-:Y:S01]  /*7790*/  FADD.FTZ R35, R35, R16 ;  /* 0x0000001023237221 */ /* 0x000fe20000010000 */
[----:B------:R-:W-:Y:S01]  /*77a0*/  FFMA.FTZ R93, R28, R16, R93 ;  /* 0x000000101c5d7223 */ /* 0x000fe2000001005d */
[----:B------:R-:W-:Y:S01]  /*77b0*/  FFMA.FTZ R27, R29, R30, R27 ;  /* 0x0000001e1d1b7223 */ /* 0x000fe2000001001b */
[----:B------:R-:W-:Y:S01]  /*77c0*/  FADD.FTZ R30, R26, R30 ;  /* 0x0000001e1a1e7221 */ /* 0x000fe20000010000 */
[--C-:B------:R-:W-:Y:S02]  /*77d0*/  HADD2.F32 R26, -RZ, R10.reuse.H0_H0 ;  /* 0x2000000aff1a7230 */ /* 0x100fe40000004100 */
[----:B------:R-:W-:Y:S01]  /*77e0*/  FMUL.FTZ R16, R16, R23 ;  /* 0x0000001710107220 */ /* 0x000fe20000410000 */
[----:B------:R-:W-:Y:S02]  /*77f0*/  HADD2.F32 R29, -RZ, R10.H1_H1 ;  /* 0x3000000aff1d7230 */ /* 0x000fe40000004100 */
[----:B------:R-:W-:Y:S01]  /*7800*/  FADD.FTZ R90, R90, R31 ;  /* 0x0000001f5a5a7221 */ /* 0x000fe20000010000 */
[----:B------:R-:W-:-:S02]  /*7810*/  HADD2.F32 R31, -RZ, R56.H0_H0 ;  /* 0x20000038ff1f7230 */ /* 0x000fc40000004100 */
[----:B------:R-:W-:Y:S01]  /*7820*/  FADD.FTZ R26, R26, -UR26 ;  /* 0x8000001a1a1a7e21 */ /* 0x000fe20008010000 */
[----:B------:R-:W-:Y:S01]  /*7830*/  FFMA.FTZ R28, R28, R16, R27 ;  /* 0x000000101c1c7223 */ /* 0x000fe2000001001b */
[----:B------:R-:W-:Y:S01]  /*7840*/  FADD.FTZ R32, R29, -UR26 ;  /* 0x8000001a1d207e21 */ /* 0x000fe20008010000 */
[----:B------:R-:W-:Y:S01]  /*7850*/  FADD.FTZ R27, R16, R30 ;  /* 0x0000001e101b7221 */ /* 0x000fe20000010000 */
[----:B------:R-:W-:Y:S01]  /*7860*/  FMUL.FTZ R29, R26, UR27 ;  /* 0x0000001b1a1d7c20 */ /* 0x000fe20008410000 */
[----:B------:R-:W-:Y:S02]  /*7870*/  HADD2.F32 R26, -RZ, R56.H1_H1 ;  /* 0x30000038ff1a7230 */ /* 0x000fe40000004100 */
        /* <DEDUP_REMOVED lines=20> */
.L_x_1254:
[----:B------:R-:W-:Y:S01]  /*79c0*/  FMUL.FTZ R30, R31, R22 ;  /* 0x000000161f1e7220 */ /* 0x000fe20000410000 */
[----:B------:R-:W-:Y:S01]  /*79d0*/  FADD.FTZ R90, R90, R31 ;  /* 0x0000001f5a5a7221 */ /* 0x000fe20000010000 */
[C---:B------:R-:W-:Y:S01]  /*79e0*/  FFMA.FTZ R88, R29.reuse, R31, R88 ;  /* 0x0000001f1d587223 */ /* 0x040fe20000010058 */
[--C-:B------:R-:W-:Y:S02]  /*79f0*/  HADD2.F32 R31, -RZ, R11.reuse.H1_H1 ;  /* 0x3000000bff1f7230 */ /* 0x100fe40000004100 */
[----:B------:R-:W-:Y:S01]  /*7a00*/  FFMA.FTZ R28, R29, R30, R28 ;  /* 0x0000001e1d1c7223 */ /* 0x000fe2000001001c */
[----:B------:R-:W-:Y:S01]  /*7a10*/  FADD.FTZ R30, R27, R30 ;  /* 0x0000001e1b1e7221 */ /* 0x000fe20000010000 */
[----:B------:R-:W-:Y:S02]  /*7a20*/  HADD2.F32 R27, -RZ, R11.H0_H0 ;  /* 0x2000000bff1b7230 */ /* 0x000fe40000004100 */
[----:B------:R-:W-:Y:S01]  /*7a30*/  FMUL.FTZ R29, R26, R23 ;  /* 0x000000171a1d7220 */ /* 0x000fe20000410000 */
[----:B------:R-:W-:Y:S01]  /*7a40*/  FADD.FTZ R35, R35, R26 ;  /* 0x0000001a23237221 */ /* 0x000fe20000010000 */
[C---:B------:R-:W-:Y:S01]  /*7a50*/  FFMA.FTZ R93, R16.reuse, R26, R93 ;  /* 0x0000001a105d7223 */ /* 0x040fe2000001005d */
[----:B------:R-:W-:Y:S01]  /*7a60*/  FADD.FTZ R31, R31, -UR26 ;  /* 0x8000001a1f1f7e21 */ /* 0x000fe20008010000 */
[----:B------:R-:W-:Y:S01]  /*7a70*/  FFMA.FTZ R26, R16, R29, R28 ;  /* 0x0000001d101a7223 */ /* 0x000fe2000001001c */
[----:B------:R-:W-:Y:S01]  /*7a80*/  FADD.FTZ R28, R27, -UR26 ;  /* 0x8000001a1b1c7e21 */ /* 0x000fe20008010000 */
[----:B------:R-:W-:Y:S01]  /*7a90*/  FADD.FTZ R27, R29, R30 ;  /* 0x0000001e1d1b7221 */ /* 0x000fe20000010000 */
[----:B------:R-:W-:-:S02]  /*7aa0*/  HADD2.F32 R29, -RZ, R55.H0_H0 ;  /* 0x20000037ff1d7230 */ /* 0x000fc40000004100 */
[----:B------:R-:W-:Y:S01]  /*7ab0*/  FMUL.FTZ R91, R31, UR27 ;  /* 0x0000001b1f5b7c20 */ /* 0x000fe20008410000 */
        /* <DEDUP_REMOVED lines=21> */
.L_x_1255:
[----:B------:R-:W-:Y:S01]  /*7c10*/  FMUL.FTZ R30, R29, R22 ;  /* 0x000000161d1e7220 */ /* 0x000fe20000410000 */
[--C-:B------:R-:W-:Y:S02]  /*7c20*/  HADD2.F32 R32, -RZ, R12.reuse.H0_H0 ;  /* 0x2000000cff207230 */ /* 0x100fe40000004100 */
[C---:B------:R-:W-:Y:S01]  /*7c30*/  FFMA.FTZ R88, R28.reuse, R29, R88 ;  /* 0x0000001d1c587223 */ /* 0x040fe20000010058 */
[----:B------:R-:W-:Y:S02]  /*7c40*/  HADD2.F32 R89, -RZ, R12.H1_H1 ;  /* 0x3000000cff597230 */ /* 0x000fe40000004100 */
[----:B------:R-:W-:Y:S01]  /*7c50*/  FFMA.FTZ R26, R28, R30, R26 ;  /* 0x0000001e1c1a7223 */ /* 0x000fe2000001001a */
[----:B------:R-:W-:Y:S01]  /*7c60*/  FADD.FTZ R27, R27, R30 ;  /* 0x0000001e1b1b7221 */ /* 0x000fe20000010000 */
[----:B------:R-:W-:Y:S01]  /*7c70*/  FMUL.FTZ R28, R16, R23 ;  /* 0x00000017101c7220 */ /* 0x000fe20000410000 */
[----:B------:R-:W-:Y:S01]  /*7c80*/  FADD.FTZ R32, R32, -UR26 ;  /* 0x8000001a20207e21 */ /* 0x000fe20008010000 */
[----:B------:R-:W-:Y:S01]  /*7c90*/  FADD.FTZ R89, R89, -UR26 ;  /* 0x8000001a59597e21 */ /* 0x000fe20008010000 */
[----:B------:R-:W-:Y:S01]  /*7ca0*/  FADD.FTZ R90, R90, R29 ;  /* 0x0000001d5a5a7221 */ /* 0x000fe20000010000 */
[----:B------:R-:W-:Y:S01]  /*7cb0*/  FFMA.FTZ R26, R91, R28, R26 ;  /* 0x0000001c5b1a7223 */ /* 0x000fe2000001001a */
[----:B------:R-:W-:Y:S01]  /*7cc0*/  FADD.FTZ R27, R28, R27 ;  /* 0x0000001b1c1b7221 */ /* 0x000fe20000010000 */
[----:B------:R-:W-:Y:S01]  /*7cd0*/  FMUL.FTZ R32, R32, UR27 ;  /* 0x0000001b20207c20 */ /* 0x000fe20008410000 */
[----:B------:R-:W-:Y:S01]  /*7ce0*/  FMUL.FTZ R89, R89, UR27 ;  /* 0x0000001b59597c20 */ /* 0x000fe20008410000 */
[----:B------:R-:W-:-:S02]  /*7cf0*/  HADD2.F32 R29, -RZ, R54.H0_H0 ;  /* 0x20000036ff1d7230 */ /* 0x000fc40000004100 */
        /* <DEDUP_REMOVED lines=20> */
.L_x_1256:
[----:B------:R-:W-:Y:S01]  /*7e40*/  FMUL.FTZ R28, R29, R22 ;  /* 0x000000161d1c7220 */ /* 0x000fe20000410000 */
[----:B------:R-:W-:Y:S02]  /*7e50*/  HADD2.F32 R33, -RZ, R15.H1_H1 ;  /* 0x3000000fff217230 */ /* 0x000fe40000004100 */
[--C-:B------:R-:W-:Y:S02]  /*7e60*/  HADD2.F32 R30, -RZ, R53.reuse.H0_H0 ;  /* 0x20000035ff1e7230 */ /* 0x100fe40000004100 */
[----:B------:R-:W-:Y:S01]  /*7e70*/  FFMA.FTZ R26, R32, R28, R26 ;  /* 0x0000001c201a7223 */ /* 0x000fe2000001001a */
[----:B------:R-:W-:Y:S01]  /*7e80*/  FADD.FTZ R27, R27, R28 ;  /* 0x0000001c1b1b7221 */ /* 0x000fe20000010000 */
[----:B------:R-:W-:Y:S01]  /*7e90*/  FMUL.FTZ R28, R34, R23 ;  /* 0x00000017221c7220 */ /* 0x000fe20000410000 */
[----:B------:R-:W-:Y:S01]  /*7ea0*/  FADD.FTZ R33, R33, -UR26 ;  /* 0x8000001a21217e21 */ /* 0x000fe20008010000 */
[----:B------:R-:W-:Y:S02]  /*7eb0*/  HADD2.F32 R31, -RZ, R53.H1_H1 ;  /* 0x30000035ff1f7230 */ /* 0x000fe40000004100 */
[----:B------:R-:W-:Y:S01]  /*7ec0*/  FFMA.FTZ R26, R89, R28, R26 ;  /* 0x0000001c591a7223 */ /* 0x000fe2000001001a */
[----:B------:R-:W-:Y:S01]  /*7ed0*/  FADD.FTZ R27, R28, R27 ;  /* 0x0000001b1c1b7221 */ /* 0x000fe20000010000 */
[----:B------:R-:W-:-:S02]  /*7ee0*/  HADD2.F32 R28, -RZ, R15.H0_H0 ;  /* 0x2000000fff1c7230 */ /* 0x000fc40000004100 */
[----:B------:R-:W-:-:S03]  /*7ef0*/  FMUL.FTZ R33, R33, UR27 ;  /* 0x0000001b21217c20 */ /* 0x000fc60008410000 */
[----:B------:R-:W-:-:S04]  /*7f00*/  FADD.FTZ R28, R28, -UR26 ;  /* 0x8000001a1c1c7e21 */ /* 0x000fc80008010000 */
        /* <DEDUP_REMOVED lines=20> */
.L_x_1257:
[----:B------:R-:W2:Y:S01]  /*8050*/  LDL R92, [R1+0x4] ;  /* 0x00000400015c7983 */ /* 0x000ea20000100800 */
[----:B------:R-:W-:Y:S01]  /*8060*/  FMUL.FTZ R74, R30, R22 ;  /* 0x000000161e4a7220 */ /* 0x000fe20000410000 */
[----:B------:R-:W-:Y:S01]  /*8070*/  ISETP.GT.AND P0, PT, R0, 0x21f, PT ;  /* 0x0000021f0000780c */ /* 0x000fe20003f04270 */
[----:B------:R-:W-:Y:S01]  /*8080*/  FFMA.FTZ R91, R91, R16, R93 ;  /* 0x000000105b5b7223 */ /* 0x000fe2000001005d */
[----:B------:R0:W-:Y:S01]  /*8090*/  STL [R1+0x8], R2 ;  /* 0x0000080201007387 */ /* 0x0001e20000100800 */
[----:B------:R-:W-:Y:S01]  /*80a0*/  FFMA.FTZ R26, R28, R74, R26 ;  /* 0x0000004a1c1a7223 */ /* 0x000fe2000001001a */
[----:B------:R-:W-:Y:S01]  /*80b0*/  FADD.FTZ R27, R27, R74 ;  /* 0x0000004a1b1b7221 */ /* 0x000fe20000010000 */
[----:B------:R-:W-:Y:S01]  /*80c0*/  MOV R74, 0xffffffe0 ;  /* 0xffffffe0004a7802 */ /* 0x000fe20000000f00 */
[----:B0-----:R-:W0:Y:S01]  /*80d0*/  S2R R2, SR_LANEID ;  /* 0x0000000000027919 */ /* 0x001e220000000000 */
[----:B------:R-:W-:Y:S01]  /*80e0*/  FFMA.FTZ R91, R89, R34, R91 ;  /* 0x00000022595b7223 */ /* 0x000fe2000001005b */
[----:B------:R-:W-:-:S02]  /*80f0*/  FADD.FTZ R35, R35, R16 ;  /* 0x0000001023237221 */ /* 0x000fc40000010000 */
[----:B------:R-:W1:Y:S01]  /*8100*/  S2R R16, SR_LANEID ;  /* 0x0000000000107919 */ /* 0x000e620000000000 */
[----:B--2---:R-:W-:Y:S02]  /*8110*/  IMAD R74, R92, R74, 0x22f ;  /* 0x0000022f5c4a7424 */ /* 0x004fe400078e024a */
[----:B------:R-:W-:-:S03]  /*8120*/  FMUL.FTZ R92, R31, R23 ;  /* 0x000000171f5c7220 */ /* 0x000fc60000410000 */
[----:B------:R-:W-:Y:S01]  /*8130*/  SEL R74, R74, 0x1f, P0 ;  /* 0x0000001f4a4a7807 */ /* 0x000fe20000000000 */
[----:B------:R-:W-:Y:S01]  /*8140*/  FADD.FTZ R27, R92, R27 ;  /* 0x0000001b5c1b7221 */ /* 0x000fe20000010000 */
[----:B------:R-:W-:Y:S02]  /*8150*/  FFMA.FTZ R26, R33, R92, R26 ;  /* 0x0000005c211a7223 */ /* 0x000fe4000001001a */
[----:B0-----:R-:W-:Y:S02]  /*8160*/  ISETP.GE.AND P0, PT, R2, R74, PT ;  /* 0x0000004a0200720c */ /* 0x001fe40003f06270 */
[----:B------:R0:W5:Y:S04]  /*8170*/  LDL.LU R2, [R1+0x8] ;  /* 0x0000080001027983 */ /* 0x0001680000300800 */
[----:B------:R-:W2:Y:S04]  /*8180*/  LDL R89, [R1+0x4] ;  /* 0x0000040001597983 */ /* 0x000ea80000100800 */
[----:B------:R-:W3:Y:S04]  /*8190*/  SHFL.DOWN PT, R93, R27, 0x1, R74 ;  /* 0x082000001b5d7989 */ /* 0x000ee800000e004a */
[----:B------:R-:W4:Y:S01]  /*81a0*/  SHFL.DOWN PT, R92, R26, 0x1, R74 ;  /* 0x082000001a5c7989 */ /* 0x000f2200000e004a */
[----:B---3--:R-:W-:-:S02]  /*81b0*/  @!P0 FADD.FTZ R27, R27, R93 ;  /* 0x0000005d1b1b8221 */ /* 0x008fc40000010000 */
[----:B------:R-:W3:Y:S01]  /*81c0*/  S2R R93, SR_LANEID ;  /* 0x00000000005d7919 */ /* 0x000ee20000000000 */
[----:B----4-:R-:W-:-:S05]  /*81d0*/  @!P0 FADD.FTZ R26, R26, R92 ;  /* 0x0000005c1a1a8221 */ /* 0x010fca0000010000 */
[----:B------:R-:W4:Y:S01]  /*81e0*/  SHFL.DOWN PT, R92, R26, 0x2, R74 ;  /* 0x084000001a5c7989 */ /* 0x000f2200000e004a */
[----:B---3--:R-:W-:-:S04]  /*81f0*/  IADD3 R93, R93, 0x2, RZ ;  /* 0x000000025d5d7810 */ /* 0x008fc80007ffe0ff */
[----:B------:R-:W-:Y:S02]  /*8200*/  ISETP.GT.AND P0, PT, R93, R74, PT ;  /* 0x0000004a5d00720c */ /* 0x000fe40003f04270 */
[----:B------:R-:W3:Y:S11]  /*8210*/  SHFL.DOWN PT, R93, R27, 0x2, R74 ;  /* 0x084000001b5d7989 */ /* 0x000ef600000e004a */
[----:B----4-:R-:W-:-:S02]  /*8220*/  @!P0 FADD.FTZ R26, R26, R92 ;  /* 0x0000005c1a1a8221 */ /* 0x010fc40000010000 */
[----:B------:R-:W4:Y:S01]  /*8230*/  S2R R92, SR_LANEID ;  /* 0x00000000005c7919 */ /* 0x000f220000000000 */
[----:B---3--:R-:W-:-:S05]  /*8240*/  @!P0 FADD.FTZ R27, R27, R93 ;  /* 0x0000005d1b1b8221 */ /* 0x008fca0000010000 */
[----:B------:R-:W3:Y:S01]  /*8250*/  SHFL.DOWN PT, R93, R27, 0x4, R74 ;  /* 0x088000001b5d7989 */ /* 0x000ee200000e004a */
[----:B----4-:R-:W-:-:S04]  /*8260*/  IADD3 R92, R92, 0x4, RZ ;  /* 0x000000045c5c7810 */ /* 0x010fc80007ffe0ff */
[----:B------:R-:W-:Y:S02]  /*8270*/  ISETP.GT.AND P2, PT, R92, R74, PT ;  /* 0x0000004a5c00720c */ /* 0x000fe40003f44270 */
[----:B------:R-:W4:Y:S11]  /*8280*/  SHFL.DOWN PT, R92, R26, 0x4, R74 ;  /* 0x088000001a5c7989 */ /* 0x000f3600000e004a */
        /* <DEDUP_REMOVED lines=13> */
[----:B------:R4:W0:Y:S02]  /*8360*/  SHFL.DOWN PT, R92, R26, 0x10, R74 ;  /* 0x0a0000001a5c7989 */ /* 0x00082400000e004a */
[----:B----4-:R-:W4:Y:S01]  /*8370*/  S2R R74, SR_CgaCtaId ;  /* 0x00000000004a7919 */ /* 0x010f220000008800 */
[----:B-1----:R-:W-:Y:S01]  /*8380*/  ISETP.NE.AND P0, PT, R16, RZ, PT ;  /* 0x000000ff1000720c */ /* 0x002fe20003f05270 */
[----:B------:R-:W-:Y:S01]  /*8390*/  FFMA.FTZ R88, R32, R29, R88 ;  /* 0x0000001d20587223 */ /* 0x000fe20000010058 */
[----:B------:R-:W-:-:S06]  /*83a0*/  MOV R32, 0x400 ;  /* 0x0000040000207802 */ /* 0x000fcc0000000f00 */
[----:B---3--:R-:W-:Y:S01]  /*83b0*/  @!P2 FADD.FTZ R27, R27, R93 ;  /* 0x0000005d1b1ba221 */ /* 0x008fe20000010000 */
[----:B------:R-:W-:Y:S01]  /*83c0*/  IADD3 R16, R32, 0xc0, RZ ;  /* 0x000000c020107810 */ /* 0x000fe20007ffe0ff */
[----:B------:R-:W-:Y:S01]  /*83d0*/  FADD.FTZ R90, R90, R29 ;  /* 0x0000001d5a5a7221 */ /* 0x000fe20000010000 */
[----:B------:R-:W-:Y:S01]  /*83e0*/  FADD.FTZ R35, R35, R34 ;  /* 0x0000002223237221 */ /* 0x000fe20000010000 */
[----:B------:R-:W-:Y:S01]  /*83f0*/  FFMA.FTZ R29, R33, R31, R91 ;  /* 0x0000001f211d7223 */ /* 0x000fe2000001005b */
[----:B0-----:R-:W-:Y:S01]  /*8400*/  @!P2 FADD.FTZ R26, R26, R92 ;  /* 0x0000005c1a1aa221 */ /* 0x001fe20000010000 */
[----:B------:R-:W-:Y:S01]  /*8410*/  ISETP.NE.AND P2, PT, R0, RZ, PT ;  /* 0x000000ff0000720c */ /* 0x000fe20003f45270 */
[----:B------:R-:W-:Y:S01]  /*8420*/  FFMA.FTZ R28, R28, R30, R88 ;  /* 0x0000001e1c1c7223 */ /* 0x000fe20000010058 */
[----:B------:R-:W-:Y:S01]  /*8430*/  FADD.FTZ R30, R90, R30 ;  /* 0x0000001e5a1e7221 */ /* 0x000fe20000010000 */
[----:B------:R-:W-:Y:S01]  /*8440*/  FADD.FTZ R31, R35, R31 ;  /* 0x0000001f231f7221 */ /* 0x000fe20000010000 */
[----:B------:R-:W-:Y:S01]  /*8450*/  BSSY B0, `(.L_x_1258) ;  /* 0x0000036000007945 */ /* 0x000fe20003800000 */
[----:B----4-:R-:W-:-:S02]  /*8460*/  LEA R16, R74, R16, 0x18 ;  /* 0x000000104a107211 */ /* 0x010fc400078ec0ff */
[----:B------:R-:W-:Y:S02]  /*8470*/  @!P0 LEA R33, R74, R32, 0x18 ;  /* 0x000000204a218211 */ /* 0x000fe400078ec0ff */
[----:B------:R-:W-:-:S05]  /*8480*/  LEA R16, R0, R16, 0x4 ;  /* 0x0000001000107211 */ /* 0x000fca00078e20ff */
[----:B------:R0:W-:Y:S01]  /*8490*/  STS.128 [R16], R28 ;  /* 0x0000001c10007388 */ /* 0x0001e20000000c00 */
[----:B------:R-:W-:Y:S02]  /*84a0*/  ISETP.GT.U32.AND P4, PT, R0, 0x22, PT ;  /* 0x000000220000780c */ /* 0x000fe40003f84070 */
[----:B--2---:R-:W-:-:S05]  /*84b0*/  @!P0 LEA R33, R89, R33, 0x3 ;  /* 0x0000002159218211 */ /* 0x004fca00078e18ff */
[----:B------:R0:W-:Y:S01]  /*84c0*/  @!P0 STS.64 [R33+0x18], R26 ;  /* 0x0000181a21008388 */ /* 0x0001e20000000a00 */
[----:B------:R-:W-:Y:S06]  /*84d0*/  BAR.SYNC.DEFER_BLOCKING 0x0 ;  /* 0x0000000000007b1d */ /* 0x000fec0000010000 */
[----:B------:R-:W-:Y:S05]  /*84e0*/  @P2 BRA `(.L_x_1259) ;  /* 0x0000000000b02947 */ /* 0x000fea0003800000 */
[----:B------:R-:W-:-:S05]  /*84f0*/  LEA R74, R74, R32, 0x18 ;  /* 0x000000204a4a7211 */ /* 0x000fca00078ec0ff */
[----:B0-----:R-:W0:Y:S02]  /*8500*/  LDS.128 R32, [R74+0x20] ;  /* 0x000020004a207984 */ /* 0x001e240000000c00 */
        /* <DEDUP_REMOVED lines=42> */
.L_x_1259:
[----:B------:R-:W-:Y:S05]  /*87b0*/  BSYNC B0 ;  /* 0x0000000000007941 */ /* 0x000fea0003800000 */
.L_x_1258:
[----:B------:R-:W-:Y:S06]  /*87c0*/  BAR.SYNC.DEFER_BLOCKING 0x0 ;  /* 0x0000000000007b1d */ /* 0x000fec0000010000 */
[----:B------:R-:W-:Y:S04]  /*87d0*/  BSSY B0, `(.L_x_1260) ;  /* 0x000004d000007945 */ /* 0x000fe80003800000 */
[----:B------:R-:W-:Y:S05]  /*87e0*/  @P4 BRA `(.L_x_1261) ;  /* 0x00000004002c4947 */ /* 0x000fea0003800000 */
[----:B0-----:R-:W0:Y:S02]  /*87f0*/  LDS.128 R32, [R16+0x230] ;  /* 0x0002300010207984 */ /* 0x001e240000000c00 */
        /* <DEDUP_REMOVED lines=74> */
.L_x_1261:
[----:B------:R-:W-:Y:S05]  /*8ca0*/  BSYNC B0 ;  /* 0x0000000000007941 */ /* 0x000fea0003800000 */
.L_x_1260:
[----:B0-----:R-:W0:Y:S01]  /*8cb0*/  LDC.64 R32, c[0x0][0x268] ;  /* 0x00009a00ff207b82 */ /* 0x001e220000000a00 */
[----:B------:R-:W-:Y:S01]  /*8cc0*/  MOV R16, UR14 ;  /* 0x0000000e00107c02 */ /* 0x000fe20008000f00 */
[----:B------:R-:W-:Y:S01]  /*8cd0*/  ULDC UR15, c[0x0][0xc] ;  /* 0x00000300000f7ab9 */ /* 0x000fe20000000800 */
[----:B------:R-:W-:Y:S03]  /*8ce0*/  BSSY B0, `(.L_x_1262) ;  /* 0x0000011000007945 */ /* 0x000fe60003800000 */
[----:B------:R-:W-:-:S04]  /*8cf0*/  IMAD R16, R16, 0x23, R0 ;  /* 0x0000002310107824 */ /* 0x000fc800078e0200 */
[----:B0-----:R-:W-:Y:S01]  /*8d00*/  IMAD.WIDE R32, R16, 0x4, R32 ;  /* 0x0000000410207825 */ /* 0x001fe200078e0220 */
[----:B------:R-:W-:Y:S06]  /*8d10*/  @P4 BRA `(.L_x_1263) ;  /* 0x0000000000344947 */ /* 0x000fec0003800000 */
[----:B------:R-:W-:Y:S01]  /*8d20*/  MOV R34, UR9 ;  /* 0x0000000900227c02 */ /* 0x000fe20008000f00 */
[----:B------:R-:W-:Y:S03]  /*8d30*/  REDG.E.ADD.F32.FTZ.RN.STRONG.GPU desc[UR22][R32.64], R28 ;  /* 0x0000001c200079a6 */ /* 0x000fe6000c10f396 */
[----:B------:R-:W-:-:S04]  /*8d40*/  LEA R34, P0, R34, R32, 0x2 ;  /* 0x0000002022227211 */ /* 0x000fc800078010ff */
[----:B------:R-:W-:-:S05]  /*8d50*/  IADD3.X R35, R33, UR11, RZ, P0, !PT ;  /* 0x0000000b21237c10 */ /* 0x000fca00087fe4ff */
[----:B------:R0:W-:Y:S02]  /*8d60*/  REDG.E.ADD.F32.FTZ.RN.STRONG.GPU desc[UR22][R34.64], R29 ;  /* 0x0000001d220079a6 */ /* 0x0001e4000c10f396 */
[----:B0-----:R-:W0:Y:S01]  /*8d70*/  LDC.64 R34, c[0x0][0x288] ;  /* 0x0000a200ff227b82 */ /* 0x001e220000000a00 */
[----:B------:R-:W-:Y:S02]  /*8d80*/  MOV R16, UR10 ;  /* 0x0000000a00107c02 */ /* 0x000fe40008000f00 */
[-C--:B0-----:R-:W-:Y:S02]  /*8d90*/  LEA R28, P0, R34, R32.reuse, 0x2 ;  /* 0x00000020221c7211 */ /* 0x081fe400078010ff */
[----:B------:R-:W-:Y:S02]  /*8da0*/  LEA R32, P4, R16, R32, 0x2 ;  /* 0x0000002010207211 */ /* 0x000fe400078810ff */
[----:B------:R-:W-:Y:S02]  /*8db0*/  LEA.HI.X R29, R34, R33, R35, 0x2, P0 ;  /* 0x00000021221d7211 */ /* 0x000fe400000f1423 */
[----:B------:R-:W-:-:S03]  /*8dc0*/  IADD3.X R33, R33, UR12, RZ, P4, !PT ;  /* 0x0000000c21217c10 */ /* 0x000fc6000a7fe4ff */
[----:B------:R0:W-:Y:S04]  /*8dd0*/  REDG.E.ADD.F32.FTZ.RN.STRONG.GPU desc[UR22][R28.64], R30 ;  /* 0x0000001e1c0079a6 */ /* 0x0001e8000c10f396 */
[----:B------:R0:W-:Y:S02]  /*8de0*/  REDG.E.ADD.F32.FTZ.RN.STRONG.GPU desc[UR22][R32.64], R31 ;  /* 0x0000001f200079a6 */ /* 0x0001e4000c10f396 */
.L_x_1263:
[----:B------:R-:W-:Y:S05]  /*8df0*/  BSYNC B0 ;  /* 0x0000000000007941 */ /* 0x000fea0003800000 */
.L_x_1262:
[----:B------:R-:W-:-:S06]  /*8e00*/  UISETP.GE.U32.AND UP0, UPT, UR15, 0x2, UPT ;  /* 0x000000020f00788c */ /* 0x000fcc000bf06070 */
[----:B------:R-:W-:-:S13]  /*8e10*/  PLOP3.LUT P0, PT, PT, PT, UP0, 0x80, 0x0 ;  /* 0x000000000000781c */ /* 0x000fda0003f0f008 */
[----:B------:R-:W-:Y:S05]  /*8e20*/  @!P0 BRA `(.L_x_1264) ;  /* 0x0000001800448947 */ /* 0x000fea0003800000 */
[----:B------:R-:W1:Y:S01]  /*8e30*/  S2UR UR13, SR_CTAID.Y ;  /* 0x00000000000d79c3 */ /* 0x000e620000002600 */
[----:B------:R-:W-:Y:S01]  /*8e40*/  ULOP3.LUT UR5, UR4, 0x1, URZ, 0xc0, !UPT ;  /* 0x0000000104057892 */ /* 0x000fe2000f8ec03f */
[----:B------:R-:W-:Y:S01]  /*8e50*/  ULDC UR14, c[0x0][0x10] ;  /* 0x00000400000e7ab9 */ /* 0x000fe20000000800 */
[----:B------:R-:W-:Y:S02]  /*8e60*/  ULDC.64 UR16, c[0x0][0x260] ;  /* 0x0000980000107ab9 */ /* 0x000fe40000000a00 */
[----:B------:R-:W-:-:S04]  /*8e70*/  UIMAD UR5, UR5, UR14, URZ ;  /* 0x0000000e050572a4 */ /* 0x000fc8000f8e023f */
[----:B------:R-:W-:Y:S02]  /*8e80*/  UIMAD UR6, UR5, UR15, URZ ;  /* 0x0000000f050672a4 */ /* 0x000fe4000f8e023f */
[----:B-1----:R-:W-:Y:S02]  /*8e90*/  UIADD3 UR18, UR5, UR13, URZ ;  /* 0x0000000d05127290 */ /* 0x002fe4000fffe03f */
[----:B------:R-:W-:-:S03]  /*8ea0*/  USHF.L.U32 UR5, UR6, 0x1, URZ ;  /* 0x0000000106057899 */ /* 0x000fc6000800063f */
[----:B------:R-:W-:Y:S02]  /*8eb0*/  ULDC.64 UR6, c[0x0][0x258] ;  /* 0x0000960000067ab9 */ /* 0x000fe40000000a00 */
[----:B------:R-:W-:Y:S02]  /*8ec0*/  UIMAD.WIDE.U32 UR18, UR18, 0x4, UR6 ;  /* 0x00000004121278a5 */ /* 0x000fe4000f8e0006 */
[----:B------:R-:W-:Y:S01]  /*8ed0*/  UIMAD.WIDE UR6, UR5, 0x4, UR16 ;  /* 0x00000004050678a5 */ /* 0x000fe2000f8e0210 */
[----:B------:R-:W-:Y:S11]  /*8ee0*/  @P2 BRA `(.L_x_1265) ;  /* 0x0000000000802947 */ /* 0x000ff60003800000 */
[----:B------:R-:W1:Y:S01]  /*8ef0*/  S2R R16, SR_LANEID ;  /* 0x0000000000107919 */ /* 0x000e620000000000 */
[----:B------:R-:W-:Y:S02]  /*8f00*/  UIMAD UR16, UR24, UR14, UR13 ;  /* 0x0000000e181072a4 */ /* 0x000fe4000f8e020d */
[----:B------:R-:W-:Y:S02]  /*8f10*/  ULOP3.LUT UP0, URZ, UR4, 0x2, URZ, 0xc0, !UPT ;  /* 0x00000002043f7892 */ /* 0x000fe4000f80c03f */
[----:B------:R-:W-:Y:S01]  /*8f20*/  UIMAD.WIDE.U32 UR16, UR16, 0x8, UR6 ;  /* 0x00000008101078a5 */ /* 0x000fe2000f8e0006 */
[----:B------:R-:W-:Y:S02]  /*8f30*/  UMOV UR5, 0x1 ;  /* 0x0000000100057882 */ /* 0x000fe40000000000 */
[----:B------:R-:W-:-:S03]  /*8f40*/  USEL UR5, UR5, 0xffffffff, !UP0 ;  /* 0xffffffff05057887 */ /* 0x000fc6000c000000 */
[----:B0-----:R-:W-:Y:S01]  /*8f50*/  MOV R28, UR16 ;  /* 0x00000010001c7c02 */ /* 0x001fe20008000f00 */
[----:B------:R-:W-:Y:S01]  /*8f60*/  VOTEU.ANY UR16, UPT, PT ;  /* 0x0000000000107886 */ /* 0x000fe200038e0100 */
[----:B------:R-:W-:Y:S01]  /*8f70*/  MOV R29, UR17 ;  /* 0x00000011001d7c02 */ /* 0x000fe20008000f00 */
[----:B------:R-:W-:Y:S02]  /*8f80*/  UFLO.U32 UR17, UR16 ;  /* 0x00000010001172bd */ /* 0x000fe400080e0000 */
[----:B------:R-:W-:Y:S02]  /*8f90*/  UPOPC UR16, UR16 ;  /* 0x00000010001072bf */ /* 0x000fe40008000000 */
[----:B------:R0:W-:Y:S02]  /*8fa0*/  STG.E.64 desc[UR22][R28.64], R26 ;  /* 0x0000001a1c007986 */ /* 0x0001e4000c101b16 */
[----:B------:R-:W-:Y:S01]  /*8fb0*/  UIMAD UR5, UR5, UR16, URZ ;  /* 0x00000010050572a4 */ /* 0x000fe2000f8e023f */
[----:B-1----:R-:W-:-:S05]  /*8fc0*/  ISETP.EQ.U32.AND P0, PT, R16, UR17, PT ;  /* 0x0000001110007c0c */ /* 0x002fca000bf02070 */
[----:B------:R-:W-:Y:S02]  /*8fd0*/  MOV R16, UR5 ;  /* 0x0000000500107c02 */ /* 0x000fe40008000f00 */
[----:B0-----:R-:W-:Y:S02]  /*8fe0*/  MOV R28, UR18 ;  /* 0x00000012001c7c02 */ /* 0x001fe40008000f00 */
[----:B------:R-:W-:-:S04]  /*8ff0*/  MOV R29, UR19 ;  /* 0x00000013001d7c02 */ /* 0x000fc80008000f00 */
        /* <DEDUP_REMOVED lines=8> */
.L_x_1266:
[----:B------:R-:W-:Y:S02]  /*9080*/  MOV R28, UR18 ;  /* 0x00000012001c7c02 */ /* 0x000fe40008000f00 */
[----:B------:R-:W-:-:S05]  /*9090*/  MOV R29, UR19 ;  /* 0x00000013001d7c02 */ /* 0x000fca0008000f00 */
[----:B------:R-:W2:Y:S04]  /*90a0*/  LDG.E.STRONG.GPU R28, desc[UR22][R28.64] ;  /* 0x000000161c1c7981 */ /* 0x000ea8000c1ef900 */
[----:B--2---:R-:W-:Y:S01]  /*90b0*/  CCTL.IVALL ;  /* 0x00000000ff00798f */ /* 0x004fe20002000000 */
[----:B------:R-:W-:Y:S05]  /*90c0*/  YIELD ;  /* 0x0000000000007946 */ /* 0x000fea0003800000 */
[----:B------:R-:W-:-:S13]  /*90d0*/  ISETP.NE.AND P0, PT, R28, R16, PT ;  /* 0x000000101c00720c */ /* 0x000fda0003f05270 */
[----:B------:R-:W-:Y:S05]  /*90e0*/  @P0 BRA `(.L_x_1266) ;  /* 0xfffffffc00e40947 */ /* 0x000fea000383ffff */
.L_x_1265:
        /* <DEDUP_REMOVED lines=19> */
.L_x_1270:
[----:B------:R-:W1:Y:S02]  /*9220*/  S2R R16, SR_CTAID.X ;  /* 0x0000000000107919 */ /* 0x000e640000002500 */
[----:B-1----:R-:W-:-:S13]  /*9230*/  ISETP.EQ.OR P6, PT, R16, UR5, P2 ;  /* 0x0000000510007c0c */ /* 0x002fda00097c2670 */
[----:B------:R-:W-:-:S05]  /*9240*/  VOTEU.ALL UP0, P6 ;  /* 0x00000000003f7886 */ /* 0x000fca0003000000 */
[----:B------:R-:W-:-:S04]  /*9250*/  @!UP0 UIMAD UR18, UR14, UR5, UR13 ;  /* 0x000000050e1282a4 */ /* 0x000fc8000f8e020d */
[----:B------:R-:W-:-:S06]  /*9260*/  @!UP0 UIMAD.WIDE.U32 UR18, UR18, 0x8, UR6 ;  /* 0x00000008121288a5 */ /* 0x000fcc000f8e0006 */
[----:B0-----:R-:W-:Y:S02]  /*9270*/  MOV R28, UR18 ;  /* 0x00000012001c7c02 */ /* 0x001fe40008000f00 */
        /* <DEDUP_REMOVED lines=19> */
[----:B------:R-:W-:Y:S02]  /*93b0*/  MOV R28, UR20 ;  /* 0x00000014001c7c02 */ /* 0x000fe40008000f00 */
[----:B------:R-:W-:-:S06]  /*93c0*/  MOV R29, UR21 ;  /* 0x00000015001d7c02 */ /* 0x000fcc0008000f00 */
[----:B------:R-:W2:Y:S03]  /*93d0*/  @!P5 LDG.E.64 R28, desc[UR22][R28.64] ;  /* 0x000000161c1cd981 */ /* 0x000ea6000c1e1b00 */
[----:B------:R-:W-:-:S05]  /*93e0*/  VOTEU.ALL UP2, P6 ;  /* 0x00000000003f7886 */ /* 0x000fca0003040000 */
[----:B------:R-:W-:-:S04]  /*93f0*/  @!UP2 UIMAD UR17, UR14, UR17, UR13 ;  /* 0x000000110e11a2a4 */ /* 0x000fc8000f8e020d */
[----:B------:R-:W-:-:S06]  /*9400*/  @!UP2 UIMAD.WIDE.U32 UR18, UR17, 0x8, UR6 ;  /* 0x000000081112a8a5 */ /* 0x000fcc000f8e0006 */
[----:B------:R-:W-:Y:S02]  /*9410*/  MOV R32, UR18 ;  /* 0x0000001200207c02 */ /* 0x000fe40008000f00 */
[----:B------:R-:W-:-:S06]  /*9420*/  MOV R33, UR19 ;  /* 0x0000001300217c02 */ /* 0x000fcc0008000f00 */
[----:B------:R-:W4:Y:S01]  /*9430*/  @!P6 LDG.E.64 R32, desc[UR22][R32.64] ;  /* 0x000000162020e981 */ /* 0x000f22000c1e1b00 */
[----:B------:R-:W-:Y:S02]  /*9440*/  UIADD3 UR18, UR5, 0x4, URZ ;  /* 0x0000000405127890 */ /* 0x000fe4000fffe03f */
[----:B------:R-:W-:Y:S01]  /*9450*/  UIADD3 UR20, UR5, 0x5, URZ ;  /* 0x0000000505147890 */ /* 0x000fe2000fffe03f */
[----:B---3--:R-:W-:Y:S01]  /*9460*/  @!P4 FADD.FTZ R26, R26, R30 ;  /* 0x0000001e1a1ac221 */ /* 0x008fe20000010000 */
[----:B------:R-:W-:Y:S02]  /*9470*/  @!P4 FADD.FTZ R27, R27, R31 ;  /* 0x0000001f1b1bc221 */ /* 0x000fe40000010000 */
[----:B------:R-:W-:Y:S01]  /*9480*/  ISETP.EQ.OR P4, PT, R16, UR18, P2 ;  /* 0x0000001210007c0c */ /* 0x000fe20009782670 */
[----:B------:R-:W-:-:S12]  /*9490*/  UIADD3 UR17, UR5, 0x6, URZ ;  /* 0x0000000605117890 */ /* 0x000fd8000fffe03f */
        /* <DEDUP_REMOVED lines=8> */
[----:B------:R-:W-:-:S13]  /*9520*/  ISETP.EQ.OR P5, PT, R16, UR20, P2 ;  /* 0x0000001410007c0c */ /* 0x000fda00097a2670 */
[----:B------:R-:W-:-:S05]  /*9530*/  VOTEU.ALL UP1, P5 ;  /* 0x00000000003f7886 */ /* 0x000fca0002820000 */
[----:B------:R-:W-:-:S04]  /*9540*/  @!UP1 UIMAD UR20, UR14, UR20, UR13 ;  /* 0x000000140e1492a4 */ /* 0x000fc8000f8e020d */
[----:B------:R-:W-:Y:S01]  /*9550*/  @!UP1 UIMAD.WIDE.U32 UR20, UR20, 0x8, UR6 ;  /* 0x00000008141498a5 */ /* 0x000fe2000f8e0006 */
[----:B----4-:R-:W-:Y:S01]  /*9560*/  @!P6 FADD.FTZ R26, R26, R32 ;  /* 0x000000201a1ae221 */ /* 0x010fe20000010000 */
[----:B------:R-:W-:Y:S01]  /*9570*/  @!P6 FADD.FTZ R27, R27, R33 ;  /* 0x000000211b1be221 */ /* 0x000fe20000010000 */
[----:B------:R-:W-:-:S03]  /*9580*/  ISETP.EQ.OR P6, PT, R16, UR17, P2 ;  /* 0x0000001110007c0c */ /* 0x000fc600097c2670 */
[----:B------:R-:W-:Y:S02]  /*9590*/  MOV R28, UR20 ;  /* 0x00000014001c7c02 */ /* 0x000fe40008000f00 */
[----:B------:R-:W-:-:S06]  /*95a0*/  MOV R29, UR21 ;  /* 0x00000015001d7c02 */ /* 0x000fcc0008000f00 */
[----:B------:R-:W2:Y:S02]  /*95b0*/  @!P5 LDG.E.64 R28, desc[UR22][R28.64] ;  /* 0x000000161c1cd981 */ /* 0x000ea4000c1e1b00 */
        /* <DEDUP_REMOVED lines=36> */
[----:B------:R-:W-:Y:S01]  /*9800*/  UIADD3 UR18, UR5, 0xa, URZ ;  /* 0x0000000a05127890 */ /* 0x000fe2000fffe03f */
[----:B---3--:R-:W-:Y:S01]  /*9810*/  @!P4 FADD.FTZ R26, R26, R30 ;  /* 0x0000001e1a1ac221 */ /* 0x008fe20000010000 */
[----:B------:R-:W-:Y:S01]  /*9820*/  @!P4 FADD.FTZ R27, R27, R31 ;  /* 0x0000001f1b1bc221 */ /* 0x000fe20000010000 */
[----:B------:R-:W-:-:S06]  /*9830*/  UIADD3 UR20, UR5, 0xb, URZ ;  /* 0x0000000b05147890 */ /* 0x000fcc000fffe03f */
[----:B------:R-:W-:Y:S01]  /*9840*/  ISETP.EQ.OR P4, PT, R16, UR20, P2 ;  /* 0x0000001410007c0c */ /* 0x000fe20009782670 */
[----:B------:R-:W-:-:S12]  /*9850*/  UIADD3 UR17, UR5, 0xc, URZ ;  /* 0x0000000c05117890 */ /* 0x000fd8000fffe03f */
[----:B------:R-:W-:-:S05]  /*9860*/  VOTEU.ALL UP1, P4 ;  /* 0x00000000003f7886 */ /* 0x000fca0002020000 */
[----:B------:R-:W-:-:S04]  /*9870*/  @!UP1 UIMAD UR20, UR14, UR20, UR13 ;  /* 0x000000140e1492a4 */ /* 0x000fc8000f8e020d */
[----:B------:R-:W-:Y:S01]  /*9880*/  @!UP1 UIMAD.WIDE.U32 UR20, UR20, 0x8, UR6 ;  /* 0x00000008141498a5 */ /* 0x000fe2000f8e0006 */
        /* <DEDUP_REMOVED lines=10> */
[----:B------:R-:W-:Y:S02]  /*9930*/  MOV R31, UR19 ;  /* 0x00000013001f7c02 */ /* 0x000fe40008000f00 */
[----:B------:R-:W-:Y:S02]  /*9940*/  MOV R28, UR20 ;  /* 0x00000014001c7c02 */ /* 0x000fe40008000f00 */
[----:B------:R-:W-:Y:S02]  /*9950*/  MOV R29, UR21 ;  /* 0x00000015001d7c02 */ /* 0x000fe40008000f00 */
[----:B------:R-:W2:Y:S02]  /*9960*/  @!P5 LDG.E.64 R30, desc[UR22][R30.64] ;  /* 0x000000161e1ed981 */ /* 0x000ea4000c1e1b00 */
[----:B------:R-:W-:-:S02]  /*9970*/  VOTEU.ALL UP2, P6 ;  /* 0x00000000003f7886 */ /* 0x000fc40003040000 */
[----:B------:R-:W3:Y:S03]  /*9980*/  @!P4 LDG.E.64 R28, desc[UR22][R28.64] ;  /* 0x000000161c1cc981 */ /* 0x000ee6000c1e1b00 */
[----:B------:R-:W-:-:S04]  /*9990*/  @!UP2 UIMAD UR17, UR14, UR17, UR13 ;  /* 0x000000110e11a2a4 */ /* 0x000fc8000f8e020d */
[----:B------:R-:W-:-:S06]  /*99a0*/  @!UP2 UIMAD.WIDE.U32 UR18, UR17, 0x8, UR6 ;  /* 0x000000081112a8a5 */ /* 0x000fcc000f8e0006 */
[----:B------:R-:W-:Y:S02]  /*99b0*/  MOV R32, UR18 ;  /* 0x0000001200207c02 */ /* 0x000fe40008000f00 */
[----:B------:R-:W-:-:S06]  /*99c0*/  MOV R33, UR19 ;  /* 0x0000001300217c02 */ /* 0x000fcc0008000f00 */
[----:B------:R-:W4:Y:S01]  /*99d0*/  @!P6 LDG.E.64 R32, desc[UR22][R32.64] ;  /* 0x000000162020e981 */ /* 0x000f22000c1e1b00 */
[----:B------:R-:W-:Y:S02]  /*99e0*/  UIADD3 UR18, UR5, 0xd, URZ ;  /* 0x0000000d05127890 */ /* 0x000fe4000fffe03f */
[----:B------:R-:W-:Y:S02]  /*99f0*/  UIADD3 UR17, UR5, 0xe, URZ ;  /* 0x0000000e05117890 */ /* 0x000fe4000fffe03f */
[----:B------:R-:W-:Y:S01]  /*9a00*/  UIADD3 UR20, UR5, 0xf, URZ ;  /* 0x0000000f05147890 */ /* 0x000fe2000fffe03f */
[----:B--2---:R-:W-:Y:S01]  /*9a10*/  @!P5 FADD.FTZ R26, R26, R30 ;  /* 0x0000001e1a1ad221 */ /* 0x004fe20000010000 */
[----:B------:R-:W-:Y:S01]  /*9a20*/  @!P5 FADD.FTZ R27, R27, R31 ;  /* 0x0000001f1b1bd221 */ /* 0x000fe20000010000 */
[----:B------:R-:W-:Y:S02]  /*9a30*/  ISETP.EQ.OR P5, PT, R16, UR18, P2 ;  /* 0x0000001210007c0c */ /* 0x000fe400097a2670 */
[----:B---3--:R-:W-:Y:S01]  /*9a40*/  @!P4 FADD.FTZ R26, R26, R28 ;  /* 0x0000001c1a1ac221 */ /* 0x008fe20000010000 */
[----:B------:R-:W-:Y:S01]  /*9a50*/  @!P4 FADD.FTZ R27, R27, R29 ;  /* 0x0000001d1b1bc221 */ /* 0x000fe20000010000 */
[----:B------:R-:W-:-:S09]  /*9a60*/  ISETP.EQ.OR P4, PT, R16, UR17, P2 ;  /* 0x0000001110007c0c */ /* 0x000fd20009782670 */
[----:B------:R-:W-:-:S05]  /*9a70*/  VOTEU.ALL UP0, P5 ;  /* 0x00000000003f7886 */ /* 0x000fca0002800000 */
[----:B------:R-:W-:Y:S01]  /*9a80*/  @!UP0 UIMAD UR18, UR14, UR18, UR13 ;  /* 0x000000120e1282a4 */ /* 0x000fe2000f8e020d */
[----:B------:R-:W-:-:S03]  /*9a90*/  VOTEU.ALL UP1, P4 ;  /* 0x00000000003f7886 */ /* 0x000fc60002020000 */
[----:B------:R-:W-:Y:S01]  /*9aa0*/  @!UP0 UIMAD.WIDE.U32 UR18, UR18, 0x8, UR6 ;  /* 0x00000008121288a5 */ /* 0x000fe2000f8e0006 */
[----:B----4-:R-:W-:Y:S01]  /*9ab0*/  @!P6 FADD.FTZ R26, R26, R32 ;  /* 0x000000201a1ae221 */ /* 0x010fe20000010000 */
[----:B------:R-:W-:Y:S01]  /*9ac0*/  @!P6 FADD.FTZ R27, R27, R33 ;  /* 0x000000211b1be221 */ /* 0x000fe20000010000 */
[----:B------:R-:W-:Y:S01]  /*9ad0*/  ISETP.EQ.OR P6, PT, R16, UR20, P2 ;  /* 0x0000001410007c0c */ /* 0x000fe200097c2670 */
[----:B------:R-:W-:Y:S02]  /*9ae0*/  @!UP1 UIMAD UR17, UR14, UR17, UR13 ;  /* 0x000000110e1192a4 */ /* 0x000fe4000f8e020d */
[----:B------:R-:W-:Y:S02]  /*9af0*/  MOV R30, UR18 ;  /* 0x00000012001e7c02 */ /* 0x000fe40008000f00 */
[----:B------:R-:W-:Y:S01]  /*9b00*/  MOV R31, UR19 ;  /* 0x00000013001f7c02 */ /* 0x000fe20008000f00 */
[----:B------:R-:W-:-:S05]  /*9b10*/  @!UP1 UIMAD.WIDE.U32 UR18, UR17, 0x8, UR6 ;  /* 0x00000008111298a5 */ /* 0x000fca000f8e0006 */
[----:B------:R-:W2:Y:S01]  /*9b20*/  @!P5 LDG.E.64 R30, desc[UR22][R30.64] ;  /* 0x000000161e1ed981 */ /* 0x000ea2000c1e1b00 */
[----:B------:R-:W-:Y:S02]  /*9b30*/  MOV R28, UR18 ;  /* 0x00000012001c7c02 */ /* 0x000fe40008000f00 */
[----:B------:R-:W-:Y:S01]  /*9b40*/  MOV R29, UR19 ;  /* 0x00000013001d7c02 */ /* 0x000fe20008000f00 */
[----:B------:R-:W-:-:S05]  /*9b50*/  VOTEU.ALL UP0, P6 ;  /* 0x00000000003f7886 */ /* 0x000fca0003000000 */
[----:B------:R-:W-:Y:S01]  /*9b60*/  @!UP0 UIMAD UR20, UR14, UR20, UR13 ;  /* 0x000000140e1482a4 */ /* 0x000fe2000f8e020d */
[----:B------:R-:W3:Y:S03]  /*9b70*/  @!P4 LDG.E.64 R28, desc[UR22][R28.64] ;  /* 0x000000161c1cc981 */ /* 0x000ee6000c1e1b00 */
[----:B------:R-:W-:-:S06]  /*9b80*/  @!UP0 UIMAD.WIDE.U32 UR20, UR20, 0x8, UR6 ;  /* 0x00000008141488a5 */ /* 0x000fcc000f8e0006 */
[----:B------:R-:W-:Y:S02]  /*9b90*/  MOV R32, UR20 ;  /* 0x0000001400207c02 */ /* 0x000fe40008000f00 */
[----:B------:R-:W-:-:S06]  /*9ba0*/  MOV R33, UR21 ;  /* 0x0000001500217c02 */ /* 0x000fcc0008000f00 */
[----:B------:R-:W4:Y:S01]  /*9bb0*/  @!P6 LDG.E.64 R32, desc[UR22][R32.64] ;  /* 0x000000162020e981 */ /* 0x000f22000c1e1b00 */
[----:B------:R-:W-:-:S04]  /*9bc0*/  UIADD3 UR16, UR16, -0x10, URZ ;  /* 0xfffffff010107890 */ /* 0x000fc8000fffe03f */
[----:B------:R-:W-:Y:S02]  /*9bd0*/  UISETP.GT.AND UP0, UPT, UR16, 0xc, UPT ;  /* 0x0000000c1000788c */ /* 0x000fe4000bf04270 */
[----:B------:R-:W-:Y:S01]  /*9be0*/  UIADD3 UR5, UR5, 0x10, URZ ;  /* 0x0000001005057890 */ /* 0x000fe2000fffe03f */
[----:B--2---:R-:W-:Y:S01]  /*9bf0*/  @!P5 FADD.FTZ R26, R26, R30 ;  /* 0x0000001e1a1ad221 */ /* 0x004fe20000010000 */
[----:B------:R-:W-:-:S03]  /*9c00*/  @!P5 FADD.FTZ R27, R27, R31 ;  /* 0x0000001f1b1bd221 */ /* 0x000fc60000010000 */
[----:B---3--:R-:W-:Y:S01]  /*9c10*/  @!P4 FADD.FTZ R26, R26, R28 ;  /* 0x0000001c1a1ac221 */ /* 0x008fe20000010000 */
[----:B------:R-:W-:Y:S01]  /*9c20*/  @!P4 FADD.FTZ R27, R27, R29 ;  /* 0x0000001d1b1bc221 */ /* 0x000fe20000010000 */
[----:B------:R-:W-:Y:S02]  /*9c30*/  PLOP3.LUT P4, PT, PT, PT, UP0, 0x80, 0x0 ;  /* 0x000000000000781c */ /* 0x000fe40003f8f008 */
[----:B----4-:R-:W-:Y:S01]  /*9c40*/  @!P6 FADD.FTZ R26, R26, R32 ;  /* 0x000000201a1ae221 */ /* 0x010fe20000010000 */
[----:B------:R-:W-:-:S10]  /*9c50*/  @!P6 FADD.FTZ R27, R27, R33 ;  /* 0x000000211b1be221 */ /* 0x000fd40000010000 */
[----:B------:R-:W-:Y:S05]  /*9c60*/  @P4 BRA `(.L_x_1270) ;  /* 0xfffffff4006c4947 */ /* 0x000fea000383ffff */
.L_x_1269:
[----:B------:R-:W-:-:S06]  /*9c70*/  UISETP.GT.AND UP0, UPT, UR16, 0x4, UPT ;  /* 0x000000041000788c */ /* 0x000fcc000bf04270 */
[----:B------:R-:W-:-:S13]  /*9c80*/  PLOP3.LUT P4, PT, PT, PT, UP0, 0x80, 0x0 ;  /* 0x000000000000781c */ /* 0x000fda0003f8f008 */
[----:B------:R-:W-:Y:S05]  /*9c90*/  @!P4 BRA `(.L_x_1271) ;  /* 0x000000040050c947 */ /* 0x000fea0003800000 */
[----:B------:R-:W1:Y:S02]  /*9ca0*/  S2R R16, SR_CTAID.X ;  /* 0x0000000000107919 */ /* 0x000e640000002500 */
[----:B-1----:R-:W-:-:S13]  /*9cb0*/  ISETP.EQ.OR P0, PT, R16, UR5, P2 ;  /* 0x0000000510007c0c */ /* 0x002fda0009702670 */
[----:B------:R-:W-:-:S05]  /*9cc0*/  VOTEU.ALL UP0, P0 ;  /* 0x00000000003f7886 */ /* 0x000fca0000000000 */
[----:B------:R-:W-:-:S04]  /*9cd0*/  @!UP0 UIMAD UR18, UR5, UR14, UR13 ;  /* 0x0000000e051282a4 */ /* 0x000fc8000f8e020d */
[----:B------:R-:W-:-:S06]  /*9ce0*/  @!UP0 UIMAD.WIDE.U32 UR18, UR18, 0x8, UR6 ;  /* 0x00000008121288a5 */ /* 0x000fcc000f8e0006 */
[----:B0-----:R-:W-:Y:S01]  /*9cf0*/  MOV R28, UR18 ;  /* 0x00000012001c7c02 */ /* 0x001fe20008000f00 */
        /* <DEDUP_REMOVED lines=78> */
.L_x_1271:
[----:B------:R-:W-:-:S13]  /*a1e0*/  ISETP.NE.OR P0, PT, RZ, UR16, P0 ;  /* 0x00000010ff007c0c */ /* 0x000fda0008705670 */
[----:B------:R-:W-:Y:S05]  /*a1f0*/  @!P0 BRA `(.L_x_1267) ;  /* 0x0000000000b08947 */ /* 0x000fea0003800000 */
.L_x_1268:
[----:B------:R-:W1:Y:S02]  /*a200*/  S2R R16, SR_CTAID.X ;  /* 0x0000000000107919 */ /* 0x000e640000002500 */
[----:B-1----:R-:W-:-:S13]  /*a210*/  ISETP.EQ.OR P4, PT, R16, UR5, P2 ;  /* 0x0000000510007c0c */ /* 0x002fda0009782670 */
[----:B------:R-:W-:-:S05]  /*a220*/  VOTEU.ALL UP0, P4 ;  /* 0x00000000003f7886 */ /* 0x000fca0002000000 */
[----:B------:R-:W-:-:S04]  /*a230*/  @!UP0 UIMAD UR18, UR14, UR5, UR13 ;  /* 0x000000050e1282a4 */ /* 0x000fc8000f8e020d */
[----:B------:R-:W-:-:S06]  /*a240*/  @!UP0 UIMAD.WIDE.U32 UR18, UR18, 0x8, UR6 ;  /* 0x00000008121288a5 */ /* 0x000fcc000f8e0006 */
[----:B0-----:R-:W-:Y:S01]  /*a250*/  MOV R30, UR18 ;  /* 0x00000012001e7c02 */ /* 0x001fe20008000f00 */
        /* <DEDUP_REMOVED lines=38> */
.L_x_1267:
[----:B------:R-:W-:-:S06]  /*a4c0*/  ULOP3.LUT UP0, UR15, UR15, 0x3, URZ, 0xc0, !UPT ;  /* 0x000000030f0f7892 */ /* 0x000fcc000f80c03f */
[----:B------:R-:W-:-:S13]  /*a4d0*/  PLOP3.LUT P0, PT, PT, PT, UP0, 0x80, 0x0 ;  /* 0x000000000000781c */ /* 0x000fda0003f0f008 */
[----:B------:R-:W-:Y:S05]  /*a4e0*/  @!P0 BRA `(.L_x_1264) ;  /* 0x0000000000948947 */ /* 0x000fea0003800000 */
[----:B------:R-:W1:Y:S01]  /*a4f0*/  S2R R16, SR_CTAID.X ;  /* 0x0000000000107919 */ /* 0x000e620000002500 */
[----:B------:R-:W-:Y:S01]  /*a500*/  BSSY B0, `(.L_x_1272) ;  /* 0x000000a000007945 */ /* 0x000fe20003800000 */
[----:B-1----:R-:W-:-:S13]  /*a510*/  ISETP.EQ.OR P0, PT, R16, UR5, P2 ;  /* 0x0000000510007c0c */ /* 0x002fda0009702670 */
[----:B------:R-:W-:Y:S05]  /*a520*/  @P0 BRA `(.L_x_1273) ;  /* 0x00000000001c0947 */ /* 0x000fea0003800000 */
[----:B------:R-:W-:-:S04]  /*a530*/  UIMAD UR16, UR14, UR5, UR13 ;  /* 0x000000050e1072a4 */ /* 0x000fc8000f8e020d */
[----:B------:R-:W-:-:S06]  /*a540*/  UIMAD.WIDE.U32 UR16, UR16, 0x8, UR6 ;  /* 0x00000008101078a5 */ /* 0x000fcc000f8e0006 */
[----:B0-----:R-:W-:Y:S02]  /*a550*/  MOV R28, UR16 ;  /* 0x00000010001c7c02 */ /* 0x001fe40008000f00 */
[----:B------:R-:W-:-:S06]  /*a560*/  MOV R29, UR17 ;  /* 0x00000011001d7c02 */ /* 0x000fcc0008000f00 */
[----:B------:R-:W2:Y:S02]  /*a570*/  LDG.E.64 R28, desc[UR22][R28.64] ;  /* 0x000000161c1c7981 */ /* 0x000ea4000c1e1b00 */
[----:B--2---:R-:W-:Y:S01]  /*a580*/  FADD.FTZ R26, R26, R28 ;  /* 0x0000001c1a1a7221 */ /* 0x004fe20000010000 */
[----:B------:R-:W-:-:S07]  /*a590*/  FADD.FTZ R27, R27, R29 ;  /* 0x0000001d1b1b7221 */ /* 0x000fce0000010000 */
.L_x_1273:
[----:B------:R-:W-:Y:S05]  /*a5a0*/  BSYNC B0 ;  /* 0x0000000000007941 */ /* 0x000fea0003800000 */
.L_x_1272:
        /* <DEDUP_REMOVED lines=10> */
[----:B0-----:R-:W-:Y:S02]  /*a650*/  MOV R28, UR16 ;  /* 0x00000010001c7c02 */ /* 0x001fe40008000f00 */
        /* <DEDUP_REMOVED lines=14> */
.L_x_1264:
[----:B------:R-:W1:Y:S01]  /*a740*/  S2UR UR6, SR_CgaCtaId ;  /* 0x00000000000679c3 */ /* 0x000e620000008800 */
[----:B------:R-:W-:Y:S01]  /*a750*/  UMOV UR5, 0x400 ;  /* 0x0000040000057882 */ /* 0x000fe20000000000 */
[--C-:B------:R-:W-:Y:S02]  /*a760*/  HADD2.F32 R16, -RZ, R60.reuse.H0_H0 ;  /* 0x2000003cff107230 */ /* 0x100fe40000004100 */
[----:B------:R-:W-:Y:S01]  /*a770*/  HADD2.F32 R60, -RZ, R60.H1_H1 ;  /* 0x3000003cff3c7230 */ /* 0x000fe20000004100 */
[----:B-1----:R-:W-:-:S03]  /*a780*/  ULEA UR5, UR6, UR5, 0x18 ;  /* 0x0000000506057291 */ /* 0x002fc6000f8ec03f */
[----:B------:R-:W-:-:S06]  /*a790*/  ULDC UR6, c[0x0][0x2bc] ;  /* 0x0000af0000067ab9 */ /* 0x000fcc0000000800 */
[----:B------:R-:W-:Y:S01]  /*a7a0*/  @!P2 STS.64 [UR5+0xb0], R26 ;  /* 0x0000b01aff00a988 */ /* 0x000fe20008000a05 */
[----:B------:R-:W-:Y:S06]  /*a7b0*/  BAR.SYNC.DEFER_BLOCKING 0x0 ;  /* 0x0000000000007b1d */ /* 0x000fec0000010000 */
[----:B------:R-:W1:Y:S02]  /*a7c0*/  LDS.64 R26, [UR5+0xb0] ;  /* 0x0000b005ff1a7984 */ /* 0x000e640008000a00 */
[----:B-1----:R-:W-:Y:S01]  /*a7d0*/  FMUL.FTZ R26, R26, UR6 ;  /* 0x000000061a1a7c20 */ /* 0x002fe20008410000 */
[----:B------:R-:W-:-:S04]  /*a7e0*/  FMUL.FTZ R27, R27, UR6 ;  /* 0x000000061b1b7c20 */ /* 0x000fc80008410000 */
[----:B------:R-:W-:Y:S01]  /*a7f0*/  R2UR UR5, R26 ;  /* 0x000000001a0572ca */ /* 0x000fe200000e0000 */
[--C-:B------:R-:W-:Y:S01]  /*a800*/  HADD2.F32 R26, -RZ, R61.reuse.H1_H1 ;  /* 0x3000003dff1a7230 */ /* 0x100fe20000004100 */
[----:B------:R-:W-:Y:S01]  /*a810*/  R2UR UR13, R27 ;  /* 0x000000001b0d72ca */ /* 0x000fe200000e0000 */
[----:B------:R-:W-:-:S03]  /*a820*/  HADD2.F32 R27, -RZ, R61.H0_H0 ;  /* 0x2000003dff1b7230 */ /* 0x000fc60000004100 */
[----:B------:R-:W-:Y:S02]  /*a830*/  FADD.FTZ R26, R26, -UR26 ;  /* 0x8000001a1a1a7e21 */ /* 0x000fe40008010000 */
[----:B------:R-:W-:Y:S02]  /*a840*/  FADD.FTZ R27, R27, -UR26 ;  /* 0x8000001a1b1b7e21 */ /* 0x000fe40008010000 */
[----:B------:R-:W-:Y:S02]  /*a850*/  FMUL.FTZ R26, R26, UR27 ;  /* 0x0000001b1a1a7c20 */ /* 0x000fe40008410000 */
        /* <DEDUP_REMOVED lines=20> */
.L_x_1274:
[----:B------:R-:W-:Y:S04]  /*a9a0*/  BSSY B0, `(.L_x_1275) ;  /* 0x0000017000007945 */ /* 0x000fe80003800000 */
[----:B------:R-:W-:Y:S05]  /*a9b0*/  @!P1 BRA `(.L_x_1276) ;  /* 0x0000000000549947 */ /* 0x000fea0003800000 */
[----:B0-----:R-:W-:Y:S01]  /*a9c0*/  MOV R28, UR5 ;  /* 0x00000005001c7c02 */ /* 0x001fe20008000f00 */
        /* <DEDUP_REMOVED lines=12> */
[----:B------:R-:W-:Y:S01]  /*aa90*/  F2FP.F16.F32.PACK_AB R16, R16, R28 ;  /* 0x0000001c1010723e */ /* 0x000fe200000000ff */
[----:B------:R-:W-:-:S04]  /*aaa0*/  IMAD R28, R29, UR6, RZ ;  /* 0x000000061d1c7c24 */ /* 0x000fc8000f8e02ff */
[----:B------:R-:W-:Y:S01]  /*aab0*/  IMAD R28, R2, UR7, R28 ;  /* 0x00000007021c7c24 */ /* 0x000fe2000f8e021c */
[----:B------:R-:W-:-:S04]  /*aac0*/  ULDC.64 UR6, c[0x0][0x210] ;  /* 0x0000840000067ab9 */ /* 0x000fc80000000a00 */
[----:B------:R-:W-:Y:S02]  /*aad0*/  IADD3 R27, R27, R28, RZ ;  /* 0x0000001c1b1b7210 */ /* 0x000fe40007ffe0ff */
[----:B------:R-:W-:-:S04]  /*aae0*/  LEA R28, P0, R26, UR6, 0x1 ;  /* 0x000000061a1c7c11 */ /* 0x000fc8000f8008ff */
[----:B------:R-:W-:-:S05]  /*aaf0*/  LEA.HI.X R29, R26, UR7, R27, 0x1, P0 ;  /* 0x000000071a1d7c11 */ /* 0x000fca00080f0c1b */
[----:B------:R1:W-:Y:S04]  /*ab00*/  STG.E desc[UR22][R28.64], R16 ;  /* 0x000000101c007986 */ /* 0x0003e8000c101916 */
.L_x_1276:
[----:B------:R-:W-:Y:S05]  /*ab10*/  BSYNC B0 ;  /* 0x0000000000007941 */ /* 0x000fea0003800000 */
.L_x_1275:
[C---:B0----5:R-:W-:Y:S01]  /*ab20*/  IADD3 R31, R2.reuse, 0x10, RZ ;  /* 0x00000010021f7810 */ /* 0x061fe20007ffe0ff */
[----:B------:R-:W-:Y:S01]  /*ab30*/  ULDC.64 UR6, c[0x0][0x290] ;  /* 0x0000a40000067ab9 */ /* 0x000fe20000000a00 */
[----:B------:R-:W-:Y:S01]  /*ab40*/  IADD3 R30, R2, 0x10, RZ ;  /* 0x00000010021e7810 */ /* 0x000fe20007ffe0ff */
[--C-:B------:R-:W-:Y:S01]  /*ab50*/  HADD2.F32 R27, -RZ, R52.reuse.H0_H0 ;  /* 0x20000034ff1b7230 */ /* 0x100fe20000004100 */
[----:B------:R-:W-:Y:S01]  /*ab60*/  SHF.R.S32.HI R31, RZ, 0x1f, R31 ;  /* 0x0000001fff1f7819 */ /* 0x000fe2000001141f */
[----:B------:R-:W-:Y:S01]  /*ab70*/  HADD2.F32 R26, -RZ, R52.H1_H1 ;  /* 0x30000034ff1a7230 */ /* 0x000fe20000004100 */
[----:B------:R-:W-:Y:S01]  /*ab80*/  ISETP.GE.U32.AND P0, PT, R30, UR6, PT ;  /* 0x000000061e007c0c */ /* 0x000fe2000bf06070 */
[--C-:B-1----:R-:W-:Y:S02]  /*ab90*/  HADD2.F32 R16, -RZ, R63.reuse.H0_H0 ;  /* 0x2000003fff107230 */ /* 0x102fe40000004100 */
[----:B------:R-:W-:Y:S01]  /*aba0*/  FADD.FTZ R27, R27, -UR26 ;  /* 0x8000001a1b1b7e21 */ /* 0x000fe20008010000 */
[----:B------:R-:W-:Y:S01]  /*abb0*/  HADD2.F32 R63, -RZ, R63.H1_H1 ;  /* 0x3000003fff3f7230 */ /* 0x000fe20000004100 */
[----:B------:R-:W-:Y:S01]  /*abc0*/  ISETP.GE.AND.EX P0, PT, R31, UR7, PT, P0 ;  /* 0x000000071f007c0c */ /* 0x000fe2000bf06300 */
[----:B------:R-:W-:Y:S01]  /*abd0*/  FADD.FTZ R26, R26, -UR26 ;  /* 0x8000001a1a1a7e21 */ /* 0x000fe20008010000 */
[----:B------:R-:W-:-:S02]  /*abe0*/  FMUL.FTZ R27, R27, UR27 ;  /* 0x0000001b1b1b7c20 */ /* 0x000fc40008410000 */
[----:B------:R-:W-:Y:S01]  /*abf0*/  ISETP.GT.U32.OR P0, PT, R0, 0x22f, P0 ;  /* 0x0000022f0000780c */ /* 0x000fe20000704470 */
[----:B------:R-:W-:Y:S01]  /*ac00*/  FMUL.FTZ R26, R26, UR27 ;  /* 0x0000001b1a1a7c20 */ /* 0x000fe20008410000 */
[----:B------:R-:W-:Y:S11]  /*ac10*/  @!P3 BRA `(.L_x_1277) ;  /* 0x000000000048b947 */ /* 0x000ff60003800000 */
        /* <DEDUP_REMOVED lines=18> */
.L_x_1277:
        /* <DEDUP_REMOVED lines=22> */
.L_x_1279:
[----:B------:R-:W-:Y:S05]  /*aea0*/  BSYNC B0 ;  /* 0x0000000000007941 */ /* 0x000fea0003800000 */
.L_x_1278:
[C---:B------:R-:W-:Y:S01]  /*aeb0*/  IADD3 R31, R2.reuse, 0x20, RZ ;  /* 0x00000020021f7810 */ /* 0x040fe20007ffe0ff */
[--C-:B------:R-:W-:Y:S01]  /*aec0*/  HADD2.F32 R27, -RZ, R50.reuse.H0_H0 ;  /* 0x20000032ff1b7230 */ /* 0x100fe20000004100 */
[----:B------:R-:W-:Y:S01]  /*aed0*/  IADD3 R30, R2, 0x20, RZ ;  /* 0x00000020021e7810 */ /* 0x000fe20007ffe0ff */
[----:B------:R-:W-:Y:S01]  /*aee0*/  HADD2.F32 R26, -RZ, R50.H1_H1 ;  /* 0x30000032ff1a7230 */ /* 0x000fe20000004100 */
[----:B------:R-:W-:Y:S01]  /*aef0*/  SHF.R.S32.HI R31, RZ, 0x1f, R31 ;  /* 0x0000001fff1f7819 */ /* 0x000fe2000001141f */
[--C-:B0-----:R-:W-:Y:S01]  /*af00*/  HADD2.F32 R16, -RZ, R65.reuse.H0_H0 ;  /* 0x20000041ff107230 */ /* 0x101fe20000004100 */
[----:B------:R-:W-:Y:S01]  /*af10*/  ISETP.GE.U32.AND P0, PT, R30, UR6, PT ;  /* 0x000000061e007c0c */ /* 0x000fe2000bf06070 */
[----:B------:R-:W-:Y:S01]  /*af20*/  FADD.FTZ R27, R27, -UR26 ;  /* 0x8000001a1b1b7e21 */ /* 0x000fe20008010000 */
[----:B------:R-:W-:Y:S01]  /*af30*/  FADD.FTZ R26, R26, -UR26 ;  /* 0x8000001a1a1a7e21 */ /* 0x000fe20008010000 */
[----:B------:R-:W-:Y:S01]  /*af40*/  HADD2.F32 R65, -RZ, R65.H1_H1 ;  /* 0x30000041ff417230 */ /* 0x000fe20000004100 */
[----:B------:R-:W-:Y:S01]  /*af50*/  ISETP.GE.AND.EX P0, PT, R31, UR7, PT, P0 ;  /* 0x000000071f007c0c */ /* 0x000fe2000bf06300 */
[----:B------:R-:W-:Y:S01]  /*af60*/  FMUL.FTZ R27, R27, UR27 ;  /* 0x0000001b1b1b7c20 */ /* 0x000fe20008410000 */
[----:B------:R-:W-:-:S02]  /*af70*/  FMUL.FTZ R26, R26, UR27 ;  /* 0x0000001b1a1a7c20 */ /* 0x000fc40008410000 */
[----:B------:R-:W-:Y:S01]  /*af80*/  ISETP.GT.U32.OR P0, PT, R0, 0x22f, P0 ;  /* 0x0000022f0000780c */ /* 0x000fe20000704470 */
[----:B------:R-:W-:-:S12]  /*af90*/  @!P3 BRA `(.L_x_1280) ;  /* 0x000000000048b947 */ /* 0x000fd80003800000 */
        /* <DEDUP_REMOVED lines=18> */
.L_x_1280:
        /* <DEDUP_REMOVED lines=22> */
.L_x_1282:
[----:B------:R-:W-:Y:S05]  /*b220*/  BSYNC B0 ;  /* 0x0000000000007941 */ /* 0x000fea0003800000 */
.L_x_1281:
        /* <DEDUP_REMOVED lines=33> */
.L_x_1283:
        /* <DEDUP_REMOVED lines=22> */
.L_x_1285:
[----:B------:R-:W-:Y:S05]  /*b5a0*/  BSYNC B0 ;  /* 0x0000000000007941 */ /* 0x000fea0003800000 */
.L_x_1284:
        /* <DEDUP_REMOVED lines=33> */
.L_x_1286:
        /* <DEDUP_REMOVED lines=22> */
.L_x_1288:
[----:B------:R-:W-:Y:S05]  /*b920*/  BSYNC B0 ;  /* 0x0000000000007941 */ /* 0x000fea0003800000 */
.L_x_1287:
[C---:B------:R-:W-:Y:S01]  /*b930*/  IADD3 R48, R2.reuse, 0x50, RZ ;  /* 0x0000005002307810 */ /* 0x040fe20007ffe0ff */
[--C-:B0-----:R-:W-:Y:S01]  /*b940*/  HADD2.F32 R28, -RZ, R49.reuse.H0_H0 ;  /* 0x20000031ff1c7230 */ /* 0x101fe20000004100 */
[C---:B------:R-:W-:Y:S01]  /*b950*/  IADD3 R32, R2.reuse, 0x60, RZ ;  /* 0x0000006002207810 */ /* 0x040fe20007ffe0ff */
[----:B------:R-:W-:Y:S01]  /*b960*/  HADD2.F32 R27, -RZ, R49.H1_H1 ;  /* 0x30000031ff1b7230 */ /* 0x000fe20000004100 */
[C---:B------:R-:W-:Y:S01]  /*b970*/  IADD3 R35, R2.reuse, 0x60, RZ ;  /* 0x0000006002237810 */ /* 0x040fe20007ffe0ff */
[----:B------:R-:W-:Y:S01]  /*b980*/  HADD2.F32 R26, -RZ, R72.H0_H0 ;  /* 0x20000048ff1a7230 */ /* 0x000fe20000004100 */
[----:B------:R-:W-:Y:S01]  /*b990*/  IADD3 R50, R2, 0x50, RZ ;  /* 0x0000005002327810 */ /* 0x000fe20007ffe0ff */
[----:B------:R-:W-:Y:S01]  /*b9a0*/  FADD.FTZ R28, R28, -UR26 ;  /* 0x8000001a1c1c7e21 */ /* 0x000fe20008010000 */
[----:B------:R-:W-:Y:S01]  /*b9b0*/  ISETP.GE.U32.AND P5, PT, R48, UR6, PT ;  /* 0x0000000630007c0c */ /* 0x000fe2000bfa6070 */
[----:B------:R-:W-:Y:S01]  /*b9c0*/  FADD.FTZ R27, R27, -UR26 ;  /* 0x8000001a1b1b7e21 */ /* 0x000fe20008010000 */
[----:B------:R-:W-:Y:S01]  /*b9d0*/  IADD3 R33, R2, 0x70, RZ ;  /* 0x0000007002217810 */ /* 0x000fe20007ffe0ff */
[----:B------:R-:W-:Y:S01]  /*b9e0*/  HADD2.F32 R16, -RZ, R46.H0_H0 ;  /* 0x2000002eff107230 */ /* 0x000fe20000004100 */
[----:B------:R-:W-:Y:S01]  /*b9f0*/  ISETP.GE.U32.AND P2, PT, R32, UR6, PT ;  /* 0x0000000620007c0c */ /* 0x000fe2000bf46070 */
[----:B------:R-:W-:Y:S01]  /*ba00*/  HADD2.F32 R72, -RZ, R72.H1_H1 ;  /* 0x30000048ff487230 */ /* 0x000fe20000004100 */
[----:B------:R-:W-:Y:S01]  /*ba10*/  SHF.R.S32.HI R50, RZ, 0x1f, R50 ;  /* 0x0000001fff327819 */ /* 0x000fe20000011432 */
[----:B------:R-:W-:Y:S01]  /*ba20*/  HADD2.F32 R46, -RZ, R46.H1_H1 ;  /* 0x3000002eff2e7230 */ /* 0x000fe20000004100 */
[----:B------:R-:W-:Y:S01]  /*ba30*/  SHF.R.S32.HI R35, RZ, 0x1f, R35 ;  /* 0x0000001fff237819 */ /* 0x000fe20000011423 */
[----:B------:R-:W-:Y:S01]  /*ba40*/  FMUL.FTZ R28, R28, UR27 ;  /* 0x0000001b1c1c7c20 */ /* 0x000fe20008410000 */
[C---:B------:R-:W-:Y:S01]  /*ba50*/  IADD3 R34, R2.reuse, 0x70, RZ ;  /* 0x0000007002227810 */ /* 0x040fe20007ffe0ff */
[----:B------:R-:W-:Y:S01]  /*ba60*/  FMUL.FTZ R27, R27, UR27 ;  /* 0x0000001b1b1b7c20 */ /* 0x000fe20008410000 */
        /* <DEDUP_REMOVED lines=28> */
.L_x_1289:
        /* <DEDUP_REMOVED lines=14> */
[----:B------:R-:W-:Y:S02]  /*bd10*/  F2FP.F16.F32.PACK_AB R30, R26, R29 ;  /* 0x0000001d1a1e723e */ /* 0x000fe400000000ff */
[----:B------:R-:W-:-:S05]  /*bd20*/  MOV R26, R18 ;  /* 0x00000012001a7202 */ /* 0x000fca0000000f00 */
[----:B------:R-:W-:Y:S01]  /*bd30*/  IMAD.WIDE.U32 R26, R48, UR14, R26 ;  /* 0x0000000e301a7c25 */ /* 0x000fe2000f8e001a */
[----:B------:R-:W-:-:S04]  /*bd40*/  ULDC.64 UR14, c[0x0][0x210] ;  /* 0x00008400000e7ab9 */ /* 0x000fc80000000a00 */
[----:B------:R-:W-:Y:S02]  /*bd50*/  IADD3 R27, R27, R28, RZ ;  /* 0x0000001c1b1b7210 */ /* 0x000fe40007ffe0ff */
[----:B------:R-:W-:-:S04]  /*bd60*/  LEA R28, P5, R26, UR14, 0x1 ;  /* 0x0000000e1a1c7c11 */ /* 0x000fc8000f8a08ff */
[----:B------:R-:W-:-:S05]  /*bd70*/  LEA.HI.X R29, R26, UR15, R27, 0x1, P5 ;  /* 0x0000000f1a1d7c11 */ /* 0x000fca000a8f0c1b */
[----:B------:R0:W-:Y:S04]  /*bd80*/  STG.E desc[UR22][R28.64], R30 ;  /* 0x0000001e1c007986 */ /* 0x0001e8000c101916 */
.L_x_1291:
[----:B------:R-:W-:Y:S05]  /*bd90*/  BSYNC B0 ;  /* 0x0000000000007941 */ /* 0x000fea0003800000 */
.L_x_1290:
[----:B------:R-:W-:Y:S01]  /*bda0*/  FADD.FTZ R27, R16, -UR26 ;  /* 0x8000001a101b7e21 */ /* 0x000fe20008010000 */
[----:B------:R-:W-:Y:S01]  /*bdb0*/  FADD.FTZ R26, R46, -UR26 ;  /* 0x8000001a2e1a7e21 */ /* 0x000fe20008010000 */
[--C-:B------:R-:W-:Y:S02]  /*bdc0*/  HADD2.F32 R16, -RZ, R73.reuse.H0_H0 ;  /* 0x20000049ff107230 */ /* 0x100fe40000004100 */
[----:B------:R-:W-:Y:S02]  /*bdd0*/  HADD2.F32 R73, -RZ, R73.H1_H1 ;  /* 0x30000049ff497230 */ /* 0x000fe40000004100 */
[----:B------:R-:W-:Y:S01]  /*bde0*/  FMUL.FTZ R27, R27, UR27 ;  /* 0x0000001b1b1b7c20 */ /* 0x000fe20008410000 */
        /* <DEDUP_REMOVED lines=20> */
.L_x_1292:
[----:B------:R-:W-:Y:S04]  /*bf30*/  BSSY B0, `(.L_x_1293) ;  /* 0x0000016000007945 */ /* 0x000fe80003800000 */
[----:B------:R-:W-:Y:S05]  /*bf40*/  @P2 BRA `(.L_x_1294) ;  /* 0x0000000000502947 */ /* 0x000fea0003800000 */
[----:B0-----:R-:W-:Y:S01]  /*bf50*/  MOV R28, UR5 ;  /* 0x00000005001c7c02 */ /* 0x001fe20008000f00 */
        /* <DEDUP_REMOVED lines=19> */
.L_x_1294:
[----:B------:R-:W-:Y:S05]  /*c090*/  BSYNC B0 ;  /* 0x0000000000007941 */ /* 0x000fea0003800000 */
.L_x_1293:
[--C-:B01----:R-:W-:Y:S01]  /*c0a0*/  HADD2.F32 R28, -RZ, R47.reuse.H0_H0 ;  /* 0x2000002fff1c7230 */ /* 0x103fe20000004100 */
[----:B------:R-:W-:Y:S01]  /*c0b0*/  IADD3 R32, R2, 0x80, RZ ;  /* 0x0000008002207810 */ /* 0x000fe20007ffe0ff */
[----:B------:R-:W-:Y:S01]  /*c0c0*/  HADD2.F32 R27, -RZ, R47.H1_H1 ;  /* 0x3000002fff1b7230 */ /* 0x000fe20000004100 */
[----:B------:R-:W-:Y:S01]  /*c0d0*/  ISETP.GT.U32.OR P4, PT, R0, 0x22f, P4 ;  /* 0x0000022f0000780c */ /* 0x000fe20002784470 */
[--C-:B------:R-:W-:Y:S01]  /*c0e0*/  HADD2.F32 R26, -RZ, R76.reuse.H0_H0 ;  /* 0x2000004cff1a7230 */ /* 0x100fe20000004100 */
[----:B------:R-:W-:Y:S01]  /*c0f0*/  SHF.R.S32.HI R32, RZ, 0x1f, R32 ;  /* 0x0000001fff207819 */ /* 0x000fe20000011420 */
[----:B------:R-:W-:Y:S01]  /*c100*/  FADD.FTZ R28, R28, -UR26 ;  /* 0x8000001a1c1c7e21 */ /* 0x000fe20008010000 */
[----:B------:R-:W-:Y:S01]  /*c110*/  FADD.FTZ R27, R27, -UR26 ;  /* 0x8000001a1b1b7e21 */ /* 0x000fe20008010000 */
[----:B------:R-:W-:Y:S01]  /*c120*/  HADD2.F32 R76, -RZ, R76.H1_H1 ;  /* 0x3000004cff4c7230 */ /* 0x000fe20000004100 */
[----:B------:R-:W-:Y:S01]  /*c130*/  ISETP.GE.AND.EX P0, PT, R32, UR7, PT, P0 ;  /* 0x0000000720007c0c */ /* 0x000fe2000bf06300 */
[----:B------:R-:W-:-:S02]  /*c140*/  HADD2.F32 R16, -RZ, R44.H0_H0 ;  /* 0x2000002cff107230 */ /* 0x000fc40000004100 */
[----:B------:R-:W-:Y:S01]  /*c150*/  FMUL.FTZ R28, R28, UR27 ;  /* 0x0000001b1c1c7c20 */ /* 0x000fe20008410000 */
[----:B------:R-:W-:Y:S01]  /*c160*/  FMUL.FTZ R27, R27, UR27 ;  /* 0x0000001b1b1b7c20 */ /* 0x000fe20008410000 */
[----:B------:R-:W-:Y:S08]  /*c170*/  @!P3 BRA `(.L_x_1295) ;  /* 0x000000000048b947 */ /* 0x000ff00003800000 */
        /* <DEDUP_REMOVED lines=18> */
.L_x_1295:
        /* <DEDUP_REMOVED lines=22> */
.L_x_1297:
[----:B------:R-:W-:Y:S05]  /*c400*/  BSYNC B0 ;  /* 0x0000000000007941 */ /* 0x000fea0003800000 */
.L_x_1296:
[----:B------:R-:W-:Y:S02]  /*c410*/  HADD2.F32 R27, -RZ, R44.H1_H1 ;  /* 0x3000002cff1b7230 */ /* 0x000fe40000004100 */
[----:B0-----:R-:W-:Y:S01]  /*c420*/  FADD.FTZ R28, R16, -UR26 ;  /* 0x8000001a101c7e21 */ /* 0x001fe20008010000 */
[----:B------:R-:W-:Y:S01]  /*c430*/  HADD2.F32 R26, -RZ, R79.H0_H0 ;  /* 0x2000004fff1a7230 */ /* 0x000fe20000004100 */
[----:B------:R-:W-:Y:S01]  /*c440*/  ISETP.GT.U32.OR P0, PT, R0, 0x22f, P0 ;  /* 0x0000022f0000780c */ /* 0x000fe20000704470 */
[----:B------:R-:W-:Y:S02]  /*c450*/  HADD2.F32 R16, -RZ, R45.H0_H0 ;  /* 0x2000002dff107230 */ /* 0x000fe40000004100 */
[----:B------:R-:W-:Y:S01]  /*c460*/  FADD.FTZ R27, R27, -UR26 ;  /* 0x8000001a1b1b7e21 */ /* 0x000fe20008010000 */
[----:B------:R-:W-:Y:S02]  /*c470*/  HADD2.F32 R79, -RZ, R79.H1_H1 ;  /* 0x3000004fff4f7230 */ /* 0x000fe40000004100 */
[----:B------:R-:W-:Y:S01]  /*c480*/  FMUL.FTZ R28, R28, UR27 ;  /* 0x0000001b1c1c7c20 */ /* 0x000fe20008410000 */
[----:B------:R-:W-:-:S02]  /*c490*/  HADD2.F32 R45, -RZ, R45.H1_H1 ;  /* 0x3000002dff2d7230 */ /* 0x000fc40000004100 */
        /* <DEDUP_REMOVED lines=20> */
.L_x_1298:
        /* <DEDUP_REMOVED lines=22> */
.L_x_1300:
[----:B------:R-:W-:Y:S05]  /*c740*/  BSYNC B0 ;  /* 0x0000000000007941 */ /* 0x000fea0003800000 */
.L_x_1299:
[----:B------:R-:W-:Y:S01]  /*c750*/  IADD3 R31, R2, 0x90, RZ ;  /* 0x00000090021f7810 */ /* 0x000fe20007ffe0ff */
[----:B0-----:R-:W-:Y:S01]  /*c760*/  FADD.FTZ R28, R16, -UR26 ;  /* 0x8000001a101c7e21 */ /* 0x001fe20008010000 */
[C---:B------:R-:W-:Y:S01]  /*c770*/  IADD3 R34, R2.reuse, 0xa0, RZ ;  /* 0x000000a002227810 */ /* 0x040fe20007ffe0ff */
[----:B------:R-:W-:Y:S01]  /*c780*/  FADD.FTZ R27, R45, -UR26 ;  /* 0x8000001a2d1b7e21 */ /* 0x000fe20008010000 */
[C---:B------:R-:W-:Y:S01]  /*c790*/  IADD3 R35, R2.reuse, 0xa0, RZ ;  /* 0x000000a002237810 */ /* 0x040fe20007ffe0ff */
[--C-:B------:R-:W-:Y:S01]  /*c7a0*/  HADD2.F32 R26, -RZ, R81.reuse.H0_H0 ;  /* 0x20000051ff1a7230 */ /* 0x100fe20000004100 */
[C---:B------:R-:W-:Y:S01]  /*c7b0*/  IADD3 R32, R2.reuse, 0x90, RZ ;  /* 0x0000009002207810 */ /* 0x040fe20007ffe0ff */
[--C-:B------:R-:W-:Y:S01]  /*c7c0*/  HADD2.F32 R16, -RZ, R42.reuse.H0_H0 ;  /* 0x2000002aff107230 */ /* 0x100fe20000004100 */
[----:B------:R-:W-:Y:S01]  /*c7d0*/  ISETP.GE.U32.AND P5, PT, R31, UR6, PT ;  /* 0x000000061f007c0c */ /* 0x000fe2000bfa6070 */
[----:B------:R-:W-:Y:S01]  /*c7e0*/  HADD2.F32 R81, -RZ, R81.H1_H1 ;  /* 0x30000051ff517230 */ /* 0x000fe20000004100 */
[----:B------:R-:W-:Y:S01]  /*c7f0*/  IADD3 R44, R2, 0xb0, RZ ;  /* 0x000000b0022c7810 */ /* 0x000fe20007ffe0ff */
[----:B------:R-:W-:Y:S01]  /*c800*/  HADD2.F32 R42, -RZ, R42.H1_H1 ;  /* 0x3000002aff2a7230 */ /* 0x000fe20000004100 */
[----:B------:R-:W-:Y:S01]  /*c810*/  ISETP.GE.U32.AND P2, PT, R34, UR6, PT ;  /* 0x0000000622007c0c */ /* 0x000fe2000bf46070 */
[----:B------:R-:W-:Y:S01]  /*c820*/  FMUL.FTZ R28, R28, UR27 ;  /* 0x0000001b1c1c7c20 */ /* 0x000fe20008410000 */
[----:B------:R-:W-:Y:S01]  /*c830*/  SHF.R.S32.HI R32, RZ, 0x1f, R32 ;  /* 0x0000001fff207819 */ /* 0x000fe20000011420 */
[----:B------:R-:W-:Y:S01]  /*c840*/  FMUL.FTZ R27, R27, UR27 ;  /* 0x0000001b1b1b7c20 */ /* 0x000fe20008410000 */
[----:B------:R-:W-:-:S02]  /*c850*/  SHF.R.S32.HI R35, RZ, 0x1f, R35 ;  /* 0x0000001fff237819 */ /* 0x000fc40000011423 */
[C---:B------:R-:W-:Y:S02]  /*c860*/  IADD3 R47, R2.reuse, 0xb0, RZ ;  /* 0x000000b0022f7810 */ /* 0x040fe40007ffe0ff */
[----:B------:R-:W-:Y:S02]  /*c870*/  IADD3 R46, R2, 0xc0, RZ ;  /* 0x000000c0022e7810 */ /* 0x000fe40007ffe0ff */
[----:B------:R-:W-:Y:S02]  /*c880*/  ISETP.GE.U32.AND P4, PT, R44, UR6, PT ;  /* 0x000000062c007c0c */ /* 0x000fe4000bf86070 */
[----:B------:R-:W-:Y:S02]  /*c890*/  SHF.R.S32.HI R47, RZ, 0x1f, R47 ;  /* 0x0000001fff2f7819 */ /* 0x000fe4000001142f */
[----:B------:R-:W-:Y:S02]  /*c8a0*/  ISETP.GE.AND.EX P5, PT, R32, UR7, PT, P5 ;  /* 0x0000000720007c0c */ /* 0x000fe4000bfa6350 */
[----:B------:R-:W-:-:S02]  /*c8b0*/  ISETP.GE.AND.EX P2, PT, R35, UR7, PT, P2 ;  /* 0x0000000723007c0c */ /* 0x000fc4000bf46320 */
[----:B------:R-:W-:Y:S02]  /*c8c0*/  ISETP.GE.U32.AND P0, PT, R46, UR6, PT ;  /* 0x000000062e007c0c */ /* 0x000fe4000bf06070 */
[----:B------:R-:W-:Y:S02]  /*c8d0*/  ISETP.GE.AND.EX P4, PT, R47, UR7, PT, P4 ;  /* 0x000000072f007c0c */ /* 0x000fe4000bf86340 */
        /* <DEDUP_REMOVED lines=21> */
.L_x_1301:
[----:B------:R-:W-:Y:S04]  /*ca30*/  BSSY B0, `(.L_x_1302) ;  /* 0x0000016000007945 */ /* 0x000fe80003800000 */
[----:B------:R-:W-:Y:S05]  /*ca40*/  @P5 BRA `(.L_x_1303) ;  /* 0x0000000000505947 */ /* 0x000fea0003800000 */
[----:B------:R-:W-:Y:S01]  /*ca50*/  MOV R29, UR5 ;  /* 0x00000005001d7c02 */ /* 0x000fe20008000f00 */
[----:B------:R-:W-:-:S04]  /*ca60*/  ULDC.64 UR14, c[0x0][0x288] ;  /* 0x0000a200000e7ab9 */ /* 0x000fc80000000a00 */
[----:B------:R-:W-:Y:S01]  /*ca70*/  FFMA.FTZ R29, R28, R29, UR13 ;  /* 0x0000000d1c1d7e23 */ /* 0x000fe2000801001d */
[----:B------:R-:W-:-:S03]  /*ca80*/  MOV R28, UR5 ;  /* 0x00000005001c7c02 */ /* 0x000fc60008000f00 */
[----:B------:R-:W-:Y:S02]  /*ca90*/  FFMA.FTZ R26, R26, R22, -R29 ;  /* 0x000000161a1a7223 */ /* 0x000fe4000001081d */
[----:B------:R-:W-:Y:S02]  /*caa0*/  FFMA.FTZ R28, R27, R28, UR13 ;  /* 0x0000000d1b1c7e23 */ /* 0x000fe4000801001c */
[----:B------:R-:W-:Y:S01]  /*cab0*/  FMUL.FTZ R27, R26, UR27 ;  /* 0x0000001b1a1b7c20 */ /* 0x000fe20008410000 */
[----:B------:R-:W-:Y:S01]  /*cac0*/  MOV R26, R18 ;  /* 0x00000012001a7202 */ /* 0x000fe20000000f00 */
[----:B------:R-:W-:-:S04]  /*cad0*/  FFMA.FTZ R28, R81, R23, -R28 ;  /* 0x00000017511c7223 */ /* 0x000fc8000001081c */
[----:B------:R-:W-:Y:S01]  /*cae0*/  FMUL.FTZ R30, R28, UR27 ;  /* 0x0000001b1c1e7c20 */ /* 0x000fe20008410000 */
[----:B------:R-:W-:-:S04]  /*caf0*/  IMAD R28, R32, UR14, RZ ;  /* 0x0000000e201c7c24 */ /* 0x000fc8000f8e02ff */
[----:B------:R-:W-:Y:S01]  /*cb00*/  F2FP.F16.F32.PACK_AB R30, R30, R27 ;  /* 0x0000001b1e1e723e */ /* 0x000fe200000000ff */
[----:B------:R-:W-:Y:S01]  /*cb10*/  IMAD R29, R31, UR15, R28 ;  /* 0x0000000f1f1d7c24 */ /* 0x000fe2000f8e021c */
[----:B------:R-:W-:-:S03]  /*cb20*/  MOV R27, R21 ;  /* 0x00000015001b7202 */ /* 0x000fc60000000f00 */
[----:B------:R-:W-:Y:S01]  /*cb30*/  IMAD.WIDE.U32 R26, R31, UR14, R26 ;  /* 0x0000000e1f1a7c25 */ /* 0x000fe2000f8e001a */
[----:B------:R-:W-:-:S04]  /*cb40*/  ULDC.64 UR14, c[0x0][0x210] ;  /* 0x00008400000e7ab9 */ /* 0x000fc80000000a00 */
[----:B------:R-:W-:Y:S02]  /*cb50*/  IADD3 R27, R27, R29, RZ ;  /* 0x0000001d1b1b7210 */ /* 0x000fe40007ffe0ff */
[----:B------:R-:W-:-:S04]  /*cb60*/  LEA R28, P5, R26, UR14, 0x1 ;  /* 0x0000000e1a1c7c11 */ /* 0x000fc8000f8a08ff */
[----:B------:R-:W-:-:S05]  /*cb70*/  LEA.HI.X R29, R26, UR15, R27, 0x1, P5 ;  /* 0x0000000f1a1d7c11 */ /* 0x000fca000a8f0c1b */
[----:B------:R0:W-:Y:S04]  /*cb80*/  STG.E desc[UR22][R28.64], R30 ;  /* 0x0000001e1c007986 */ /* 0x0001e8000c101916 */
.L_x_1303:
[----:B------:R-:W-:Y:S05]  /*cb90*/  BSYNC B0 ;  /* 0x0000000000007941 */ /* 0x000fea0003800000 */
.L_x_1302:
[----:B------:R-:W-:Y:S01]  /*cba0*/  FADD.FTZ R16, R16, -UR26 ;  /* 0x8000001a10107e21 */ /* 0x000fe20008010000 */
[----:B------:R-:W-:Y:S01]  /*cbb0*/  FADD.FTZ R26, R42, -UR26 ;  /* 0x8000001a2a1a7e21 */ /* 0x000fe20008010000 */
[--C-:B------:R-:W-:Y:S02]  /*cbc0*/  HADD2.F32 R27, -RZ, R82.reuse.H0_H0 ;  /* 0x20000052ff1b7230 */ /* 0x100fe40000004100 */
[----:B------:R-:W-:Y:S02]  /*cbd0*/  HADD2.F32 R82, -RZ, R82.H1_H1 ;  /* 0x30000052ff527230 */ /* 0x000fe40000004100 */
[----:B0-----:R-:W-:Y:S01]  /*cbe0*/  FMUL.FTZ R29, R16, UR27 ;  /* 0x0000001b101d7c20 */ /* 0x001fe20008410000 */
        /* <DEDUP_REMOVED lines=9> */
[----:B------:R-:W-:-:S04]  /*cc80*/  FFMA.FTZ R16, R16, R31, 1 ;  /* 0x3f80000010107423 */ /* 0x000fc8000001001f */
[----:B------:R-:W-:Y:S01]  /*cc90*/  FMUL.FTZ R27, R27, R16 ;  /* 0x000000101b1b7220 */ /* 0x000fe20000410000 */
[----:B------:R-:W-:-:S04]  /*cca0*/  FFMA.FTZ R16, R26, R23, R25 ;  /* 0x000000171a107223 */ /* 0x000fc80000010019 */
        /* <DEDUP_REMOVED lines=8> */
.L_x_1304:
[----:B------:R-:W-:Y:S04]  /*cd30*/  BSSY B0, `(.L_x_1305) ;  /* 0x0000016000007945 */ /* 0x000fe80003800000 */
[----:B------:R-:W-:Y:S05]  /*cd40*/  @P2 BRA `(.L_x_1306) ;  /* 0x0000000000502947 */ /* 0x000fea0003800000 */
[----:B------:R-:W-:Y:S01]  /*cd50*/  MOV R16, UR5 ;  /* 0x0000000500107c02 */ /* 0x000fe20008000f00 */
[----:B------:R-:W-:Y:S02]  /*cd60*/  ULDC.64 UR14, c[0x0][0x288] ;  /* 0x0000a200000e7ab9 */ /* 0x000fe40000000a00 */
[----:B------:R-:W-:Y:S02]  /*cd70*/  IMAD R28, R35, UR14, RZ ;  /* 0x0000000e231c7c24 */ /* 0x000fe4000f8e02ff */
[----:B------:R-:W-:Y:S01]  /*cd80*/  FFMA.FTZ R16, R29, R16, UR13 ;  /* 0x0000000d1d107e23 */ /* 0x000fe20008010010 */
[----:B------:R-:W-:Y:S01]  /*cd90*/  MOV R29, UR5 ;  /* 0x00000005001d7c02 */ /* 0x000fe20008000f00 */
[----:B------:R-:W-:Y:S02]  /*cda0*/  IMAD R31, R34, UR15, R28 ;  /* 0x0000000f221f7c24 */ /* 0x000fe4000f8e021c */
[----:B------:R-:W-:Y:S01]  /*cdb0*/  FFMA.FTZ R16, R27, R22, -R16 ;  /* 0x000000161b107223 */ /* 0x000fe20000010810 */
[----:B------:R-:W-:Y:S01]  /*cdc0*/  MOV R27, R21 ;  /* 0x00000015001b7202 */ /* 0x000fe20000000f00 */
[----:B------:R-:W-:Y:S01]  /*cdd0*/  FFMA.FTZ R29, R26, R29, UR13 ;  /* 0x0000000d1a1d7e23 */ /* 0x000fe2000801001d */
[----:B------:R-:W-:-:S03]  /*cde0*/  MOV R26, R18 ;  /* 0x00000012001a7202 */ /* 0x000fc60000000f00 */
[----:B------:R-:W-:Y:S02]  /*cdf0*/  FFMA.FTZ R82, R82, R23, -R29 ;  /* 0x0000001752527223 */ /* 0x000fe4000001081d */
[----:B------:R-:W-:Y:S01]  /*ce00*/  IMAD.WIDE.U32 R26, R34, UR14, R26 ;  /* 0x0000000e221a7c25 */ /* 0x000fe2000f8e001a */
[----:B------:R-:W-:-:S04]  /*ce10*/  ULDC.64 UR14, c[0x0][0x210] ;  /* 0x00008400000e7ab9 */ /* 0x000fc80000000a00 */
[----:B------:R-:W-:Y:S01]  /*ce20*/  IADD3 R31, R27, R31, RZ ;  /* 0x0000001f1b1f7210 */ /* 0x000fe20007ffe0ff */
[----:B------:R-:W-:Y:S01]  /*ce30*/  FMUL.FTZ R27, R16, UR27 ;  /* 0x0000001b101b7c20 */ /* 0x000fe20008410000 */
[----:B------:R-:W-:Y:S01]  /*ce40*/  FMUL.FTZ R16, R82, UR27 ;  /* 0x0000001b52107c20 */ /* 0x000fe20008410000 */
[----:B------:R-:W-:-:S04]  /*ce50*/  LEA R28, P2, R26, UR14, 0x1 ;  /* 0x0000000e1a1c7c11 */ /* 0x000fc8000f8408ff */
[----:B------:R-:W-:Y:S02]  /*ce60*/  LEA.HI.X R29, R26, UR15, R31, 0x1, P2 ;  /* 0x0000000f1a1d7c11 */ /* 0x000fe400090f0c1f */
[----:B------:R-:W-:-:S05]  /*ce70*/  F2FP.F16.F32.PACK_AB R27, R16, R27 ;  /* 0x0000001b101b723e */ /* 0x000fca00000000ff */
[----:B------:R0:W-:Y:S02]  /*ce80*/  STG.E desc[UR22][R28.64], R27 ;  /* 0x0000001b1c007986 */ /* 0x0001e4000c101916 */
.L_x_1306:
[----:B------:R-:W-:Y:S05]  /*ce90*/  BSYNC B0 ;  /* 0x0000000000007941 */ /* 0x000fea0003800000 */
.L_x_1305:
[--C-:B------:R-:W-:Y:S01]  /*cea0*/  HADD2.F32 R16, -RZ, R43.reuse.H0_H0 ;  /* 0x2000002bff107230 */ /* 0x100fe20000004100 */
[----:B------:R-:W-:Y:S01]  /*ceb0*/  IADD3 R42, R2, 0xc0, RZ ;  /* 0x000000c0022a7810 */ /* 0x000fe20007ffe0ff */
[----:B------:R-:W-:Y:S01]  /*cec0*/  HADD2.F32 R43, -RZ, R43.H1_H1 ;  /* 0x3000002bff2b7230 */ /* 0x000fe20000004100 */
[----:B------:R-:W-:Y:S01]  /*ced0*/  ISETP.GT.U32.OR P4, PT, R0, 0x22f, P4 ;  /* 0x0000022f0000780c */ /* 0x000fe20002784470 */
[--C-:B0-----:R-:W-:Y:S01]  /*cee0*/  HADD2.F32 R29, -RZ, R84.reuse.H0_H0 ;  /* 0x20000054ff1d7230 */ /* 0x101fe20000004100 */
        /* <DEDUP_REMOVED lines=27> */
.L_x_1307:
[----:B------:R-:W-:Y:S04]  /*d0a0*/  BSSY B0, `(.L_x_1308) ;  /* 0x0000016000007945 */ /* 0x000fe80003800000 */
[----:B------:R-:W-:Y:S05]  /*d0b0*/  @P4 BRA `(.L_x_1309) ;  /* 0x0000000000504947 */ /* 0x000fea0003800000 */
[----:B------:R-:W-:Y:S01]  /*d0c0*/  MOV R30, UR5 ;  /* 0x00000005001e7c02 */ /* 0x000fe20008000f00 */
[----:B------:R-:W-:Y:S02]  /*d0d0*/  ULDC.64 UR14, c[0x0][0x288] ;  /* 0x0000a200000e7ab9 */ /* 0x000fe40000000a00 */
[----:B------:R-:W-:Y:S02]  /*d0e0*/  IMAD R28, R47, UR14, RZ ;  /* 0x0000000e2f1c7c24 */ /* 0x000fe4000f8e02ff */
[----:B------:R-:W-:Y:S01]  /*d0f0*/  FFMA.FTZ R30, R27, R30, UR13 ;  /* 0x0000000d1b1e7e23 */ /* 0x000fe2000801001e */
[----:B------:R-:W-:Y:S01]  /*d100*/  MOV R27, R21 ;  /* 0x00000015001b7202 */ /* 0x000fe20000000f00 */
[----:B------:R-:W-:Y:S02]  /*d110*/  IMAD R31, R44, UR15, R28 ;  /* 0x0000000f2c1f7c24 */ /* 0x000fe4000f8e021c */
[----:B------:R-:W-:Y:S01]  /*d120*/  FFMA.FTZ R30, R29, R22, -R30 ;  /* 0x000000161d1e7223 */ /* 0x000fe2000001081e */
[----:B------:R-:W-:-:S05]  /*d130*/  MOV R29, UR5 ;  /* 0x00000005001d7c02 */ /* 0x000fca0008000f00 */
[----:B------:R-:W-:Y:S01]  /*d140*/  FFMA.FTZ R29, R26, R29, UR13 ;  /* 0x0000000d1a1d7e23 */ /* 0x000fe2000801001d */
[----:B------:R-:W-:-:S03]  /*d150*/  MOV R26, R18 ;  /* 0x00000012001a7202 */ /* 0x000fc60000000f00 */
[----:B------:R-:W-:Y:S02]  /*d160*/  FFMA.FTZ R84, R84, R23, -R29 ;  /* 0x0000001754547223 */ /* 0x000fe4000001081d */
[----:B------:R-:W-:Y:S01]  /*d170*/  IMAD.WIDE.U32 R26, R44, UR14, R26 ;  /* 0x0000000e2c1a7c25 */ /* 0x000fe2000f8e001a */
[----:B------:R-:W-:-:S04]  /*d180*/  ULDC.64 UR14, c[0x0][0x210] ;  /* 0x00008400000e7ab9 */ /* 0x000fc80000000a00 */
[----:B------:R-:W-:Y:S01]  /*d190*/  IADD3 R31, R27, R31, RZ ;  /* 0x0000001f1b1f7210 */ /* 0x000fe20007ffe0ff */
[----:B------:R-:W-:Y:S01]  /*d1a0*/  FMUL.FTZ R27, R30, UR27 ;  /* 0x0000001b1e1b7c20 */ /* 0x000fe20008410000 */
[----:B------:R-:W-:-:S04]  /*d1b0*/  LEA R28, P2, R26, UR14, 0x1 ;  /* 0x0000000e1a1c7c11 */ /* 0x000fc8000f8408ff */
[----:B------:R-:W-:Y:S01]  /*d1c0*/  LEA.HI.X R29, R26, UR15, R31, 0x1, P2 ;  /* 0x0000000f1a1d7c11 */ /* 0x000fe200090f0c1f */
[----:B------:R-:W-:-:S05]  /*d1d0*/  FMUL.FTZ R26, R84, UR27 ;  /* 0x0000001b541a7c20 */ /* 0x000fca0008410000 */
[----:B------:R-:W-:-:S05]  /*d1e0*/  F2FP.F16.F32.PACK_AB R27, R26, R27 ;  /* 0x0000001b1a1b723e */ /* 0x000fca00000000ff */
[----:B------:R0:W-:Y:S02]  /*d1f0*/  STG.E desc[UR22][R28.64], R27 ;  /* 0x0000001b1c007986 */ /* 0x0001e4000c101916 */
.L_x_1309:
[----:B------:R-:W-:Y:S05]  /*d200*/  BSYNC B0 ;  /* 0x0000000000007941 */ /* 0x000fea0003800000 */
.L_x_1308:
[----:B------:R-:W-:Y:S01]  /*d210*/  HADD2.F32 R40, -RZ, R40.H1_H1 ;  /* 0x30000028ff287230 */ /* 0x000fe20000004100 */
[----:B------:R-:W-:Y:S01]  /*d220*/  IADD3 R44, R2, 0xd0, RZ ;  /* 0x000000d0022c7810 */ /* 0x000fe20007ffe0ff */
[----:B0-----:R-:W-:Y:S01]  /*d230*/  FADD.FTZ R29, R16, -UR26 ;  /* 0x8000001a101d7e21 */ /* 0x001fe20008010000 */
[--C-:B------:R-:W-:Y:S01]  /*d240*/  HADD2.F32 R27, -RZ, R86.reuse.H0_H0 ;  /* 0x20000056ff1b7230 */ /* 0x100fe20000004100 */
[----:B------:R-:W-:Y:S01]  /*d250*/  ISETP.GT.U32.OR P0, PT, R0, 0x22f, P0 ;  /* 0x0000022f0000780c */ /* 0x000fe20000704470 */
[----:B------:R-:W-:Y:S01]  /*d260*/  FADD.FTZ R26, R40, -UR26 ;  /* 0x8000001a281a7e21 */ /* 0x000fe20008010000 */
[----:B------:R-:W-:Y:S01]  /*d270*/  ISETP.GE.U32.AND P2, PT, R44, UR6, PT ;  /* 0x000000062c007c0c */ /* 0x000fe2000bf46070 */
        /* <DEDUP_REMOVED lines=23> */
.L_x_1310:
        /* <DEDUP_REMOVED lines=22> */
.L_x_1312:
[----:B------:R-:W-:Y:S05]  /*d550*/  BSYNC B0 ;  /* 0x0000000000007941 */ /* 0x000fea0003800000 */
.L_x_1311:
[C---:B------:R-:W-:Y:S01]  /*d560*/  IADD3 R46, R2.reuse, 0xd0, RZ ;  /* 0x000000d0022e7810 */ /* 0x040fe20007ffe0ff */
[----:B------:R-:W-:Y:S01]  /*d570*/  HADD2.F32 R41, -RZ, R41.H1_H1 ;  /* 0x30000029ff297230 */ /* 0x000fe20000004100 */
[----:B------:R-:W-:Y:S01]  /*d580*/  IADD3 R33, R2, 0xe0, RZ ;  /* 0x000000e002217810 */ /* 0x000fe20007ffe0ff */
[----:B0-----:R-:W-:Y:S01]  /*d590*/  FADD.FTZ R29, R16, -UR26 ;  /* 0x8000001a101d7e21 */ /* 0x001fe20008010000 */
[----:B------:R-:W-:Y:S01]  /*d5a0*/  SHF.R.S32.HI R46, RZ, 0x1f, R46 ;  /* 0x0000001fff2e7819 */ /* 0x000fe2000001142e */
[--C-:B------:R-:W-:Y:S02]  /*d5b0*/  HADD2.F32 R27, -RZ, R83.reuse.H0_H0 ;  /* 0x20000053ff1b7230 */ /* 0x100fe40000004100 */
[----:B------:R-:W-:Y:S01]  /*d5c0*/  FADD.FTZ R26, R41, -UR26 ;  /* 0x8000001a291a7e21 */ /* 0x000fe20008010000 */
[----:B------:R-:W-:Y:S01]  /*d5d0*/  ISETP.GE.U32.AND P0, PT, R33, UR6, PT ;  /* 0x0000000621007c0c */ /* 0x000fe2000bf06070 */
[----:B------:R-:W-:Y:S01]  /*d5e0*/  HADD2.F32 R28, -RZ, R83.H1_H1 ;  /* 0x30000053ff1c7230 */ /* 0x000fe20000004100 */
[----:B------:R-:W-:Y:S01]  /*d5f0*/  ISETP.GE.AND.EX P2, PT, R46, UR7, PT, P2 ;  /* 0x000000072e007c0c */ /* 0x000fe2000bf46320 */
[----:B------:R-:W-:Y:S01]  /*d600*/  FMUL.FTZ R29, R29, UR27 ;  /* 0x0000001b1d1d7c20 */ /* 0x000fe20008410000 */
[----:B------:R-:W-:Y:S01]  /*d610*/  IADD3 R31, R2, 0xf0, RZ ;  /* 0x000000f0021f7810 */ /* 0x000fe20007ffe0ff */
[----:B------:R-:W-:Y:S01]  /*d620*/  FMUL.FTZ R26, R26, UR27 ;  /* 0x0000001b1a1a7c20 */ /* 0x000fe20008410000 */
[----:B------:R-:W-:-:S02]  /*d630*/  ISETP.GT.U32.OR P2, PT, R0, 0x22f, P2 ;  /* 0x0000022f0000780c */ /* 0x000fc40001744470 */
[----:B------:R-:W-:Y:S01]  /*d640*/  SHF.R.S32.HI R16, RZ, 0x1f, R33 ;  /* 0x0000001fff107819 */ /* 0x000fe20000011421 */
        /* <DEDUP_REMOVED lines=19> */
.L_x_1313:
        /* <DEDUP_REMOVED lines=22> */
.L_x_1315:
[----:B------:R-:W-:Y:S05]  /*d8e0*/  BSYNC B0 ;  /* 0x0000000000007941 */ /* 0x000fea0003800000 */
.L_x_1314:
[--C-:B------:R-:W-:Y:S01]  /*d8f0*/  HADD2.F32 R26, -RZ, R38.reuse.H0_H0 ;  /* 0x20000026ff1a7230 */ /* 0x100fe20000004100 */
[----:B------:R-:W-:Y:S01]  /*d900*/  ISETP.GE.U32.AND P2, PT, R31, UR6, PT ;  /* 0x000000061f007c0c */ /* 0x000fe2000bf46070 */
[----:B------:R-:W-:Y:S01]  /*d910*/  HADD2.F32 R38, -RZ, R38.H1_H1 ;  /* 0x30000026ff267230 */ /* 0x000fe20000004100 */
[----:B------:R-:W-:Y:S01]  /*d920*/  SHF.R.S32.HI R30, RZ, 0x1f, R31 ;  /* 0x0000001fff1e7819 */ /* 0x000fe2000001141f */
[--C-:B------:R-:W-:Y:S02]  /*d930*/  HADD2.F32 R35, -RZ, R85.reuse.H0_H0 ;  /* 0x20000055ff237230 */ /* 0x100fe40000004100 */
[----:B------:R-:W-:Y:S01]  /*d940*/  FADD.FTZ R26, R26, -UR26 ;  /* 0x8000001a1a1a7e21 */ /* 0x000fe20008010000 */
[----:B------:R-:W-:Y:S01]  /*d950*/  ISETP.GE.AND.EX P0, PT, R16, UR7, PT, P0 ;  /* 0x0000000710007c0c */ /* 0x000fe2000bf06300 */
[----:B------:R-:W-:Y:S01]  /*d960*/  FADD.FTZ R38, R38, -UR26 ;  /* 0x8000001a26267e21 */ /* 0x000fe20008010000 */
[----:B------:R-:W-:Y:S01]  /*d970*/  ISETP.GE.AND.EX P2, PT, R30, UR7, PT, P2 ;  /* 0x000000071e007c0c */ /* 0x000fe2000bf46320 */
[----:B0-----:R-:W-:Y:S01]  /*d980*/  FMUL.FTZ R27, R26, UR27 ;  /* 0x0000001b1a1b7c20 */ /* 0x001fe20008410000 */
[----:B------:R-:W-:Y:S01]  /*d990*/  ISETP.GT.U32.OR P0, PT, R0, 0x22f, P0 ;  /* 0x0000022f0000780c */ /* 0x000fe20000704470 */
[----:B------:R-:W-:-:S02]  /*d9a0*/  HADD2.F32 R28, -RZ, R85.H1_H1 ;  /* 0x30000055ff1c7230 */ /* 0x000fc40000004100 */
[----:B------:R-:W-:Y:S01]  /*d9b0*/  FMUL.FTZ R26, R38, UR27 ;  /* 0x0000001b261a7c20 */ /* 0x000fe20008410000 */
[----:B------:R-:W-:Y:S01]  /*d9c0*/  HADD2.F32 R32, -RZ, R39.H0_H0 ;  /* 0x20000027ff207230 */ /* 0x000fe20000004100 */
        /* <DEDUP_REMOVED lines=19> */
.L_x_1316:
        /* <DEDUP_REMOVED lines=9> */
[----:B------:R-:W-:Y:S01]  /*db90*/  MOV R26, R18 ;  /* 0x00000012001a7202 */ /* 0x000fe20000000f00 */
[----:B------:R-:W-:Y:S02]  /*dba0*/  FFMA.FTZ R34, R35, R22, -R34 ;  /* 0x0000001623227223 */ /* 0x000fe40000010822 */
[----:B------:R-:W-:Y:S01]  /*dbb0*/  FFMA.FTZ R16, R28, R23, -R29 ;  /* 0x000000171c107223 */ /* 0x000fe2000001081d */
[----:B------:R-:W-:-:S02]  /*dbc0*/  IMAD R29, R33, UR15, R38 ;  /* 0x0000000f211d7c24 */ /* 0x000fc4000f8e0226 */
[----:B------:R-:W-:Y:S01]  /*dbd0*/  IMAD.WIDE.U32 R26, R33, UR14, R26 ;  /* 0x0000000e211a7c25 */ /* 0x000fe2000f8e001a */
[----:B------:R-:W-:-:S03]  /*dbe0*/  ULDC.64 UR14, c[0x0][0x210] ;  /* 0x00008400000e7ab9 */ /* 0x000fc60000000a00 */
[----:B------:R-:W-:Y:S01]  /*dbf0*/  FMUL.FTZ R33, R34, UR27 ;  /* 0x0000001b22217c20 */ /* 0x000fe20008410000 */
[----:B------:R-:W-:Y:S01]  /*dc00*/  FMUL.FTZ R16, R16, UR27 ;  /* 0x0000001b10107c20 */ /* 0x000fe20008410000 */
[----:B------:R-:W-:Y:S02]  /*dc10*/  LEA R28, P0, R26, UR14, 0x1 ;  /* 0x0000000e1a1c7c11 */ /* 0x000fe4000f8008ff */
[----:B------:R-:W-:Y:S02]  /*dc20*/  IADD3 R29, R27, R29, RZ ;  /* 0x0000001d1b1d7210 */ /* 0x000fe40007ffe0ff */
[----:B------:R-:W-:Y:S02]  /*dc30*/  F2FP.F16.F32.PACK_AB R27, R16, R33 ;  /* 0x00000021101b723e */ /* 0x000fe400000000ff */
[----:B------:R-:W-:-:S05]  /*dc40*/  LEA.HI.X R29, R26, UR15, R29, 0x1, P0 ;  /* 0x0000000f1a1d7c11 */ /* 0x000fca00080f0c1d */
[----:B------:R0:W-:Y:S02]  /*dc50*/  STG.E desc[UR22][R28.64], R27 ;  /* 0x0000001b1c007986 */ /* 0x0001e4000c101916 */
.L_x_1318:
[----:B------:R-:W-:Y:S05]  /*dc60*/  BSYNC B0 ;  /* 0x0000000000007941 */ /* 0x000fea0003800000 */
.L_x_1317:
[----:B------:R-:W-:Y:S02]  /*dc70*/  HADD2.F32 R39, -RZ, R39.H1_H1 ;  /* 0x30000027ff277230 */ /* 0x000fe40000004100 */
[----:B0-----:R-:W-:Y:S01]  /*dc80*/  FADD.FTZ R27, R32, -UR26 ;  /* 0x8000001a201b7e21 */ /* 0x001fe20008010000 */
[--C-:B------:R-:W-:Y:S01]  /*dc90*/  HADD2.F32 R29, -RZ, R80.reuse.H0_H0 ;  /* 0x20000050ff1d7230 */ /* 0x100fe20000004100 */
[----:B------:R-:W-:Y:S01]  /*dca0*/  ISETP.GT.U32.OR P2, PT, R0, 0x22f, P2 ;  /* 0x0000022f0000780c */ /* 0x000fe20001744470 */
[----:B------:R-:W-:Y:S02]  /*dcb0*/  HADD2.F32 R80, -RZ, R80.H1_H1 ;  /* 0x30000050ff507230 */ /* 0x000fe40000004100 */
[----:B------:R-:W-:Y:S01]  /*dcc0*/  FADD.FTZ R16, R39, -UR26 ;  /* 0x8000001a27107e21 */ /* 0x000fe20008010000 */
[----:B------:R-:W-:Y:S01]  /*dcd0*/  HADD2.F32 R32, -RZ, R36.H0_H0 ;  /* 0x20000024ff207230 */ /* 0x000fe20000004100 */
[----:B------:R-:W-:Y:S01]  /*dce0*/  IADD3 R33, R2, 0x100, RZ ;  /* 0x0000010002217810 */ /* 0x000fe20007ffe0ff */
        /* <DEDUP_REMOVED lines=21> */
.L_x_1319:
        /* <DEDUP_REMOVED lines=12> */
[----:B------:R-:W-:-:S03]  /*df00*/  IMAD R35, R31, UR15, R30 ;  /* 0x0000000f1f237c24 */ /* 0x000fc6000f8e021e */
        /* <DEDUP_REMOVED lines=9> */
.L_x_1321:
[----:B------:R-:W-:Y:S05]  /*dfa0*/  BSYNC B0 ;  /* 0x0000000000007941 */ /* 0x000fea0003800000 */
.L_x_1320:
[----:B------:R-:W-:Y:S01]  /*dfb0*/  IADD3 R39, R2, 0x110, RZ ;  /* 0x0000011002277810 */ /* 0x000fe20007ffe0ff */
[----:B------:R-:W-:Y:S01]  /*dfc0*/  HADD2.F32 R36, -RZ, R36.H1_H1 ;  /* 0x30000024ff247230 */ /* 0x000fe20000004100 */
[----:B------:R-:W-:Y:S01]  /*dfd0*/  ISETP.GE.U32.AND P0, PT, R33, UR6, PT ;  /* 0x0000000621007c0c */ /* 0x000fe2000bf06070 */
[----:B0-----:R-:W-:Y:S01]  /*dfe0*/  FADD.FTZ R29, R32, -UR26 ;  /* 0x8000001a201d7e21 */ /* 0x001fe20008010000 */
[----:B------:R-:W-:Y:S01]  /*dff0*/  ISETP.GE.U32.AND P2, PT, R39, UR6, PT ;  /* 0x0000000627007c0c */ /* 0x000fe2000bf46070 */
[--C-:B------:R-:W-:Y:S01]  /*e000*/  HADD2.F32 R27, -RZ, R78.reuse.H0_H0 ;  /* 0x2000004eff1b7230 */ /* 0x100fe20000004100 */
[----:B------:R-:W-:Y:S01]  /*e010*/  SHF.R.S32.HI R26, RZ, 0x1f, R33 ;  /* 0x0000001fff1a7819 */ /* 0x000fe20000011421 */
[----:B------:R-:W-:Y:S01]  /*e020*/  FADD.FTZ R28, R36, -UR26 ;  /* 0x8000001a241c7e21 */ /* 0x000fe20008010000 */
[----:B------:R-:W-:Y:S01]  /*e030*/  SHF.R.S32.HI R16, RZ, 0x1f, R39 ;  /* 0x0000001fff107819 */ /* 0x000fe20000011427 */
[--C-:B------:R-:W-:Y:S01]  /*e040*/  HADD2.F32 R30, -RZ, R37.reuse.H0_H0 ;  /* 0x20000025ff1e7230 */ /* 0x100fe20000004100 */
[C---:B------:R-:W-:Y:S01]  /*e050*/  IADD3 R35, R2.reuse, 0x120, RZ ;  /* 0x0000012002237810 */ /* 0x040fe20007ffe0ff */
[----:B------:R-:W-:Y:S01]  /*e060*/  HADD2.F32 R78, -RZ, R78.H1_H1 ;  /* 0x3000004eff4e7230 */ /* 0x000fe20000004100 */
[----:B------:R-:W-:Y:S01]  /*e070*/  IADD3 R31, R2, 0x130, RZ ;  /* 0x00000130021f7810 */ /* 0x000fe20007ffe0ff */
[----:B------:R-:W-:Y:S01]  /*e080*/  HADD2.F32 R37, -RZ, R37.H1_H1 ;  /* 0x30000025ff257230 */ /* 0x000fe20000004100 */
[----:B------:R-:W-:Y:S01]  /*e090*/  ISETP.GE.AND.EX P4, PT, R26, UR7, PT, P0 ;  /* 0x000000071a007c0c */ /* 0x000fe2000bf86300 */
[----:B------:R-:W-:Y:S01]  /*e0a0*/  FMUL.FTZ R29, R29, UR27 ;  /* 0x0000001b1d1d7c20 */ /* 0x000fe20008410000 */
[----:B------:R-:W-:Y:S01]  /*e0b0*/  ISETP.GE.AND.EX P5, PT, R16, UR7, PT, P2 ;  /* 0x0000000710007c0c */ /* 0x000fe2000bfa6320 */
[----:B------:R-:W-:Y:S01]  /*e0c0*/  FMUL.FTZ R28, R28, UR27 ;  /* 0x0000001b1c1c7c20 */ /* 0x000fe20008410000 */
[----:B------:R-:W-:-:S02]  /*e0d0*/  ISETP.GE.U32.AND P2, PT, R35, UR6, PT ;  /* 0x0000000623007c0c */ /* 0x000fc4000bf46070 */
[----:B------:R-:W-:Y:S02]  /*e0e0*/  ISETP.GE.U32.AND P0, PT, R31, UR6, PT ;  /* 0x000000061f007c0c */ /* 0x000fe4000bf06070 */
        /* <DEDUP_REMOVED lines=21> */
.L_x_1322:
        /* <DEDUP_REMOVED lines=12> */
[C---:B------:R-:W-:Y:S02]  /*e300*/  IMAD R41, R33.reuse, UR15, R28 ;  /* 0x0000000f21297c24 */ /* 0x040fe4000f8e021c */
        /* <DEDUP_REMOVED lines=9> */
.L_x_1324:
[----:B------:R-:W-:Y:S05]  /*e3a0*/  BSYNC B0 ;  /* 0x0000000000007941 */ /* 0x000fea0003800000 */
.L_x_1323:
        /* <DEDUP_REMOVED lines=25> */
.L_x_1325:
        /* <DEDUP_REMOVED lines=11> */
[----:B------:R-:W-:-:S02]  /*e5f0*/  FFMA.FTZ R16, R28, R23, -R29 ;  /* 0x000000171c107223 */ /* 0x000fc4000001081d */
        /* <DEDUP_REMOVED lines=10> */
.L_x_1327:
[----:B------:R-:W-:Y:S05]  /*e6a0*/  BSYNC B0 ;  /* 0x0000000000007941 */ /* 0x000fea0003800000 */
.L_x_1326:
[----:B------:R-:W-:Y:S01]  /*e6b0*/  IADD3 R40, R2, 0x120, RZ ;  /* 0x0000012002287810 */ /* 0x000fe20007ffe0ff */
[--C-:B------:R-:W-:Y:S01]  /*e6c0*/  HADD2.F32 R26, -RZ, R3.reuse.H0_H0 ;  /* 0x20000003ff1a7230 */ /* 0x100fe20000004100 */
[----:B------:R-:W-:Y:S01]  /*e6d0*/  SHF.R.S32.HI R16, RZ, 0x1f, R31 ;  /* 0x0000001fff107819 */ /* 0x000fe2000001141f */
[----:B------:R-:W-:Y:S01]  /*e6e0*/  HADD2.F32 R3, -RZ, R3.H1_H1 ;  /* 0x30000003ff037230 */ /* 0x000fe20000004100 */
[----:B------:R-:W-:Y:S01]  /*e6f0*/  SHF.R.S32.HI R40, RZ, 0x1f, R40 ;  /* 0x0000001fff287819 */ /* 0x000fe20000011428 */
[--C-:B0-----:R-:W-:Y:S02]  /*e700*/  HADD2.F32 R27, -RZ, R75.reuse.H0_H0 ;  /* 0x2000004bff1b7230 */ /* 0x101fe40000004100 */
[----:B------:R-:W-:Y:S01]  /*e710*/  FADD.FTZ R26, R26, -UR26 ;  /* 0x8000001a1a1a7e21 */ /* 0x000fe20008010000 */
[----:B------:R-:W-:Y:S01]  /*e720*/  ISETP.GE.AND.EX P0, PT, R16, UR7, PT, P0 ;  /* 0x0000000710007c0c */ /* 0x000fe2000bf06300 */
[----:B------:R-:W-:Y:S01]  /*e730*/  FADD.FTZ R29, R3, -UR26 ;  /* 0x8000001a031d7e21 */ /* 0x000fe20008010000 */
[----:B------:R-:W-:Y:S01]  /*e740*/  ISETP.GE.AND.EX P2, PT, R40, UR7, PT, P2 ;  /* 0x0000000728007c0c */ /* 0x000fe2000bf46320 */
[----:B------:R-:W-:-:S02]  /*e750*/  HADD2.F32 R28, -RZ, R75.H1_H1 ;  /* 0x3000004bff1c7230 */ /* 0x000fc40000004100 */
[----:B------:R-:W-:Y:S01]  /*e760*/  FMUL.FTZ R41, R26, UR27 ;  /* 0x0000001b1a297c20 */ /* 0x000fe20008410000 */
[----:B------:R-:W-:Y:S01]  /*e770*/  HADD2.F32 R3, -RZ, R17.H0_H0 ;  /* 0x20000011ff037230 */ /* 0x000fe20000004100 */
        /* <DEDUP_REMOVED lines=21> */
.L_x_1328:
[----:B------:R-:W-:Y:S04]  /*e8d0*/  BSSY B0, `(.L_x_1329) ;  /* 0x0000016000007945 */ /* 0x000fe80003800000 */
[----:B------:R-:W-:Y:S05]  /*e8e0*/  @P2 BRA `(.L_x_1330) ;  /* 0x0000000000502947 */ /* 0x000fea0003800000 */
[----:B------:R-:W-:Y:S01]  /*e8f0*/  MOV R26, UR5 ;  /* 0x00000005001a7c02 */ /* 0x000fe20008000f00 */
[----:B------:R-:W-:Y:S01]  /*e900*/  ULDC.64 UR14, c[0x0][0x288] ;  /* 0x0000a200000e7ab9 */ /* 0x000fe20000000a00 */
[----:B------:R-:W-:Y:S01]  /*e910*/  MOV R33, UR5 ;  /* 0x0000000500217c02 */ /* 0x000fe20008000f00 */
[----:B------:R-:W-:Y:S02]  /*e920*/  IMAD R32, R40, UR14, RZ ;  /* 0x0000000e28207c24 */ /* 0x000fe4000f8e02ff */
[----:B------:R-:W-:Y:S02]  /*e930*/  FFMA.FTZ R26, R41, R26, UR13 ;  /* 0x0000000d291a7e23 */ /* 0x000fe4000801001a */
[----:B------:R-:W-:Y:S02]  /*e940*/  FFMA.FTZ R33, R38, R33, UR13 ;  /* 0x0000000d26217e23 */ /* 0x000fe40008010021 */
[----:B------:R-:W-:Y:S01]  /*e950*/  FFMA.FTZ R29, R27, R22, -R26 ;  /* 0x000000161b1d7223 */ /* 0x000fe2000001081a */
[----:B------:R-:W-:Y:S01]  /*e960*/  MOV R26, R18 ;  /* 0x00000012001a7202 */ /* 0x000fe20000000f00 */
[----:B------:R-:W-:Y:S01]  /*e970*/  FFMA.FTZ R30, R28, R23, -R33 ;  /* 0x000000171c1e7223 */ /* 0x000fe20000010821 */
[----:B------:R-:W-:Y:S01]  /*e980*/  MOV R27, R21 ;  /* 0x00000015001b7202 */ /* 0x000fe20000000f00 */
[----:B------:R-:W-:-:S02]  /*e990*/  FMUL.FTZ R33, R29, UR27 ;  /* 0x0000001b1d217c20 */ /* 0x000fc40008410000 */
        /* <DEDUP_REMOVED lines=9> */
.L_x_1330:
[----:B------:R-:W-:Y:S05]  /*ea30*/  BSYNC B0 ;  /* 0x0000000000007941 */ /* 0x000fea0003800000 */
.L_x_1329:
[----:B0-----:R-:W-:Y:S02]  /*ea40*/  HADD2.F32 R27, -RZ, R17.H1_H1 ;  /* 0x30000011ff1b7230 */ /* 0x001fe40000004100 */
[----:B------:R-:W-:Y:S01]  /*ea50*/  FADD.FTZ R3, R3, -UR26 ;  /* 0x8000001a03037e21 */ /* 0x000fe20008010000 */
[--C-:B------:R-:W-:Y:S01]  /*ea60*/  HADD2.F32 R28, -RZ, R4.reuse.H0_H0 ;  /* 0x20000004ff1c7230 */ /* 0x100fe20000004100 */
[----:B------:R-:W-:Y:S01]  /*ea70*/  ISETP.GT.U32.OR P0, PT, R0, 0x22f, P0 ;  /* 0x0000022f0000780c */ /* 0x000fe20000704470 */
[--C-:B------:R-:W-:Y:S02]  /*ea80*/  HADD2.F32 R17, -RZ, R71.reuse.H0_H0 ;  /* 0x20000047ff117230 */ /* 0x100fe40000004100 */
[----:B------:R-:W-:Y:S01]  /*ea90*/  FADD.FTZ R27, R27, -UR26 ;  /* 0x8000001a1b1b7e21 */ /* 0x000fe20008010000 */
[----:B------:R-:W-:Y:S02]  /*eaa0*/  HADD2.F32 R26, -RZ, R71.H1_H1 ;  /* 0x30000047ff1a7230 */ /* 0x000fe40000004100 */
[----:B------:R-:W-:Y:S01]  /*eab0*/  FMUL.FTZ R35, R3, UR27 ;  /* 0x0000001b03237c20 */ /* 0x000fe20008410000 */
[----:B------:R-:W-:-:S02]  /*eac0*/  HADD2.F32 R4, -RZ, R4.H1_H1 ;  /* 0x30000004ff047230 */ /* 0x000fc40000004100 */
        /* <DEDUP_REMOVED lines=20> */
.L_x_1331:
        /* <DEDUP_REMOVED lines=8> */
[----:B------:R-:W-:Y:S02]  /*ec90*/  FFMA.FTZ R3, R38, R3, UR13 ;  /* 0x0000000d26037e23 */ /* 0x000fe40008010003 */
[----:B------:R-:W-:Y:S01]  /*eca0*/  FFMA.FTZ R30, R17, R22, -R30 ;  /* 0x00000016111e7223 */ /* 0x000fe2000001081e */
[----:B------:R-:W-:Y:S01]  /*ecb0*/  MOV R17, R21 ;  /* 0x0000001500117202 */ /* 0x000fe20000000f00 */
[----:B------:R-:W-:-:S02]  /*ecc0*/  FFMA.FTZ R3, R26, R23, -R3 ;  /* 0x000000171a037223 */ /* 0x000fc40000010803 */
[----:B------:R-:W-:Y:S01]  /*ecd0*/  FMUL.FTZ R30, R30, UR27 ;  /* 0x0000001b1e1e7c20 */ /* 0x000fe20008410000 */
[----:B------:R-:W-:-:S04]  /*ece0*/  IMAD.WIDE.U32 R16, R31, UR14, R16 ;  /* 0x0000000e1f107c25 */ /* 0x000fc8000f8e0010 */
[----:B------:R-:W-:Y:S01]  /*ecf0*/  FMUL.FTZ R3, R3, UR27 ;  /* 0x0000001b03037c20 */ /* 0x000fe20008410000 */
[----:B------:R-:W-:Y:S01]  /*ed00*/  IMAD R31, R31, UR15, R32 ;  /* 0x0000000f1f1f7c24 */ /* 0x000fe2000f8e0220 */
[----:B------:R-:W-:-:S03]  /*ed10*/  ULDC.64 UR14, c[0x0][0x210] ;  /* 0x00008400000e7ab9 */ /* 0x000fc60000000a00 */
[----:B------:R-:W-:Y:S02]  /*ed20*/  F2FP.F16.F32.PACK_AB R3, R3, R30 ;  /* 0x0000001e0303723e */ /* 0x000fe400000000ff */
[----:B------:R-:W-:Y:S02]  /*ed30*/  LEA R26, P0, R16, UR14, 0x1 ;  /* 0x0000000e101a7c11 */ /* 0x000fe4000f8008ff */
[----:B------:R-:W-:-:S04]  /*ed40*/  IADD3 R31, R17, R31, RZ ;  /* 0x0000001f111f7210 */ /* 0x000fc80007ffe0ff */
[----:B------:R-:W-:-:S05]  /*ed50*/  LEA.HI.X R27, R16, UR15, R31, 0x1, P0 ;  /* 0x0000000f101b7c11 */ /* 0x000fca00080f0c1f */
[----:B------:R0:W-:Y:S02]  /*ed60*/  STG.E desc[UR22][R26.64], R3 ;  /* 0x000000031a007986 */ /* 0x0001e4000c101916 */
.L_x_1333:
[----:B------:R-:W-:Y:S05]  /*ed70*/  BSYNC B0 ;  /* 0x0000000000007941 */ /* 0x000fea0003800000 */
.L_x_1332:
[----:B0-----:R-:W-:Y:S01]  /*ed80*/  IADD3 R27, R2, 0x140, RZ ;  /* 0x00000140021b7810 */ /* 0x001fe20007ffe0ff */
[----:B------:R-:W-:Y:S01]  /*ed90*/  FADD.FTZ R28, R28, -UR26 ;  /* 0x8000001a1c1c7e21 */ /* 0x000fe20008010000 */
[----:B------:R-:W-:Y:S01]  /*eda0*/  IADD3 R31, R2, 0x150, RZ ;  /* 0x00000150021f7810 */ /* 0x000fe20007ffe0ff */
[----:B------:R-:W-:Y:S01]  /*edb0*/  FADD.FTZ R26, R4, -UR26 ;  /* 0x8000001a041a7e21 */ /* 0x000fe20008010000 */
[C---:B------:R-:W-:Y:S01]  /*edc0*/  IADD3 R40, R2.reuse, 0x150, RZ ;  /* 0x0000015002287810 */ /* 0x040fe20007ffe0ff */
[--C-:B------:R-:W-:Y:S01]  /*edd0*/  HADD2.F32 R17, -RZ, R70.reuse.H0_H0 ;  /* 0x20000046ff117230 */ /* 0x100fe20000004100 */
[----:B------:R-:W-:Y:S01]  /*ede0*/  IADD3 R29, R2, 0x160, RZ ;  /* 0x00000160021d7810 */ /* 0x000fe20007ffe0ff */
[--C-:B------:R-:W-:Y:S01]  /*edf0*/  HADD2.F32 R4, -RZ, R13.reuse.H0_H0 ;  /* 0x2000000dff047230 */ /* 0x100fe20000004100 */
[----:B------:R-:W-:Y:S01]  /*ee00*/  ISETP.GE.U32.AND P5, PT, R27, UR6, PT ;  /* 0x000000061b007c0c */ /* 0x000fe2000bfa6070 */
[----:B------:R-:W-:Y:S01]  /*ee10*/  HADD2.F32 R70, -RZ, R70.H1_H1 ;  /* 0x30000046ff467230 */ /* 0x000fe20000004100 */
[----:B------:R-:W-:Y:S01]  /*ee20*/  SHF.R.S32.HI R16, RZ, 0x1f, R27 ;  /* 0x0000001fff107819 */ /* 0x000fe2000001141b */
[----:B------:R-:W-:Y:S01]  /*ee30*/  HADD2.F32 R13, -RZ, R13.H1_H1 ;  /* 0x3000000dff0d7230 */ /* 0x000fe20000004100 */
[----:B------:R-:W-:Y:S01]  /*ee40*/  ISETP.GE.U32.AND P2, PT, R31, UR6, PT ;  /* 0x000000061f007c0c */ /* 0x000fe2000bf46070 */
[----:B------:R-:W-:Y:S01]  /*ee50*/  FMUL.FTZ R41, R28, UR27 ;  /* 0x0000001b1c297c20 */ /* 0x000fe20008410000 */
[----:B------:R-:W-:Y:S01]  /*ee60*/  SHF.R.S32.HI R40, RZ, 0x1f, R40 ;  /* 0x0000001fff287819 */ /* 0x000fe20000011428 */
[----:B------:R-:W-:Y:S01]  /*ee70*/  FMUL.FTZ R36, R26, UR27 ;  /* 0x0000001b1a247c20 */ /* 0x000fe20008410000 */
[----:B------:R-:W-:-:S02]  /*ee80*/  IADD3 R38, R2, 0x160, RZ ;  /* 0x0000016002267810 */ /* 0x000fc40007ffe0ff */
[----:B------:R-:W-:Y:S02]  /*ee90*/  IADD3 R3, R2, 0x170, RZ ;  /* 0x0000017002037810 */ /* 0x000fe40007ffe0ff */
[----:B------:R-:W-:Y:S02]  /*eea0*/  ISETP.GE.U32.AND P4, PT, R29, UR6, PT ;  /* 0x000000061d007c0c */ /* 0x000fe4000bf86070 */
[----:B------:R-:W-:Y:S02]  /*eeb0*/  SHF.R.S32.HI R38, RZ, 0x1f, R38 ;  /* 0x0000001fff267819 */ /* 0x000fe40000011426 */
[----:B------:R-:W-:Y:S02]  /*eec0*/  ISETP.GE.AND.EX P5, PT, R16, UR7, PT, P5 ;  /* 0x0000000710007c0c */ /* 0x000fe4000bfa6350 */
[----:B------:R-:W-:Y:S02]  /*eed0*/  ISETP.GE.AND.EX P2, PT, R40, UR7, PT, P2 ;  /* 0x0000000728007c0c */ /* 0x000fe4000bf46320 */
[----:B------:R-:W-:-:S02]  /*eee0*/  ISETP.GE.U32.AND P0, PT, R3, UR6, PT ;  /* 0x0000000603007c0c */ /* 0x000fc4000bf06070 */
        /* <DEDUP_REMOVED lines=22> */
.L_x_1334:
        /* <DEDUP_REMOVED lines=22> */
.L_x_1336:
[----:B------:R-:W-:Y:S05]  /*f1b0*/  BSYNC B0 ;  /* 0x0000000000007941 */ /* 0x000fea0003800000 */
.L_x_1335:
[----:B------:R-:W-:Y:S01]  /*f1c0*/  FADD.FTZ R16, R4, -UR26 ;  /* 0x8000001a04107e21 */ /* 0x000fe20008010000 */
[----:B0-----:R-:W-:Y:S01]  /*f1d0*/  FADD.FTZ R17, R13, -UR26 ;  /* 0x8000001a0d117e21 */ /* 0x001fe20008010000 */
        /* <DEDUP_REMOVED lines=23> */
.L_x_1337:
        /* <DEDUP_REMOVED lines=12> */
[----:B------:R-:W-:Y:S02]  /*f410*/  FMUL.FTZ R13, R13, UR27 ;  /* 0x0000001b0d0d7c20 */ /* 0x000fe40008410000 */
        /* <DEDUP_REMOVED lines=9> */
.L_x_1339:
[----:B------:R-:W-:Y:S05]  /*f4b0*/  BSYNC B0 ;  /* 0x0000000000007941 */ /* 0x000fea0003800000 */
.L_x_1338:
[--C-:B------:R-:W-:Y:S01]  /*f4c0*/  HADD2.F32 R4, -RZ, R5.reuse.H0_H0 ;  /* 0x20000005ff047230 */ /* 0x100fe20000004100 */
[----:B------:R-:W-:Y:S01]  /*f4d0*/  IADD3 R32, R2, 0x170, RZ ;  /* 0x0000017002207810 */ /* 0x000fe20007ffe0ff */
[----:B0-----:R-:W-:Y:S01]  /*f4e0*/  HADD2.F32 R13, -RZ, R5.H1_H1 ;  /* 0x30000005ff0d7230 */ /* 0x001fe20000004100 */
        /* <DEDUP_REMOVED lines=29> */
.L_x_1340:
        /* <DEDUP_REMOVED lines=22> */
.L_x_1342:
[----:B------:R-:W-:Y:S05]  /*f820*/  BSYNC B0 ;  /* 0x0000000000007941 */ /* 0x000fea0003800000 */
.L_x_1341:
[----:B------:R-:W-:Y:S02]  /*f830*/  HADD2.F32 R6, -RZ, R6.H1_H1 ;  /* 0x30000006ff067230 */ /* 0x000fe40000004100 */
[----:B------:R-:W-:Y:S01]  /*f840*/  FADD.FTZ R13, R13, -UR26 ;  /* 0x8000001a0d0d7e21 */ /* 0x000fe20008010000 */
[--C-:B0-----:R-:W-:Y:S01]  /*f850*/  HADD2.F32 R5, -RZ, R66.reuse.H0_H0 ;  /* 0x20000042ff057230 */ /* 0x101fe20000004100 */
[----:B------:R-:W-:Y:S01]  /*f860*/  ISETP.GT.U32.OR P0, PT, R0, 0x22f, P0 ;  /* 0x0000022f0000780c */ /* 0x000fe20000704470 */
[----:B------:R-:W-:Y:S02]  /*f870*/  HADD2.F32 R66, -RZ, R66.H1_H1 ;  /* 0x30000042ff427230 */ /* 0x000fe40000004100 */
[----:B------:R-:W-:Y:S01]  /*f880*/  FADD.FTZ R6, R6, -UR26 ;  /* 0x8000001a06067e21 */ /* 0x000fe20008010000 */
[--C-:B------:R-:W-:Y:S02]  /*f890*/  HADD2.F32 R17, -RZ, R7.reuse.H0_H0 ;  /* 0x20000007ff117230 */ /* 0x100fe40000004100 */
        /* <DEDUP_REMOVED lines=22> */
.L_x_1343:
        /* <DEDUP_REMOVED lines=22> */
.L_x_1345:
[----:B------:R-:W-:Y:S05]  /*fb60*/  BSYNC B0 ;  /* 0x0000000000007941 */ /* 0x000fea0003800000 */
.L_x_1344:
[C---:B------:R-:W-:Y:S01]  /*fb70*/  IADD3 R37, R2.reuse, 0x180, RZ ;  /* 0x0000018002257810 */ /* 0x040fe20007ffe0ff */
[----:B------:R-:W-:Y:S01]  /*fb80*/  FADD.FTZ R4, R17, -UR26 ;  /* 0x8000001a11047e21 */ /* 0x000fe20008010000 */
[----:B------:R-:W-:Y:S01]  /*fb90*/  IADD3 R16, R2, 0x190, RZ ;  /* 0x0000019002107810 */ /* 0x000fe20007ffe0ff */
[----:B------:R-:W-:Y:S01]  /*fba0*/  FADD.FTZ R26, R26, -UR26 ;  /* 0x8000001a1a1a7e21 */ /* 0x000fe20008010000 */
[C---:B------:R-:W-:Y:S01]  /*fbb0*/  IADD3 R34, R2.reuse, 0x190, RZ ;  /* 0x0000019002227810 */ /* 0x040fe20007ffe0ff */
[----:B------:R-:W-:Y:S01]  /*fbc0*/  HADD2.F32 R5, -RZ, R64.H0_H0 ;  /* 0x20000040ff057230 */ /* 0x000fe20000004100 */
[C---:B------:R-:W-:Y:S01]  /*fbd0*/  IADD3 R36, R2.reuse, 0x180, RZ ;  /* 0x0000018002247810 */ /* 0x040fe20007ffe0ff */
[----:B------:R-:W-:Y:S01]  /*fbe0*/  HADD2.F32 R17, -RZ, R8.H0_H0 ;  /* 0x20000008ff117230 */ /* 0x000fe20000004100 */
[----:B------:R-:W-:Y:S01]  /*fbf0*/  IADD3 R13, R2, 0x1a0, RZ ;  /* 0x000001a0020d7810 */ /* 0x000fe20007ffe0ff */
[----:B------:R-:W-:Y:S01]  /*fc00*/  HADD2.F32 R64, -RZ, R64.H1_H1 ;  /* 0x30000040ff407230 */ /* 0x000fe20000004100 */
[----:B------:R-:W-:Y:S01]  /*fc10*/  ISETP.GE.U32.AND P5, PT, R37, UR6, PT ;  /* 0x0000000625007c0c */ /* 0x000fe2000bfa6070 */
[----:B------:R-:W-:Y:S01]  /*fc20*/  HADD2.F32 R8, -RZ, R8.H1_H1 ;  /* 0x30000008ff087230 */ /* 0x000fe20000004100 */
[----:B------:R-:W-:Y:S01]  /*fc30*/  ISETP.GE.U32.AND P2, PT, R16, UR6, PT ;  /* 0x0000000610007c0c */ /* 0x000fe2000bf46070 */
[----:B------:R-:W-:Y:S01]  /*fc40*/  FMUL.FTZ R35, R4, UR27 ;  /* 0x0000001b04237c20 */ /* 0x000fe20008410000 */
[----:B------:R-:W-:Y:S01]  /*fc50*/  SHF.R.S32.HI R36, RZ, 0x1f, R36 ;  /* 0x0000001fff247819 */ /* 0x000fe20000011424 */
[----:B------:R-:W-:Y:S01]  /*fc60*/  FMUL.FTZ R30, R26, UR27 ;  /* 0x0000001b1a1e7c20 */ /* 0x000fe20008410000 */
[----:B------:R-:W-:-:S02]  /*fc70*/  SHF.R.S32.HI R34, RZ, 0x1f, R34 ;  /* 0x0000001fff227819 */ /* 0x000fc40000011422 */
[C---:B------:R-:W-:Y:S02]  /*fc80*/  IADD3 R32, R2.reuse, 0x1a0, RZ ;  /* 0x000001a002207810 */ /* 0x040fe40007ffe0ff */
[----:B0-----:R-:W-:Y:S02]  /*fc90*/  IADD3 R3, R2, 0x1b0, RZ ;  /* 0x000001b002037810 */ /* 0x001fe40007ffe0ff */
        /* <DEDUP_REMOVED lines=27> */
.L_x_1346:
        /* <DEDUP_REMOVED lines=22> */
.L_x_1348:
[----:B------:R-:W-:Y:S05]  /*ffb0*/  BSYNC B0 ;  /* 0x0000000000007941 */ /* 0x000fea0003800000 */
.L_x_1347:
        /* <DEDUP_REMOVED lines=25> */
.L_x_1349:
        /* <DEDUP_REMOVED lines=22> */
.L_x_1351:
[----:B------:R-:W-:Y:S05]  /*102b0*/  BSYNC B0 ;  /* 0x0000000000007941 */ /* 0x000fea0003800000 */
.L_x_1350:
        /* <DEDUP_REMOVED lines=32> */
.L_x_1352:
        /* <DEDUP_REMOVED lines=22> */
.L_x_1354:
[----:B------:R-:W-:Y:S05]  /*10620*/  BSYNC B0 ;  /* 0x0000000000007941 */ /* 0x000fea0003800000 */
.L_x_1353:
[----:B------:R-:W-:Y:S02]  /*10630*/  HADD2.F32 R14, -RZ, R14.H1_H1 ;  /* 0x3000000eff0e7230 */ /* 0x000fe40000004100 */
[----:B------:R-:W-:Y:S01]  /*10640*/  FADD.FTZ R28, R28, -UR26 ;  /* 0x8000001a1c1c7e21 */ /* 0x000fe20008010000 */
[--C-:B0-----:R-:W-:Y:S01]  /*10650*/  HADD2.F32 R7, -RZ, R57.reuse.H0_H0 ;  /* 0x20000039ff077230 */ /* 0x101fe20000004100 */
[----:B------:R-:W-:Y:S01]  /*10660*/  ISETP.GT.U32.OR P0, PT, R0, 0x22f, P0 ;  /* 0x0000022f0000780c */ /* 0x000fe20000704470 */
[----:B------:R-:W-:Y:S02]  /*10670*/  HADD2.F32 R8, -RZ, R57.H1_H1 ;  /* 0x30000039ff087230 */ /* 0x000fe40000004100 */
[----:B------:R-:W-:Y:S01]  /*10680*/  FADD.FTZ R14, R14, -UR26 ;  /* 0x8000001a0e0e7e21 */ /* 0x000fe20008010000 */
[----:B------:R-:W-:Y:S01]  /*10690*/  FMUL.FTZ R29, R28, UR27 ;  /* 0x0000001b1c1d7c20 */ /* 0x000fe20008410000 */
[C---:B------:R-:W-:Y:S02]  /*106a0*/  IADD3 R5, R2.reuse, 0x1c0, RZ ;  /* 0x000001c002057810 */ /* 0x040fe40007ffe0ff */
[----:B------:R-:W-:Y:S01]  /*106b0*/  IADD3 R4, R2, 0x1d0, RZ ;  /* 0x000001d002047810 */ /* 0x000fe20007ffe0ff */
        /* <DEDUP_REMOVED lines=20> */
.L_x_1355:
        /* <DEDUP_REMOVED lines=22> */
.L_x_1357:
[----:B------:R-:W-:Y:S05]  /*10960*/  BSYNC B0 ;  /* 0x0000000000007941 */ /* 0x000fea0003800000 */
.L_x_1356:
[C---:B------:R-:W-:Y:S01]  /*10970*/  IADD3 R33, R2.reuse, 0x1d0, RZ ;  /* 0x000001d002217810 */ /* 0x040fe20007ffe0ff */
[--C-:B0-----:R-:W-:Y:S01]  /*10980*/  HADD2.F32 R8, -RZ, R10.reuse.H0_H0 ;  /* 0x2000000aff087230 */ /* 0x101fe20000004100 */
[C---:B------:R-:W-:Y:S01]  /*10990*/  IADD3 R34, R2.reuse, 0x1c0, RZ ;  /* 0x000001c002227810 */ /* 0x040fe20007ffe0ff */
[----:B------:R-:W-:Y:S01]  /*109a0*/  HADD2.F32 R10, -RZ, R10.H1_H1 ;  /* 0x3000000aff0a7230 */ /* 0x000fe20000004100 */
[C---:B------:R-:W-:Y:S01]  /*109b0*/  IADD3 R6, R2.reuse, 0x1e0, RZ ;  /* 0x000001e002067810 */ /* 0x040fe20007ffe0ff */
[--C-:B------:R-:W-:Y:S01]  /*109c0*/  HADD2.F32 R7, -RZ, R56.reuse.H0_H0 ;  /* 0x20000038ff077230 */ /* 0x100fe20000004100 */
[----:B------:R-:W-:Y:S01]  /*109d0*/  IADD3 R3, R2, 0x1f0, RZ ;  /* 0x000001f002037810 */ /* 0x000fe20007ffe0ff */
[----:B------:R-:W-:Y:S01]  /*109e0*/  FADD.FTZ R8, R8, -UR26 ;  /* 0x8000001a08087e21 */ /* 0x000fe20008010000 */
[----:B------:R-:W-:Y:S01]  /*109f0*/  ISETP.GE.U32.AND P0, PT, R5, UR6, PT ;  /* 0x0000000605007c0c */ /* 0x000fe2000bf06070 */
[----:B------:R-:W-:Y:S01]  /*10a00*/  FADD.FTZ R10, R10, -UR26 ;  /* 0x8000001a0a0a7e21 */ /* 0x000fe20008010000 */
[----:B------:R-:W-:Y:S01]  /*10a10*/  ISETP.GE.U32.AND P2, PT, R4, UR6, PT ;  /* 0x0000000604007c0c */ /* 0x000fe2000bf46070 */
[----:B------:R-:W-:Y:S01]  /*10a20*/  HADD2.F32 R56, -RZ, R56.H1_H1 ;  /* 0x30000038ff387230 */ /* 0x000fe20000004100 */
[----:B------:R-:W-:Y:S01]  /*10a30*/  IADD3 R32, R2, 0x1e0, RZ ;  /* 0x000001e002207810 */ /* 0x000fe20007ffe0ff */
[--C-:B------:R-:W-:Y:S01]  /*10a40*/  HADD2.F32 R30, -RZ, R11.reuse.H0_H0 ;  /* 0x2000000bff1e7230 */ /* 0x100fe20000004100 */
[----:B------:R-:W-:Y:S01]  /*10a50*/  SHF.R.S32.HI R34, RZ, 0x1f, R34 ;  /* 0x0000001fff227819 */ /* 0x000fe20000011422 */
[----:B------:R-:W-:Y:S01]  /*10a60*/  HADD2.F32 R31, -RZ, R11.H1_H1 ;  /* 0x3000000bff1f7230 */ /* 0x000fe20000004100 */
[----:B------:R-:W-:Y:S01]  /*10a70*/  SHF.R.S32.HI R33, RZ, 0x1f, R33 ;  /* 0x0000001fff217819 */ /* 0x000fe20000011421 */
[----:B------:R-:W-:Y:S01]  /*10a80*/  FMUL.FTZ R29, R8, UR27 ;  /* 0x0000001b081d7c20 */ /* 0x000fe20008410000 */
[----:B------:R-:W-:Y:S01]  /*10a90*/  ISETP.GE.U32.AND P5, PT, R6, UR6, PT ;  /* 0x0000000606007c0c */ /* 0x000fe2000bfa6070 */
[----:B------:R-:W-:Y:S01]  /*10aa0*/  FMUL.FTZ R28, R10, UR27 ;  /* 0x0000001b0a1c7c20 */ /* 0x000fe20008410000 */
[----:B------:R-:W-:-:S02]  /*10ab0*/  SHF.R.S32.HI R32, RZ, 0x1f, R32 ;  /* 0x0000001fff207819 */ /* 0x000fc40000011420 */
[----:B------:R-:W-:Y:S02]  /*10ac0*/  ISETP.GE.U32.AND P4, PT, R3, UR6, PT ;  /* 0x0000000603007c0c */ /* 0x000fe4000bf86070 */
[----:B------:R-:W-:Y:S02]  /*10ad0*/  ISETP.GE.AND.EX P0, PT, R34, UR7, PT, P0 ;  /* 0x0000000722007c0c */ /* 0x000fe4000bf06300 */
[----:B------:R-:W-:Y:S02]  /*10ae0*/  ISETP.GE.AND.EX P2, PT, R33, UR7, PT, P2 ;  /* 0x0000000721007c0c */ /* 0x000fe4000bf46320 */
[----:B------:R-:W-:Y:S02]  /*10af0*/  ISETP.GE.AND.EX P5, PT, R32, UR7, PT, P5 ;  /* 0x0000000720007c0c */ /* 0x000fe4000bfa6350 */
[----:B------:R-:W-:Y:S02]  /*10b00*/  ISETP.GE.AND.EX P4, PT, R87, UR7, PT, P4 ;  /* 0x0000000757007c0c */ /* 0x000fe4000bf86340 */
[----:B------:R-:W-:-:S02]  /*10b10*/  ISETP.GT.U32.OR P0, PT, R0, 0x22f, P0 ;  /* 0x0000022f0000780c */ /* 0x000fc40000704470 */
        /* <DEDUP_REMOVED lines=20> */
.L_x_1358:
        /* <DEDUP_REMOVED lines=22> */
.L_x_1360:
[----:B------:R-:W-:Y:S05]  /*10dc0*/  BSYNC B0 ;  /* 0x0000000000007941 */ /* 0x000fea0003800000 */
.L_x_1359:
        /* <DEDUP_REMOVED lines=25> */
.L_x_1361:
        /* <DEDUP_REMOVED lines=22> */
.L_x_1363:
[----:B------:R-:W-:Y:S05]  /*110c0*/  BSYNC B0 ;  /* 0x0000000000007941 */ /* 0x000fea0003800000 */
.L_x_1362:
        /* <DEDUP_REMOVED lines=31> */
.L_x_1364:
        /* <DEDUP_REMOVED lines=22> */
.L_x_1366:
[----:B------:R-:W-:Y:S05]  /*11420*/  BSYNC B0 ;  /* 0x0000000000007941 */ /* 0x000fea0003800000 */
.L_x_1365:
        /* <DEDUP_REMOVED lines=25> */
.L_x_1367:
        /* <DEDUP_REMOVED lines=10> */
[----:B------:R-:W-:-:S04]  /*11660*/  IMAD.WIDE.U32 R18, R3, UR6, R18 ;  /* 0x0000000603127c25 */ /* 0x000fc8000f8e0012 */
[----:B------:R-:W-:Y:S01]  /*11670*/  FFMA.FTZ R7, R4, R23, -R7 ;  /* 0x0000001704077223 */ /* 0x000fe20000010807 */
[----:B------:R-:W-:Y:S01]  /*11680*/  IMAD R5, R3, UR7, R8 ;  /* 0x0000000703057c24 */ /* 0x000fe2000f8e0208 */
[----:B------:R-:W-:Y:S01]  /*11690*/  ULDC.64 UR6, c[0x0][0x210] ;  /* 0x0000840000067ab9 */ /* 0x000fe20000000a00 */
[----:B------:R-:W-:Y:S01]  /*116a0*/  FMUL.FTZ R3, R6, UR27 ;  /* 0x0000001b06037c20 */ /* 0x000fe20008410000 */
[----:B------:R-:W-:Y:S01]  /*116b0*/  FMUL.FTZ R6, R7, UR27 ;  /* 0x0000001b07067c20 */ /* 0x000fe20008410000 */
[----:B------:R-:W-:Y:S02]  /*116c0*/  LEA R4, P0, R18, UR6, 0x1 ;  /* 0x0000000612047c11 */ /* 0x000fe4000f8008ff */
[----:B------:R-:W-:Y:S02]  /*116d0*/  IADD3 R5, R19, R5, RZ ;  /* 0x0000000513057210 */ /* 0x000fe40007ffe0ff */
[----:B------:R-:W-:Y:S02]  /*116e0*/  F2FP.F16.F32.PACK_AB R3, R6, R3 ;  /* 0x000000030603723e */ /* 0x000fe400000000ff */
[----:B------:R-:W-:-:S05]  /*116f0*/  LEA.HI.X R5, R18, UR7, R5, 0x1, P0 ;  /* 0x0000000712057c11 */ /* 0x000fca00080f0c05 */
[----:B------:R0:W-:Y:S02]  /*11700*/  STG.E desc[UR22][R4.64], R3 ;  /* 0x0000000304007986 */ /* 0x0001e4000c101916 */
.L_x_1369:
[----:B------:R-:W-:Y:S05]  /*11710*/  BSYNC B0 ;  /* 0x0000000000007941 */ /* 0x000fea0003800000 */
.L_x_1368:
[----:B------:R-:W-:Y:S01]  /*11720*/  ULDC UR6, c[0x0][0x2a0] ;  /* 0x0000a80000067ab9 */ /* 0x000fe20000000800 */
[----:B------:R-:W-:Y:S01]  /*11730*/  ULDC UR7, c[0x0][0x270] ;  /* 0x00009c0000077ab9 */ /* 0x000fe20000000800 */
[----:B------:R-:W-:Y:S01]  /*11740*/  ULDC UR5, c[0x0][0x10] ;  /* 0x0000040000057ab9 */ /* 0x000fe20000000800 */
[----:B------:R-:W-:Y:S02]  /*11750*/  UIMAD UR6, UR6, UR7, URZ ;  /* 0x00000007060672a4 */ /* 0x000fe4000f8e023f */
[----:B------:R-:W-:Y:S02]  /*11760*/  UIADD3 UR8, UR5, UR8, URZ ;  /* 0x0000000805087290 */ /* 0x000fe4000fffe03f */
[----:B------:R-:W-:Y:S02]  /*11770*/  UIADD3 UR4, UR4, 0x1, URZ ;  /* 0x0000000104047890 */ /* 0x000fe4000fffe03f */
[----:B------:R-:W-:-:S06]  /*11780*/  UISETP.GE.AND UP0, UPT, UR8, UR6, UPT ;  /* 0x000000060800728c */ /* 0x000fcc000bf06270 */
[----:B------:R-:W-:-:S13]  /*11790*/  PLOP3.LUT P0, PT, PT, PT, UP0, 0x80, 0x0 ;  /* 0x000000000000781c */ /* 0x000fda0003f0f008 */
[----:B------:R-:W-:Y:S05]  /*117a0*/  @!P0 BRA `(.L_x_1370) ;  /* 0xfffffeec00008947 */ /* 0x000fea000383ffff */
.L_x_1223:
        /* <DEDUP_REMOVED lines=19> */
.L_x_1372:
[----:B------:R-:W-:Y:S05]  /*118e0*/  BSYNC B0 ;  /* 0x0000000000007941 */ /* 0x000fea0003800000 */
.L_x_1371:
        /* <DEDUP_REMOVED lines=11> */
.L_x_1374:
[----:B------:R-:W2:Y:S04]  /*119a0*/  LDG.E.STRONG.GPU R5, desc[UR22][R2.64] ;  /* 0x0000001602057981 */ /* 0x000ea8000c1ef900 */
[----:B--2---:R-:W-:Y:S01]  /*119b0*/  CCTL.IVALL ;  /* 0x00000000ff00798f */ /* 0x004fe20002000000 */
[----:B------:R-:W-:Y:S05]  /*119c0*/  YIELD ;  /* 0x0000000000007946 */ /* 0x000fea0003800000 */
[----:B------:R-:W-:-:S13]  /*119d0*/  ISETP.NE.AND P0, PT, R5, R4, PT ;  /* 0x000000040500720c */ /* 0x000fda0003f05270 */
[----:B------:R-:W-:Y:S05]  /*119e0*/  @P0 BRA `(.L_x_1374) ;  /* 0xfffffffc00ec0947 */ /* 0x000fea000383ffff */
.L_x_1373:
        /* <DEDUP_REMOVED lines=25> */
.L_x_1375:
        /* <DEDUP_REMOVED lines=23> */
.L_x_1376:
        /* <DEDUP_REMOVED lines=9> */
.L_x_5129:


//--------------------- .text._Z35group_norm_nhwc_bwd_one_pass_kernelI11Fp16IOBf16WLi64ELi70ELi560EEv26Group_norm_nhwc_bwd_params --------------------------
	.section	.text._Z35group_norm_nhwc_bwd_one_pass_kernelI11Fp16IOBf16WLi64ELi70ELi560EEv26Group_norm_nhwc_bwd_params,"ax",@progbits
	.align	128
        .global         _Z35group_norm_nhwc_bwd_one_pass_kernelI11Fp16IOBf16WLi64ELi70ELi560EEv26Group_norm_nhwc_bwd_params
        .type           _Z35group_norm_nhwc_bwd_one_pass_kernelI11Fp16IOBf16WLi64ELi70ELi560EEv26Group_norm_nhwc_bwd_params,@function
        .size           _Z35group_norm_nhwc_bwd_one_pass_kernelI11Fp16IOBf16WLi64ELi70ELi560EEv26Group_norm_nhwc_bwd_params,(.L_x_5130 - _Z35group_norm_nhwc_bwd_one_pass_kernelI11Fp16IOBf16WLi64ELi70ELi560EEv26Group_norm_nhwc_bwd_params)
        .other          _Z35group_norm_nhwc_bwd_one_pass_kernelI11Fp16IOBf16WLi64ELi70ELi560EEv26Group_norm_nhwc_bwd_params,@"STO_CUDA_ENTRY STV_DEFAULT"
_Z35group_norm_nhwc_bwd_one_pass_kernelI11Fp16IOBf16WLi64ELi70ELi560EEv26Group_norm_nhwc_bwd_params:
.text._Z35group_norm_nhwc_bwd_one_pass_kernelI11Fp16IOBf16WLi64ELi70ELi560EEv26Group_norm_nhwc_bwd_params:
        /* <DEDUP_REMOVED lines=43> */
[----:B------:R-:W-:Y:S02]  /*02b0*/  IADD3 R42, R43, 0x10, RZ ;  /* 0x000000102b2a7810 */ /* 0x000fe40007ffe0ff */
[----:B------:R-:W-:-:S02]  /*02c0*/  ISETP.LT.U32.AND P1, PT, R44, 0x230, !P1 ;  /* 0x000002302c00780c */ /* 0x000fc40004f21070 */
[C---:B------:R-:W-:Y:S02]  /*02d0*/  IADD3 R41, R43.reuse, 0x20, RZ ;  /* 0x000000202b297810 */ /* 0x040fe40007ffe0ff */
[----:B-1----:R-:W-:-:S09]  /*02e0*/  IADD3 R40, R43, 0x30, RZ ;  /* 0x000000302b287810 */ /* 0x002fd20007ffe0ff */
.L_x_1412:
[----:B0-----:R-:W0:Y:S01]  /*02f0*/  LDC R10, c[0x0][0x2a0] ;  /* 0x0000a800ff0a7b82 */ /* 0x001e220000000800 */
[----:B------:R-:W-:Y:S01]  /*0300*/  ISETP.LE.AND P3, PT, RZ, UR6, PT ;  /* 0x00000006ff007c0c */ /* 0x000fe2000bf63270 */
[----:B------:R-:W-:Y:S01]  /*0310*/  ULDC.64 UR8, c[0x0][0x248] ;  /* 0x0000920000087ab9 */ /* 0x000fe20000000a00 */
[----:B------:R-:W-:Y:S01]  /*0320*/  ULDC.64 UR20, c[0x0][0x290] ;  /* 0x0000a40000147ab9 */ /* 0x000fe20000000a00 */
[----:B------:R-:W-:Y:S01]  /*0330*/  UIMAD.WIDE UR8, UR6, 0x8, UR8 ;  /* 0x00000008060878a5 */ /* 0x000fe2000f8e0208 */
[----:B------:R-:W-:Y:S01]  /*0340*/  SHF.R.S32.HI R19, RZ, 0x1f, R42 ;  /* 0x0000001fff137819 */ /* 0x000fe2000001142a */
[----:B------:R-:W-:-:S04]  /*0350*/  ULDC.64 UR16, c[0x0][0x298] ;  /* 0x0000a60000107ab9 */ /* 0x000fc80000000a00 */
[----:B------:R-:W-:Y:S02]  /*0360*/  MOV R12, UR8 ;  /* 0x00000008000c7c02 */ /* 0x000fe40008000f00 */
[----:B------:R-:W-:-:S06]  /*0370*/  MOV R13, UR9 ;  /* 0x00000009000d7c02 */ /* 0x000fcc0008000f00 */
[----:B------:R-:W2:Y:S01]  /*0380*/  LDG.E.64 R12, desc[UR14][R12.64] ;  /* 0x0000000e0c0c7981 */ /* 0x000ea2000c1e1b00 */
[----:B0-----:R-:W-:-:S04]  /*0390*/  IABS R7, R10 ;  /* 0x0000000a00077213 */ /* 0x001fc80000000000 */
[----:B------:R-:W0:Y:S08]  /*03a0*/  I2F.RP R6, R7 ;  /* 0x0000000700067306 */ /* 0x000e300000209400 */
[----:B0-----:R-:W0:Y:S02]  /*03b0*/  MUFU.RCP R6, R6 ;  /* 0x0000000600067308 */ /* 0x001e240000001000 */
[----:B0-----:R-:W-:-:S06]  /*03c0*/  IADD3 R4, R6, 0xffffffe, RZ ;  /* 0x0ffffffe06047810 */ /* 0x001fcc0007ffe0ff */
[----:B------:R0:W1:Y:S02]  /*03d0*/  F2I.FTZ.U32.TRUNC.NTZ R5, R4 ;  /* 0x0000000400057305 */ /* 0x000064000021f000 */
[----:B0-----:R-:W-:Y:S01]  /*03e0*/  HFMA2.MMA R4, -RZ, RZ, 0, 0 ;  /* 0x00000000ff047435 */ /* 0x001fe200000001ff */
[----:B-1----:R-:W-:-:S05]  /*03f0*/  IADD3 R8, RZ, -R5, RZ ;  /* 0x80000005ff087210 */ /* 0x002fca0007ffe0ff */
[----:B------:R-:W-:Y:S01]  /*0400*/  IMAD R9, R8, R7, RZ ;  /* 0x0000000708097224 */ /* 0x000fe200078e02ff */
[----:B------:R-:W-:-:S03]  /*0410*/  IABS R8, UR6 ;  /* 0x0000000600087c13 */ /* 0x000fc60008000000 */
[----:B------:R-:W-:Y:S01]  /*0420*/  IMAD.HI.U32 R5, R5, R9, R4 ;  /* 0x0000000905057227 */ /* 0x000fe200078e0004 */
[----:B------:R-:W-:Y:S02]  /*0430*/  LOP3.LUT R4, R10, UR6, RZ, 0x3c, !PT ;  /* 0x000000060a047c12 */ /* 0x000fe4000f8e3cff */
[----:B------:R-:W-:Y:S02]  /*0440*/  LOP3.LUT R9, RZ, R10, RZ, 0x33, !PT ;  /* 0x0000000aff097212 */ /* 0x000fe400078e33ff */
        /* <DEDUP_REMOVED lines=10> */
[----:B------:R-:W-:-:S04]  /*04f0*/  SEL R6, R7, R6, !P2 ;  /* 0x0000000607067207 */ /* 0x000fc80005000000 */
[----:B------:R-:W-:Y:S02]  /*0500*/  @!P3 IADD3 R6, -R6, RZ, RZ ;  /* 0x000000ff0606b210 */ /* 0x000fe40007ffe1ff */
[----:B------:R-:W-:Y:S02]  /*0510*/  @P0 IADD3 R5, R5, 0x1, RZ ;  /* 0x0000000105050810 */ /* 0x000fe40007ffe0ff */
[----:B------:R-:W-:Y:S02]  /*0520*/  ISETP.NE.AND P0, PT, R10, RZ, PT ;  /* 0x000000ff0a00720c */ /* 0x000fe40003f05270 */
[----:B------:R-:W-:Y:S01]  /*0530*/  @!P4 IADD3 R5, -R5, RZ, RZ ;  /* 0x000000ff0505c210 */ /* 0x000fe20007ffe1ff */
[----:B------:R-:W0:Y:S01]  /*0540*/  @P1 LDC.64 R10, c[0x0][0x228] ;  /* 0x00008a00ff0a1b82 */ /* 0x000e220000000a00 */
[C---:B------:R-:W-:Y:S02]  /*0550*/  SEL R47, R9.reuse, R6, !P0 ;  /* 0x00000006092f7207 */ /* 0x040fe40004000000 */
[----:B------:R-:W-:-:S02]  /*0560*/  SEL R5, R9, R5, !P0 ;  /* 0x0000000509057207 */ /* 0x000fc40004000000 */
[----:B------:R-:W-:Y:S01]  /*0570*/  SHF.R.S32.HI R9, RZ, 0x1f, R45 ;  /* 0x0000001fff097819 */ /* 0x000fe2000001142d */
[----:B------:R-:W-:Y:S01]  /*0580*/  IMAD R24, R47, 0x46, RZ ;  /* 0x000000462f187824 */ /* 0x000fe200078e02ff */
[----:B------:R-:W-:Y:S01]  /*0590*/  ISETP.GE.U32.AND P0, PT, R42, UR20, PT ;  /* 0x000000142a007c0c */ /* 0x000fe2000bf06070 */
[----:B------:R-:W1:Y:S01]  /*05a0*/  @P1 LDC.64 R6, c[0x0][0x288] ;  /* 0x0000a200ff061b82 */ /* 0x000e620000000a00 */
[----:B------:R-:W-:Y:S02]  /*05b0*/  SHF.R.S32.HI R4, RZ, 0x1f, R5 ;  /* 0x0000001fff047819 */ /* 0x000fe40000011405 */
[----:B------:R-:W-:Y:S02]  /*05c0*/  IADD3 R48, P2, R45, R24, RZ ;  /* 0x000000182d307210 */ /* 0x000fe40007f5e0ff */
[----:B------:R-:W-:Y:S01]  /*05d0*/  ISETP.GE.AND.EX P0, PT, R19, UR21, PT, P0 ;  /* 0x0000001513007c0c */ /* 0x000fe2000bf06300 */
[----:B------:R-:W-:Y:S01]  /*05e0*/  IMAD R4, R4, UR16, RZ ;  /* 0x0000001004047c24 */ /* 0x000fe2000f8e02ff */
[----:B------:R-:W-:-:S02]  /*05f0*/  LEA.HI.X.SX32 R49, R24, R9, 0x1, P2 ;  /* 0x0000000918317211 */ /* 0x000fc400010f0eff */
[----:B------:R-:W-:Y:S01]  /*0600*/  ISETP.GT.U32.OR P0, PT, R44, 0x22f, P0 ;  /* 0x0000022f2c00780c */ /* 0x000fe20000704470 */
[----:B------:R-:W-:Y:S01]  /*0610*/  IMAD R51, R5, UR17, R4 ;  /* 0x0000001105337c24 */ /* 0x000fe2000f8e0204 */
[----:B------:R-:W-:Y:S01]  /*0620*/  ISETP.GE.U32.AND P2, PT, R41, UR20, PT ;  /* 0x0000001429007c0c */ /* 0x000fe2000bf46070 */
[----:B------:R-:W-:Y:S01]  /*0630*/  IMAD.WIDE.U32 R48, R5, UR16, R48 ;  /* 0x0000001005307c25 */ /* 0x000fe2000f8e0030 */
[----:B------:R-:W-:Y:S01]  /*0640*/  SHF.R.S32.HI R5, RZ, 0x1f, R41 ;  /* 0x0000001fff057819 */ /* 0x000fe20000011429 */
[----:B------:R-:W3:Y:S03]  /*0650*/  @P1 LDC.64 R8, c[0x0][0x230] ;  /* 0x00008c00ff081b82 */ /* 0x000ee60000000a00 */
[----:B------:R-:W-:Y:S02]  /*0660*/  ISETP.GE.AND.EX P2, PT, R5, UR21, PT, P2 ;  /* 0x0000001505007c0c */ /* 0x000fe4000bf46320 */
[----:B------:R-:W-:-:S02]  /*0670*/  IADD3 R51, R49, R51, RZ ;  /* 0x0000003331337210 */ /* 0x000fc40007ffe0ff */
[----:B------:R-:W-:Y:S01]  /*0680*/  ISETP.GT.U32.OR P2, PT, R44, 0x22f, P2 ;  /* 0x0000022f2c00780c */ /* 0x000fe20001744470 */
[----:B------:R-:W4:Y:S01]  /*0690*/  @!P0 LDC.64 R14, c[0x0][0x288] ;  /* 0x0000a200ff0e8b82 */ /* 0x000f220000000a00 */
[----:B------:R-:W-:Y:S01]  /*06a0*/  @P1 MOV R50, R48 ;  /* 0x0000003000321202 */ /* 0x000fe20000000f00 */
[----:B-1----:R-:W-:Y:S01]  /*06b0*/  @P1 IMAD R4, R3, R6, RZ ;  /* 0x0000000603041224 */ /* 0x002fe200078e02ff */
[----:B------:R-:W-:-:S03]  /*06c0*/  ISETP.GE.U32.AND P3, PT, R40, UR20, PT ;  /* 0x0000001428007c0c */ /* 0x000fc6000bf66070 */
[C---:B------:R-:W-:Y:S01]  /*06d0*/  @P1 IMAD R21, R43.reuse, R7, R4 ;  /* 0x000000072b151224 */ /* 0x040fe200078e0204 */
[----:B------:R-:W-:Y:S01]  /*06e0*/  SHF.R.S32.HI R7, RZ, 0x1f, R40 ;  /* 0x0000001fff077819 */ /* 0x000fe20000011428 */
[----:B------:R-:W-:Y:S01]  /*06f0*/  @P1 IMAD.WIDE.U32 R16, R43, R6, R50 ;  /* 0x000000062b101225 */ /* 0x000fe200078e0032 */
[----:B------:R-:W1:Y:S02]  /*0700*/  @!P0 LDC.64 R22, c[0x0][0x230] ;  /* 0x00008c00ff168b82 */ /* 0x000e640000000a00 */
[----:B------:R-:W-:Y:S02]  /*0710*/  ISETP.GE.AND.EX P3, PT, R7, UR21, PT, P3 ;  /* 0x0000001507007c0c */ /* 0x000fe4000bf66330 */
[----:B------:R-:W-:Y:S02]  /*0720*/  @P1 IADD3 R17, R17, R21, RZ ;  /* 0x0000001511111210 */ /* 0x000fe40007ffe0ff */
[----:B------:R-:W-:Y:S02]  /*0730*/  @P1 SHF.L.U32 R25, R16, 0x1, RZ ;  /* 0x0000000110191819 */ /* 0x000fe400000006ff */
[----:B------:R-:W1:Y:S01]  /*0740*/  @!P2 LDC.64 R26, c[0x0][0x288] ;  /* 0x0000a200ff1aab82 */ /* 0x000e620000000a00 */
[----:B------:R-:W-:-:S02]  /*0750*/  ISETP.GT.U32.OR P3, PT, R44, 0x22f, P3 ;  /* 0x0000022f2c00780c */ /* 0x000fc40001f64470 */
[----:B------:R-:W-:Y:S02]  /*0760*/  @P1 SHF.L.U64.HI R4, R16, 0x1, R17 ;  /* 0x0000000110041819 */ /* 0x000fe40000010211 */
[----:B---3--:R-:W-:Y:S02]  /*0770*/  @P1 IADD3 R16, P4, R25, R8, RZ ;  /* 0x0000000819101210 */ /* 0x008fe40007f9e0ff */
[----:B------:R-:W-:Y:S01]  /*0780*/  CS2R R38, SRZ ;  /* 0x0000000000267805 */ /* 0x000fe2000001ff00 */
[----:B------:R-:W3:Y:S01]  /*0790*/  @!P0 LDC.64 R20, c[0x0][0x228] ;  /* 0x00008a00ff148b82 */ /* 0x000ee20000000a00 */
[----:B------:R-:W-:Y:S01]  /*07a0*/  @P1 IADD3.X R17, R4, R9, RZ, P4, !PT ;  /* 0x0000000904111210 */ /* 0x000fe200027fe4ff */
[----:B----4-:R-:W-:Y:S01]  /*07b0*/  @!P0 IMAD R19, R19, R14, RZ ;  /* 0x0000000e13138224 */ /* 0x010fe200078e02ff */
[----:B0-----:R-:W-:-:S03]  /*07c0*/  @P1 IADD3 R10, P4, R25, R10, RZ ;  /* 0x0000000a190a1210 */ /* 0x001fc60007f9e0ff */
[----:B------:R0:W5:Y:S02]  /*07d0*/  @P1 LDG.E R38, desc[UR14][R16.64] ;  /* 0x0000000e10261981 */ /* 0x000164000c1e1900 */
[----:B------:R-:W4:Y:S01]  /*07e0*/  @!P3 LDC.64 R8, c[0x0][0x288] ;  /* 0x0000a200ff08bb82 */ /* 0x000f220000000a00 */
[----:B------:R-:W-:Y:S01]  /*07f0*/  CS2R R36, SRZ ;  /* 0x0000000000247805 */ /* 0x000fe2000001ff00 */
[----:B------:R-:W-:Y:S01]  /*0800*/  @!P0 IMAD R25, R42, R15, R19 ;  /* 0x0000000f2a198224 */ /* 0x000fe200078e0213 */
[----:B------:R-:W-:Y:S02]  /*0810*/  @P1 IADD3.X R11, R4, R11, RZ, P4, !PT ;  /* 0x0000000b040b1210 */ /* 0x000fe400027fe4ff */
[----:B0-----:R-:W-:-:S03]  /*0820*/  @!P0 MOV R16, R48 ;  /* 0x0000003000108202 */ /* 0x001fc60000000f00 */
[----:B------:R0:W5:Y:S01]  /*0830*/  @P1 LDG.E R37, desc[UR14][R10.64] ;  /* 0x0000000e0a251981 */ /* 0x000162000c1e1900 */
[-C--:B------:R-:W-:Y:S01]  /*0840*/  @!P0 MOV R17, R51.reuse ;  /* 0x0000003300118202 */ /* 0x080fe20000000f00 */
[----:B-1----:R-:W-:Y:S01]  /*0850*/  @!P2 IMAD R6, R5, R26, RZ ;  /* 0x0000001a0506a224 */ /* 0x002fe200078e02ff */
[----:B------:R-:W1:Y:S01]  /*0860*/  @!P2 LDC.64 R18, c[0x0][0x230] ;  /* 0x00008c00ff12ab82 */ /* 0x000e620000000a00 */
[----:B------:R-:W-:Y:S01]  /*0870*/  @!P0 IMAD.WIDE.U32 R14, R42, R14, R16 ;  /* 0x0000000e2a0e8225 */ /* 0x000fe200078e0010 */
[----:B0-----:R-:W-:Y:S02]  /*0880*/  @!P2 MOV R10, R48 ;  /* 0x00000030000aa202 */ /* 0x001fe40000000f00 */
[C---:B------:R-:W-:Y:S02]  /*0890*/  @!P0 SHF.L.U32 R17, R14.reuse, 0x1, RZ ;  /* 0x000000010e118819 */ /* 0x040fe400000006ff */
[----:B------:R-:W-:Y:S02]  /*08a0*/  @!P2 MOV R11, R51 ;  /* 0x00000033000ba202 */ /* 0x000fe40000000f00 */
[----:B------:R-:W-:Y:S01]  /*08b0*/  @!P0 IADD3 R15, R15, R25, RZ ;  /* 0x000000190f0f8210 */ /* 0x000fe20007ffe0ff */
[----:B------:R-:W-:Y:S01]  /*08c0*/  @!P2 IMAD R25, R41, R27, R6 ;  /* 0x0000001b2919a224 */ /* 0x000fe200078e0206 */
[----:B------:R-:W-:Y:S01]  /*08d0*/  @!P0 IADD3 R22, P4, R17, R22, RZ ;  /* 0x0000001611168210 */ /* 0x000fe20007f9e0ff */
[----:B------:R-:W-:Y:S01]  /*08e0*/  @!P2 IMAD.WIDE.U32 R26, R41, R26, R10 ;  /* 0x0000001a291aa225 */ /* 0x000fe200078e000a */
[----:B---3--:R-:W-:Y:S01]  /*08f0*/  @!P0 IADD3 R20, P5, R17, R20, RZ ;  /* 0x0000001411148210 */ /* 0x008fe20007fbe0ff */
[----:B------:R-:W0:Y:S01]  /*0900*/  @!P3 LDC.64 R10, c[0x0][0x228] ;  /* 0x00008a00ff0abb82 */ /* 0x000e220000000a00 */
[----:B------:R-:W-:-:S02]  /*0910*/  @!P0 SHF.L.U64.HI R4, R14, 0x1, R15 ;  /* 0x000000010e048819 */ /* 0x000fc4000001020f */
[----:B------:R-:W-:-:S05]  /*0920*/  @!P2 IADD3 R25, R27, R25, RZ ;  /* 0x000000191b19a210 */ /* 0x000fca0007ffe0ff */
[----:B------:R-:W3:Y:S01]  /*0930*/  @!P3 LDC.64 R16, c[0x0][0x230] ;  /* 0x00008c00ff10bb82 */ /* 0x000ee20000000a00 */
[C---:B------:R-:W-:Y:S02]  /*0940*/  @!P0 IADD3.X R23, R4.reuse, R23, RZ, P4, !PT ;  /* 0x0000001704178210 */ /* 0x040fe400027fe4ff */
[----:B------:R-:W-:-:S05]  /*0950*/  @!P0 IADD3.X R21, R4, R21, RZ, P5, !PT ;  /* 0x0000001504158210 */ /* 0x000fca0002ffe4ff */
[----:B------:R-:W2:Y:S01]  /*0960*/  @!P2 LDC.64 R14, c[0x0][0x228] ;  /* 0x00008a00ff0eab82 */ /* 0x000ea20000000a00 */
[C---:B------:R-:W-:Y:S01]  /*0970*/  @!P2 SHF.L.U32 R29, R26.reuse, 0x1, RZ ;  /* 0x000000011a1da819 */ /* 0x040fe200000006ff */
[----:B----4-:R-:W-:Y:S01]  /*0980*/  @!P3 IMAD R6, R7, R8, RZ ;  /* 0x000000080706b224 */ /* 0x010fe200078e02ff */
[----:B------:R-:W-:Y:S01]  /*0990*/  @!P2 SHF.L.U64.HI R4, R26, 0x1, R25 ;  /* 0x000000011a04a819 */ /* 0x000fe20000010219 */
[----:B------:R4:W5:Y:S01]  /*09a0*/  @!P0 LDG.E R39, desc[UR14][R22.64] ;  /* 0x0000000e16278981 */ /* 0x000962000c1e1900 */
[----:B------:R-:W-:Y:S02]  /*09b0*/  @!P3 MOV R26, R48 ;  /* 0x00000030001ab202 */ /* 0x000fe40000000f00 */
[----:B------:R-:W-:Y:S01]  /*09c0*/  @!P3 MOV R27, R51 ;  /* 0x00000033001bb202 */ /* 0x000fe20000000f00 */
[C---:B------:R-:W-:Y:S01]  /*09d0*/  @!P3 IMAD R25, R40.reuse, R9, R6 ;  /* 0x000000092819b224 */ /* 0x040fe200078e0206 */
[----:B------:R4:W5:Y:S01]  /*09e0*/  @!P0 LDG.E R36, desc[UR14][R20.64] ;  /* 0x0000000e14248981 */ /* 0x000962000c1e1900 */
[----:B------:R-:W-:Y:S01]  /*09f0*/  @!P3 IMAD.WIDE.U32 R8, R40, R8, R26 ;  /* 0x000000082808b225 */ /* 0x000fe200078e001a */
[----:B-1----:R-:W-:-:S04]  /*0a00*/  @!P2 IADD3 R18, P4, R29, R18, RZ ;  /* 0x000000121d12a210 */ /* 0x002fc80007f9e0ff */
[----:B------:R-:W-:Y:S02]  /*0a10*/  @!P3 IADD3 R25, R9, R25, RZ ;  /* 0x000000190919b210 */ /* 0x000fe40007ffe0ff */
[----:B------:R-:W-:Y:S02]  /*0a20*/  @!P3 SHF.L.U32 R9, R8, 0x1, RZ ;  /* 0x000000010809b819 */ /* 0x000fe400000006ff */
[----:B------:R-:W-:Y:S02]  /*0a30*/  @!P2 IADD3.X R19, R4, R19, RZ, P4, !PT ;  /* 0x000000130413a210 */ /* 0x000fe400027fe4ff */
[----:B------:R-:W-:Y:S02]  /*0a40*/  @!P3 SHF.L.U64.HI R8, R8, 0x1, R25 ;  /* 0x000000010808b819 */ /* 0x000fe40000010219 */
[C---:B---3--:R-:W-:Y:S02]  /*0a50*/  @!P3 IADD3 R16, P4, R9.reuse, R16, RZ ;  /* 0x000000100910b210 */ /* 0x048fe40007f9e0ff */
[----:B0-----:R-:W-:-:S02]  /*0a60*/  @!P3 IADD3 R10, P5, R9, R10, RZ ;  /* 0x0000000a090ab210 */ /* 0x001fc40007fbe0ff */
[----:B--2---:R-:W-:Y:S02]  /*0a70*/  @!P2 IADD3 R14, P0, R29, R14, RZ ;  /* 0x0000000e1d0ea210 */ /* 0x004fe40007f1e0ff */
[----:B------:R-:W-:Y:S02]  /*0a80*/  CS2R R34, SRZ ;  /* 0x0000000000227805 */ /* 0x000fe4000001ff00 */
[C---:B------:R-:W-:Y:S02]  /*0a90*/  @!P3 IADD3.X R17, R8.reuse, R17, RZ, P4, !PT ;  /* 0x000000110811b210 */ /* 0x040fe400027fe4ff */
[----:B------:R-:W-:Y:S02]  /*0aa0*/  CS2R R32, SRZ ;  /* 0x0000000000207805 */ /* 0x000fe4000001ff00 */
[----:B------:R-:W-:Y:S02]  /*0ab0*/  @!P3 IADD3.X R11, R8, R11, RZ, P5, !PT ;  /* 0x0000000b080bb210 */ /* 0x000fe40002ffe4ff */
[----:B------:R-:W-:-:S02]  /*0ac0*/  CS2R R8, SRZ ;  /* 0x0000000000087805 */ /* 0x000fc4000001ff00 */
[----:B------:R-:W-:Y:S01]  /*0ad0*/  @!P2 IADD3.X R15, R4, R15, RZ, P0, !PT ;  /* 0x0000000f040fa210 */ /* 0x000fe200007fe4ff */
[----:B------:R4:W5:Y:S04]  /*0ae0*/  @!P2 LDG.E R34, desc[UR14][R18.64] ;  /* 0x0000000e1222a981 */ /* 0x000968000c1e1900 */
[----:B------:R4:W5:Y:S04]  /*0af0*/  @!P2 LDG.E R32, desc[UR14][R14.64] ;  /* 0x0000000e0e20a981 */ /* 0x000968000c1e1900 */
[----:B------:R4:W5:Y:S04]  /*0b00*/  @!P3 LDG.E R35, desc[UR14][R16.64] ;  /* 0x0000000e1023b981 */ /* 0x000968000c1e1900 */
[----:B------:R4:W5:Y:S01]  /*0b10*/  @!P3 LDG.E R8, desc[UR14][R10.64] ;  /* 0x0000000e0a08b981 */ /* 0x000962000c1e1900 */
        /* <DEDUP_REMOVED lines=9> */
[----:B------:R-:W-:Y:S01]  /*0bb0*/  UMOV UR16, 0x3f800000 ;  /* 0x3f80000000107882 */ /* 0x000fe20000000000 */
[----:B------:R-:W-:Y:S01]  /*0bc0*/  BSSY B0, `(.L_x_1378) ;  /* 0x0000017000007945 */ /* 0x000fe20003800000 */
[----:B------:R-:W-:Y:S01]  /*0bd0*/  HFMA2.MMA R6, -RZ, RZ, 0, 0 ;  /* 0x00000000ff067435 */ /* 0x000fe200000001ff */
[----:B0-----:R-:W-:Y:S02]  /*0be0*/  @P0 R2UR UR8, R12 ;  /* 0x000000000c0802ca */ /* 0x001fe400000e0000 */
[----:B------:R-:W-:Y:S02]  /*0bf0*/  ISETP.GT.U32.AND P0, PT, R44, 0x22f, PT ;  /* 0x0000022f2c00780c */ /* 0x000fe40003f04070 */
[----:B------:R-:W-:-:S09]  /*0c00*/  MOV R4, RZ ;  /* 0x000000ff00047202 */ /* 0x000fd20000000f00 */
[----:B------:R-:W-:Y:S02]  /*0c10*/  @UP0 UMOV UR16, UR8 ;  /* 0x0000000800100c82 */ /* 0x000fe40008000000 */
[----:B----4-:R-:W-:Y:S05]  /*0c20*/  @P0 BRA `(.L_x_1379) ;  /* 0x0000000000400947 */ /* 0x010fea0003800000 */
        /* <DEDUP_REMOVED lines=16> */
.L_x_1379:
[----:B------:R-:W-:Y:S05]  /*0d30*/  BSYNC B0 ;  /* 0x0000000000007941 */ /* 0x000fea0003800000 */
.L_x_1378:
[----:B------:R-:W-:Y:S01]  /*0d40*/  ISETP.NE.AND P3, PT, RZ, UR18, PT ;  /* 0x00000012ff007c0c */ /* 0x000fe2000bf65270 */
[--C-:B-----5:R-:W-:Y:S02]  /*0d50*/  HADD2.F32 R11, -RZ, R38.reuse.H0_H0 ;  /* 0x20000026ff0b7230 */ /* 0x120fe40000004100 */
[----:B------:R-:W-:Y:S02]  /*0d60*/  HADD2.F32 R13, -RZ, R38.H1_H1 ;  /* 0x30000026ff0d7230 */ /* 0x000fe40000004100 */
[----:B------:R-:W-:Y:S02]  /*0d70*/  HADD2.F32 R17, -RZ, R39.H0_H0 ;  /* 0x20000027ff117230 */ /* 0x000fe40000004100 */
[----:B------:R-:W-:Y:S01]  /*0d80*/  FADD.FTZ R11, R11, -UR19 ;  /* 0x800000130b0b7e21 */ /* 0x000fe20008010000 */
[--C-:B------:R-:W-:Y:S02]  /*0d90*/  HADD2.F32 R10, -RZ, R37.reuse.H0_H0 ;  /* 0x20000025ff0a7230 */ /* 0x100fe40000004100 */
[----:B------:R-:W-:Y:S01]  /*0da0*/  FADD.FTZ R13, R13, -UR19 ;  /* 0x800000130d0d7e21 */ /* 0x000fe20008010000 */
[----:B------:R-:W-:-:S02]  /*0db0*/  HADD2.F32 R12, -RZ, R37.H1_H1 ;  /* 0x30000025ff0c7230 */ /* 0x000fc40000004100 */
[----:B------:R-:W-:Y:S01]  /*0dc0*/  FADD.FTZ R17, R17, -UR19 ;  /* 0x8000001311117e21 */ /* 0x000fe20008010000 */
[----:B------:R-:W-:Y:S02]  /*0dd0*/  HADD2.F32 R15, -RZ, R39.H1_H1 ;  /* 0x30000027ff0f7230 */ /* 0x000fe40000004100 */
        /* <DEDUP_REMOVED lines=23> */
.L_x_1380:
        /* <DEDUP_REMOVED lines=26> */
.L_x_1381:
[----:B------:R-:W-:Y:S01]  /*10f0*/  FFMA.FTZ R24, R13, R18, R20 ;  /* 0x000000120d187223 */ /* 0x000fe20000010014 */
[----:B------:R-:W-:Y:S01]  /*1100*/  FMUL.FTZ R20, R14, R33 ;  /* 0x000000210e147220 */ /* 0x000fe20000410000 */
[----:B------:R-:W-:Y:S01]  /*1110*/  FADD.FTZ R19, R18, R19 ;  /* 0x0000001312137221 */ /* 0x000fe20000010000 */
[----:B------:R-:W-:Y:S01]  /*1120*/  FMUL.FTZ R22, R16, R9 ;  /* 0x0000000910167220 */ /* 0x000fe20000410000 */
[--C-:B------:R-:W-:Y:S02]  /*1130*/  HADD2.F32 R18, -RZ, R34.reuse.H0_H0 ;  /* 0x20000022ff127230 */ /* 0x100fe40000004100 */
[----:B------:R-:W-:Y:S01]  /*1140*/  FFMA.FTZ R24, R17, R20, R24 ;  /* 0x0000001411187223 */ /* 0x000fe20000010018 */
[----:B------:R-:W-:Y:S01]  /*1150*/  FADD.FTZ R19, R19, R20 ;  /* 0x0000001413137221 */ /* 0x000fe20000010000 */
[----:B------:R-:W-:Y:S02]  /*1160*/  HADD2.F32 R20, -RZ, R34.H1_H1 ;  /* 0x30000022ff147230 */ /* 0x000fe40000004100 */
[----:B------:R-:W-:Y:S01]  /*1170*/  FFMA.FTZ R24, R15, R22, R24 ;  /* 0x000000160f187223 */ /* 0x000fe20000010018 */
[----:B------:R-:W-:Y:S01]  /*1180*/  FADD.FTZ R22, R22, R19 ;  /* 0x0000001316167221 */ /* 0x000fe20000010000 */
[----:B------:R-:W-:Y:S01]  /*1190*/  FADD.FTZ R21, R18, -UR19 ;  /* 0x8000001312157e21 */ /* 0x000fe20008010000 */
[----:B------:R-:W-:Y:S01]  /*11a0*/  FADD.FTZ R19, R20, -UR19 ;  /* 0x8000001314137e21 */ /* 0x000fe20008010000 */
[----:B------:R-:W-:-:S02]  /*11b0*/  HADD2.F32 R20, -RZ, R32.H0_H0 ;  /* 0x20000020ff147230 */ /* 0x000fc40000004100 */
        /* <DEDUP_REMOVED lines=22> */
.L_x_1382:
[--C-:B------:R-:W-:Y:S02]  /*1320*/  HADD2.F32 R23, -RZ, R35.reuse.H0_H0 ;  /* 0x20000023ff177230 */ /* 0x100fe40000004100 */
[----:B------:R-:W-:Y:S01]  /*1330*/  FMUL.FTZ R25, R20, R33 ;  /* 0x0000002114197220 */ /* 0x000fe20000410000 */
[----:B------:R-:W-:Y:S02]  /*1340*/  HADD2.F32 R26, -RZ, R35.H1_H1 ;  /* 0x30000023ff1a7230 */ /* 0x000fe40000004100 */
[--C-:B------:R-:W-:Y:S02]  /*1350*/  HADD2.F32 R30, -RZ, R8.reuse.H0_H0 ;  /* 0x20000008ff1e7230 */ /* 0x100fe40000004100 */
[----:B------:R-:W-:Y:S01]  /*1360*/  FADD.FTZ R23, R23, -UR19 ;  /* 0x8000001317177e21 */ /* 0x000fe20008010000 */
[----:B------:R-:W-:Y:S01]  /*1370*/  FFMA.FTZ R24, R21, R25, R24 ;  /* 0x0000001915187223 */ /* 0x000fe20000010018 */
[----:B------:R-:W-:Y:S01]  /*1380*/  FADD.FTZ R29, R26, -UR19 ;  /* 0x800000131a1d7e21 */ /* 0x000fe20008010000 */
[----:B------:R-:W-:Y:S01]  /*1390*/  FADD.FTZ R25, R22, R25 ;  /* 0x0000001916197221 */ /* 0x000fe20000010000 */
[----:B------:R-:W-:-:S02]  /*13a0*/  HADD2.F32 R22, -RZ, R8.H1_H1 ;  /* 0x30000008ff167230 */ /* 0x000fc40000004100 */
[----:B------:R-:W-:Y:S01]  /*13b0*/  FMUL.FTZ R23, R23, UR16 ;  /* 0x0000001017177c20 */ /* 0x000fe20008410000 */
        /* <DEDUP_REMOVED lines=21> */
.L_x_1383:
        /* <DEDUP_REMOVED lines=10> */
[----:B------:R-:W-:Y:S01]  /*15b0*/  IADD3 R28, R0, 0x2, RZ ;  /* 0x00000002001c7810 */ /* 0x000fe20007ffe0ff */
[----:B------:R-:W-:Y:S01]  /*15c0*/  FFMA.FTZ R46, R13, R12, RZ ;  /* 0x0000000c0d2e7223 */ /* 0x000fe200000100ff */
[----:B------:R-:W-:Y:S01]  /*15d0*/  FADD.FTZ R13, RZ, R12 ;  /* 0x0000000cff0d7221 */ /* 0x000fe20000010000 */
[----:B------:R-:W-:Y:S01]  /*15e0*/  FFMA.FTZ R25, R29, R24, R26 ;  /* 0x000000181d197223 */ /* 0x000fe2000001001a */
[----:B------:R-:W-:Y:S01]  /*15f0*/  SEL R31, R31, 0x1f, P0 ;  /* 0x0000001f1f1f7807 */ /* 0x000fe20000000000 */
[----:B------:R-:W-:Y:S01]  /*1600*/  FADD.FTZ R24, R24, R27 ;  /* 0x0000001b18187221 */ /* 0x000fe20000010000 */
[----:B------:R-:W-:Y:S01]  /*1610*/  FADD.FTZ R13, R13, R16 ;  /* 0x000000100d0d7221 */ /* 0x000fe20000010000 */
[C---:B------:R-:W-:Y:S01]  /*1620*/  ISETP.NE.AND P4, PT, R0.reuse, RZ, PT ;  /* 0x000000ff0000720c */ /* 0x040fe20003f85270 */
[----:B------:R-:W-:Y:S01]  /*1630*/  FFMA.FTZ R46, R15, R16, R46 ;  /* 0x000000100f2e7223 */ /* 0x000fe2000001002e */
[----:B------:R-:W1:Y:S01]  /*1640*/  SHFL.DOWN PT, R26, R25, 0x1, R31 ;  /* 0x08200000191a7989 */ /* 0x000e6200000e001f */
[----:B------:R-:W-:Y:S01]  /*1650*/  ISETP.GE.AND P0, PT, R0, R31, PT ;  /* 0x0000001f0000720c */ /* 0x000fe20003f06270 */
[----:B------:R-:W-:Y:S01]  /*1660*/  BSSY B0, `(.L_x_1384) ;  /* 0x0000061000007945 */ /* 0x000fe20003800000 */
[----:B------:R-:W-:Y:S01]  /*1670*/  FFMA.FTZ R46, R19, R18, R46 ;  /* 0x00000012132e7223 */ /* 0x000fe2000001002e */
[----:B------:R-:W2:Y:S01]  /*1680*/  SHFL.DOWN PT, R27, R24, 0x1, R31 ;  /* 0x08200000181b7989 */ /* 0x000ea200000e001f */
[----:B------:R-:W-:-:S02]  /*1690*/  ISETP.NE.AND P2, PT, R44, RZ, PT ;  /* 0x000000ff2c00720c */ /* 0x000fc40003f45270 */
[----:B------:R-:W-:Y:S01]  /*16a0*/  FFMA.FTZ R29, R29, R22, R46 ;  /* 0x000000161d1d7223 */ /* 0x000fe2000001002e */
        /* <DEDUP_REMOVED lines=24> */
[----:B------:R-:W-:Y:S01]  /*1830*/  FADD.FTZ R11, RZ, R10 ;  /* 0x0000000aff0b7221 */ /* 0x000fe20000010000 */
[----:B------:R2:W3:Y:S02]  /*1840*/  SHFL.DOWN PT, R27, R24, 0x10, R31 ;  /* 0x0a000000181b7989 */ /* 0x0004e400000e001f */
[----:B------:R-:W-:Y:S01]  /*1850*/  FFMA.FTZ R28, R17, R14, R28 ;  /* 0x0000000e111c7223 */ /* 0x000fe2000001001c */
[----:B------:R-:W-:-:S03]  /*1860*/  FADD.FTZ R11, R11, R14 ;  /* 0x0000000e0b0b7221 */ /* 0x000fc60000010000 */
[----:B------:R-:W-:Y:S01]  /*1870*/  FFMA.FTZ R28, R21, R20, R28 ;  /* 0x00000014151c7223 */ /* 0x000fe2000001001c */
[----:B------:R-:W-:Y:S01]  /*1880*/  FADD.FTZ R15, R11, R20 ;  /* 0x000000140b0f7221 */ /* 0x000fe20000010000 */
[----:B--2---:R-:W-:Y:S01]  /*1890*/  FADD.FTZ R31, R13, R18 ;  /* 0x000000120d1f7221 */ /* 0x004fe20000010000 */
[----:B------:R-:W-:Y:S01]  /*18a0*/  MOV R13, 0x400 ;  /* 0x00000400000d7802 */ /* 0x000fe20000000f00 */
[----:B------:R-:W-:Y:S01]  /*18b0*/  FFMA.FTZ R28, R23, R30, R28 ;  /* 0x0000001e171c7223 */ /* 0x000fe2000001001c */
[----:B------:R-:W-:Y:S01]  /*18c0*/  FADD.FTZ R30, R15, R30 ;  /* 0x0000001e0f1e7221 */ /* 0x000fe20000010000 */
[----:B------:R-:W-:Y:S01]  /*18d0*/  FADD.FTZ R31, R31, R22 ;  /* 0x000000161f1f7221 */ /* 0x000fe20000010000 */
[----:B------:R-:W-:Y:S02]  /*18e0*/  IADD3 R11, R13, 0xc0, RZ ;  /* 0x000000c00d0b7810 */ /* 0x000fe40007ffe0ff */
[C---:B0-----:R-:W-:Y:S02]  /*18f0*/  @!P4 LEA R15, R52.reuse, R13, 0x18 ;  /* 0x0000000d340fc211 */ /* 0x041fe400078ec0ff */
[----:B------:R-:W-:Y:S01]  /*1900*/  LEA R11, R52, R11, 0x18 ;  /* 0x0000000b340b7211 */ /* 0x000fe200078ec0ff */
[----:B-1----:R-:W-:Y:S01]  /*1910*/  @!P0 FADD.FTZ R25, R25, R26 ;  /* 0x0000001a19198221 */ /* 0x002fe20000010000 */
[----:B------:R-:W-:-:S02]  /*1920*/  @!P4 LEA R15, R2, R15, 0x3 ;  /* 0x0000000f020fc211 */ /* 0x000fc400078e18ff */
[----:B------:R-:W-:Y:S01]  /*1930*/  LEA R46, R44, R11, 0x4 ;  /* 0x0000000b2c2e7211 */ /* 0x000fe200078e20ff */
[----:B---3--:R-:W-:Y:S01]  /*1940*/  @!P0 FADD.FTZ R24, R24, R27 ;  /* 0x0000001b18188221 */ /* 0x008fe20000010000 */
[----:B------:R-:W-:-:S03]  /*1950*/  MOV R10, R25 ;  /* 0x00000019000a7202 */ /* 0x000fc60000000f00 */
[----:B------:R0:W-:Y:S01]  /*1960*/  STS.128 [R46], R28 ;  /* 0x0000001c2e007388 */ /* 0x0001e20000000c00 */
[----:B------:R-:W-:-:S05]  /*1970*/  MOV R11, R24 ;  /* 0x00000018000b7202 */ /* 0x000fca0000000f00 */
[----:B------:R0:W-:Y:S01]  /*1980*/  @!P4 STS.64 [R15+0x18], R10 ;  /* 0x0000180a0f00c388 */ /* 0x0001e20000000a00 */
[----:B------:R-:W-:Y:S06]  /*1990*/  BAR.SYNC.DEFER_BLOCKING 0x0 ;  /* 0x0000000000007b1d */ /* 0x000fec0000010000 */
[----:B------:R-:W-:Y:S05]  /*19a0*/  @P2 BRA `(.L_x_1385) ;  /* 0x0000000000b02947 */ /* 0x000fea0003800000 */
[----:B------:R-:W-:-:S05]  /*19b0*/  LEA R52, R52, R13, 0x18 ;  /* 0x0000000d34347211 */ /* 0x000fca00078ec0ff */
[----:B0-----:R-:W0:Y:S04]  /*19c0*/  LDS.128 R12, [R52+0x20] ;  /* 0x00002000340c7984 */ /* 0x001e280000000c00 */
[----:B------:R-:W1:Y:S04]  /*19d0*/  LDS.128 R16, [R52+0x30] ;  /* 0x0000300034107984 */ /* 0x000e680000000c00 */
[----:B------:R-:W2:Y:S04]  /*19e0*/  LDS.128 R20, [R52+0x40] ;  /* 0x0000400034147984 */ /* 0x000ea80000000c00 */
[----:B------:R-:W3:Y:S01]  /*19f0*/  LDS.128 R24, [R52+0x50] ;  /* 0x0000500034187984 */ /* 0x000ee20000000c00 */
        /* <DEDUP_REMOVED lines=20> */
[----:B0-----:R-:W-:Y:S01]  /*1b40*/  FADD.FTZ R53, R53, R12 ;  /* 0x0000000c35357221 */ /* 0x001fe20000010000 */
[----:B------:R-:W-:Y:S02]  /*1b50*/  FADD.FTZ R12, R10, R13 ;  /* 0x0000000d0a0c7221 */ /* 0x000fe40000010000 */
[----:B------:R-:W0:Y:S01]  /*1b60*/  LDS.64 R10, [R52+0xa0] ;  /* 0x0000a000340a7984 */ /* 0x000e220000000a00 */
        /* <DEDUP_REMOVED lines=14> */
[----:B0-----:R-:W-:Y:S01]  /*1c50*/  FADD.FTZ R10, R53, R10 ;  /* 0x0000000a350a7221 */ /* 0x001fe20000010000 */
[----:B------:R-:W-:-:S07]  /*1c60*/  FADD.FTZ R11, R12, R11 ;  /* 0x0000000b0c0b7221 */ /* 0x000fce0000010000 */
.L_x_1385:
[----:B------:R-:W-:Y:S05]  /*1c70*/  BSYNC B0 ;  /* 0x0000000000007941 */ /* 0x000fea0003800000 */
.L_x_1384:
        /* <DEDUP_REMOVED lines=19> */
[----:B------:R-:W0:Y:S01]  /*1db0*/  LDS.128 R20, [R46+0xd20] ;  /* 0x000d20002e147984 */ /* 0x000e220000000c00 */
[----:B------:R-:W-:-:S03]  /*1dc0*/  FADD.FTZ R30, R30, R15 ;  /* 0x0000000f1e1e7221 */ /* 0x000fc60000010000 */
[----:B------:R-:W3:Y:S01]  /*1dd0*/  LDS.128 R12, [R46+0xf50] ;  /* 0x000f50002e0c7984 */ /* 0x000ee20000000c00 */
        /* <DEDUP_REMOVED lines=56> */
.L_x_1387:
[----:B------:R-:W-:Y:S05]  /*2160*/  BSYNC B0 ;  /* 0x0000000000007941 */ /* 0x000fea0003800000 */
.L_x_1386:
[----:B------:R-:W1:Y:S01]  /*2170*/  LDC R20, c[0x0][0xc] ;  /* 0x00000300ff147b82 */ /* 0x000e620000000800 */
[----:B------:R-:W-:Y:S01]  /*2180*/  IMAD R47, R47, 0x23, R44 ;  /* 0x000000232f2f7824 */ /* 0x000fe200078e022c */
[----:B------:R-:W-:Y:S06]  /*2190*/  BSSY B0, `(.L_x_1388) ;  /* 0x0000012000007945 */ /* 0x000fec0003800000 */
[----:B0-----:R-:W0:Y:S01]  /*21a0*/  LDC.64 R14, c[0x0][0x268] ;  /* 0x00009a00ff0e7b82 */ /* 0x001e220000000a00 */
[----:B-1----:R-:W-:Y:S01]  /*21b0*/  ISETP.GE.U32.AND P0, PT, R20, 0x2, PT ;  /* 0x000000021400780c */ /* 0x002fe20003f06070 */
[----:B0-----:R-:W-:Y:S01]  /*21c0*/  IMAD.WIDE R14, R47, 0x4, R14 ;  /* 0x000000042f0e7825 */ /* 0x001fe200078e020e */
[----:B------:R-:W-:Y:S11]  /*21d0*/  @P5 BRA `(.L_x_1389) ;  /* 0x0000000000345947 */ /* 0x000ff60003800000 */
[----:B------:R-:W0:Y:S01]  /*21e0*/  LDC.64 R12, c[0x0][0x288] ;  /* 0x0000a200ff0c7b82 */ /* 0x000e220000000a00 */
        /* <DEDUP_REMOVED lines=12> */
.L_x_1389:
[----:B------:R-:W-:Y:S05]  /*22b0*/  BSYNC B0 ;  /* 0x0000000000007941 */ /* 0x000fea0003800000 */
.L_x_1388:
[----:B------:R-:W-:Y:S05]  /*22c0*/  @!P0 BRA `(.L_x_1390) ;  /* 0x0000001000908947 */ /* 0x000fea0003800000 */
[----:B-1----:R-:W0:Y:S01]  /*22d0*/  LDC R22, c[0x0][0x10] ;  /* 0x00000400ff167b82 */ /* 0x002e220000000800 */
[----:B------:R-:W1:Y:S01]  /*22e0*/  S2R R21, SR_CTAID.Y ;  /* 0x0000000000157919 */ /* 0x000e620000002600 */
[----:B------:R-:W-:-:S06]  /*22f0*/  ULOP3.LUT UR8, UR4, 0x1, URZ, 0xc0, !UPT ;  /* 0x0000000104087892 */ /* 0x000fcc000f8ec03f */
[----:B------:R-:W2:Y:S08]  /*2300*/  LDC.64 R12, c[0x0][0x258] ;  /* 0x00009600ff0c7b82 */ /* 0x000eb00000000a00 */
[----:B------:R-:W3:Y:S01]  /*2310*/  LDC.64 R26, c[0x0][0x260] ;  /* 0x00009800ff1a7b82 */ /* 0x000ee20000000a00 */
[----:B0-----:R-:W-:-:S04]  /*2320*/  IMAD R14, R22, UR8, RZ ;  /* 0x00000008160e7c24 */ /* 0x001fc8000f8e02ff */
[C---:B------:R-:W-:Y:S01]  /*2330*/  IMAD R16, R14.reuse, R20, RZ ;  /* 0x000000140e107224 */ /* 0x040fe200078e02ff */
[----:B-1----:R-:W-:-:S04]  /*2340*/  IADD3 R15, R14, R21, RZ ;  /* 0x000000150e0f7210 */ /* 0x002fc80007ffe0ff */
[----:B------:R-:W-:Y:S01]  /*2350*/  SHF.L.U32 R17, R16, 0x1, RZ ;  /* 0x0000000110117819 */ /* 0x000fe200000006ff */
[----:B--2---:R-:W-:-:S04]  /*2360*/  IMAD.WIDE.U32 R12, R15, 0x4, R12 ;  /* 0x000000040f0c7825 */ /* 0x004fc800078e000c */
[----:B---3--:R-:W-:Y:S01]  /*2370*/  IMAD.WIDE R26, R17, 0x4, R26 ;  /* 0x00000004111a7825 */ /* 0x008fe200078e021a */
        /* <DEDUP_REMOVED lines=22> */
.L_x_1392:
[----:B------:R-:W2:Y:S04]  /*24e0*/  LDG.E.STRONG.GPU R14, desc[UR14][R12.64] ;  /* 0x0000000e0c0e7981 */ /* 0x000ea8000c1ef900 */
[----:B--2---:R-:W-:Y:S01]  /*24f0*/  CCTL.IVALL ;  /* 0x00000000ff00798f */ /* 0x004fe20002000000 */
[----:B------:R-:W-:Y:S05]  /*2500*/  YIELD ;  /* 0x0000000000007946 */ /* 0x000fea0003800000 */
[----:B------:R-:W-:-:S13]  /*2510*/  ISETP.NE.AND P0, PT, R14, R17, PT ;  /* 0x000000110e00720c */ /* 0x000fda0003f05270 */
[----:B------:R-:W-:Y:S05]  /*2520*/  @P0 BRA `(.L_x_1392) ;  /* 0xfffffffc00ec0947 */ /* 0x000fea000383ffff */
.L_x_1391:
        /* <DEDUP_REMOVED lines=17> */
.L_x_1396:
        /* <DEDUP_REMOVED lines=115> */
.L_x_1395:
        /* <DEDUP_REMOVED lines=61> */
.L_x_1397:
[----:B------:R-:W-:-:S13]  /*3140*/  ISETP.NE.OR P0, PT, R23, RZ, P0 ;  /* 0x000000ff1700720c */ /* 0x000fda0000705670 */
[----:B------:R-:W-:Y:S05]  /*3150*/  @!P0 BRA `(.L_x_1393) ;  /* 0x00000000007c8947 */ /* 0x000fea0003800000 */
.L_x_1394:
        /* <DEDUP_REMOVED lines=31> */
.L_x_1393:
        /* <DEDUP_REMOVED lines=11> */
.L_x_1399:
[----:B------:R-:W-:Y:S05]  /*3400*/  BSYNC B0 ;  /* 0x0000000000007941 */ /* 0x000fea0003800000 */
.L_x_1398:
        /* <DEDUP_REMOVED lines=16> */
.L_x_1390:
[----:B------:R-:W0:Y:S01]  /*3510*/  S2UR UR9, SR_CgaCtaId ;  /* 0x00000000000979c3 */ /* 0x000e220000008800 */
[----:B------:R-:W-:Y:S01]  /*3520*/  UMOV UR8, 0x400 ;  /* 0x0000040000087882 */ /* 0x000fe20000000000 */
[----:B-1----:R-:W-:Y:S01]  /*3530*/  SHF.R.S32.HI R16, RZ, 0x1f, R42 ;  /* 0x0000001fff107819 */ /* 0x002fe2000001142a */
[--C-:B------:R-:W-:Y:S02]  /*3540*/  HADD2.F32 R17, -RZ, R39.reuse.H0_H0 ;  /* 0x20000027ff117230 */ /* 0x100fe40000004100 */
[----:B------:R-:W-:Y:S01]  /*3550*/  HADD2.F32 R39, -RZ, R39.H1_H1 ;  /* 0x30000027ff277230 */ /* 0x000fe20000004100 */
[----:B0-----:R-:W-:-:S09]  /*3560*/  ULEA UR8, UR9, UR8, 0x18 ;  /* 0x0000000809087291 */ /* 0x001fd2000f8ec03f */
[----:B------:R0:W-:Y:S01]  /*3570*/  @!P2 STS.64 [UR8+0xb0], R10 ;  /* 0x0000b00aff00a988 */ /* 0x0001e20008000a08 */
[----:B------:R-:W-:Y:S01]  /*3580*/  BAR.SYNC.DEFER_BLOCKING 0x0 ;  /* 0x0000000000007b1d */ /* 0x000fe20000010000 */
[--C-:B0-----:R-:W-:Y:S02]  /*3590*/  HADD2.F32 R11, -RZ, R38.reuse.H0_H0 ;  /* 0x20000026ff0b7230 */ /* 0x101fe40000004100 */
[----:B------:R-:W-:Y:S02]  /*35a0*/  HADD2.F32 R38, -RZ, R38.H1_H1 ;  /* 0x30000026ff267230 */ /* 0x000fe40000004100 */
[----:B------:R-:W-:Y:S02]  /*35b0*/  HADD2.F32 R10, -RZ, R37.H0_H0 ;  /* 0x20000025ff0a7230 */ /* 0x000fe40000004100 */
[----:B------:R-:W-:Y:S01]  /*35c0*/  FADD.FTZ R11, R11, -UR19 ;  /* 0x800000130b0b7e21 */ /* 0x000fe20008010000 */
[----:B------:R-:W-:-:S03]  /*35d0*/  FADD.FTZ R38, R38, -UR19 ;  /* 0x8000001326267e21 */ /* 0x000fc60008010000 */
[----:B------:R-:W-:Y:S01]  /*35e0*/  FMUL.FTZ R23, R11, UR16 ;  /* 0x000000100b177c20 */ /* 0x000fe20008410000 */
[----:B------:R-:W-:Y:S01]  /*35f0*/  FMUL.FTZ R38, R38, UR16 ;  /* 0x0000001026267c20 */ /* 0x000fe20008410000 */
[----:B------:R-:W0:Y:S01]  /*3600*/  LDS.64 R12, [UR8+0xb0] ;  /* 0x0000b008ff0c7984 */ /* 0x000e220008000a00 */
[----:B------:R-:W-:Y:S02]  /*3610*/  ULDC.64 UR8, c[0x0][0x290] ;  /* 0x0000a40000087ab9 */ /* 0x000fe40000000a00 */
[----:B------:R-:W-:Y:S02]  /*3620*/  ISETP.GE.U32.AND P0, PT, R42, UR8, PT ;  /* 0x000000082a007c0c */ /* 0x000fe4000bf06070 */
[----:B------:R-:W-:Y:S02]  /*3630*/  ISETP.GE.U32.AND P2, PT, R41, UR8, PT ;  /* 0x0000000829007c0c */ /* 0x000fe4000bf46070 */
[----:B------:R-:W-:Y:S01]  /*3640*/  ISETP.GE.U32.AND P5, PT, R40, UR8, PT ;  /* 0x0000000828007c0c */ /* 0x000fe2000bfa6070 */
[----:B------:R-:W-:Y:S01]  /*3650*/  ULDC UR8, c[0x0][0x2bc] ;  /* 0x0000af0000087ab9 */ /* 0x000fe20000000800 */
[----:B------:R-:W-:-:S02]  /*3660*/  ISETP.GE.AND.EX P4, PT, R16, UR9, PT, P0 ;  /* 0x0000000910007c0c */ /* 0x000fc4000bf86300 */
[----:B------:R-:W-:Y:S02]  /*3670*/  ISETP.GE.AND.EX P0, PT, R5, UR9, PT, P2 ;  /* 0x0000000905007c0c */ /* 0x000fe4000bf06320 */
[----:B------:R-:W-:Y:S02]  /*3680*/  ISETP.GE.AND.EX P2, PT, R7, UR9, PT, P5 ;  /* 0x0000000907007c0c */ /* 0x000fe4000bf46350 */
[----:B------:R-:W-:Y:S01]  /*3690*/  ISETP.GT.U32.OR P4, PT, R44, 0x22f, P4 ;  /* 0x0000022f2c00780c */ /* 0x000fe20002784470 */
[----:B0-----:R-:W-:Y:S01]  /*36a0*/  FMUL.FTZ R14, R12, UR8 ;  /* 0x000000080c0e7c20 */ /* 0x001fe20008410000 */
[----:B------:R-:W-:Y:S01]  /*36b0*/  FMUL.FTZ R15, R13, UR8 ;  /* 0x000000080d0f7c20 */ /* 0x000fe20008410000 */
[----:B------:R-:W-:Y:S01]  /*36c0*/  HADD2.F32 R12, -RZ, R37.H1_H1 ;  /* 0x30000025ff0c7230 */ /* 0x000fe20000004100 */
[----:B------:R-:W-:Y:S09]  /*36d0*/  @!P3 BRA `(.L_x_1400) ;  /* 0x000000000048b947 */ /* 0x000ff20003800000 */
        /* <DEDUP_REMOVED lines=18> */
.L_x_1400:
        /* <DEDUP_REMOVED lines=20> */
.L_x_1402:
[----:B------:R-:W-:Y:S05]  /*3940*/  BSYNC B0 ;  /* 0x0000000000007941 */ /* 0x000fea0003800000 */
.L_x_1401:
        /* <DEDUP_REMOVED lines=25> */
.L_x_1403:
[----:B------:R-:W-:Y:S04]  /*3ae0*/  BSSY B0, `(.L_x_1404) ;  /* 0x0000014000007945 */ /* 0x000fe80003800000 */
[----:B------:R-:W-:Y:S05]  /*3af0*/  @P4 BRA `(.L_x_1405) ;  /* 0x0000000000484947 */ /* 0x000fea0003800000 */
[C-C-:B0-----:R-:W-:Y:S01]  /*3b00*/  FFMA.FTZ R11, R14.reuse, R23, R15.reuse ;  /* 0x000000170e0b7223 */ /* 0x141fe2000001000f */
        /* <DEDUP_REMOVED lines=17> */
.L_x_1405:
[----:B------:R-:W-:Y:S05]  /*3c20*/  BSYNC B0 ;  /* 0x0000000000007941 */ /* 0x000fea0003800000 */
.L_x_1404:
[--C-:B------:R-:W-:Y:S01]  /*3c30*/  HADD2.F32 R10, -RZ, R34.reuse.H0_H0 ;  /* 0x20000022ff0a7230 */ /* 0x100fe20000004100 */
[C---:B------:R-:W-:Y:S01]  /*3c40*/  ISETP.GT.U32.OR P0, PT, R44.reuse, 0x22f, P0 ;  /* 0x0000022f2c00780c */ /* 0x040fe20000704470 */
[----:B------:R-:W-:Y:S01]  /*3c50*/  HADD2.F32 R34, -RZ, R34.H1_H1 ;  /* 0x30000022ff227230 */ /* 0x000fe20000004100 */
[----:B------:R-:W-:Y:S01]  /*3c60*/  ISETP.GT.U32.OR P2, PT, R44, 0x22f, P2 ;  /* 0x0000022f2c00780c */ /* 0x000fe20001744470 */
[--C-:B01----:R-:W-:Y:S02]  /*3c70*/  HADD2.F32 R12, -RZ, R32.reuse.H0_H0 ;  /* 0x20000020ff0c7230 */ /* 0x103fe40000004100 */
[----:B------:R-:W-:Y:S01]  /*3c80*/  FADD.FTZ R11, R10, -UR19 ;  /* 0x800000130a0b7e21 */ /* 0x000fe20008010000 */
        /* <DEDUP_REMOVED lines=25> */
.L_x_1406:
        /* <DEDUP_REMOVED lines=20> */
.L_x_1408:
[----:B------:R-:W-:Y:S05]  /*3f60*/  BSYNC B0 ;  /* 0x0000000000007941 */ /* 0x000fea0003800000 */
.L_x_1407:
        /* <DEDUP_REMOVED lines=25> */
.L_x_1409:
        /* <DEDUP_REMOVED lines=19> */
.L_x_1411:
[----:B------:R-:W-:Y:S05]  /*4230*/  BSYNC B0 ;  /* 0x0000000000007941 */ /* 0x000fea0003800000 */
.L_x_1410:
[----:B------:R-:W-:Y:S01]  /*4240*/  ULDC UR8, c[0x0][0x10] ;  /* 0x0000040000087ab9 */ /* 0x000fe20000000800 */
[----:B------:R-:W-:Y:S02]  /*4250*/  UIADD3 UR4, UR4, 0x1, URZ ;  /* 0x0000000104047890 */ /* 0x000fe4000fffe03f */
[----:B------:R-:W-:-:S04]  /*4260*/  UIADD3 UR6, UR8, UR6, URZ ;  /* 0x0000000608067290 */ /* 0x000fc8000fffe03f */
[----:B------:R-:W-:-:S06]  /*4270*/  UISETP.GE.AND UP0, UPT, UR6, UR5, UPT ;  /* 0x000000050600728c */ /* 0x000fcc000bf06270 */
[----:B------:R-:W-:-:S13]  /*4280*/  PLOP3.LUT P0, PT, PT, PT, UP0, 0x80, 0x0 ;  /* 0x000000000000781c */ /* 0x000fda0003f0f008 */
[----:B------:R-:W-:Y:S05]  /*4290*/  @!P0 BRA `(.L_x_1412) ;  /* 0xffffffc000148947 */ /* 0x000fea000383ffff */
.L_x_1377:
        /* <DEDUP_REMOVED lines=19> */
.L_x_1414:
[----:B------:R-:W-:Y:S05]  /*43d0*/  BSYNC B0 ;  /* 0x0000000000007941 */ /* 0x000fea0003800000 */
.L_x_1413:
        /* <DEDUP_REMOVED lines=11> */
.L_x_1416:
[----:B------:R-:W2:Y:S04]  /*4490*/  LDG.E.STRONG.GPU R5, desc[UR14][R2.64] ;  /* 0x0000000e02057981 */ /* 0x000ea8000c1ef900 */
[----:B--2---:R-:W-:Y:S01]  /*44a0*/  CCTL.IVALL ;  /* 0x00000000ff00798f */ /* 0x004fe20002000000 */
[----:B------:R-:W-:Y:S05]  /*44b0*/  YIELD ;  /* 0x0000000000007946 */ /* 0x000fea0003800000 */
[----:B------:R-:W-:-:S13]  /*44c0*/  ISETP.NE.AND P0, PT, R5, R0, PT ;  /* 0x000000000500720c */ /* 0x000fda0003f05270 */
[----:B------:R-:W-:Y:S05]  /*44d0*/  @P0 BRA `(.L_x_1416) ;  /* 0xfffffffc00ec0947 */ /* 0x000fea000383ffff */
.L_x_1415:
        /* <DEDUP_REMOVED lines=24> */
.L_x_1417:
        /* <DEDUP_REMOVED lines=25> */
.L_x_1418:
        /* <DEDUP_REMOVED lines=9> */
.L_x_5130:


//--------------------- .text._Z35group_norm_nhwc_bwd_one_pass_kernelI11Fp16IOBf16WLi128ELi70ELi560EEv26Group_norm_nhwc_bwd_params --------------------------
	.section	.text._Z35group_norm_nhwc_bwd_one_pass_kernelI11Fp16IOBf16WLi128ELi70ELi560EEv26Group_norm_nhwc_bwd_params,"ax",@progbits
	.align	128
        .global         _Z35group_norm_nhwc_bwd_one_pass_kernelI11Fp16IOBf16WLi128ELi70ELi560EEv26Group_norm_nhwc_bwd_params
        .type           _Z35group_norm_nhwc_bwd_one_pass_kernelI11Fp16IOBf16WLi128ELi70ELi560EEv26Group_norm_nhwc_bwd_params,@function
        .size           _Z35group_norm_nhwc_bwd_one_pass_kernelI11Fp16IOBf16WLi128ELi70ELi560EEv26Group_norm_nhwc_bwd_params,(.L_x_5131 - _Z35group_norm_nhwc_bwd_one_pass_kernelI11Fp16IOBf16WLi128ELi70ELi560EEv26Group_norm_nhwc_bwd_params)
        .other          _Z35group_norm_nhwc_bwd_one_pass_kernelI11Fp16IOBf16WLi128ELi70ELi560EEv26Group_norm_nhwc_bwd_params,@"STO_CUDA_ENTRY STV_DEFAULT"
_Z35group_norm_nhwc_bwd_one_pass_kernelI11Fp16IOBf16WLi128ELi70ELi560EEv26Group_norm_nhwc_bwd_params:
.text._Z35group_norm_nhwc_bwd_one_pass_kernelI11Fp16IOBf16WLi128ELi70ELi560EEv26Group_norm_nhwc_bwd_params:
        /* <DEDUP_REMOVED lines=50> */
.L_x_1470:
        /* <DEDUP_REMOVED lines=8> */
[----:B------:R-:W1:Y:S01]  /*03a0*/  @P1 LDC.64 R12, c[0x0][0x230] ;  /* 0x00008c00ff0c1b82 */ /* 0x000e620000000a00 */
[----:B------:R-:W-:-:S02]  /*03b0*/  SHF.R.S32.HI R24, RZ, 0x1f, R49 ;  /* 0x0000001fff187819 */ /* 0x000fc40000011431 */
[----:B------:R-:W-:Y:S02]  /*03c0*/  SHF.R.S32.HI R16, RZ, 0x1f, R2 ;  /* 0x0000001fff107819 */ /* 0x000fe40000011402 */
[----:B------:R-:W-:-:S03]  /*03d0*/  SHF.R.S32.HI R26, RZ, 0x1f, R48 ;  /* 0x0000001fff1a7819 */ /* 0x000fc60000011430 */
[----:B------:R-:W2:Y:S01]  /*03e0*/  @P1 LDC.64 R22, c[0x0][0x228] ;  /* 0x00008a00ff161b82 */ /* 0x000ea20000000a00 */
[----:B0-----:R-:W-:-:S04]  /*03f0*/  IABS R6, R8 ;  /* 0x0000000800067213 */ /* 0x001fc80000000000 */
[----:B------:R-:W0:Y:S08]  /*0400*/  I2F.RP R3, R6 ;  /* 0x0000000600037306 */ /* 0x000e300000209400 */
[----:B0-----:R-:W0:Y:S02]  /*0410*/  MUFU.RCP R3, R3 ;  /* 0x0000000300037308 */ /* 0x001e240000001000 */
[----:B0-----:R-:W-:-:S06]  /*0420*/  IADD3 R4, R3, 0xffffffe, RZ ;  /* 0x0ffffffe03047810 */ /* 0x001fcc0007ffe0ff */
[----:B------:R0:W3:Y:S02]  /*0430*/  F2I.FTZ.U32.TRUNC.NTZ R5, R4 ;  /* 0x0000000400057305 */ /* 0x0000e4000021f000 */
[----:B0-----:R-:W-:Y:S01]  /*0440*/  HFMA2.MMA R4, -RZ, RZ, 0, 0 ;  /* 0x00000000ff047435 */ /* 0x001fe200000001ff */
[----:B---3--:R-:W-:-:S05]  /*0450*/  IADD3 R7, RZ, -R5, RZ ;  /* 0x80000005ff077210 */ /* 0x008fca0007ffe0ff */
        /* <DEDUP_REMOVED lines=21> */
[----:B------:R-:W-:Y:S01]  /*05b0*/  ISETP.GE.AND.EX P2, PT, R53, UR19, PT, P2 ;  /* 0x0000001335007c0c */ /* 0x000fe2000bf46320 */
[----:B------:R-:W0:Y:S01]  /*05c0*/  @P1 LDC.64 R4, c[0x0][0x288] ;  /* 0x0000a200ff041b82 */ /* 0x000e220000000a00 */
[----:B------:R-:W-:Y:S02]  /*05d0*/  SEL R36, R6, R3, !P3 ;  /* 0x0000000306247207 */ /* 0x000fe40005800000 */
[----:B------:R-:W-:Y:S02]  /*05e0*/  @!P0 IADD3 R9, -R9, RZ, RZ ;  /* 0x000000ff09098210 */ /* 0x000fe40007ffe1ff */
[----:B------:R-:W-:Y:S01]  /*05f0*/  ISETP.GT.U32.OR P2, PT, R0, 0x22f, P2 ;  /* 0x0000022f0000780c */ /* 0x000fe20001744470 */
[----:B------:R-:W-:Y:S01]  /*0600*/  IMAD R7, R36, 0x46, RZ ;  /* 0x0000004624077824 */ /* 0x000fe200078e02ff */
[----:B------:R-:W-:Y:S02]  /*0610*/  SEL R3, R6, R9, !P3 ;  /* 0x0000000906037207 */ /* 0x000fe40005800000 */
[----:B------:R-:W-:-:S02]  /*0620*/  ISETP.GE.U32.AND P4, PT, R49, UR18, PT ;  /* 0x0000001231007c0c */ /* 0x000fc4000bf86070 */
[----:B------:R-:W-:Y:S02]  /*0630*/  IADD3 R8, P0, R44, R7, RZ ;  /* 0x000000072c087210 */ /* 0x000fe40007f1e0ff */
[----:B------:R-:W-:Y:S02]  /*0640*/  SHF.R.S32.HI R6, RZ, 0x1f, R3 ;  /* 0x0000001fff067819 */ /* 0x000fe40000011403 */
[----:B------:R-:W-:Y:S02]  /*0650*/  LEA.HI.X.SX32 R9, R7, R10, 0x1, P0 ;  /* 0x0000000a07097211 */ /* 0x000fe400000f0eff */
[----:B------:R-:W-:Y:S01]  /*0660*/  ISETP.GE.AND.EX P4, PT, R24, UR19, PT, P4 ;  /* 0x0000001318007c0c */ /* 0x000fe2000bf86340 */
[----:B------:R-:W-:Y:S01]  /*0670*/  IMAD R6, R6, UR12, RZ ;  /* 0x0000000c06067c24 */ /* 0x000fe2000f8e02ff */
[----:B------:R-:W3:Y:S01]  /*0680*/  @!P2 LDC.64 R14, c[0x0][0x288] ;  /* 0x0000a200ff0eab82 */ /* 0x000ee20000000a00 */
[----:B------:R-:W-:Y:S01]  /*0690*/  IMAD.WIDE.U32 R8, R3, UR12, R8 ;  /* 0x0000000c03087c25 */ /* 0x000fe2000f8e0008 */
[----:B------:R-:W-:-:S02]  /*06a0*/  ISETP.GT.U32.OR P4, PT, R0, 0x22f, P4 ;  /* 0x0000022f0000780c */ /* 0x000fc40002784470 */
[----:B------:R-:W-:Y:S01]  /*06b0*/  ISETP.GE.U32.AND P0, PT, R48, UR18, PT ;  /* 0x0000001230007c0c */ /* 0x000fe2000bf06070 */
[----:B------:R-:W-:Y:S01]  /*06c0*/  IMAD R11, R3, UR13, R6 ;  /* 0x0000000d030b7c24 */ /* 0x000fe2000f8e0206 */
[----:B------:R-:W-:Y:S01]  /*06d0*/  @P1 MOV R10, R8 ;  /* 0x00000008000a1202 */ /* 0x000fe20000000f00 */
[----:B0-----:R-:W-:Y:S01]  /*06e0*/  @P1 IMAD R3, R16, R4, RZ ;  /* 0x0000000410031224 */ /* 0x001fe200078e02ff */
[----:B------:R-:W0:Y:S01]  /*06f0*/  @!P2 LDC.64 R18, c[0x0][0x230] ;  /* 0x00008c00ff12ab82 */ /* 0x000e220000000a00 */
[----:B------:R-:W-:Y:S02]  /*0700*/  @!P2 MOV R16, R8 ;  /* 0x000000080010a202 */ /* 0x000fe40000000f00 */
[----:B------:R-:W-:Y:S02]  /*0710*/  CS2R R40, SRZ ;  /* 0x0000000000287805 */ /* 0x000fe4000001ff00 */
[----:B------:R-:W-:Y:S01]  /*0720*/  IADD3 R11, R9, R11, RZ ;  /* 0x0000000b090b7210 */ /* 0x000fe20007ffe0ff */
[----:B------:R-:W-:Y:S01]  /*0730*/  @P1 IMAD R3, R2, R5, R3 ;  /* 0x0000000502031224 */ /* 0x000fe200078e0203 */
[----:B------:R-:W-:Y:S01]  /*0740*/  ISETP.GE.AND.EX P0, PT, R26, UR19, PT, P0 ;  /* 0x000000131a007c0c */ /* 0x000fe2000bf06300 */
[----:B------:R-:W-:Y:S01]  /*0750*/  ULDC.64 UR12, c[0x0][0x248] ;  /* 0x00009200000c7ab9 */ /* 0x000fe20000000a00 */
[----:B------:R-:W-:Y:S01]  /*0760*/  @!P2 MOV R17, R11 ;  /* 0x0000000b0011a202 */ /* 0x000fe20000000f00 */
[----:B------:R-:W-:Y:S01]  /*0770*/  @P1 IMAD.WIDE.U32 R4, R2, R4, R10 ;  /* 0x0000000402041225 */ /* 0x000fe200078e000a */
[----:B------:R-:W4:Y:S04]  /*0780*/  @!P4 LDC.64 R20, c[0x0][0x288] ;  /* 0x0000a200ff14cb82 */ /* 0x000f280000000a00 */
[----:B------:R-:W-:-:S02]  /*0790*/  @P1 IADD3 R5, R5, R3, RZ ;  /* 0x0000000305051210 */ /* 0x000fc40007ffe0ff */
[C---:B------:R-:W-:Y:S01]  /*07a0*/  @P1 SHF.L.U32 R3, R4.reuse, 0x1, RZ ;  /* 0x0000000104031819 */ /* 0x040fe200000006ff */
[----:B---3--:R-:W-:Y:S01]  /*07b0*/  @!P2 IMAD.WIDE.U32 R16, R51, R14, R16 ;  /* 0x0000000e3310a225 */ /* 0x008fe200078e0010 */
[----:B------:R-:W-:Y:S02]  /*07c0*/  @P1 SHF.L.U64.HI R6, R4, 0x1, R5 ;  /* 0x0000000104061819 */ /* 0x000fe40000010205 */
[----:B-1----:R-:W-:Y:S01]  /*07d0*/  @P1 IADD3 R12, P5, R3, R12, RZ ;  /* 0x0000000c030c1210 */ /* 0x002fe20007fbe0ff */
[----:B------:R-:W-:Y:S01]  /*07e0*/  @!P2 IMAD R4, R53, R14, RZ ;  /* 0x0000000e3504a224 */ /* 0x000fe200078e02ff */
[----:B------:R-:W-:Y:S02]  /*07f0*/  ISETP.GT.U32.OR P0, PT, R0, 0x22f, P0 ;  /* 0x0000022f0000780c */ /* 0x000fe40000704470 */
[----:B------:R-:W-:Y:S01]  /*0800*/  @P1 IADD3.X R13, R6, R13, RZ, P5, !PT ;  /* 0x0000000d060d1210 */ /* 0x000fe20002ffe4ff */
[----:B------:R-:W-:Y:S01]  /*0810*/  @!P2 IMAD R15, R51, R15, R4 ;  /* 0x0000000f330fa224 */ /* 0x000fe200078e0204 */
[----:B--2---:R-:W-:Y:S01]  /*0820*/  @P1 IADD3 R22, P3, R3, R22, RZ ;  /* 0x0000001603161210 */ /* 0x004fe20007f7e0ff */
[----:B------:R-:W1:Y:S02]  /*0830*/  @!P2 LDC.64 R4, c[0x0][0x228] ;  /* 0x00008a00ff04ab82 */ /* 0x000e640000000a00 */
[----:B------:R2:W5:Y:S01]  /*0840*/  @P1 LDG.E R32, desc[UR14][R12.64] ;  /* 0x0000000e0c201981 */ /* 0x000562000c1e1900 */
[----:B------:R-:W-:Y:S01]  /*0850*/  @!P2 IADD3 R15, R17, R15, RZ ;  /* 0x0000000f110fa210 */ /* 0x000fe20007ffe0ff */
[----:B------:R-:W-:Y:S01]  /*0860*/  HFMA2.MMA R42, -RZ, RZ, 0, 0 ;  /* 0x00000000ff2a7435 */ /* 0x000fe200000001ff */
[----:B------:R-:W-:Y:S01]  /*0870*/  @!P2 SHF.L.U32 R3, R16, 0x1, RZ ;  /* 0x000000011003a819 */ /* 0x000fe200000006ff */
[----:B----4-:R-:W-:Y:S01]  /*0880*/  @!P4 IMAD R14, R24, R20, RZ ;  /* 0x00000014180ec224 */ /* 0x010fe200078e02ff */
[----:B------:R-:W-:-:S02]  /*0890*/  @P1 IADD3.X R23, R6, R23, RZ, P3, !PT ;  /* 0x0000001706171210 */ /* 0x000fc40001ffe4ff */
[----:B------:R-:W-:Y:S01]  /*08a0*/  @!P2 SHF.L.U64.HI R6, R16, 0x1, R15 ;  /* 0x000000011006a819 */ /* 0x000fe2000001020f */
[----:B------:R-:W-:Y:S01]  /*08b0*/  @!P4 IMAD R25, R49, R21, R14 ;  /* 0x000000153119c224 */ /* 0x000fe200078e020e */
[----:B--2---:R-:W2:Y:S01]  /*08c0*/  @!P4 LDC.64 R12, c[0x0][0x230] ;  /* 0x00008c00ff0ccb82 */ /* 0x004ea20000000a00 */
[----:B------:R-:W-:Y:S02]  /*08d0*/  @!P4 MOV R16, R8 ;  /* 0x000000080010c202 */ /* 0x000fe40000000f00 */
[----:B------:R-:W-:Y:S02]  /*08e0*/  CS2R R30, SRZ ;  /* 0x00000000001e7805 */ /* 0x000fe4000001ff00 */
[----:B------:R-:W-:Y:S01]  /*08f0*/  @!P4 MOV R17, R11 ;  /* 0x0000000b0011c202 */ /* 0x000fe20000000f00 */
[----:B------:R-:W-:Y:S01]  /*0900*/  UIMAD.WIDE UR12, UR6, 0x8, UR12 ;  /* 0x00000008060c78a5 */ /* 0x000fe2000f8e020c */
[----:B0-----:R-:W-:Y:S01]  /*0910*/  @!P2 IADD3 R18, P3, R3, R18, RZ ;  /* 0x000000120312a210 */ /* 0x001fe20007f7e0ff */
[----:B------:R-:W5:Y:S01]  /*0920*/  @P1 LDG.E R42, desc[UR14][R22.64] ;  /* 0x0000000e162a1981 */ /* 0x000f62000c1e1900 */
[----:B------:R-:W0:Y:S01]  /*0930*/  @!P4 LDC.64 R14, c[0x0][0x228] ;  /* 0x00008a00ff0ecb82 */ /* 0x000e220000000a00 */
[----:B------:R-:W-:Y:S01]  /*0940*/  @!P4 IMAD.WIDE.U32 R20, R49, R20, R16 ;  /* 0x000000143114c225 */ /* 0x000fe200078e0010 */
[----:B------:R-:W-:-:S02]  /*0950*/  @!P2 IADD3.X R19, R6, R19, RZ, P3, !PT ;  /* 0x000000130613a210 */ /* 0x000fc40001ffe4ff */
[----:B-1----:R-:W-:-:S04]  /*0960*/  @!P2 IADD3 R4, P3, R3, R4, RZ ;  /* 0x000000040304a210 */ /* 0x002fc80007f7e0ff */
[----:B------:R-:W1:Y:S01]  /*0970*/  @!P0 LDC.64 R16, c[0x0][0x288] ;  /* 0x0000a200ff108b82 */ /* 0x000e620000000a00 */
[----:B------:R-:W-:Y:S01]  /*0980*/  @!P2 IADD3.X R5, R6, R5, RZ, P3, !PT ;  /* 0x000000050605a210 */ /* 0x000fe20001ffe4ff */
[----:B------:R-:W5:Y:S01]  /*0990*/  @!P2 LDG.E R33, desc[UR14][R18.64] ;  /* 0x0000000e1221a981 */ /* 0x000f62000c1e1900 */
[----:B------:R-:W-:Y:S02]  /*09a0*/  SHF.R.S32.HI R24, RZ, 0x1f, R47 ;  /* 0x0000001fff187819 */ /* 0x000fe4000001142f */
[----:B------:R-:W-:Y:S01]  /*09b0*/  ISETP.GE.U32.AND P3, PT, R47, UR18, PT ;  /* 0x000000122f007c0c */ /* 0x000fe2000bf66070 */
[----:B------:R3:W5:Y:S01]  /*09c0*/  @!P2 LDG.E R41, desc[UR14][R4.64] ;  /* 0x0000000e0429a981 */ /* 0x000762000c1e1900 */
[----:B------:R-:W-:Y:S02]  /*09d0*/  @!P4 IADD3 R21, R21, R25, RZ ;  /* 0x000000191515c210 */ /* 0x000fe40007ffe0ff */
[----:B------:R-:W-:Y:S02]  /*09e0*/  @!P4 SHF.L.U32 R3, R20, 0x1, RZ ;  /* 0x000000011403c819 */ /* 0x000fe400000006ff */
[----:B------:R-:W-:-:S02]  /*09f0*/  ISETP.GE.AND.EX P3, PT, R24, UR19, PT, P3 ;  /* 0x0000001318007c0c */ /* 0x000fc4000bf66330 */
[----:B------:R-:W-:Y:S02]  /*0a00*/  @!P4 SHF.L.U64.HI R6, R20, 0x1, R21 ;  /* 0x000000011406c819 */ /* 0x000fe40000010215 */
[C---:B--2---:R-:W-:Y:S01]  /*0a10*/  @!P4 IADD3 R12, P5, R3.reuse, R12, RZ ;  /* 0x0000000c030cc210 */ /* 0x044fe20007fbe0ff */
[----:B---3--:R-:W2:Y:S01]  /*0a20*/  @!P0 LDC.64 R4, c[0x0][0x230] ;  /* 0x00008c00ff048b82 */ /* 0x008ea20000000a00 */
[----:B------:R-:W-:Y:S02]  /*0a30*/  ISETP.GT.U32.OR P3, PT, R0, 0x22f, P3 ;  /* 0x0000022f0000780c */ /* 0x000fe40001f64470 */
[----:B------:R-:W-:Y:S02]  /*0a40*/  @!P4 IADD3.X R13, R6, R13, RZ, P5, !PT ;  /* 0x0000000d060dc210 */ /* 0x000fe40002ffe4ff */
[----:B0-----:R-:W-:-:S03]  /*0a50*/  @!P4 IADD3 R14, P2, R3, R14, RZ ;  /* 0x0000000e030ec210 */ /* 0x001fc60007f5e0ff */
[----:B------:R-:W0:Y:S01]  /*0a60*/  @!P0 LDC.64 R20, c[0x0][0x228] ;  /* 0x00008a00ff148b82 */ /* 0x000e220000000a00 */
[----:B------:R-:W-:Y:S01]  /*0a70*/  SHF.R.S32.HI R28, RZ, 0x1f, R46 ;  /* 0x0000001fff1c7819 */ /* 0x000fe2000001142e */
[----:B------:R3:W5:Y:S01]  /*0a80*/  @!P4 LDG.E R30, desc[UR14][R12.64] ;  /* 0x0000000e0c1ec981 */ /* 0x000762000c1e1900 */
[----:B------:R-:W-:Y:S01]  /*0a90*/  ISETP.GE.U32.AND P5, PT, R46, UR18, PT ;  /* 0x000000122e007c0c */ /* 0x000fe2000bfa6070 */
[----:B-1----:R-:W-:Y:S01]  /*0aa0*/  @!P0 IMAD R3, R26, R16, RZ ;  /* 0x000000101a038224 */ /* 0x002fe200078e02ff */
[----:B------:R-:W-:Y:S02]  /*0ab0*/  @!P4 IADD3.X R15, R6, R15, RZ, P2, !PT ;  /* 0x0000000f060fc210 */ /* 0x000fe400017fe4ff */
[----:B------:R-:W-:Y:S01]  /*0ac0*/  ISETP.GE.AND.EX P2, PT, R28, UR19, PT, P5 ;  /* 0x000000131c007c0c */ /* 0x000fe2000bf46350 */
[----:B------:R-:W1:Y:S01]  /*0ad0*/  @!P3 LDC.64 R26, c[0x0][0x288] ;  /* 0x0000a200ff1abb82 */ /* 0x000e620000000a00 */
[----:B------:R-:W-:Y:S02]  /*0ae0*/  @!P0 MOV R18, R8 ;  /* 0x0000000800128202 */ /* 0x000fe40000000f00 */
[----:B------:R-:W-:-:S02]  /*0af0*/  @!P0 MOV R19, R11 ;  /* 0x0000000b00138202 */ /* 0x000fc40000000f00 */
[----:B---3--:R-:W-:Y:S02]  /*0b00*/  MOV R12, UR12 ;  /* 0x0000000c000c7c02 */ /* 0x008fe40008000f00 */
[----:B------:R-:W-:Y:S01]  /*0b10*/  MOV R13, UR13 ;  /* 0x0000000d000d7c02 */ /* 0x000fe20008000f00 */
[----:B------:R-:W-:Y:S01]  /*0b20*/  @!P0 IMAD R3, R48, R17, R3 ;  /* 0x0000001130038224 */ /* 0x000fe200078e0203 */
[----:B------:R-:W-:Y:S01]  /*0b30*/  ISETP.GT.U32.OR P2, PT, R0, 0x22f, P2 ;  /* 0x0000022f0000780c */ /* 0x000fe20001744470 */
[----:B------:R-:W-:Y:S01]  /*0b40*/  @!P0 IMAD.WIDE.U32 R16, R48, R16, R18 ;  /* 0x0000001030108225 */ /* 0x000fe200078e0012 */
[----:B------:R3:W5:Y:S01]  /*0b50*/  @!P4 LDG.E R40, desc[UR14][R14.64] ;  /* 0x0000000e0e28c981 */ /* 0x000762000c1e1900 */
[----:B------:R-:W-:-:S03]  /*0b60*/  SHF.R.S32.HI R29, RZ, 0x1f, R45 ;  /* 0x0000001fff1d7819 */ /* 0x000fc6000001142d */
[----:B------:R-:W4:Y:S01]  /*0b70*/  LDG.E.64 R12, desc[UR14][R12.64] ;  /* 0x0000000e0c0c7981 */ /* 0x000f22000c1e1b00 */
[----:B------:R-:W-:Y:S02]  /*0b80*/  ISETP.GE.U32.AND P4, PT, R45, UR18, PT ;  /* 0x000000122d007c0c */ /* 0x000fe4000bf86070 */
[----:B------:R-:W-:Y:S02]  /*0b90*/  @!P0 IADD3 R3, R17, R3, RZ ;  /* 0x0000000311038210 */ /* 0x000fe40007ffe0ff */
[C---:B------:R-:W-:Y:S01]  /*0ba0*/  @!P0 SHF.L.U32 R17, R16.reuse, 0x1, RZ ;  /* 0x0000000110118819 */ /* 0x040fe200000006ff */
[----:B---3--:R-:W3:Y:S01]  /*0bb0*/  @!P3 LDC.64 R14, c[0x0][0x228] ;  /* 0x00008a00ff0ebb82 */ /* 0x008ee20000000a00 */
[----:B------:R-:W-:Y:S02]  /*0bc0*/  ISETP.GE.AND.EX P4, PT, R29, UR19, PT, P4 ;  /* 0x000000131d007c0c */ /* 0x000fe4000bf86340 */
[----:B------:R-:W-:Y:S02]  /*0bd0*/  @!P0 SHF.L.U64.HI R3, R16, 0x1, R3 ;  /* 0x0000000110038819 */ /* 0x000fe40000010203 */
[----:B--2---:R-:W-:-:S02]  /*0be0*/  @!P0 IADD3 R4, P5, R17, R4, RZ ;  /* 0x0000000411048210 */ /* 0x004fc40007fbe0ff */
[----:B0-----:R-:W-:Y:S01]  /*0bf0*/  @!P0 IADD3 R20, P6, R17, R20, RZ ;  /* 0x0000001411148210 */ /* 0x001fe20007fde0ff */
[----:B------:R-:W0:Y:S01]  /*0c00*/  @!P2 LDC.64 R18, c[0x0][0x288] ;  /* 0x0000a200ff12ab82 */ /* 0x000e220000000a00 */
[----:B------:R-:W-:Y:S02]  /*0c10*/  ISETP.GT.U32.OR P4, PT, R0, 0x22f, P4 ;  /* 0x0000022f0000780c */ /* 0x000fe40002784470 */
[----:B------:R-:W-:-:S05]  /*0c20*/  @!P0 IADD3.X R5, R3, R5, RZ, P5, !PT ;  /* 0x0000000503058210 */ /* 0x000fca0002ffe4ff */
[----:B------:R-:W2:Y:S01]  /*0c30*/  @!P3 LDC.64 R16, c[0x0][0x230] ;  /* 0x00008c00ff10bb82 */ /* 0x000ea20000000a00 */
[----:B------:R1:W5:Y:S02]  /*0c40*/  @!P0 LDG.E R31, desc[UR14][R4.64] ;  /* 0x0000000e041f8981 */ /* 0x000364000c1e1900 */
[----:B-1----:R-:W-:Y:S01]  /*0c50*/  @!P3 IMAD R6, R24, R26, RZ ;  /* 0x0000001a1806b224 */ /* 0x002fe200078e02ff */
[----:B------:R-:W-:Y:S02]  /*0c60*/  SHF.R.S32.HI R34, RZ, 0x1f, R50 ;  /* 0x0000001fff227819 */ /* 0x000fe40000011432 */
[----:B------:R-:W-:Y:S02]  /*0c70*/  ISETP.GE.U32.AND P5, PT, R50, UR18, PT ;  /* 0x0000001232007c0c */ /* 0x000fe4000bfa6070 */
[----:B------:R-:W-:Y:S01]  /*0c80*/  @!P0 IADD3.X R21, R3, R21, RZ, P6, !PT ;  /* 0x0000001503158210 */ /* 0x000fe200037fe4ff */
[----:B------:R-:W1:Y:S01]  /*0c90*/  @!P4 LDC.64 R24, c[0x0][0x288] ;  /* 0x0000a200ff18cb82 */ /* 0x000e620000000a00 */
[----:B------:R-:W-:-:S02]  /*0ca0*/  @!P3 MOV R4, R8 ;  /* 0x000000080004b202 */ /* 0x000fc40000000f00 */
[----:B------:R-:W-:Y:S01]  /*0cb0*/  @!P3 MOV R5, R11 ;  /* 0x0000000b0005b202 */ /* 0x000fe20000000f00 */
[----:B------:R-:W-:Y:S01]  /*0cc0*/  @!P3 IMAD R3, R47, R27, R6 ;  /* 0x0000001b2f03b224 */ /* 0x000fe200078e0206 */
[----:B------:R-:W-:-:S03]  /*0cd0*/  ISETP.GE.AND.EX P5, PT, R34, UR19, PT, P5 ;  /* 0x0000001322007c0c */ /* 0x000fc6000bfa6350 */
[----:B------:R-:W1:Y:S01]  /*0ce0*/  @!P2 LDC.64 R22, c[0x0][0x228] ;  /* 0x00008a00ff16ab82 */ /* 0x000e620000000a00 */
[----:B------:R-:W-:Y:S01]  /*0cf0*/  @!P3 IMAD.WIDE.U32 R26, R47, R26, R4 ;  /* 0x0000001a2f1ab225 */ /* 0x000fe200078e0004 */
[----:B------:R-:W-:-:S06]  /*0d00*/  CS2R R38, SRZ ;  /* 0x0000000000267805 */ /* 0x000fcc000001ff00 */
[----:B------:R-:W1:Y:S01]  /*0d10*/  @!P2 LDC.64 R4, c[0x0][0x230] ;  /* 0x00008c00ff04ab82 */ /* 0x000e620000000a00 */
[----:B------:R-:W-:Y:S01]  /*0d20*/  @!P3 IADD3 R27, R27, R3, RZ ;  /* 0x000000031b1bb210 */ /* 0x000fe20007ffe0ff */
[----:B------:R3:W5:Y:S01]  /*0d30*/  @!P0 LDG.E R39, desc[UR14][R20.64] ;  /* 0x0000000e14278981 */ /* 0x000762000c1e1900 */
[----:B------:R-:W-:Y:S02]  /*0d40*/  ISETP.GT.U32.OR P5, PT, R0, 0x22f, P5 ;  /* 0x0000022f0000780c */ /* 0x000fe40002fa4470 */
[----:B------:R-:W-:Y:S01]  /*0d50*/  @!P3 SHF.L.U32 R3, R26, 0x1, RZ ;  /* 0x000000011a03b819 */ /* 0x000fe200000006ff */
[----:B0-----:R-:W-:Y:S01]  /*0d60*/  @!P2 IMAD R6, R28, R18, RZ ;  /* 0x000000121c06a224 */ /* 0x001fe200078e02ff */
[----:B------:R-:W-:Y:S01]  /*0d70*/  @!P3 SHF.L.U64.HI R26, R26, 0x1, R27 ;  /* 0x000000011a1ab819 */ /* 0x000fe2000001021b */
[----:B------:R-:W-:Y:S01]  /*0d80*/  HFMA2.MMA R28, -RZ, RZ, 0, 0 ;  /* 0x00000000ff1c7435 */ /* 0x000fe200000001ff */
[----:B--2---:R-:W-:Y:S02]  /*0d90*/  @!P3 IADD3 R16, P0, R3, R16, RZ ;  /* 0x000000100310b210 */ /* 0x004fe40007f1e0ff */
[----:B---3--:R-:W-:-:S02]  /*0da0*/  @!P2 MOV R20, R8 ;  /* 0x000000080014a202 */ /* 0x008fc40000000f00 */
[----:B------:R-:W-:Y:S01]  /*0db0*/  @!P2 MOV R21, R11 ;  /* 0x0000000b0015a202 */ /* 0x000fe20000000f00 */
[----:B------:R-:W-:Y:S01]  /*0dc0*/  @!P2 IMAD R6, R46, R19, R6 ;  /* 0x000000132e06a224 */ /* 0x000fe200078e0206 */
[----:B------:R-:W-:Y:S02]  /*0dd0*/  @!P3 IADD3.X R17, R26, R17, RZ, P0, !PT ;  /* 0x000000111a11b210 */ /* 0x000fe400007fe4ff */
[----:B------:R-:W-:Y:S01]  /*0de0*/  @!P3 IADD3 R14, P0, R3, R14, RZ ;  /* 0x0000000e030eb210 */ /* 0x000fe20007f1e0ff */
[----:B------:R-:W-:Y:S02]  /*0df0*/  @!P2 IMAD.WIDE.U32 R18, R46, R18, R20 ;  /* 0x000000122e12a225 */ /* 0x000fe400078e0014 */
[----:B------:R-:W0:Y:S01]  /*0e00*/  @!P5 LDC.64 R20, c[0x0][0x288] ;  /* 0x0000a200ff14db82 */ /* 0x000e220000000a00 */
[----:B------:R-:W-:Y:S01]  /*0e10*/  @!P3 IADD3.X R15, R26, R15, RZ, P0, !PT ;  /* 0x0000000f1a0fb210 */ /* 0x000fe200007fe4ff */
[----:B------:R2:W5:Y:S01]  /*0e20*/  @!P3 LDG.E R28, desc[UR14][R16.64] ;  /* 0x0000000e101cb981 */ /* 0x000562000c1e1900 */
[----:B------:R-:W-:-:S02]  /*0e30*/  @!P2 IADD3 R3, R19, R6, RZ ;  /* 0x000000061303a210 */ /* 0x000fc40007ffe0ff */
[----:B------:R-:W-:Y:S01]  /*0e40*/  @!P2 SHF.L.U32 R6, R18, 0x1, RZ ;  /* 0x000000011206a819 */ /* 0x000fe200000006ff */
[----:B------:R3:W5:Y:S03]  /*0e50*/  @!P3 LDG.E R38, desc[UR14][R14.64] ;  /* 0x0000000e0e26b981 */ /* 0x000766000c1e1900 */
[C---:B-1----:R-:W-:Y:S01]  /*0e60*/  @!P2 IADD3 R4, P0, R6.reuse, R4, RZ ;  /* 0x000000040604a210 */ /* 0x042fe20007f1e0ff */
[----:B--2---:R-:W-:Y:S01]  /*0e70*/  @!P4 IMAD R16, R29, R24, RZ ;  /* 0x000000181d10c224 */ /* 0x004fe200078e02ff */
[----:B------:R-:W-:Y:S02]  /*0e80*/  @!P2 IADD3 R22, P3, R6, R22, RZ ;  /* 0x000000160616a210 */ /* 0x000fe40007f7e0ff */
[----:B------:R-:W-:Y:S01]  /*0e90*/  @!P4 MOV R17, R11 ;  /* 0x0000000b0011c202 */ /* 0x000fe20000000f00 */
[----:B------:R-:W-:Y:S01]  /*0ea0*/  @!P4 IMAD R6, R45, R25, R16 ;  /* 0x000000192d06c224 */ /* 0x000fe200078e0210 */
[----:B------:R-:W-:Y:S01]  /*0eb0*/  @!P4 MOV R16, R8 ;  /* 0x000000080010c202 */ /* 0x000fe20000000f00 */
[----:B---3--:R-:W1:Y:S01]  /*0ec0*/  @!P4 LDC.64 R14, c[0x0][0x228] ;  /* 0x00008a00ff0ecb82 */ /* 0x008e620000000a00 */
[----:B------:R-:W-:-:S03]  /*0ed0*/  @!P2 SHF.L.U64.HI R3, R18, 0x1, R3 ;  /* 0x000000011203a819 */ /* 0x000fc60000010203 */
[----:B------:R-:W-:-:S04]  /*0ee0*/  @!P4 IMAD.WIDE.U32 R24, R45, R24, R16 ;  /* 0x000000182d18c225 */ /* 0x000fc800078e0010 */
[----:B------:R-:W2:Y:S01]  /*0ef0*/  @!P4 LDC.64 R18, c[0x0][0x230] ;  /* 0x00008c00ff12cb82 */ /* 0x000ea20000000a00 */
[----:B------:R-:W-:-:S07]  /*0f00*/  @!P4 IADD3 R6, R25, R6, RZ ;  /* 0x000000061906c210 */ /* 0x000fce0007ffe0ff */
[----:B------:R-:W3:Y:S01]  /*0f10*/  @!P5 LDC.64 R16, c[0x0][0x230] ;  /* 0x00008c00ff10db82 */ /* 0x000ee20000000a00 */
[C---:B------:R-:W-:Y:S02]  /*0f20*/  @!P2 IADD3.X R5, R3.reuse, R5, RZ, P0, !PT ;  /* 0x000000050305a210 */ /* 0x040fe400007fe4ff */
[----:B------:R-:W-:Y:S01]  /*0f30*/  @!P2 IADD3.X R23, R3, R23, RZ, P3, !PT ;  /* 0x000000170317a210 */ /* 0x000fe20001ffe4ff */
[----:B------:R-:W-:Y:S01]  /*0f40*/  HFMA2.MMA R37, -RZ, RZ, 0, 0 ;  /* 0x00000000ff257435 */ /* 0x000fe200000001ff */
[----:B------:R-:W-:Y:S01]  /*0f50*/  @!P4 SHF.L.U64.HI R3, R24, 0x1, R6 ;  /* 0x000000011803c819 */ /* 0x000fe20000010206 */
[----:B0-----:R-:W-:Y:S01]  /*0f60*/  @!P5 IMAD R26, R34, R20, RZ ;  /* 0x00000014221ad224 */ /* 0x001fe200078e02ff */
[----:B------:R-:W-:Y:S02]  /*0f70*/  @!P4 SHF.L.U32 R6, R24, 0x1, RZ ;  /* 0x000000011806c819 */ /* 0x000fe400000006ff */
[----:B------:R-:W-:Y:S02]  /*0f80*/  @!P5 MOV R24, R8 ;  /* 0x000000080018d202 */ /* 0x000fe40000000f00 */
[----:B------:R-:W-:Y:S01]  /*0f90*/  @!P5 MOV R25, R11 ;  /* 0x0000000b0019d202 */ /* 0x000fe20000000f00 */
[C---:B------:R-:W-:Y:S01]  /*0fa0*/  @!P5 IMAD R26, R50.reuse, R21, R26 ;  /* 0x00000015321ad224 */ /* 0x040fe200078e021a */
[----:B------:R-:W-:Y:S01]  /*0fb0*/  MOV R29, RZ ;  /* 0x000000ff001d7202 */ /* 0x000fe20000000f00 */
[----:B------:R0:W5:Y:S01]  /*0fc0*/  @!P2 LDG.E R37, desc[UR14][R22.64] ;  /* 0x0000000e1625a981 */ /* 0x000162000c1e1900 */
[----:B------:R-:W-:Y:S01]  /*0fd0*/  @!P5 IMAD.WIDE.U32 R20, R50, R20, R24 ;  /* 0x000000143214d225 */ /* 0x000fe200078e0018 */
[----:B--2---:R-:W-:-:S03]  /*0fe0*/  @!P4 IADD3 R18, P0, R6, R18, RZ ;  /* 0x000000120612c210 */ /* 0x004fc60007f1e0ff */
[----:B------:R2:W5:Y:S01]  /*0ff0*/  @!P2 LDG.E R29, desc[UR14][R4.64] ;  /* 0x0000000e041da981 */ /* 0x000562000c1e1900 */
[----:B0-----:R-:W-:Y:S02]  /*1000*/  @!P5 IADD3 R22, R21, R26, RZ ;  /* 0x0000001a1516d210 */ /* 0x001fe40007ffe0ff */
[----:B------:R-:W-:Y:S02]  /*1010*/  @!P5 SHF.L.U32 R21, R20, 0x1, RZ ;  /* 0x000000011415d819 */ /* 0x000fe400000006ff */
[----:B------:R-:W-:Y:S02]  /*1020*/  @!P4 IADD3.X R19, R3, R19, RZ, P0, !PT ;  /* 0x000000130313c210 */ /* 0x000fe400007fe4ff */
[----:B------:R-:W-:Y:S02]  /*1030*/  CS2R R34, SRZ ;  /* 0x0000000000227805 */ /* 0x000fe4000001ff00 */
[----:B-1----:R-:W-:Y:S01]  /*1040*/  @!P4 IADD3 R14, P0, R6, R14, RZ ;  /* 0x0000000e060ec210 */ /* 0x002fe20007f1e0ff */
[----:B--2---:R-:W0:Y:S01]  /*1050*/  @!P5 LDC.64 R4, c[0x0][0x228] ;  /* 0x00008a00ff04db82 */ /* 0x004e220000000a00 */
[----:B------:R-:W-:-:S02]  /*1060*/  @!P5 SHF.L.U64.HI R20, R20, 0x1, R22 ;  /* 0x000000011414d819 */ /* 0x000fc40000010216 */
[----:B---3--:R-:W-:Y:S02]  /*1070*/  @!P5 IADD3 R16, P2, R21, R16, RZ ;  /* 0x000000101510d210 */ /* 0x008fe40007f5e0ff */
[----:B------:R-:W-:Y:S02]  /*1080*/  CS2R R26, SRZ ;  /* 0x00000000001a7805 */ /* 0x000fe4000001ff00 */
[----:B------:R-:W-:Y:S02]  /*1090*/  @!P4 IADD3.X R15, R3, R15, RZ, P0, !PT ;  /* 0x0000000f030fc210 */ /* 0x000fe400007fe4ff */
[----:B------:R-:W-:Y:S02]  /*10a0*/  @!P5 IADD3.X R17, R20, R17, RZ, P2, !PT ;  /* 0x000000111411d210 */ /* 0x000fe400017fe4ff */
[----:B------:R-:W5:Y:S04]  /*10b0*/  @!P4 LDG.E R26, desc[UR14][R18.64] ;  /* 0x0000000e121ac981 */ /* 0x000f68000c1e1900 */
[----:B------:R-:W5:Y:S04]  /*10c0*/  @!P4 LDG.E R35, desc[UR14][R14.64] ;  /* 0x0000000e0e23c981 */ /* 0x000f68000c1e1900 */
[----:B------:R-:W5:Y:S01]  /*10d0*/  @!P5 LDG.E R27, desc[UR14][R16.64] ;  /* 0x0000000e101bd981 */ /* 0x000f62000c1e1900 */
[----:B0-----:R-:W-:Y:S01]  /*10e0*/  @!P5 IADD3 R4, P3, R21, R4, RZ ;  /* 0x000000041504d210 */ /* 0x001fe20007f7e0ff */
[----:B------:R-:W-:-:S03]  /*10f0*/  UMOV UR13, 0x3f800000 ;  /* 0x3f800000000d7882 */ /* 0x000fc60000000000 */
[----:B------:R-:W-:Y:S01]  /*1100*/  @!P5 IADD3.X R5, R20, R5, RZ, P3, !PT ;  /* 0x000000051405d210 */ /* 0x000fe20001ffe4ff */
[----:B------:R-:W-:Y:S01]  /*1110*/  BSSY B0, `(.L_x_1420) ;  /* 0x0000022000007945 */ /* 0x000fe20003800000 */
[----:B------:R-:W-:-:S03]  /*1120*/  HFMA2.MMA R3, -RZ, RZ, 0, 0 ;  /* 0x00000000ff037435 */ /* 0x000fc600000001ff */
        /* <DEDUP_REMOVED lines=11> */
[----:B------:R-:W-:Y:S02]  /*11e0*/  MOV R6, RZ ;  /* 0x000000ff00067202 */ /* 0x000fe40000000f00 */
        /* <DEDUP_REMOVED lines=8> */
[----:B------:R-:W1:Y:S02]  /*1270*/  @P0 LDC.64 R12, c[0x0][0x240] ;  /* 0x00009000ff0c0b82 */ /* 0x000e640000000a00 */
[----:B-1----:R-:W-:-:S04]  /*1280*/  @P0 LEA R12, P2, R7, R12, 0x1 ;  /* 0x0000000c070c0211 */ /* 0x002fc800078408ff */
[C---:B------:R-:W-:Y:S01]  /*1290*/  @P0 LEA.HI.X R13, R7.reuse, R13, R6, 0x1, P2 ;  /* 0x0000000d070d0211 */ /* 0x040fe200010f0c06 */
[----:B0-----:R-:W-:-:S04]  /*12a0*/  IMAD.WIDE R6, R7, 0x2, R14 ;  /* 0x0000000207067825 */ /* 0x001fc800078e020e */
[----:B------:R-:W2:Y:S04]  /*12b0*/  @P0 LDG.E.U16 R16, desc[UR14][R12.64] ;  /* 0x0000000e0c100981 */ /* 0x000ea8000c1e1500 */
[----:B------:R-:W3:Y:S04]  /*12c0*/  @P0 LDG.E.U16 R15, desc[UR14][R12.64+0x2] ;  /* 0x0000020e0c0f0981 */ /* 0x000ee8000c1e1500 */
[----:B------:R-:W4:Y:S04]  /*12d0*/  LDG.E.U16 R3, desc[UR14][R6.64] ;  /* 0x0000000e06037981 */ /* 0x000f28000c1e1500 */
[----:B------:R-:W4:Y:S01]  /*12e0*/  LDG.E.U16 R14, desc[UR14][R6.64+0x2] ;  /* 0x0000020e060e7981 */ /* 0x000f22000c1e1500 */
[----:B--2---:R-:W-:-:S02]  /*12f0*/  @P0 SHF.L.U32 R4, R16, 0x10, RZ ;  /* 0x0000001010040819 */ /* 0x004fc400000006ff */
[----:B---3--:R-:W-:Y:S02]  /*1300*/  @P0 SHF.L.U32 R5, R15, 0x10, RZ ;  /* 0x000000100f050819 */ /* 0x008fe400000006ff */
[----:B----4-:R-:W-:Y:S02]  /*1310*/  SHF.L.U32 R3, R3, 0x10, RZ ;  /* 0x0000001003037819 */ /* 0x010fe400000006ff */
[----:B------:R-:W-:-:S07]  /*1320*/  SHF.L.U32 R6, R14, 0x10, RZ ;  /* 0x000000100e067819 */ /* 0x000fce00000006ff */
.L_x_1421:
[----:B------:R-:W-:Y:S05]  /*1330*/  BSYNC B0 ;  /* 0x0000000000007941 */ /* 0x000fea0003800000 */
.L_x_1420:
[----:B------:R-:W-:Y:S01]  /*1340*/  ISETP.NE.AND P5, PT, RZ, UR17, PT ;  /* 0x00000011ff007c0c */ /* 0x000fe2000bfa5270 */
[--C-:B-----5:R-:W-:Y:S02]  /*1350*/  HADD2.F32 R20, -RZ, R32.reuse.H0_H0 ;  /* 0x20000020ff147230 */ /* 0x120fe40000004100 */
[----:B------:R-:W-:Y:S02]  /*1360*/  HADD2.F32 R13, -RZ, R32.H1_H1 ;  /* 0x30000020ff0d7230 */ /* 0x000fe40000004100 */
        /* <DEDUP_REMOVED lines=31> */
.L_x_1422:
        /* <DEDUP_REMOVED lines=26> */
.L_x_1423:
        /* <DEDUP_REMOVED lines=42> */
.L_x_1424:
        /* <DEDUP_REMOVED lines=37> */
.L_x_1425:
        /* <DEDUP_REMOVED lines=37> */
.L_x_1426:
        /* <DEDUP_REMOVED lines=37> */
.L_x_1427:
        /* <DEDUP_REMOVED lines=37> */
.L_x_1428:
[----:B------:R-:W-:Y:S01]  /*22e0*/  FMUL.FTZ R20, R23, R3 ;  /* 0x0000000317147220 */ /* 0x000fe20000410000 */
[----:B------:R-:W-:Y:S01]  /*22f0*/  FFMA.FTZ R7, R18, R23, R7 ;  /* 0x0000001712077223 */ /* 0x000fe20000010007 */
[----:B------:R-:W-:Y:S01]  /*2300*/  FADD.FTZ R19, R12, R23 ;  /* 0x000000170c137221 */ /* 0x000fe20000010000 */
[--C-:B------:R-:W-:Y:S02]  /*2310*/  HADD2.F32 R12, -RZ, R27.reuse.H0_H0 ;  /* 0x2000001bff0c7230 */ /* 0x100fe40000004100 */
[----:B------:R-:W-:Y:S01]  /*2320*/  FFMA.FTZ R18, R18, R20, R16 ;  /* 0x0000001412127223 */ /* 0x000fe20000010010 */
[----:B------:R-:W-:Y:S02]  /*2330*/  HADD2.F32 R16, -RZ, R27.H1_H1 ;  /* 0x3000001bff107230 */ /* 0x000fe40000004100 */
[----:B------:R-:W-:Y:S01]  /*2340*/  FMUL.FTZ R21, R22, R6 ;  /* 0x0000000616157220 */ /* 0x000fe20000410000 */
[----:B------:R-:W-:Y:S01]  /*2350*/  FADD.FTZ R15, R15, R20 ;  /* 0x000000140f0f7221 */ /* 0x000fe20000010000 */
[----:B------:R-:W-:Y:S01]  /*2360*/  FADD.FTZ R12, R12, -UR20 ;  /* 0x800000140c0c7e21 */ /* 0x000fe20008010000 */
[----:B------:R-:W-:Y:S01]  /*2370*/  FADD.FTZ R16, R16, -UR20 ;  /* 0x8000001410107e21 */ /* 0x000fe20008010000 */
        /* <DEDUP_REMOVED lines=25> */
.L_x_1429:
[----:B------:R-:W-:Y:S01]  /*2510*/  FMUL.FTZ R23, R18, R3 ;  /* 0x0000000312177220 */ /* 0x000fe20000410000 */
[----:B------:R-:W-:Y:S01]  /*2520*/  ISETP.GT.AND P0, PT, R0, 0x21f, PT ;  /* 0x0000021f0000780c */ /* 0x000fe20003f04270 */
[----:B------:R-:W-:Y:S01]  /*2530*/  FFMA.FTZ R17, R17, R22, R13 ;  /* 0x0000001611117223 */ /* 0x000fe2000001000d */
[----:B------:R-:W0:Y:S01]  /*2540*/  S2R R43, SR_CgaCtaId ;  /* 0x00000000002b7919 */ /* 0x000e220000008800 */
[C---:B------:R-:W-:Y:S01]  /*2550*/  FFMA.FTZ R24, R12.reuse, R23, R20 ;  /* 0x000000170c187223 */ /* 0x040fe20000010014 */
[----:B------:R-:W-:Y:S01]  /*2560*/  FADD.FTZ R23, R21, R23 ;  /* 0x0000001715177221 */ /* 0x000fe20000010000 */
[----:B------:R-:W-:Y:S01]  /*2570*/  FMUL.FTZ R21, R15, R6 ;  /* 0x000000060f157220 */ /* 0x000fe20000410000 */
[----:B------:R-:W-:Y:S01]  /*2580*/  MOV R20, 0xffffffe0 ;  /* 0xffffffe000147802 */ /* 0x000fe20000000f00 */
[----:B------:R-:W-:Y:S01]  /*2590*/  FFMA.FTZ R12, R12, R18, R7 ;  /* 0x000000120c0c7223 */ /* 0x000fe20000010007 */
[----:B------:R-:W-:Y:S01]  /*25a0*/  ISETP.NE.AND P2, PT, R0, RZ, PT ;  /* 0x000000ff0000720c */ /* 0x000fe20003f45270 */
[----:B------:R-:W-:Y:S01]  /*25b0*/  FADD.FTZ R25, R21, R23 ;  /* 0x0000001715197221 */ /* 0x000fe20000010000 */
[----:B------:R-:W-:Y:S01]  /*25c0*/  FFMA.FTZ R24, R16, R21, R24 ;  /* 0x0000001510187223 */ /* 0x000fe20000010018 */
[----:B------:R-:W1:Y:S01]  /*25d0*/  S2R R23, SR_LANEID ;  /* 0x0000000000177919 */ /* 0x000e620000000000 */
[----:B------:R-:W-:-:S02]  /*25e0*/  IMAD R20, R52, R20, 0x22f ;  /* 0x0000022f34147424 */ /* 0x000fc400078e0214 */
[----:B------:R-:W-:Y:S01]  /*25f0*/  FADD.FTZ R22, R14, R22 ;  /* 0x000000160e167221 */ /* 0x000fe20000010000 */
[----:B------:R-:W-:Y:S01]  /*2600*/  FADD.FTZ R14, R19, R18 ;  /* 0x00000012130e7221 */ /* 0x000fe20000010000 */
[----:B------:R-:W-:Y:S01]  /*2610*/  BSSY B0, `(.L_x_1430) ;  /* 0x0000059000007945 */ /* 0x000fe20003800000 */
[----:B------:R-:W-:Y:S02]  /*2620*/  ISETP.GT.U32.AND P4, PT, R0, 0x22, PT ;  /* 0x000000220000780c */ /* 0x000fe40003f84070 */
[----:B------:R-:W-:-:S05]  /*2630*/  SEL R20, R20, 0x1f, P0 ;  /* 0x0000001f14147807 */ /* 0x000fca0000000000 */
[----:B------:R-:W2:Y:S04]  /*2640*/  SHFL.DOWN PT, R13, R25, 0x1, R20 ;  /* 0x08200000190d7989 */ /* 0x000ea800000e0014 */
[----:B------:R-:W3:Y:S01]  /*2650*/  SHFL.DOWN PT, R21, R24, 0x1, R20 ;  /* 0x0820000018157989 */ /* 0x000ee200000e0014 */
[C---:B-1----:R-:W-:Y:S02]  /*2660*/  ISETP.GE.AND P0, PT, R23.reuse, R20, PT ;  /* 0x000000141700720c */ /* 0x042fe40003f06270 */
[----:B------:R-:W-:-:S11]  /*2670*/  ISETP.NE.AND P3, PT, R23, RZ, PT ;  /* 0x000000ff1700720c */ /* 0x000fd60003f65270 */
[----:B--2---:R-:W-:Y:S01]  /*2680*/  @!P0 FADD.FTZ R25, R25, R13 ;  /* 0x0000000d19198221 */ /* 0x004fe20000010000 */
[----:B------:R-:W-:Y:S01]  /*2690*/  IADD3 R13, R23, 0x2, RZ ;  /* 0x00000002170d7810 */ /* 0x000fe20007ffe0ff */
[----:B---3--:R-:W-:-:S03]  /*26a0*/  @!P0 FADD.FTZ R24, R24, R21 ;  /* 0x0000001518188221 */ /* 0x008fc60000010000 */
        /* <DEDUP_REMOVED lines=22> */
[----:B------:R-:W-:Y:S01]  /*2810*/  FFMA.FTZ R13, R16, R15, R17 ;  /* 0x0000000f100d7223 */ /* 0x000fe20000010011 */
[----:B------:R-:W-:Y:S01]  /*2820*/  MOV R16, 0x400 ;  /* 0x0000040000107802 */ /* 0x000fe20000000f00 */
[----:B------:R-:W-:Y:S01]  /*2830*/  FADD.FTZ R15, R22, R15 ;  /* 0x0000000f160f7221 */ /* 0x000fe20000010000 */
[----:B--2---:R-:W-:-:S02]  /*2840*/  @!P0 FADD.FTZ R25, R25, R20 ;  /* 0x0000001419198221 */ /* 0x004fc40000010000 */
[----:B------:R-:W-:Y:S02]  /*2850*/  IADD3 R7, R16, 0xc0, RZ ;  /* 0x000000c010077810 */ /* 0x000fe40007ffe0ff */
[C---:B0-----:R-:W-:Y:S02]  /*2860*/  @!P3 LEA R17, R43.reuse, R16, 0x18 ;  /* 0x000000102b11b211 */ /* 0x041fe400078ec0ff */
[----:B------:R-:W-:Y:S02]  /*2870*/  LEA R7, R43, R7, 0x18 ;  /* 0x000000072b077211 */ /* 0x000fe400078ec0ff */
[----:B------:R-:W-:Y:S02]  /*2880*/  @!P3 LEA R17, R52, R17, 0x3 ;  /* 0x000000113411b211 */ /* 0x000fe400078e18ff */
[----:B------:R-:W-:-:S05]  /*2890*/  LEA R7, R0, R7, 0x4 ;  /* 0x0000000700077211 */ /* 0x000fca00078e20ff */
[----:B------:R0:W-:Y:S04]  /*28a0*/  STS.128 [R7], R12 ;  /* 0x0000000c07007388 */ /* 0x0001e80000000c00 */
        /* <DEDUP_REMOVED lines=47> */
.L_x_1431:
[----:B------:R-:W-:Y:S05]  /*2ba0*/  BSYNC B0 ;  /* 0x0000000000007941 */ /* 0x000fea0003800000 */
.L_x_1430:
[----:B------:R-:W-:Y:S06]  /*2bb0*/  BAR.SYNC.DEFER_BLOCKING 0x0 ;  /* 0x0000000000007b1d */ /* 0x000fec0000010000 */
[----:B------:R-:W-:Y:S04]  /*2bc0*/  BSSY B0, `(.L_x_1432) ;  /* 0x000004d000007945 */ /* 0x000fe80003800000 */
[----:B------:R-:W-:Y:S05]  /*2bd0*/  @P4 BRA `(.L_x_1433) ;  /* 0x00000004002c4947 */ /* 0x000fea0003800000 */
[----:B0-----:R-:W0:Y:S04]  /*2be0*/  LDS.128 R16, [R7+0x230] ;  /* 0x0002300007107984 */ /* 0x001e280000000c00 */
        /* <DEDUP_REMOVED lines=74> */
.L_x_1433:
[----:B------:R-:W-:Y:S05]  /*3090*/  BSYNC B0 ;  /* 0x0000000000007941 */ /* 0x000fea0003800000 */
.L_x_1432:
[----:B0-----:R-:W0:Y:S01]  /*30a0*/  LDC R7, c[0x0][0xc] ;  /* 0x00000300ff077b82 */ /* 0x001e220000000800 */
        /* <DEDUP_REMOVED lines=19> */
.L_x_1435:
[----:B------:R-:W-:Y:S05]  /*31e0*/  BSYNC B0 ;  /* 0x0000000000007941 */ /* 0x000fea0003800000 */
.L_x_1434:
        /* <DEDUP_REMOVED lines=34> */
.L_x_1438:
[----:B------:R-:W2:Y:S04]  /*3410*/  LDG.E.STRONG.GPU R19, desc[UR14][R14.64] ;  /* 0x0000000e0e137981 */ /* 0x000ea8000c1ef900 */
[----:B--2---:R-:W-:Y:S01]  /*3420*/  CCTL.IVALL ;  /* 0x00000000ff00798f */ /* 0x004fe20002000000 */
[----:B------:R-:W-:Y:S05]  /*3430*/  YIELD ;  /* 0x0000000000007946 */ /* 0x000fea0003800000 */
[----:B------:R-:W-:-:S13]  /*3440*/  ISETP.NE.AND P0, PT, R19, R18, PT ;  /* 0x000000121300720c */ /* 0x000fda0003f05270 */
[----:B------:R-:W-:Y:S05]  /*3450*/  @P0 BRA `(.L_x_1438) ;  /* 0xfffffffc00ec0947 */ /* 0x000fea000383ffff */
.L_x_1437:
        /* <DEDUP_REMOVED lines=17> */
.L_x_1442:
        /* <DEDUP_REMOVED lines=115> */
.L_x_1441:
        /* <DEDUP_REMOVED lines=61> */
.L_x_1443:
[----:B------:R-:W-:-:S13]  /*4070*/  ISETP.NE.OR P0, PT, R15, RZ, P0 ;  /* 0x000000ff0f00720c */ /* 0x000fda0000705670 */
[----:B------:R-:W-:Y:S05]  /*4080*/  @!P0 BRA `(.L_x_1439) ;  /* 0x00000000007c8947 */ /* 0x000fea0003800000 */
.L_x_1440:
        /* <DEDUP_REMOVED lines=31> */
.L_x_1439:
        /* <DEDUP_REMOVED lines=11> */
.L_x_1445:
[----:B------:R-:W-:Y:S05]  /*4330*/  BSYNC B0 ;  /* 0x0000000000007941 */ /* 0x000fea0003800000 */
.L_x_1444:
        /* <DEDUP_REMOVED lines=16> */
.L_x_1436:
[----:B------:R-:W1:Y:S01]  /*4440*/  S2UR UR12, SR_CgaCtaId ;  /* 0x00000000000c79c3 */ /* 0x000e620000008800 */
[----:B------:R-:W-:Y:S01]  /*4450*/  UMOV UR11, 0x400 ;  /* 0x00000400000b7882 */ /* 0x000fe20000000000 */
[--C-:B0-----:R-:W-:Y:S01]  /*4460*/  HADD2.F32 R14, -RZ, R32.reuse.H0_H0 ;  /* 0x20000020ff0e7230 */ /* 0x101fe20000004100 */
[----:B------:R-:W-:Y:S01]  /*4470*/  ULDC.64 UR22, c[0x0][0x290] ;  /* 0x0000a40000167ab9 */ /* 0x000fe20000000a00 */
[----:B------:R-:W-:Y:S01]  /*4480*/  HADD2.F32 R32, -RZ, R32.H1_H1 ;  /* 0x30000020ff207230 */ /* 0x000fe20000004100 */
[----:B------:R-:W-:Y:S01]  /*4490*/  ISETP.GE.U32.AND P0, PT, R51, UR22, PT ;  /* 0x0000001633007c0c */ /* 0x000fe2000bf06070 */
[----:B------:R-:W-:-:S03]  /*44a0*/  HADD2.F32 R17, -RZ, R33.H0_H0 ;  /* 0x20000021ff117230 */ /* 0x000fc60000004100 */
        /* <DEDUP_REMOVED lines=33> */
.L_x_1446:
        /* <DEDUP_REMOVED lines=21> */
.L_x_1448:
[----:B------:R-:W-:Y:S05]  /*4810*/  BSYNC B0 ;  /* 0x0000000000007941 */ /* 0x000fea0003800000 */
.L_x_1447:
[----:B------:R-:W-:Y:S02]  /*4820*/  HADD2.F32 R33, -RZ, R33.H1_H1 ;  /* 0x30000021ff217230 */ /* 0x000fe40000004100 */
[----:B0-----:R-:W-:Y:S01]  /*4830*/  FADD.FTZ R15, R17, -UR20 ;  /* 0x80000014110f7e21 */ /* 0x001fe20008010000 */
[--C-:B------:R-:W-:Y:S01]  /*4840*/  HADD2.F32 R12, -RZ, R41.reuse.H0_H0 ;  /* 0x20000029ff0c7230 */ /* 0x100fe20000004100 */
[----:B------:R-:W-:Y:S01]  /*4850*/  ISETP.GE.U32.AND P2, PT, R49, UR22, PT ;  /* 0x0000001631007c0c */ /* 0x000fe2000bf46070 */
[----:B------:R-:W-:Y:S02]  /*4860*/  HADD2.F32 R41, -RZ, R41.H1_H1 ;  /* 0x30000029ff297230 */ /* 0x000fe40000004100 */
[----:B------:R-:W-:Y:S01]  /*4870*/  FADD.FTZ R14, R33, -UR20 ;  /* 0x80000014210e7e21 */ /* 0x000fe20008010000 */
[----:B------:R-:W-:Y:S01]  /*4880*/  ISETP.GT.U32.OR P0, PT, R0, 0x22f, P0 ;  /* 0x0000022f0000780c */ /* 0x000fe20000704470 */
[----:B------:R-:W-:Y:S02]  /*4890*/  HADD2.F32 R17, -RZ, R30.H0_H0 ;  /* 0x2000001eff117230 */ /* 0x000fe40000004100 */
        /* <DEDUP_REMOVED lines=21> */
.L_x_1449:
        /* <DEDUP_REMOVED lines=20> */
.L_x_1451:
[----:B------:R-:W-:Y:S05]  /*4b30*/  BSYNC B0 ;  /* 0x0000000000007941 */ /* 0x000fea0003800000 */
.L_x_1450:
        /* <DEDUP_REMOVED lines=37> */
.L_x_1452:
        /* <DEDUP_REMOVED lines=20> */
.L_x_1454:
[----:B------:R-:W-:Y:S05]  /*4ed0*/  BSYNC B0 ;  /* 0x0000000000007941 */ /* 0x000fea0003800000 */
.L_x_1453:
        /* <DEDUP_REMOVED lines=25> */
.L_x_1455:
        /* <DEDUP_REMOVED lines=20> */
.L_x_1457:
[----:B------:R-:W-:Y:S05]  /*51b0*/  BSYNC B0 ;  /* 0x0000000000007941 */ /* 0x000fea0003800000 */
.L_x_1456:
[--C-:B------:R-:W-:Y:S01]  /*51c0*/  HADD2.F32 R13, -RZ, R28.reuse.H0_H0 ;  /* 0x2000001cff0d7230 */ /* 0x100fe20000004100 */
[----:B------:R-:W-:Y:S01]  /*51d0*/  SHF.R.S32.HI R36, RZ, 0x1f, R47 ;  /* 0x0000001fff247819 */ /* 0x000fe2000001142f */
[----:B------:R-:W-:Y:S01]  /*51e0*/  HADD2.F32 R28, -RZ, R28.H1_H1 ;  /* 0x3000001cff1c7230 */ /* 0x000fe20000004100 */
[----:B------:R-:W-:Y:S01]  /*51f0*/  SHF.R.S32.HI R33, RZ, 0x1f, R46 ;  /* 0x0000001fff217819 */ /* 0x000fe2000001142e */
[--C-:B0-----:R-:W-:Y:S02]  /*5200*/  HADD2.F32 R17, -RZ, R29.reuse.H0_H0 ;  /* 0x2000001dff117230 */ /* 0x101fe40000004100 */
        /* <DEDUP_REMOVED lines=36> */
.L_x_1458:
        /* <DEDUP_REMOVED lines=20> */
.L_x_1460:
[----:B------:R-:W-:Y:S05]  /*5590*/  BSYNC B0 ;  /* 0x0000000000007941 */ /* 0x000fea0003800000 */
.L_x_1459:
        /* <DEDUP_REMOVED lines=25> */
.L_x_1461:
        /* <DEDUP_REMOVED lines=20> */
.L_x_1463:
[----:B------:R-:W-:Y:S05]  /*5870*/  BSYNC B0 ;  /* 0x0000000000007941 */ /* 0x000fea0003800000 */
.L_x_1462:
[--C-:B0-----:R-:W-:Y:S01]  /*5880*/  HADD2.F32 R13, -RZ, R26.reuse.H0_H0 ;  /* 0x2000001aff0d7230 */ /* 0x101fe20000004100 */
[C---:B------:R-:W-:Y:S01]  /*5890*/  ISETP.GT.U32.OR P0, PT, R0.reuse, 0x22f, P0 ;  /* 0x0000022f0000780c */ /* 0x040fe20000704470 */
[----:B------:R-:W-:Y:S01]  /*58a0*/  HADD2.F32 R26, -RZ, R26.H1_H1 ;  /* 0x3000001aff1a7230 */ /* 0x000fe20000004100 */
[----:B------:R-:W-:Y:S01]  /*58b0*/  ISETP.GT.U32.OR P2, PT, R0, 0x22f, P2 ;  /* 0x0000022f0000780c */ /* 0x000fe20001744470 */
[----:B------:R-:W-:Y:S02]  /*58c0*/  HADD2.F32 R12, -RZ, R35.H0_H0 ;  /* 0x20000023ff0c7230 */ /* 0x000fe40000004100 */
[----:B------:R-:W-:Y:S01]  /*58d0*/  FADD.FTZ R13, R13, -UR20 ;  /* 0x800000140d0d7e21 */ /* 0x000fe20008010000 */
[----:B-1----:R-:W-:Y:S02]  /*58e0*/  HADD2.F32 R17, -RZ, R27.H0_H0 ;  /* 0x2000001bff117230 */ /* 0x002fe40000004100 */
        /* <DEDUP_REMOVED lines=24> */
.L_x_1464:
        /* <DEDUP_REMOVED lines=20> */
.L_x_1466:
[----:B------:R-:W-:Y:S05]  /*5bb0*/  BSYNC B0 ;  /* 0x0000000000007941 */ /* 0x000fea0003800000 */
.L_x_1465:
[----:B------:R-:W-:Y:S01]  /*5bc0*/  FADD.FTZ R17, R17, -UR20 ;  /* 0x8000001411117e21 */ /* 0x000fe20008010000 */
[----:B------:R-:W-:Y:S01]  /*5bd0*/  FADD.FTZ R27, R27, -UR20 ;  /* 0x800000141b1b7e21 */ /* 0x000fe20008010000 */
[--C-:B------:R-:W-:Y:S02]  /*5be0*/  HADD2.F32 R12, -RZ, R34.reuse.H0_H0 ;  /* 0x20000022ff0c7230 */ /* 0x100fe40000004100 */
[----:B0-----:R-:W-:Y:S02]  /*5bf0*/  HADD2.F32 R13, -RZ, R34.H1_H1 ;  /* 0x30000022ff0d7230 */ /* 0x001fe40000004100 */
        /* <DEDUP_REMOVED lines=21> */
.L_x_1467:
        /* <DEDUP_REMOVED lines=19> */
.L_x_1469:
[----:B------:R-:W-:Y:S05]  /*5e80*/  BSYNC B0 ;  /* 0x0000000000007941 */ /* 0x000fea0003800000 */
.L_x_1468:
[----:B------:R-:W-:Y:S01]  /*5e90*/  ULDC UR11, c[0x0][0x10] ;  /* 0x00000400000b7ab9 */ /* 0x000fe20000000800 */
[----:B------:R-:W-:Y:S02]  /*5ea0*/  UIADD3 UR4, UR4, 0x1, URZ ;  /* 0x0000000104047890 */ /* 0x000fe4000fffe03f */
[----:B------:R-:W-:-:S04]  /*5eb0*/  UIADD3 UR6, UR11, UR6, URZ ;  /* 0x000000060b067290 */ /* 0x000fc8000fffe03f */
[----:B------:R-:W-:-:S06]  /*5ec0*/  UISETP.GE.AND UP0, UPT, UR6, UR5, UPT ;  /* 0x000000050600728c */ /* 0x000fcc000bf06270 */
[----:B------:R-:W-:-:S13]  /*5ed0*/  PLOP3.LUT P0, PT, PT, PT, UP0, 0x80, 0x0 ;  /* 0x000000000000781c */ /* 0x000fda0003f0f008 */
[----:B------:R-:W-:Y:S05]  /*5ee0*/  @!P0 BRA `(.L_x_1470) ;  /* 0xffffffa4000c8947 */ /* 0x000fea000383ffff */
.L_x_1419:
        /* <DEDUP_REMOVED lines=19> */
.L_x_1472:
[----:B------:R-:W-:Y:S05]  /*6020*/  BSYNC B0 ;  /* 0x0000000000007941 */ /* 0x000fea0003800000 */
.L_x_1471:
        /* <DEDUP_REMOVED lines=11> */
.L_x_1474:
[----:B------:R-:W2:Y:S04]  /*60e0*/  LDG.E.STRONG.GPU R5, desc[UR14][R2.64] ;  /* 0x0000000e02057981 */ /* 0x000ea8000c1ef900 */
[----:B--2---:R-:W-:Y:S01]  /*60f0*/  CCTL.IVALL ;  /* 0x00000000ff00798f */ /* 0x004fe20002000000 */
[----:B------:R-:W-:Y:S05]  /*6100*/  YIELD ;  /* 0x0000000000007946 */ /* 0x000fea0003800000 */
[----:B------:R-:W-:-:S13]  /*6110*/  ISETP.NE.AND P0, PT, R5, R4, PT ;  /* 0x000000040500720c */ /* 0x000fda0003f05270 */
[----:B------:R-:W-:Y:S05]  /*6120*/  @P0 BRA `(.L_x_1474) ;  /* 0xfffffffc00ec0947 */ /* 0x000fea000383ffff */
.L_x_1473:
        /* <DEDUP_REMOVED lines=25> */
.L_x_1475:
        /* <DEDUP_REMOVED lines=25> */
.L_x_1476:
        /* <DEDUP_REMOVED lines=11> */
.L_x_5131:


//--------------------- .text._Z35group_norm_nhwc_bwd_one_pass_kernelI11Fp16IOBf16WLi256ELi70ELi560EEv26Group_norm_nhwc_bwd_params --------------------------
	.section	.text._Z35group_norm_nhwc_bwd_one_pass_kernelI11Fp16IOBf16WLi256ELi70ELi560EEv26Group_norm_nhwc_bwd_params,"ax",@progbits
	.align	128
        .global         _Z35group_norm_nhwc_bwd_one_pass_kernelI11Fp16IOBf16WLi256ELi70ELi560EEv26Group_norm_nhwc_bwd_params
        .type           _Z35group_norm_nhwc_bwd_one_pass_kernelI11Fp16IOBf16WLi256ELi70ELi560EEv26Group_norm_nhwc_bwd_params,@function
        .size           _Z35group_norm_nhwc_bwd_one_pass_kernelI11Fp16IOBf16WLi256ELi70ELi560EEv26Group_norm_nhwc_bwd_params,(.L_x_5132 - _Z35group_norm_nhwc_bwd_one_pass_kernelI11Fp16IOBf16WLi256ELi70ELi560EEv26Group_norm_nhwc_bwd_params)
        .other          _Z35group_norm_nhwc_bwd_one_pass_kernelI11Fp16IOBf16WLi256ELi70ELi560EEv26Group_norm_nhwc_bwd_params,@"STO_CUDA_ENTRY STV_DEFAULT"
_Z35group_norm_nhwc_bwd_one_pass_kernelI11Fp16IOBf16WLi256ELi70ELi560EEv26Group_norm_nhwc_bwd_params:
.text._Z35group_norm_nhwc_bwd_one_pass_kernelI11Fp16IOBf16WLi256ELi70ELi560EEv26Group_norm_nhwc_bwd_params:
        /* <DEDUP_REMOVED lines=59> */
.L_x_1560:
        /* <DEDUP_REMOVED lines=65> */
[----:B------:R-:W-:Y:S02]  /*07c0*/  @!P2 MOV R16, R88 ;  /* 0x000000580010a202 */ /* 0x000fe40000000f00 */
[----:B------:R-:W-:Y:S01]  /*07d0*/  SHF.R.S32.HI R27, RZ, 0x1f, R56 ;  /* 0x0000001fff1b7819 */ /* 0x000fe20000011438 */
[----:B------:R-:W-:Y:S01]  /*07e0*/  @P1 IMAD.WIDE.U32 R14, R61, R22, R90 ;  /* 0x000000163d0e1225 */ /* 0x000fe200078e005a */
[----:B------:R-:W-:Y:S02]  /*07f0*/  CS2R R42, SRZ ;  /* 0x00000000002a7805 */ /* 0x000fe4000001ff00 */
[----:B------:R-:W-:-:S02]  /*0800*/  CS2R R40, SRZ ;  /* 0x0000000000287805 */ /* 0x000fc4000001ff00 */
[----:B------:R-:W-:Y:S01]  /*0810*/  SHF.R.S32.HI R33, RZ, 0x1f, R54 ;  /* 0x0000001fff217819 */ /* 0x000fe20000011436 */
[----:B------:R-:W1:Y:S01]  /*0820*/  @!P5 LDC.64 R8, c[0x0][0x288] ;  /* 0x0000a200ff08db82 */ /* 0x000e620000000a00 */
[----:B------:R-:W-:Y:S01]  /*0830*/  @P1 IADD3 R23, R15, R23, RZ ;  /* 0x000000170f171210 */ /* 0x000fe20007ffe0ff */
[----:B------:R-:W-:Y:S01]  /*0840*/  ULDC.64 UR12, c[0x0][0x248] ;  /* 0x00009200000c7ab9 */ /* 0x000fe20000000a00 */
[C---:B------:R-:W-:Y:S02]  /*0850*/  @P1 SHF.L.U32 R15, R14.reuse, 0x1, RZ ;  /* 0x000000010e0f1819 */ /* 0x040fe400000006ff */
[----:B------:R-:W-:Y:S01]  /*0860*/  @P1 SHF.L.U64.HI R18, R14, 0x1, R23 ;  /* 0x000000010e121819 */ /* 0x000fe20000010217 */
[----:B----4-:R-:W-:Y:S01]  /*0870*/  @!P2 IMAD R17, R17, R6, RZ ;  /* 0x000000061111a224 */ /* 0x010fe200078e02ff */
[C---:B--2---:R-:W-:Y:S02]  /*0880*/  @P1 IADD3 R14, P0, R15.reuse, R12, RZ ;  /* 0x0000000c0f0e1210 */ /* 0x044fe40007f1e0ff */
[----:B0-----:R-:W-:Y:S01]  /*0890*/  @P1 IADD3 R34, P3, R15, R34, RZ ;  /* 0x000000220f221210 */ /* 0x001fe20007f7e0ff */
[----:B------:R-:W-:Y:S01]  /*08a0*/  @!P2 IMAD R23, R60, R7, R17 ;  /* 0x000000073c17a224 */ /* 0x000fe200078e0211 */
[----:B------:R-:W-:-:S02]  /*08b0*/  @!P2 MOV R17, R91 ;  /* 0x0000005b0011a202 */ /* 0x000fc40000000f00 */
[----:B------:R-:W-:Y:S01]  /*08c0*/  @P1 IADD3.X R15, R18, R13, RZ, P0, !PT ;  /* 0x0000000d120f1210 */ /* 0x000fe200007fe4ff */
[----:B------:R-:W-:Y:S02]  /*08d0*/  @!P2 IMAD.WIDE.U32 R16, R60, R6, R16 ;  /* 0x000000063c10a225 */ /* 0x000fe400078e0010 */
[----:B------:R-:W0:Y:S01]  /*08e0*/  @!P4 LDC.64 R6, c[0x0][0x288] ;  /* 0x0000a200ff06cb82 */ /* 0x000e220000000a00 */
[----:B------:R-:W-:Y:S01]  /*08f0*/  @P1 IADD3.X R35, R18, R35, RZ, P3, !PT ;  /* 0x0000002312231210 */ /* 0x000fe20001ffe4ff */
[----:B------:R2:W5:Y:S01]  /*0900*/  @P1 LDG.E R44, desc[UR14][R14.64] ;  /* 0x0000000e0e2c1981 */ /* 0x000562000c1e1900 */
[----:B------:R-:W-:Y:S02]  /*0910*/  @!P2 SHF.L.U32 R13, R16, 0x1, RZ ;  /* 0x00000001100da819 */ /* 0x000fe400000006ff */
[----:B------:R-:W-:Y:S02]  /*0920*/  ISETP.GE.U32.AND P3, PT, R57, UR18, PT ;  /* 0x0000001239007c0c */ /* 0x000fe4000bf66070 */
[----:B---3--:R-:W-:-:S02]  /*0930*/  @!P2 IADD3 R18, P6, R13, R10, RZ ;  /* 0x0000000a0d12a210 */ /* 0x008fc40007fde0ff */
[----:B------:R-:W-:Y:S02]  /*0940*/  @!P2 IADD3 R17, R17, R23, RZ ;  /* 0x000000171111a210 */ /* 0x000fe40007ffe0ff */
[----:B-1----:R-:W-:Y:S01]  /*0950*/  @!P2 IADD3 R10, P0, R13, R4, RZ ;  /* 0x000000040d0aa210 */ /* 0x002fe20007f1e0ff */
[----:B------:R-:W-:Y:S01]  /*0960*/  @!P5 IMAD R4, R19, R8, RZ ;  /* 0x000000081304d224 */ /* 0x000fe200078e02ff */
[----:B------:R-:W-:Y:S01]  /*0970*/  ISETP.GE.AND.EX P3, PT, R25, UR19, PT, P3 ;  /* 0x0000001319007c0c */ /* 0x000fe2000bf66330 */
[----:B------:R-:W1:Y:S01]  /*0980*/  @!P5 LDC.64 R12, c[0x0][0x230] ;  /* 0x00008c00ff0cdb82 */ /* 0x000e620000000a00 */
[----:B--2---:R-:W-:Y:S02]  /*0990*/  @!P5 MOV R14, R88 ;  /* 0x00000058000ed202 */ /* 0x004fe40000000f00 */
[----:B------:R-:W-:Y:S01]  /*09a0*/  @!P5 MOV R15, R91 ;  /* 0x0000005b000fd202 */ /* 0x000fe20000000f00 */
[----:B------:R-:W-:Y:S01]  /*09b0*/  @!P5 IMAD R23, R59, R9, R4 ;  /* 0x000000093b17d224 */ /* 0x000fe200078e0204 */
[----:B------:R-:W-:-:S02]  /*09c0*/  ISETP.GT.U32.OR P3, PT, R62, 0x22f, P3 ;  /* 0x0000022f3e00780c */ /* 0x000fc40001f64470 */
[----:B------:R-:W-:Y:S01]  /*09d0*/  @!P2 SHF.L.U64.HI R20, R16, 0x1, R17 ;  /* 0x000000011014a819 */ /* 0x000fe20000010211 */
[----:B------:R-:W-:Y:S01]  /*09e0*/  @!P5 IMAD.WIDE.U32 R8, R59, R8, R14 ;  /* 0x000000083b08d225 */ /* 0x000fe200078e000e */
[----:B------:R-:W2:Y:S02]  /*09f0*/  @!P5 LDC.64 R16, c[0x0][0x228] ;  /* 0x00008a00ff10db82 */ /* 0x000ea40000000a00 */
[C---:B------:R-:W-:Y:S01]  /*0a00*/  @!P2 IADD3.X R19, R20.reuse, R11, RZ, P6, !PT ;  /* 0x0000000b1413a210 */ /* 0x040fe200037fe4ff */
[----:B0-----:R-:W-:Y:S01]  /*0a10*/  @!P4 IMAD R4, R21, R6, RZ ;  /* 0x000000061504c224 */ /* 0x001fe200078e02ff */
[----:B------:R-:W-:Y:S02]  /*0a20*/  @!P2 IADD3.X R11, R20, R5, RZ, P0, !PT ;  /* 0x00000005140ba210 */ /* 0x000fe400007fe4ff */
[----:B------:R-:W-:Y:S02]  /*0a30*/  @!P5 IADD3 R5, R9, R23, RZ ;  /* 0x000000170905d210 */ /* 0x000fe40007ffe0ff */
[----:B------:R-:W0:Y:S01]  /*0a40*/  @!P4 LDC.64 R14, c[0x0][0x230] ;  /* 0x00008c00ff0ecb82 */ /* 0x000e220000000a00 */
[----:B------:R-:W-:Y:S01]  /*0a50*/  @!P5 SHF.L.U32 R21, R8, 0x1, RZ ;  /* 0x000000010815d819 */ /* 0x000fe200000006ff */
[----:B------:R-:W-:Y:S01]  /*0a60*/  @!P4 IMAD R29, R58, R7, R4 ;  /* 0x000000073a1dc224 */ /* 0x000fe200078e0204 */
[----:B------:R-:W-:Y:S01]  /*0a70*/  @!P5 SHF.L.U64.HI R20, R8, 0x1, R5 ;  /* 0x000000010814d819 */ /* 0x000fe20000010205 */
[----:B------:R3:W5:Y:S01]  /*0a80*/  @!P2 LDG.E R45, desc[UR14][R18.64] ;  /* 0x0000000e122da981 */ /* 0x000762000c1e1900 */
[----:B------:R-:W-:-:S03]  /*0a90*/  ISETP.GE.U32.AND P0, PT, R56, UR18, PT ;  /* 0x0000001238007c0c */ /* 0x000fc6000bf06070 */
[----:B------:R-:W4:Y:S01]  /*0aa0*/  @!P4 LDC.64 R8, c[0x0][0x228] ;  /* 0x00008a00ff08cb82 */ /* 0x000f220000000a00 */
[----:B------:R-:W-:Y:S01]  /*0ab0*/  ISETP.GE.AND.EX P0, PT, R27, UR19, PT, P0 ;  /* 0x000000131b007c0c */ /* 0x000fe2000bf06300 */
[----:B------:R2:W5:Y:S06]  /*0ac0*/  @!P2 LDG.E R43, desc[UR14][R10.64] ;  /* 0x0000000e0a2ba981 */ /* 0x00056c000c1e1900 */
[----:B------:R-:W4:Y:S01]  /*0ad0*/  @!P3 LDC.64 R4, c[0x0][0x288] ;  /* 0x0000a200ff04bb82 */ /* 0x000f220000000a00 */
[----:B---3--:R-:W-:Y:S02]  /*0ae0*/  @!P4 MOV R18, R88 ;  /* 0x000000580012c202 */ /* 0x008fe40000000f00 */
[----:B------:R-:W-:-:S02]  /*0af0*/  @!P4 MOV R19, R91 ;  /* 0x0000005b0013c202 */ /* 0x000fc40000000f00 */
[----:B------:R-:W-:Y:S01]  /*0b00*/  ISETP.GT.U32.OR P0, PT, R62, 0x22f, P0 ;  /* 0x0000022f3e00780c */ /* 0x000fe20000704470 */
[----:B------:R-:W-:Y:S01]  /*0b10*/  @!P4 IMAD.WIDE.U32 R6, R58, R6, R18 ;  /* 0x000000063a06c225 */ /* 0x000fe200078e0012 */
[C---:B-1----:R-:W-:Y:S02]  /*0b20*/  @!P5 IADD3 R22, P6, R21.reuse, R12, RZ ;  /* 0x0000000c1516d210 */ /* 0x042fe40007fde0ff */
[----:B--2---:R-:W-:Y:S02]  /*0b30*/  @!P5 IADD3 R12, P2, R21, R16, RZ ;  /* 0x00000010150cd210 */ /* 0x004fe40007f5e0ff */
[----:B------:R-:W-:Y:S02]  /*0b40*/  @!P4 IADD3 R7, R7, R29, RZ ;  /* 0x0000001d0707c210 */ /* 0x000fe40007ffe0ff */
[----:B------:R-:W-:Y:S02]  /*0b50*/  @!P4 SHF.L.U32 R21, R6, 0x1, RZ ;  /* 0x000000010615c819 */ /* 0x000fe400000006ff */
[----:B------:R-:W-:-:S03]  /*0b60*/  @!P5 IADD3.X R23, R20, R13, RZ, P6, !PT ;  /* 0x0000000d1417d210 */ /* 0x000fc600037fe4ff */
[----:B------:R-:W1:Y:S01]  /*0b70*/  @!P0 LDC.64 R10, c[0x0][0x230] ;  /* 0x00008c00ff0a8b82 */ /* 0x000e620000000a00 */
[----:B------:R-:W-:Y:S02]  /*0b80*/  @!P5 IADD3.X R13, R20, R17, RZ, P2, !PT ;  /* 0x00000011140dd210 */ /* 0x000fe400017fe4ff */
[----:B------:R-:W-:Y:S01]  /*0b90*/  @!P4 SHF.L.U64.HI R24, R6, 0x1, R7 ;  /* 0x000000010618c819 */ /* 0x000fe20000010207 */
[----:B------:R2:W5:Y:S01]  /*0ba0*/  @!P5 LDG.E R41, desc[UR14][R22.64] ;  /* 0x0000000e1629d981 */ /* 0x000562000c1e1900 */
[----:B0-----:R-:W-:-:S03]  /*0bb0*/  @!P4 IADD3 R18, P2, R21, R14, RZ ;  /* 0x0000000e1512c210 */ /* 0x001fc60007f5e0ff */
[----:B------:R-:W0:Y:S01]  /*0bc0*/  @!P0 LDC.64 R6, c[0x0][0x288] ;  /* 0x0000a200ff068b82 */ /* 0x000e220000000a00 */
[----:B------:R3:W5:Y:S01]  /*0bd0*/  @!P5 LDG.E R40, desc[UR14][R12.64] ;  /* 0x0000000e0c28d981 */ /* 0x000762000c1e1900 */
[C---:B------:R-:W-:Y:S02]  /*0be0*/  @!P4 IADD3.X R19, R24.reuse, R15, RZ, P2, !PT ;  /* 0x0000000f1813c210 */ /* 0x040fe400017fe4ff */
[----:B----4-:R-:W-:Y:S01]  /*0bf0*/  @!P4 IADD3 R20, P5, R21, R8, RZ ;  /* 0x000000081514c210 */ /* 0x010fe20007fbe0ff */
[----:B------:R-:W-:Y:S01]  /*0c00*/  @!P3 IMAD R8, R25, R4, RZ ;  /* 0x000000041908b224 */ /* 0x000fe200078e02ff */
[----:B--2---:R-:W-:Y:S01]  /*0c10*/  SHF.R.S32.HI R23, RZ, 0x1f, R55 ;  /* 0x0000001fff177819 */ /* 0x004fe20000011437 */
[----:B------:R2:W5:Y:S01]  /*0c20*/  @!P4 LDG.E R42, desc[UR14][R18.64] ;  /* 0x0000000e122ac981 */ /* 0x000562000c1e1900 */
[----:B------:R-:W-:Y:S01]  /*0c30*/  ISETP.GE.U32.AND P2, PT, R55, UR18, PT ;  /* 0x0000001237007c0c */ /* 0x000fe2000bf46070 */
[----:B------:R-:W4:Y:S01]  /*0c40*/  @!P3 LDC.64 R16, c[0x0][0x230] ;  /* 0x00008c00ff10bb82 */ /* 0x000f220000000a00 */
[----:B------:R-:W-:Y:S01]  /*0c50*/  @!P4 IADD3.X R21, R24, R9, RZ, P5, !PT ;  /* 0x000000091815c210 */ /* 0x000fe20002ffe4ff */
[----:B------:R-:W-:Y:S01]  /*0c60*/  @!P3 IMAD R5, R57, R5, R8 ;  /* 0x000000053905b224 */ /* 0x000fe200078e0208 */
[----:B------:R-:W-:-:S02]  /*0c70*/  ISETP.GE.AND.EX P2, PT, R23, UR19, PT, P2 ;  /* 0x0000001317007c0c */ /* 0x000fc4000bf46320 */
[----:B------:R-:W-:Y:S02]  /*0c80*/  @!P3 MOV R8, R88 ;  /* 0x000000580008b202 */ /* 0x000fe40000000f00 */
[----:B------:R-:W-:Y:S01]  /*0c90*/  @!P3 MOV R9, R91 ;  /* 0x0000005b0009b202 */ /* 0x000fe20000000f00 */
[----:B------:R-:W1:Y:S01]  /*0ca0*/  @!P3 LDC.64 R14, c[0x0][0x228] ;  /* 0x00008a00ff0ebb82 */ /* 0x000e620000000a00 */
[----:B------:R-:W-:Y:S01]  /*0cb0*/  ISETP.GT.U32.OR P2, PT, R62, 0x22f, P2 ;  /* 0x0000022f3e00780c */ /* 0x000fe20001744470 */
[----:B------:R-:W-:Y:S01]  /*0cc0*/  @!P3 IMAD.WIDE.U32 R8, R57, R4, R8 ;  /* 0x000000043908b225 */ /* 0x000fe200078e0008 */
[----:B------:R-:W-:-:S05]  /*0cd0*/  HFMA2.MMA R4, -RZ, RZ, 0, 0 ;  /* 0x00000000ff047435 */ /* 0x000fca00000001ff */
[----:B---3--:R-:W3:Y:S01]  /*0ce0*/  @!P0 LDC.64 R12, c[0x0][0x228] ;  /* 0x00008a00ff0c8b82 */ /* 0x008ee20000000a00 */
[----:B------:R-:W-:Y:S02]  /*0cf0*/  @!P3 IADD3 R5, R9, R5, RZ ;  /* 0x000000050905b210 */ /* 0x000fe40007ffe0ff */
[C---:B------:R-:W-:Y:S02]  /*0d00*/  @!P3 SHF.L.U32 R25, R8.reuse, 0x1, RZ ;  /* 0x000000010819b819 */ /* 0x040fe400000006ff */
[----:B------:R-:W-:Y:S01]  /*0d10*/  @!P3 SHF.L.U64.HI R22, R8, 0x1, R5 ;  /* 0x000000010816b819 */ /* 0x000fe20000010205 */
[----:B0-----:R-:W-:Y:S01]  /*0d20*/  @!P0 IMAD R27, R27, R6, RZ ;  /* 0x000000061b1b8224 */ /* 0x001fe200078e02ff */
[----:B--2---:R-:W-:Y:S01]  /*0d30*/  @!P0 MOV R18, R88 ;  /* 0x0000005800128202 */ /* 0x004fe20000000f00 */
[----:B------:R-:W0:Y:S01]  /*0d40*/  @!P2 LDC.64 R8, c[0x0][0x288] ;  /* 0x0000a200ff08ab82 */ /* 0x000e220000000a00 */
[----:B------:R-:W-:Y:S01]  /*0d50*/  @!P0 MOV R19, R91 ;  /* 0x0000005b00138202 */ /* 0x000fe20000000f00 */
[----:B------:R4:W5:Y:S01]  /*0d60*/  @!P4 LDG.E R4, desc[UR14][R20.64] ;  /* 0x0000000e1404c981 */ /* 0x000962000c1e1900 */
[----:B------:R-:W-:Y:S01]  /*0d70*/  @!P0 IMAD R27, R56, R7, R27 ;  /* 0x00000007381b8224 */ /* 0x000fe200078e021b */
[----:B------:R-:W-:Y:S01]  /*0d80*/  ISETP.GE.U32.AND P4, PT, R54, UR18, PT ;  /* 0x0000001236007c0c */ /* 0x000fe2000bf86070 */
[----:B------:R-:W-:-:S03]  /*0d90*/  @!P0 IMAD.WIDE.U32 R6, R56, R6, R18 ;  /* 0x0000000638068225 */ /* 0x000fc600078e0012 */
[----:B------:R-:W-:Y:S01]  /*0da0*/  ISETP.GE.AND.EX P4, PT, R33, UR19, PT, P4 ;  /* 0x0000001321007c0c */ /* 0x000fe2000bf86340 */
[----:B------:R-:W2:Y:S01]  /*0db0*/  @!P2 LDC.64 R28, c[0x0][0x228] ;  /* 0x00008a00ff1cab82 */ /* 0x000ea20000000a00 */
[----:B----4-:R-:W-:Y:S01]  /*0dc0*/  @!P3 IADD3 R20, P5, R25, R16, RZ ;  /* 0x000000101914b210 */ /* 0x010fe20007fbe0ff */
[----:B------:R-:W-:Y:S01]  /*0dd0*/  HFMA2.MMA R5, -RZ, RZ, 0, 0 ;  /* 0x00000000ff057435 */ /* 0x000fe200000001ff */
[----:B------:R-:W-:Y:S02]  /*0de0*/  @!P0 IADD3 R7, R7, R27, RZ ;  /* 0x0000001b07078210 */ /* 0x000fe40007ffe0ff */
[----:B------:R-:W-:Y:S02]  /*0df0*/  @!P3 IADD3.X R21, R22, R17, RZ, P5, !PT ;  /* 0x000000111615b210 */ /* 0x000fe40002ffe4ff */
[----:B-1----:R-:W-:Y:S02]  /*0e00*/  @!P3 IADD3 R14, P5, R25, R14, RZ ;  /* 0x0000000e190eb210 */ /* 0x002fe40007fbe0ff */
[----:B------:R-:W-:Y:S01]  /*0e10*/  ISETP.GT.U32.OR P4, PT, R62, 0x22f, P4 ;  /* 0x0000022f3e00780c */ /* 0x000fe20002784470 */
[----:B------:R-:W1:Y:S01]  /*0e20*/  @!P2 LDC.64 R24, c[0x0][0x230] ;  /* 0x00008c00ff18ab82 */ /* 0x000e620000000a00 */
[----:B------:R-:W-:Y:S01]  /*0e30*/  @!P3 IADD3.X R15, R22, R15, RZ, P5, !PT ;  /* 0x0000000f160fb210 */ /* 0x000fe20002ffe4ff */
[----:B------:R4:W5:Y:S01]  /*0e40*/  @!P3 LDG.E R5, desc[UR14][R20.64] ;  /* 0x0000000e1405b981 */ /* 0x000962000c1e1900 */
[----:B------:R-:W-:-:S02]  /*0e50*/  @!P0 SHF.L.U32 R19, R6, 0x1, RZ ;  /* 0x0000000106138819 */ /* 0x000fc400000006ff */
[----:B------:R-:W-:Y:S02]  /*0e60*/  @!P0 SHF.L.U64.HI R22, R6, 0x1, R7 ;  /* 0x0000000106168819 */ /* 0x000fe40000010207 */
[----:B------:R-:W-:Y:S02]  /*0e70*/  CS2R R6, SRZ ;  /* 0x0000000000067805 */ /* 0x000fe4000001ff00 */
[----:B---3--:R-:W-:Y:S01]  /*0e80*/  @!P0 IADD3 R18, P6, R19, R12, RZ ;  /* 0x0000000c13128210 */ /* 0x008fe20007fde0ff */
[----:B0-----:R-:W-:Y:S01]  /*0e90*/  @!P2 IMAD R12, R23, R8, RZ ;  /* 0x00000008170ca224 */ /* 0x001fe200078e02ff */
[----:B------:R-:W-:Y:S02]  /*0ea0*/  SHF.R.S32.HI R27, RZ, 0x1f, R53 ;  /* 0x0000001fff1b7819 */ /* 0x000fe40000011435 */
[----:B------:R0:W5:Y:S01]  /*0eb0*/  @!P3 LDG.E R6, desc[UR14][R14.64] ;  /* 0x0000000e0e06b981 */ /* 0x000162000c1e1900 */
[----:B------:R-:W-:Y:S01]  /*0ec0*/  ISETP.GE.U32.AND P3, PT, R53, UR18, PT ;  /* 0x0000001235007c0c */ /* 0x000fe2000bf66070 */
[----:B------:R-:W3:Y:S01]  /*0ed0*/  @!P4 LDC.64 R16, c[0x0][0x288] ;  /* 0x0000a200ff10cb82 */ /* 0x000ee20000000a00 */
[----:B------:R-:W-:Y:S01]  /*0ee0*/  @!P0 IADD3 R10, P5, R19, R10, RZ ;  /* 0x0000000a130a8210 */ /* 0x000fe20007fbe0ff */
[----:B------:R-:W-:Y:S01]  /*0ef0*/  @!P2 IMAD R9, R55, R9, R12 ;  /* 0x000000093709a224 */ /* 0x000fe200078e020c */
[----:B------:R-:W-:-:S02]  /*0f00*/  @!P0 IADD3.X R19, R22, R13, RZ, P6, !PT ;  /* 0x0000000d16138210 */ /* 0x000fc400037fe4ff */
[----:B------:R-:W-:Y:S02]  /*0f10*/  ISETP.GE.AND.EX P3, PT, R27, UR19, PT, P3 ;  /* 0x000000131b007c0c */ /* 0x000fe4000bf66330 */
[----:B------:R-:W-:Y:S01]  /*0f20*/  @!P2 MOV R12, R88 ;  /* 0x00000058000ca202 */ /* 0x000fe20000000f00 */
[----:B----4-:R-:W4:Y:S01]  /*0f30*/  @!P4 LDC.64 R20, c[0x0][0x230] ;  /* 0x00008c00ff14cb82 */ /* 0x010f220000000a00 */
[----:B------:R-:W-:Y:S02]  /*0f40*/  @!P2 MOV R13, R91 ;  /* 0x0000005b000da202 */ /* 0x000fe40000000f00 */
[----:B------:R-:W-:Y:S01]  /*0f50*/  ISETP.GT.U32.OR P3, PT, R62, 0x22f, P3 ;  /* 0x0000022f3e00780c */ /* 0x000fe20001f64470 */
[----:B------:R-:W-:Y:S01]  /*0f60*/  @!P2 IMAD.WIDE.U32 R12, R55, R8, R12 ;  /* 0x00000008370ca225 */ /* 0x000fe200078e000c */
[----:B------:R-:W-:Y:S01]  /*0f70*/  HFMA2.MMA R8, -RZ, RZ, 0, 0 ;  /* 0x00000000ff087435 */ /* 0x000fe200000001ff */
[----:B------:R-:W-:Y:S02]  /*0f80*/  @!P0 IADD3.X R11, R22, R11, RZ, P5, !PT ;  /* 0x0000000b160b8210 */ /* 0x000fe40002ffe4ff */
[----:B------:R-:W-:-:S03]  /*0f90*/  SHF.R.S32.HI R31, RZ, 0x1f, R52 ;  /* 0x0000001fff1f7819 */ /* 0x000fc60000011434 */
[----:B------:R2:W5:Y:S05]  /*0fa0*/  @!P0 LDG.E R7, desc[UR14][R10.64] ;  /* 0x0000000e0a078981 */ /* 0x00056a000c1e1900 */
[----:B0-----:R-:W0:Y:S01]  /*0fb0*/  @!P3 LDC.64 R14, c[0x0][0x288] ;  /* 0x0000a200ff0ebb82 */ /* 0x001e220000000a00 */
[----:B------:R1:W5:Y:S01]  /*0fc0*/  @!P0 LDG.E R8, desc[UR14][R18.64] ;  /* 0x0000000e12088981 */ /* 0x000362000c1e1900 */
[----:B------:R-:W-:Y:S02]  /*0fd0*/  ISETP.GE.U32.AND P0, PT, R52, UR18, PT ;  /* 0x0000001234007c0c */ /* 0x000fe4000bf06070 */
[----:B------:R-:W-:Y:S01]  /*0fe0*/  @!P2 IADD3 R13, R13, R9, RZ ;  /* 0x000000090d0da210 */ /* 0x000fe20007ffe0ff */
[----:B---3--:R-:W-:Y:S01]  /*0ff0*/  @!P4 IMAD R33, R33, R16, RZ ;  /* 0x000000102121c224 */ /* 0x008fe200078e02ff */
[----:B------:R-:W-:-:S02]  /*1000*/  ISETP.GE.AND.EX P0, PT, R31, UR19, PT, P0 ;  /* 0x000000131f007c0c */ /* 0x000fc4000bf06300 */
[----:B--2---:R-:W-:Y:S02]  /*1010*/  @!P4 MOV R10, R88 ;  /* 0x00000058000ac202 */ /* 0x004fe40000000f00 */
[----:B------:R-:W-:Y:S01]  /*1020*/  @!P4 MOV R11, R91 ;  /* 0x0000005b000bc202 */ /* 0x000fe20000000f00 */
[----:B-1----:R-:W1:Y:S01]  /*1030*/  @!P3 LDC.64 R18, c[0x0][0x230] ;  /* 0x00008c00ff12bb82 */ /* 0x002e620000000a00 */
[C---:B------:R-:W-:Y:S02]  /*1040*/  @!P2 SHF.L.U32 R9, R12.reuse, 0x1, RZ ;  /* 0x000000010c09a819 */ /* 0x040fe400000006ff */
[----:B------:R-:W-:Y:S01]  /*1050*/  @!P2 SHF.L.U64.HI R22, R12, 0x1, R13 ;  /* 0x000000010c16a819 */ /* 0x000fe2000001020d */
[----:B------:R-:W-:Y:S01]  /*1060*/  @!P4 IMAD R33, R54, R17, R33 ;  /* 0x000000113621c224 */ /* 0x000fe200078e0221 */
[----:B------:R-:W-:Y:S01]  /*1070*/  ISETP.GT.U32.OR P0, PT, R62, 0x22f, P0 ;  /* 0x0000022f3e00780c */ /* 0x000fe20000704470 */
[----:B------:R-:W-:Y:S02]  /*1080*/  @!P4 IMAD.WIDE.U32 R16, R54, R16, R10 ;  /* 0x000000103610c225 */ /* 0x000fe400078e000a */
[----:B------:R-:W2:Y:S01]  /*1090*/  @!P4 LDC.64 R12, c[0x0][0x228] ;  /* 0x00008a00ff0ccb82 */ /* 0x000ea20000000a00 */
[----:B------:R-:W-:-:S02]  /*10a0*/  @!P2 IADD3 R24, P6, R9, R24, RZ ;  /* 0x000000180918a210 */ /* 0x000fc40007fde0ff */
[----:B------:R-:W-:Y:S02]  /*10b0*/  @!P4 IADD3 R11, R17, R33, RZ ;  /* 0x00000021110bc210 */ /* 0x000fe40007ffe0ff */
[----:B------:R-:W-:Y:S02]  /*10c0*/  @!P2 IADD3 R28, P5, R9, R28, RZ ;  /* 0x0000001c091ca210 */ /* 0x000fe40007fbe0ff */
[----:B------:R-:W-:Y:S02]  /*10d0*/  @!P4 SHF.L.U32 R33, R16, 0x1, RZ ;  /* 0x000000011021c819 */ /* 0x000fe400000006ff */
[C---:B------:R-:W-:Y:S01]  /*10e0*/  @!P2 IADD3.X R25, R22.reuse, R25, RZ, P6, !PT ;  /* 0x000000191619a210 */ /* 0x040fe200037fe4ff */
[----:B------:R-:W-:Y:S01]  /*10f0*/  HFMA2.MMA R9, -RZ, RZ, 0, 0 ;  /* 0x00000000ff097435 */ /* 0x000fe200000001ff */
[----:B------:R-:W-:Y:S02]  /*1100*/  @!P2 IADD3.X R29, R22, R29, RZ, P5, !PT ;  /* 0x0000001d161da210 */ /* 0x000fe40002ffe4ff */
[----:B------:R-:W-:Y:S01]  /*1110*/  @!P4 SHF.L.U64.HI R30, R16, 0x1, R11 ;  /* 0x00000001101ec819 */ /* 0x000fe2000001020b */
[----:B------:R-:W3:Y:S01]  /*1120*/  @!P0 LDC.64 R22, c[0x0][0x288] ;  /* 0x0000a200ff168b82 */ /* 0x000ee20000000a00 */
[----:B----4-:R-:W-:Y:S01]  /*1130*/  @!P4 IADD3 R26, P6, R33, R20, RZ ;  /* 0x00000014211ac210 */ /* 0x010fe20007fde0ff */
[----:B0-----:R-:W-:Y:S01]  /*1140*/  @!P3 IMAD R36, R27, R14, RZ ;  /* 0x0000000e1b24b224 */ /* 0x001fe200078e02ff */
[----:B------:R-:W-:-:S02]  /*1150*/  MOV R10, RZ ;  /* 0x000000ff000a7202 */ /* 0x000fc40000000f00 */
[----:B------:R-:W-:Y:S01]  /*1160*/  @!P4 IADD3.X R27, R30, R21, RZ, P6, !PT ;  /* 0x000000151e1bc210 */ /* 0x000fe200037fe4ff */
[----:B------:R2:W5:Y:S01]  /*1170*/  @!P2 LDG.E R9, desc[UR14][R24.64] ;  /* 0x0000000e1809a981 */ /* 0x000562000c1e1900 */
[----:B------:R-:W-:Y:S01]  /*1180*/  @!P3 MOV R20, R88 ;  /* 0x000000580014b202 */ /* 0x000fe20000000f00 */
[----:B------:R-:W0:Y:S01]  /*1190*/  @!P3 LDC.64 R16, c[0x0][0x228] ;  /* 0x00008a00ff10bb82 */ /* 0x000e220000000a00 */
[----:B------:R-:W-:Y:S02]  /*11a0*/  @!P3 MOV R21, R91 ;  /* 0x0000005b0015b202 */ /* 0x000fe40000000f00 */
[----:B------:R-:W-:Y:S02]  /*11b0*/  SHF.R.S32.HI R11, RZ, 0x1f, R51 ;  /* 0x0000001fff0b7819 */ /* 0x000fe40000011433 */
[----:B------:R-:W-:Y:S01]  /*11c0*/  ISETP.GE.U32.AND P5, PT, R51, UR18, PT ;  /* 0x0000001233007c0c */ /* 0x000fe2000bfa6070 */
[C---:B------:R-:W-:Y:S01]  /*11d0*/  @!P3 IMAD R15, R53.reuse, R15, R36 ;  /* 0x0000000f350fb224 */ /* 0x040fe200078e0224 */
[----:B------:R4:W5:Y:S01]  /*11e0*/  @!P2 LDG.E R10, desc[UR14][R28.64] ;  /* 0x0000000e1c0aa981 */ /* 0x000962000c1e1900 */
[----:B------:R-:W-:Y:S01]  /*11f0*/  @!P3 IMAD.WIDE.U32 R20, R53, R14, R20 ;  /* 0x0000000e3514b225 */ /* 0x000fe200078e0014 */
[----:B------:R-:W-:-:S02]  /*1200*/  ISETP.GE.AND.EX P5, PT, R11, UR19, PT, P5 ;  /* 0x000000130b007c0c */ /* 0x000fc4000bfa6350 */
[----:B--2---:R-:W-:Y:S02]  /*1210*/  @!P4 IADD3 R24, P2, R33, R12, RZ ;  /* 0x0000000c2118c210 */ /* 0x004fe40007f5e0ff */
[----:B------:R-:W-:Y:S02]  /*1220*/  ISETP.GT.U32.OR P5, PT, R62, 0x22f, P5 ;  /* 0x0000022f3e00780c */ /* 0x000fe40002fa4470 */
[----:B------:R-:W-:Y:S02]  /*1230*/  @!P3 IADD3 R15, R21, R15, RZ ;  /* 0x0000000f150fb210 */ /* 0x000fe40007ffe0ff */
[----:B------:R-:W-:Y:S02]  /*1240*/  @!P4 IADD3.X R25, R30, R13, RZ, P2, !PT ;  /* 0x0000000d1e19c210 */ /* 0x000fe400017fe4ff */
[----:B------:R-:W-:Y:S02]  /*1250*/  CS2R R12, SRZ ;  /* 0x00000000000c7805 */ /* 0x000fe4000001ff00 */
[----:B------:R-:W-:Y:S01]  /*1260*/  @!P3 SHF.L.U64.HI R36, R20, 0x1, R15 ;  /* 0x000000011424b819 */ /* 0x000fe2000001020f */
[----:B----4-:R-:W2:Y:S01]  /*1270*/  @!P0 LDC.64 R28, c[0x0][0x230] ;  /* 0x00008c00ff1c8b82 */ /* 0x010ea20000000a00 */
[----:B------:R-:W-:-:S02]  /*1280*/  SHF.R.S32.HI R15, RZ, 0x1f, R50 ;  /* 0x0000001fff0f7819 */ /* 0x000fc40000011432 */
[----:B------:R-:W-:Y:S01]  /*1290*/  ISETP.GE.U32.AND P2, PT, R50, UR18, PT ;  /* 0x0000001232007c0c */ /* 0x000fe2000bf46070 */
[----:B------:R4:W5:Y:S01]  /*12a0*/  @!P4 LDG.E R13, desc[UR14][R24.64] ;  /* 0x0000000e180dc981 */ /* 0x000962000c1e1900 */
[----:B---3--:R-:W-:Y:S02]  /*12b0*/  @!P0 IMAD R31, R31, R22, RZ ;  /* 0x000000161f1f8224 */ /* 0x008fe400078e02ff */
[----:B------:R-:W-:Y:S01]  /*12c0*/  ISETP.GE.AND.EX P2, PT, R15, UR19, PT, P2 ;  /* 0x000000130f007c0c */ /* 0x000fe2000bf46320 */
[----:B------:R3:W5:Y:S01]  /*12d0*/  @!P4 LDG.E R12, desc[UR14][R26.64] ;  /* 0x0000000e1a0cc981 */ /* 0x000762000c1e1900 */
[----:B------:R-:W-:Y:S02]  /*12e0*/  @!P3 SHF.L.U32 R33, R20, 0x1, RZ ;  /* 0x000000011421b819 */ /* 0x000fe400000006ff */
[----:B----4-:R-:W-:Y:S01]  /*12f0*/  @!P0 MOV R24, R88 ;  /* 0x0000005800188202 */ /* 0x010fe20000000f00 */
[----:B------:R-:W4:Y:S01]  /*1300*/  @!P5 LDC.64 R20, c[0x0][0x288] ;  /* 0x0000a200ff14db82 */ /* 0x000f220000000a00 */
[----:B------:R-:W-:Y:S01]  /*1310*/  @!P0 MOV R25, R91 ;  /* 0x0000005b00198202 */ /* 0x000fe20000000f00 */
[----:B------:R-:W-:Y:S01]  /*1320*/  @!P0 IMAD R31, R52, R23, R31 ;  /* 0x00000017341f8224 */ /* 0x000fe200078e021f */
[----:B------:R-:W-:-:S02]  /*1330*/  ISETP.GT.U32.OR P2, PT, R62, 0x22f, P2 ;  /* 0x0000022f3e00780c */ /* 0x000fc40001744470 */
[----:B-1----:R-:W-:Y:S01]  /*1340*/  @!P3 IADD3 R38, P6, R33, R18, RZ ;  /* 0x000000122126b210 */ /* 0x002fe20007fde0ff */
[----:B------:R-:W-:Y:S02]  /*1350*/  @!P0 IMAD.WIDE.U32 R24, R52, R22, R24 ;  /* 0x0000001634188225 */ /* 0x000fe400078e0018 */
[----:B------:R-:W1:Y:S01]  /*1360*/  @!P0 LDC.64 R22, c[0x0][0x228] ;  /* 0x00008a00ff168b82 */ /* 0x000e620000000a00 */
[----:B------:R-:W-:Y:S02]  /*1370*/  @!P3 IADD3.X R39, R36, R19, RZ, P6, !PT ;  /* 0x000000132427b210 */ /* 0x000fe400037fe4ff */
[----:B------:R-:W-:Y:S01]  /*1380*/  @!P0 IADD3 R19, R25, R31, RZ ;  /* 0x0000001f19138210 */ /* 0x000fe20007ffe0ff */
[----:B------:R-:W-:Y:S01]  /*1390*/  HFMA2.MMA R14, -RZ, RZ, 0, 0 ;  /* 0x00000000ff0e7435 */ /* 0x000fe200000001ff */
[----:B0-----:R-:W-:Y:S02]  /*13a0*/  @!P3 IADD3 R30, P4, R33, R16, RZ ;  /* 0x00000010211eb210 */ /* 0x001fe40007f9e0ff */
[C---:B------:R-:W-:Y:S01]  /*13b0*/  @!P0 SHF.L.U64.HI R66, R24.reuse, 0x1, R19 ;  /* 0x0000000118428819 */ /* 0x040fe20000010213 */
[----:B---3--:R-:W0:Y:S01]  /*13c0*/  @!P5 LDC.64 R26, c[0x0][0x228] ;  /* 0x00008a00ff1adb82 */ /* 0x008e220000000a00 */
[----:B------:R-:W-:-:S02]  /*13d0*/  @!P0 SHF.L.U32 R33, R24, 0x1, RZ ;  /* 0x0000000118218819 */ /* 0x000fc400000006ff */
[----:B------:R-:W-:-:S03]  /*13e0*/  MOV R16, RZ ;  /* 0x000000ff00107202 */ /* 0x000fc60000000f00 */
[----:B------:R-:W5:Y:S02]  /*13f0*/  @!P3 LDG.E R14, desc[UR14][R38.64] ;  /* 0x0000000e260eb981 */ /* 0x000f64000c1e1900 */
[----:B------:R-:W3:Y:S01]  /*1400*/  @!P2 LDC.64 R18, c[0x0][0x288] ;  /* 0x0000a200ff12ab82 */ /* 0x000ee20000000a00 */
[----:B------:R-:W-:Y:S02]  /*1410*/  @!P3 IADD3.X R31, R36, R17, RZ, P4, !PT ;  /* 0x00000011241fb210 */ /* 0x000fe400027fe4ff */
[----:B--2---:R-:W-:-:S05]  /*1420*/  @!P0 IADD3 R36, P4, R33, R28, RZ ;  /* 0x0000001c21248210 */ /* 0x004fca0007f9e0ff */
[----:B------:R-:W2:Y:S01]  /*1430*/  @!P5 LDC.64 R24, c[0x0][0x230] ;  /* 0x00008c00ff18db82 */ /* 0x000ea20000000a00 */
[----:B------:R1:W5:Y:S01]  /*1440*/  @!P3 LDG.E R16, desc[UR14][R30.64] ;  /* 0x0000000e1e10b981 */ /* 0x000362000c1e1900 */
[----:B----4-:R-:W-:Y:S01]  /*1450*/  @!P5 IMAD R64, R11, R20, RZ ;  /* 0x000000140b40d224 */ /* 0x010fe200078e02ff */
[----:B------:R-:W-:Y:S02]  /*1460*/  @!P0 IADD3.X R37, R66, R29, RZ, P4, !PT ;  /* 0x0000001d42258210 */ /* 0x000fe400027fe4ff */
[----:B------:R-:W-:Y:S02]  /*1470*/  SHF.R.S32.HI R17, RZ, 0x1f, R49 ;  /* 0x0000001fff117819 */ /* 0x000fe40000011431 */
[----:B------:R-:W-:Y:S02]  /*1480*/  ISETP.GE.U32.AND P3, PT, R49, UR18, PT ;  /* 0x0000001231007c0c */ /* 0x000fe4000bf66070 */
[----:B------:R-:W-:Y:S02]  /*1490*/  @!P5 MOV R28, R88 ;  /* 0x00000058001cd202 */ /* 0x000fe40000000f00 */
[----:B------:R-:W-:-:S02]  /*14a0*/  @!P5 MOV R29, R91 ;  /* 0x0000005b001dd202 */ /* 0x000fc40000000f00 */
[----:B-1----:R-:W-:Y:S01]  /*14b0*/  @!P0 IADD3 R30, P4, R33, R22, RZ ;  /* 0x00000016211e8210 */ /* 0x002fe20007f9e0ff */
[----:B------:R-:W-:Y:S01]  /*14c0*/  @!P5 IMAD R39, R51, R21, R64 ;  /* 0x000000153327d224 */ /* 0x000fe200078e0240 */
[----:B------:R-:W-:Y:S02]  /*14d0*/  ISETP.GE.AND.EX P3, PT, R17, UR19, PT, P3 ;  /* 0x0000001311007c0c */ /* 0x000fe4000bf66330 */
[----:B------:R-:W-:Y:S01]  /*14e0*/  CS2R R64, SRZ ;  /* 0x0000000000407805 */ /* 0x000fe2000001ff00 */
[----:B------:R-:W-:Y:S01]  /*14f0*/  @!P5 IMAD.WIDE.U32 R20, R51, R20, R28 ;  /* 0x000000143314d225 */ /* 0x000fe200078e001c */
[----:B------:R-:W-:Y:S02]  /*1500*/  @!P0 IADD3.X R31, R66, R23, RZ, P4, !PT ;  /* 0x00000017421f8210 */ /* 0x000fe400027fe4ff */
[----:B------:R-:W-:Y:S02]  /*1510*/  ISETP.GT.U32.OR P3, PT, R62, 0x22f, P3 ;  /* 0x0000022f3e00780c */ /* 0x000fe40001f64470 */
[----:B------:R-:W-:Y:S01]  /*1520*/  @!P5 IADD3 R29, R21, R39, RZ ;  /* 0x00000027151dd210 */ /* 0x000fe20007ffe0ff */
[----:B------:R1:W5:Y:S01]  /*1530*/  @!P0 LDG.E R65, desc[UR14][R30.64] ;  /* 0x0000000e1e418981 */ /* 0x000362000c1e1900 */
[C---:B------:R-:W-:Y:S01]  /*1540*/  @!P5 SHF.L.U32 R21, R20.reuse, 0x1, RZ ;  /* 0x000000011415d819 */ /* 0x040fe200000006ff */
[----:B---3--:R-:W-:Y:S01]  /*1550*/  @!P2 IMAD R33, R15, R18, RZ ;  /* 0x000000120f21a224 */ /* 0x008fe200078e02ff */
[----:B------:R-:W-:Y:S01]  /*1560*/  @!P5 SHF.L.U64.HI R22, R20, 0x1, R29 ;  /* 0x000000011416d819 */ /* 0x000fe2000001021d */
[----:B------:R-:W-:Y:S01]  /*1570*/  UIMAD.WIDE UR12, UR6, 0x8, UR12 ;  /* 0x00000008060c78a5 */ /* 0x000fe2000f8e020c */
[----:B0-----:R-:W-:Y:S01]  /*1580*/  @!P5 IADD3 R20, P6, R21, R26, RZ ;  /* 0x0000001a1514d210 */ /* 0x001fe20007fde0ff */
[----:B------:R-:W5:Y:S01]  /*1590*/  @!P0 LDG.E R64, desc[UR14][R36.64] ;  /* 0x0000000e24408981 */ /* 0x000f62000c1e1900 */
[----:B-1----:R-:W-:-:S02]  /*15a0*/  @!P2 MOV R30, R88 ;  /* 0x00000058001ea202 */ /* 0x002fc40000000f00 */
[----:B------:R-:W-:Y:S01]  /*15b0*/  @!P2 MOV R31, R91 ;  /* 0x0000005b001fa202 */ /* 0x000fe20000000f00 */
[C---:B------:R-:W-:Y:S01]  /*15c0*/  @!P2 IMAD R19, R50.reuse, R19, R33 ;  /* 0x000000133213a224 */ /* 0x040fe200078e0221 */
[----:B--2---:R-:W-:Y:S01]  /*15d0*/  @!P5 IADD3 R28, P4, R21, R24, RZ ;  /* 0x00000018151cd210 */ /* 0x004fe20007f9e0ff */
[----:B------:R-:W-:Y:S01]  /*15e0*/  @!P2 IMAD.WIDE.U32 R30, R50, R18, R30 ;  /* 0x00000012321ea225 */ /* 0x000fe200078e001e */
[C---:B------:R-:W-:Y:S02]  /*15f0*/  @!P5 IADD3.X R21, R22.reuse, R27, RZ, P6, !PT ;  /* 0x0000001b1615d210 */ /* 0x040fe400037fe4ff */
[----:B------:R-:W0:Y:S01]  /*1600*/  @!P3 LDC.64 R26, c[0x0][0x288] ;  /* 0x0000a200ff1abb82 */ /* 0x000e220000000a00 */
[----:B------:R-:W-:Y:S02]  /*1610*/  @!P5 IADD3.X R29, R22, R25, RZ, P4, !PT ;  /* 0x00000019161dd210 */ /* 0x000fe400027fe4ff */
[----:B------:R-:W-:-:S05]  /*1620*/  @!P2 IADD3 R19, R31, R19, RZ ;  /* 0x000000131f13a210 */ /* 0x000fca0007ffe0ff */
[----:B------:R-:W1:Y:S01]  /*1630*/  @!P2 LDC.64 R24, c[0x0][0x230] ;  /* 0x00008c00ff18ab82 */ /* 0x000e620000000a00 */
[----:B------:R-:W-:Y:S02]  /*1640*/  @!P2 SHF.L.U64.HI R70, R30, 0x1, R19 ;  /* 0x000000011e46a819 */ /* 0x000fe40000010213 */
[----:B------:R-:W-:Y:S02]  /*1650*/  CS2R R66, SRZ ;  /* 0x0000000000427805 */ /* 0x000fe4000001ff00 */
[----:B------:R-:W-:Y:S02]  /*1660*/  MOV R18, UR12 ;  /* 0x0000000c00127c02 */ /* 0x000fe40008000f00 */
[----:B------:R-:W-:Y:S01]  /*1670*/  MOV R19, UR13 ;  /* 0x0000000d00137c02 */ /* 0x000fe20008000f00 */
[----:B------:R-:W2:Y:S01]  /*1680*/  @!P2 LDC.64 R22, c[0x0][0x228] ;  /* 0x00008a00ff16ab82 */ /* 0x000ea20000000a00 */
[----:B------:R-:W-:Y:S01]  /*1690*/  SHF.R.S32.HI R71, RZ, 0x1f, R48 ;  /* 0x0000001fff477819 */ /* 0x000fe20000011430 */
[----:B------:R3:W5:Y:S01]  /*16a0*/  @!P5 LDG.E R66, desc[UR14][R20.64] ;  /* 0x0000000e1442d981 */ /* 0x000762000c1e1900 */
[----:B------:R-:W-:-:S03]  /*16b0*/  ISETP.GE.U32.AND P0, PT, R48, UR18, PT ;  /* 0x0000001230007c0c */ /* 0x000fc6000bf06070 */
[----:B------:R-:W4:Y:S01]  /*16c0*/  LDG.E.64 R18, desc[UR14][R18.64] ;  /* 0x0000000e12127981 */ /* 0x000f22000c1e1b00 */
[----:B------:R-:W-:Y:S02]  /*16d0*/  ISETP.GE.AND.EX P0, PT, R71, UR19, PT, P0 ;  /* 0x0000001347007c0c */ /* 0x000fe4000bf06300 */
[----:B------:R-:W-:Y:S01]  /*16e0*/  SHF.R.S32.HI R69, RZ, 0x1f, R47 ;  /* 0x0000001fff457819 */ /* 0x000fe2000001142f */
[----:B------:R0:W5:Y:S01]  /*16f0*/  @!P5 LDG.E R67, desc[UR14][R28.64] ;  /* 0x0000000e1c43d981 */ /* 0x000162000c1e1900 */
[----:B---3--:R-:W3:Y:S01]  /*1700*/  @!P3 LDC.64 R20, c[0x0][0x230] ;  /* 0x00008c00ff14bb82 */ /* 0x008ee20000000a00 */
[----:B------:R-:W-:Y:S02]  /*1710*/  ISETP.GT.U32.OR P0, PT, R62, 0x22f, P0 ;  /* 0x0000022f3e00780c */ /* 0x000fe40000704470 */
[----:B------:R-:W-:Y:S02]  /*1720*/  ISETP.GE.U32.AND P4, PT, R47, UR18, PT ;  /* 0x000000122f007c0c */ /* 0x000fe4000bf86070 */
[----:B------:R-:W-:-:S02]  /*1730*/  @!P2 SHF.L.U32 R37, R30, 0x1, RZ ;  /* 0x000000011e25a819 */ /* 0x000fc400000006ff */
[----:B------:R-:W-:Y:S01]  /*1740*/  @!P3 MOV R38, R88 ;  /* 0x000000580026b202 */ /* 0x000fe20000000f00 */
[----:B0-----:R-:W-:Y:S01]  /*1750*/  @!P3 IMAD R28, R17, R26, RZ ;  /* 0x0000001a111cb224 */ /* 0x001fe200078e02ff */
[----:B------:R-:W-:Y:S01]  /*1760*/  @!P3 MOV R39, R91 ;  /* 0x0000005b0027b202 */ /* 0x000fe20000000f00 */
[----:B------:R-:W0:Y:S01]  /*1770*/  @!P3 LDC.64 R30, c[0x0][0x228] ;  /* 0x00008a00ff1ebb82 */ /* 0x000e220000000a00 */
[----:B------:R-:W-:Y:S02]  /*1780*/  ISETP.GE.AND.EX P4, PT, R69, UR19, PT, P4 ;  /* 0x0000001345007c0c */ /* 0x000fe4000bf86340 */
[----:B-1----:R-:W-:Y:S01]  /*1790*/  @!P2 IADD3 R78, P6, R37, R24, RZ ;  /* 0x00000018254ea210 */ /* 0x002fe20007fde0ff */
[----:B------:R-:W-:Y:S01]  /*17a0*/  @!P3 IMAD R29, R49, R27, R28 ;  /* 0x0000001b311db224 */ /* 0x000fe200078e021c */
[----:B--2---:R-:W-:Y:S01]  /*17b0*/  @!P2 IADD3 R36, P5, R37, R22, RZ ;  /* 0x000000162524a210 */ /* 0x004fe20007fbe0ff */
[----:B------:R-:W-:Y:S01]  /*17c0*/  @!P3 IMAD.WIDE.U32 R38, R49, R26, R38 ;  /* 0x0000001a3126b225 */ /* 0x000fe200078e0026 */
[----:B------:R-:W-:Y:S01]  /*17d0*/  ISETP.GT.U32.OR P4, PT, R62, 0x22f, P4 ;  /* 0x0000022f3e00780c */ /* 0x000fe20002784470 */
[----:B------:R-:W1:Y:S01]  /*17e0*/  @!P0 LDC.64 R26, c[0x0][0x288] ;  /* 0x0000a200ff1a8b82 */ /* 0x000e620000000a00 */
[----:B------:R-:W-:-:S02]  /*17f0*/  @!P2 IADD3.X R79, R70, R25, RZ, P6, !PT ;  /* 0x00000019464fa210 */ /* 0x000fc400037fe4ff */
[----:B------:R-:W-:Y:S02]  /*1800*/  SHF.R.S32.HI R73, RZ, 0x1f, R46 ;  /* 0x0000001fff497819 */ /* 0x000fe4000001142e */
[----:B------:R-:W-:Y:S02]  /*1810*/  ISETP.GE.U32.AND P6, PT, R46, UR18, PT ;  /* 0x000000122e007c0c */ /* 0x000fe4000bfc6070 */
[----:B------:R-:W-:Y:S02]  /*1820*/  @!P2 IADD3.X R37, R70, R23, RZ, P5, !PT ;  /* 0x000000174625a210 */ /* 0x000fe40002ffe4ff */
[----:B------:R-:W-:Y:S02]  /*1830*/  @!P3 IADD3 R23, R39, R29, RZ ;  /* 0x0000001d2717b210 */ /* 0x000fe40007ffe0ff */
[C---:B------:R-:W-:Y:S01]  /*1840*/  @!P3 SHF.L.U32 R39, R38.reuse, 0x1, RZ ;  /* 0x000000012627b819 */ /* 0x040fe200000006ff */
[----:B------:R-:W-:Y:S01]  /*1850*/  HFMA2.MMA R68, -RZ, RZ, 0, 0 ;  /* 0x00000000ff447435 */ /* 0x000fe200000001ff */
[----:B------:R-:W-:Y:S01]  /*1860*/  ISETP.GE.AND.EX P5, PT, R73, UR19, PT, P6 ;  /* 0x0000001349007c0c */ /* 0x000fe2000bfa6360 */
[----:B------:R-:W2:Y:S01]  /*1870*/  @!P4 LDC.64 R28, c[0x0][0x288] ;  /* 0x0000a200ff1ccb82 */ /* 0x000ea20000000a00 */
[----:B------:R-:W-:-:S02]  /*1880*/  @!P3 SHF.L.U64.HI R80, R38, 0x1, R23 ;  /* 0x000000012650b819 */ /* 0x000fc40000010217 */
[----:B---3--:R-:W-:Y:S02]  /*1890*/  @!P3 IADD3 R76, P6, R39, R20, RZ ;  /* 0x00000014274cb210 */ /* 0x008fe40007fde0ff */
[----:B------:R-:W-:Y:S02]  /*18a0*/  ISETP.GT.U32.OR P5, PT, R62, 0x22f, P5 ;  /* 0x0000022f3e00780c */ /* 0x000fe40002fa4470 */
[----:B------:R-:W-:Y:S01]  /*18b0*/  @!P3 IADD3.X R77, R80, R21, RZ, P6, !PT ;  /* 0x00000015504db210 */ /* 0x000fe200037fe4ff */
[----:B------:R-:W3:Y:S01]  /*18c0*/  @!P0 LDC.64 R22, c[0x0][0x228] ;  /* 0x00008a00ff168b82 */ /* 0x000ee20000000a00 */
[----:B------:R0:W5:Y:S07]  /*18d0*/  @P1 LDG.E R68, desc[UR14][R34.64] ;  /* 0x0000000e22441981 */ /* 0x00016e000c1e1900 */
[----:B------:R-:W3:Y:S01]  /*18e0*/  @!P0 LDC.64 R20, c[0x0][0x230] ;  /* 0x00008c00ff148b82 */ /* 0x000ee20000000a00 */
[----:B------:R-:W-:-:S02]  /*18f0*/  MOV R70, RZ ;  /* 0x000000ff00467202 */ /* 0x000fc40000000f00 */
[----:B------:R-:W-:Y:S02]  /*1900*/  CS2R R74, SRZ ;  /* 0x00000000004a7805 */ /* 0x000fe4000001ff00 */
[----:B0-----:R-:W-:Y:S01]  /*1910*/  @!P0 MOV R34, R88 ;  /* 0x0000005800228202 */ /* 0x001fe20000000f00 */
[-C--:B-1----:R-:W-:Y:S01]  /*1920*/  @!P0 IMAD R33, R71, R26.reuse, RZ ;  /* 0x0000001a47218224 */ /* 0x082fe200078e02ff */
[----:B------:R-:W-:Y:S01]  /*1930*/  @!P0 MOV R35, R91 ;  /* 0x0000005b00238202 */ /* 0x000fe20000000f00 */
[----:B------:R-:W-:Y:S01]  /*1940*/  HFMA2.MMA R72, -RZ, RZ, 0, 0 ;  /* 0x00000000ff487435 */ /* 0x000fe200000001ff */
[----:B------:R-:W5:Y:S01]  /*1950*/  @!P2 LDG.E R70, desc[UR14][R78.64] ;  /* 0x0000000e4e46a981 */ /* 0x000f62000c1e1900 */
[----:B------:R-:W0:Y:S01]  /*1960*/  @!P5 LDC.64 R24, c[0x0][0x288] ;  /* 0x0000a200ff18db82 */ /* 0x000e220000000a00 */
[C---:B------:R-:W-:Y:S02]  /*1970*/  @!P0 IMAD R33, R48.reuse, R27, R33 ;  /* 0x0000001b30218224 */ /* 0x040fe400078e0221 */
[----:B------:R1:W5:Y:S01]  /*1980*/  @!P2 LDG.E R74, desc[UR14][R36.64] ;  /* 0x0000000e244aa981 */ /* 0x000362000c1e1900 */
[----:B------:R-:W-:Y:S01]  /*1990*/  @!P0 IMAD.WIDE.U32 R34, R48, R26, R34 ;  /* 0x0000001a30228225 */ /* 0x000fe200078e0022 */
[----:B------:R-:W-:-:S03]  /*19a0*/  @!P3 IADD3 R38, P2, R39, R30, RZ ;  /* 0x0000001e2726b210 */ /* 0x000fc60007f5e0ff */
[----:B------:R1:W5:Y:S01]  /*19b0*/  @!P3 LDG.E R72, desc[UR14][R76.64] ;  /* 0x0000000e4c48b981 */ /* 0x000362000c1e1900 */
[----:B------:R-:W-:Y:S01]  /*19c0*/  @!P3 IADD3.X R39, R80, R31, RZ, P2, !PT ;  /* 0x0000001f5027b210 */ /* 0x000fe200017fe4ff */
[----:B------:R-:W0:Y:S01]  /*19d0*/  @!P4 LDC.64 R26, c[0x0][0x230] ;  /* 0x00008c00ff1acb82 */ /* 0x000e220000000a00 */
[----:B------:R-:W-:Y:S02]  /*19e0*/  @!P0 IADD3 R33, R35, R33, RZ ;  /* 0x0000002123218210 */ /* 0x000fe40007ffe0ff */
[C---:B------:R-:W-:Y:S01]  /*19f0*/  @!P0 SHF.L.U32 R31, R34.reuse, 0x1, RZ ;  /* 0x00000001221f8819 */ /* 0x040fe200000006ff */
[----:B--2---:R-:W-:Y:S01]  /*1a00*/  @!P4 IMAD R30, R69, R28, RZ ;  /* 0x0000001c451ec224 */ /* 0x004fe200078e02ff */
[----:B-1----:R-:W-:Y:S01]  /*1a10*/  @!P4 MOV R36, R88 ;  /* 0x000000580024c202 */ /* 0x002fe20000000f00 */
[----:B------:R1:W5:Y:S01]  /*1a20*/  @!P3 LDG.E R75, desc[UR14][R38.64] ;  /* 0x0000000e264bb981 */ /* 0x000362000c1e1900 */
[----:B------:R-:W-:Y:S02]  /*1a30*/  @!P4 MOV R37, R91 ;  /* 0x0000005b0025c202 */ /* 0x000fe40000000f00 */
[----:B------:R-:W-:-:S02]  /*1a40*/  @!P0 SHF.L.U64.HI R76, R34, 0x1, R33 ;  /* 0x00000001224c8819 */ /* 0x000fc40000010221 */
[----:B---3--:R-:W-:Y:S01]  /*1a50*/  @!P0 IADD3 R34, P2, R31, R20, RZ ;  /* 0x000000141f228210 */ /* 0x008fe20007f5e0ff */
[----:B------:R-:W-:Y:S01]  /*1a60*/  @!P4 IMAD R33, R47, R29, R30 ;  /* 0x0000001d2f21c224 */ /* 0x000fe200078e021e */
[----:B------:R-:W-:Y:S01]  /*1a70*/  @!P0 IADD3 R22, P3, R31, R22, RZ ;  /* 0x000000161f168210 */ /* 0x000fe20007f7e0ff */
[----:B------:R-:W-:Y:S01]  /*1a80*/  @!P4 IMAD.WIDE.U32 R36, R47, R28, R36 ;  /* 0x0000001c2f24c225 */ /* 0x000fe200078e0024 */
[----:B------:R-:W-:Y:S01]  /*1a90*/  @!P0 IADD3.X R35, R76, R21, RZ, P2, !PT ;  /* 0x000000154c238210 */ /* 0x000fe200017fe4ff */
[----:B------:R-:W2:Y:S03]  /*1aa0*/  @!P4 LDC.64 R28, c[0x0][0x228] ;  /* 0x00008a00ff1ccb82 */ /* 0x000ea60000000a00 */
[----:B------:R-:W-:Y:S01]  /*1ab0*/  @!P4 IADD3 R33, R37, R33, RZ ;  /* 0x000000212521c210 */ /* 0x000fe20007ffe0ff */
[----:B0-----:R-:W-:-:S04]  /*1ac0*/  @!P5 IMAD R37, R73, R24, RZ ;  /* 0x000000184925d224 */ /* 0x001fc800078e02ff */
[----:B------:R-:W0:Y:S01]  /*1ad0*/  @!P5 LDC.64 R30, c[0x0][0x230] ;  /* 0x00008c00ff1edb82 */ /* 0x000e220000000a00 */
[----:B-1----:R-:W-:-:S07]  /*1ae0*/  @!P4 SHF.L.U64.HI R38, R36, 0x1, R33 ;  /* 0x000000012426c819 */ /* 0x002fce0000010221 */
[----:B------:R-:W1:Y:S01]  /*1af0*/  @!P5 LDC.64 R20, c[0x0][0x228] ;  /* 0x00008a00ff14db82 */ /* 0x000e620000000a00 */
[----:B------:R-:W-:Y:S01]  /*1b00*/  @!P4 SHF.L.U32 R39, R36, 0x1, RZ ;  /* 0x000000012427c819 */ /* 0x000fe200000006ff */
[----:B------:R-:W-:Y:S01]  /*1b10*/  @!P5 IMAD R33, R46, R25, R37 ;  /* 0x000000192e21d224 */ /* 0x000fe200078e0225 */
[----:B------:R-:W-:Y:S02]  /*1b20*/  @!P5 MOV R36, R88 ;  /* 0x000000580024d202 */ /* 0x000fe40000000f00 */
[----:B------:R-:W-:Y:S02]  /*1b30*/  @!P5 MOV R37, R91 ;  /* 0x0000005b0025d202 */ /* 0x000fe40000000f00 */
[----:B------:R-:W-:Y:S01]  /*1b40*/  @!P0 IADD3.X R23, R76, R23, RZ, P3, !PT ;  /* 0x000000174c178210 */ /* 0x000fe20001ffe4ff */
[----:B------:R-:W-:Y:S01]  /*1b50*/  @!P5 IMAD.WIDE.U32 R24, R46, R24, R36 ;  /* 0x000000182e18d225 */ /* 0x000fe200078e0024 */
[----:B------:R-:W-:Y:S02]  /*1b60*/  CS2R R76, SRZ ;  /* 0x00000000004c7805 */ /* 0x000fe4000001ff00 */
[----:B------:R-:W-:-:S02]  /*1b70*/  @!P4 IADD3 R26, P2, R39, R26, RZ ;  /* 0x0000001a271ac210 */ /* 0x000fc40007f5e0ff */
[----:B------:R-:W-:Y:S02]  /*1b80*/  @!P5 IADD3 R33, R25, R33, RZ ;  /* 0x000000211921d210 */ /* 0x000fe40007ffe0ff */
[----:B------:R-:W-:Y:S01]  /*1b90*/  @!P5 SHF.L.U32 R25, R24, 0x1, RZ ;  /* 0x000000011819d819 */ /* 0x000fe200000006ff */
[----:B------:R3:W5:Y:S01]  /*1ba0*/  @!P0 LDG.E R76, desc[UR14][R34.64] ;  /* 0x0000000e224c8981 */ /* 0x000762000c1e1900 */
[----:B------:R-:W-:Y:S02]  /*1bb0*/  @!P4 IADD3.X R27, R38, R27, RZ, P2, !PT ;  /* 0x0000001b261bc210 */ /* 0x000fe400017fe4ff */
[----:B------:R-:W-:Y:S01]  /*1bc0*/  @!P5 SHF.L.U64.HI R24, R24, 0x1, R33 ;  /* 0x000000011818d819 */ /* 0x000fe20000010221 */
[----:B------:R3:W5:Y:S01]  /*1bd0*/  @!P0 LDG.E R77, desc[UR14][R22.64] ;  /* 0x0000000e164d8981 */ /* 0x000762000c1e1900 */
[----:B--2---:R-:W-:Y:S02]  /*1be0*/  @!P4 IADD3 R28, P0, R39, R28, RZ ;  /* 0x0000001c271cc210 */ /* 0x004fe40007f1e0ff */
[----:B0-----:R-:W-:-:S02]  /*1bf0*/  @!P5 IADD3 R30, P2, R25, R30, RZ ;  /* 0x0000001e191ed210 */ /* 0x001fc40007f5e0ff */
[----:B-1----:R-:W-:Y:S02]  /*1c00*/  @!P5 IADD3 R20, P3, R25, R20, RZ ;  /* 0x000000141914d210 */ /* 0x002fe40007f7e0ff */
[----:B------:R-:W-:Y:S02]  /*1c10*/  CS2R R78, SRZ ;  /* 0x00000000004e7805 */ /* 0x000fe4000001ff00 */
[----:B------:R-:W-:Y:S02]  /*1c20*/  CS2R R80, SRZ ;  /* 0x0000000000507805 */ /* 0x000fe4000001ff00 */
[----:B------:R-:W-:Y:S02]  /*1c30*/  @!P4 IADD3.X R29, R38, R29, RZ, P0, !PT ;  /* 0x0000001d261dc210 */ /* 0x000fe400007fe4ff */
[C---:B------:R-:W-:Y:S02]  /*1c40*/  @!P5 IADD3.X R31, R24.reuse, R31, RZ, P2, !PT ;  /* 0x0000001f181fd210 */ /* 0x040fe400017fe4ff */
[----:B------:R-:W-:Y:S01]  /*1c50*/  @!P5 IADD3.X R21, R24, R21, RZ, P3, !PT ;  /* 0x000000151815d210 */ /* 0x000fe20001ffe4ff */
[----:B------:R3:W5:Y:S04]  /*1c60*/  @!P4 LDG.E R78, desc[UR14][R26.64] ;  /* 0x0000000e1a4ec981 */ /* 0x000768000c1e1900 */
[----:B------:R3:W5:Y:S04]  /*1c70*/  @!P4 LDG.E R79, desc[UR14][R28.64] ;  /* 0x0000000e1c4fc981 */ /* 0x000768000c1e1900 */
[----:B------:R3:W5:Y:S04]  /*1c80*/  @!P5 LDG.E R81, desc[UR14][R30.64] ;  /* 0x0000000e1e51d981 */ /* 0x000768000c1e1900 */
[----:B------:R3:W5:Y:S01]  /*1c90*/  @!P5 LDG.E R80, desc[UR14][R20.64] ;  /* 0x0000000e1450d981 */ /* 0x000762000c1e1900 */
[----:B------:R-:W-:Y:S01]  /*1ca0*/  UMOV UR20, 0x3f800000 ;  /* 0x3f80000000147882 */ /* 0x000fe20000000000 */
[----:B------:R-:W-:Y:S01]  /*1cb0*/  BSSY B0, `(.L_x_1478) ;  /* 0x0000020000007945 */ /* 0x000fe20003800000 */
[----:B------:R-:W-:-:S02]  /*1cc0*/  CS2R R84, SRZ ;  /* 0x0000000000547805 */ /* 0x000fc4000001ff00 */
[----:B------:R-:W-:Y:S02]  /*1cd0*/  CS2R R82, SRZ ;  /* 0x0000000000527805 */ /* 0x000fe4000001ff00 */
        /* <DEDUP_REMOVED lines=29> */
.L_x_1479:
[----:B------:R-:W-:Y:S05]  /*1eb0*/  BSYNC B0 ;  /* 0x0000000000007941 */ /* 0x000fea0003800000 */
.L_x_1478:
        /* <DEDUP_REMOVED lines=11> */
[--C-:B------:R-:W-:Y:S02]  /*1f70*/  HADD2.F32 R23, -RZ, R43.reuse.H0_H0 ;  /* 0x2000002bff177230 */ /* 0x100fe40000004100 */
        /* <DEDUP_REMOVED lines=22> */
.L_x_1480:
[----:B------:R-:W-:Y:S01]  /*20e0*/  FMUL.FTZ R21, R25, R84 ;  /* 0x0000005419157220 */ /* 0x000fe20000410000 */
[----:B------:R-:W-:Y:S01]  /*20f0*/  FFMA.FTZ R27, R18, R25, RZ ;  /* 0x00000019121b7223 */ /* 0x000fe200000100ff */
        /* <DEDUP_REMOVED lines=24> */
.L_x_1481:
[----:B------:R-:W-:Y:S01]  /*2280*/  FFMA.FTZ R24, R19, R28, R18 ;  /* 0x0000001c13187223 */ /* 0x000fe20000010012 */
[----:B------:R-:W-:Y:S01]  /*2290*/  FADD.FTZ R18, RZ, R25 ;  /* 0x00000019ff127221 */ /* 0x000fe20000010000 */
[----:B------:R-:W-:Y:S01]  /*22a0*/  FMUL.FTZ R25, R23, R84 ;  /* 0x0000005417197220 */ /* 0x000fe20000410000 */
[----:B------:R-:W-:Y:S01]  /*22b0*/  FFMA.FTZ R27, R26, R23, R27 ;  /* 0x000000171a1b7223 */ /* 0x000fe2000001001b */
[----:B------:R-:W-:Y:S01]  /*22c0*/  FADD.FTZ R28, R28, R29 ;  /* 0x0000001d1c1c7221 */ /* 0x000fe20000010000 */
[----:B------:R-:W-:Y:S01]  /*22d0*/  FADD.FTZ R23, R18, R23 ;  /* 0x0000001712177221 */ /* 0x000fe20000010000 */
[----:B------:R-:W-:Y:S01]  /*22e0*/  FFMA.FTZ R18, R19, R22, RZ ;  /* 0x0000001613127223 */ /* 0x000fe200000100ff */
[----:B------:R-:W-:Y:S01]  /*22f0*/  FFMA.FTZ R29, R26, R25, R24 ;  /* 0x000000191a1d7223 */ /* 0x000fe20000010018 */
[----:B------:R-:W-:Y:S01]  /*2300*/  FADD.FTZ R19, RZ, R22 ;  /* 0x00000016ff137221 */ /* 0x000fe20000010000 */
[--C-:B------:R-:W-:Y:S02]  /*2310*/  HADD2.F32 R24, -RZ, R41.reuse.H0_H0 ;  /* 0x20000029ff187230 */ /* 0x100fe40000004100 */
[----:B------:R-:W-:Y:S01]  /*2320*/  FMUL.FTZ R22, R20, R85 ;  /* 0x0000005514167220 */ /* 0x000fe20000410000 */
[----:B------:R-:W-:-:S02]  /*2330*/  HADD2.F32 R26, -RZ, R41.H1_H1 ;  /* 0x30000029ff1a7230 */ /* 0x000fc40000004100 */
[----:B------:R-:W-:Y:S01]  /*2340*/  FFMA.FTZ R18, R21, R20, R18 ;  /* 0x0000001415127223 */ /* 0x000fe20000010012 */
[----:B------:R-:W-:Y:S01]  /*2350*/  FADD.FTZ R20, R19, R20 ;  /* 0x0000001413147221 */ /* 0x000fe20000010000 */
[----:B------:R-:W-:Y:S01]  /*2360*/  FADD.FTZ R19, R28, R25 ;  /* 0x000000191c137221 */ /* 0x000fe20000010000 */
[----:B------:R-:W-:Y:S01]  /*2370*/  FFMA.FTZ R21, R21, R22, R29 ;  /* 0x0000001615157223 */ /* 0x000fe2000001001d */
[----:B------:R-:W-:Y:S01]  /*2380*/  FADD.FTZ R25, R24, -UR13 ;  /* 0x8000000d18197e21 */ /* 0x000fe20008010000 */
        /* <DEDUP_REMOVED lines=24> */
.L_x_1482:
        /* <DEDUP_REMOVED lines=8> */
[C---:B------:R-:W-:Y:S01]  /*2590*/  FFMA.FTZ R18, R25.reuse, R24, R18 ;  /* 0x0000001819127223 */ /* 0x040fe20000010012 */
        /* <DEDUP_REMOVED lines=28> */
.L_x_1483:
        /* <DEDUP_REMOVED lines=37> */
.L_x_1484:
        /* <DEDUP_REMOVED lines=37> */
.L_x_1485:
        /* <DEDUP_REMOVED lines=37> */
.L_x_1486:
        /* <DEDUP_REMOVED lines=37> */
.L_x_1487:
        /* <DEDUP_REMOVED lines=37> */
.L_x_1488:
        /* <DEDUP_REMOVED lines=9> */
[----:B------:R-:W-:Y:S01]  /*3380*/  FADD.FTZ R20, R28, -UR13 ;  /* 0x8000000d1c147e21 */ /* 0x000fe20008010000 */
[----:B------:R-:W-:Y:S01]  /*3390*/  FFMA.FTZ R24, R25, R26, R24 ;  /* 0x0000001a19187223 */ /* 0x000fe20000010018 */
[----:B------:R-:W-:Y:S01]  /*33a0*/  FADD.FTZ R29, R29, -UR13 ;  /* 0x8000000d1d1d7e21 */ /* 0x000fe20008010000 */
[----:B------:R-:W-:Y:S01]  /*33b0*/  FFMA.FTZ R25, R25, R22, R23 ;  /* 0x0000001619197223 */ /* 0x000fe20000010017 */
        /* <DEDUP_REMOVED lines=24> */
.L_x_1489:
[----:B------:R-:W-:Y:S01]  /*3540*/  FMUL.FTZ R28, R26, R84 ;  /* 0x000000541a1c7220 */ /* 0x000fe20000410000 */
[----:B------:R-:W-:Y:S01]  /*3550*/  FADD.FTZ R32, R19, R26 ;  /* 0x0000001a13207221 */ /* 0x000fe20000010000 */
[C---:B------:R-:W-:Y:S01]  /*3560*/  FFMA.FTZ R27, R20.reuse, R26, R27 ;  /* 0x0000001a141b7223 */ /* 0x040fe2000001001b */
[--C-:B------:R-:W-:Y:S02]  /*3570*/  HADD2.F32 R26, -RZ, R67.reuse.H1_H1 ;  /* 0x30000043ff1a7230 */ /* 0x100fe40000004100 */
[----:B------:R-:W-:Y:S01]  /*3580*/  FFMA.FTZ R25, R20, R28, R25 ;  /* 0x0000001c14197223 */ /* 0x000fe20000010019 */
[----:B------:R-:W-:Y:S02]  /*3590*/  HADD2.F32 R20, -RZ, R67.H0_H0 ;  /* 0x20000043ff147230 */ /* 0x000fe40000004100 */
[----:B------:R-:W-:Y:S01]  /*35a0*/  FADD.FTZ R21, R22, R21 ;  /* 0x0000001516157221 */ /* 0x000fe20000010000 */
[----:B------:R-:W-:Y:S01]  /*35b0*/  FMUL.FTZ R22, R23, R85 ;  /* 0x0000005517167220 */ /* 0x000fe20000410000 */
[C---:B------:R-:W-:Y:S01]  /*35c0*/  FFMA.FTZ R19, R29.reuse, R23, R24 ;  /* 0x000000171d137223 */ /* 0x040fe20000010018 */
[----:B------:R-:W-:Y:S01]  /*35d0*/  FADD.FTZ R30, R26, -UR13 ;  /* 0x8000000d1a1e7e21 */ /* 0x000fe20008010000 */
        /* <DEDUP_REMOVED lines=26> */
.L_x_1490:
[----:B------:R-:W-:Y:S01]  /*3780*/  FMUL.FTZ R28, R25, R84 ;  /* 0x00000054191c7220 */ /* 0x000fe20000410000 */
[----:B------:R-:W-:Y:S01]  /*3790*/  FADD.FTZ R31, R22, R21 ;  /* 0x00000015161f7221 */ /* 0x000fe20000010000 */
[----:B------:R-:W-:Y:S01]  /*37a0*/  FADD.FTZ R23, R18, R23 ;  /* 0x0000001712177221 */ /* 0x000fe20000010000 */
[C---:B------:R-:W-:Y:S01]  /*37b0*/  FFMA.FTZ R24, R26.reuse, R25, R27 ;  /* 0x000000191a187223 */ /* 0x040fe2000001001b */
[----:B------:R-:W-:Y:S01]  /*37c0*/  FFMA.FTZ R21, R26, R28, R29 ;  /* 0x0000001c1a157223 */ /* 0x000fe2000001001d */
[----:B------:R-:W-:Y:S01]  /*37d0*/  FMUL.FTZ R18, R20, R85 ;  /* 0x0000005514127220 */ /* 0x000fe20000410000 */
[----:B------:R-:W-:Y:S01]  /*37e0*/  FADD.FTZ R27, R31, R28 ;  /* 0x0000001c1f1b7221 */ /* 0x000fe20000010000 */
        /* <DEDUP_REMOVED lines=30> */
.L_x_1491:
[----:B------:R-:W-:Y:S01]  /*39d0*/  FFMA.FTZ R30, R30, R20, R19 ;  /* 0x000000141e1e7223 */ /* 0x000fe20000010013 */
        /* <DEDUP_REMOVED lines=31> */
.L_x_1492:
[----:B------:R-:W-:Y:S01]  /*3bd0*/  FFMA.FTZ R35, R27, R36, R34 ;  /* 0x000000241b237223 */ /* 0x000fe20000010022 */
[----:B------:R-:W-:Y:S01]  /*3be0*/  FMUL.FTZ R33, R21, R84 ;  /* 0x0000005415217220 */ /* 0x000fe20000410000 */
[----:B------:R-:W-:Y:S01]  /*3bf0*/  FADD.FTZ R36, R36, R29 ;  /* 0x0000001d24247221 */ /* 0x000fe20000010000 */
[----:B------:R-:W-:Y:S01]  /*3c00*/  FADD.FTZ R29, R23, R20 ;  /* 0x00000014171d7221 */ /* 0x000fe20000010000 */
[----:B------:R-:W-:Y:S01]  /*3c10*/  FFMA.FTZ R31, R26, R25, R24 ;  /* 0x000000191a1f7223 */ /* 0x000fe20000010018 */
        /* <DEDUP_REMOVED lines=33> */
.L_x_1493:
[----:B------:R-:W-:Y:S01]  /*3e30*/  FMUL.FTZ R35, R25, R84 ;  /* 0x0000005419237220 */ /* 0x000fe20000410000 */
[----:B------:R-:W-:Y:S01]  /*3e40*/  FFMA.FTZ R30, R27, R22, R30 ;  /* 0x000000161b1e7223 */ /* 0x000fe2000001001e */
[----:B------:R-:W-:Y:S01]  /*3e50*/  FADD.FTZ R27, R29, R22 ;  /* 0x000000161d1b7221 */ /* 0x000fe20000010000 */
[--C-:B------:R-:W-:Y:S02]  /*3e60*/  HADD2.F32 R34, -RZ, R78.reuse.H0_H0 ;  /* 0x2000004eff227230 */ /* 0x100fe40000004100 */
[----:B------:R-:W-:Y:S01]  /*3e70*/  FFMA.FTZ R22, R24, R35, R33 ;  /* 0x0000002318167223 */ /* 0x000fe20000010021 */
[----:B------:R-:W-:Y:S02]  /*3e80*/  HADD2.F32 R36, -RZ, R78.H1_H1 ;  /* 0x3000004eff247230 */ /* 0x000fe40000004100 */
[----:B------:R-:W-:Y:S01]  /*3e90*/  FADD.FTZ R33, R20, R35 ;  /* 0x0000002314217221 */ /* 0x000fe20000010000 */
[----:B------:R-:W-:Y:S01]  /*3ea0*/  FMUL.FTZ R20, R26, R85 ;  /* 0x000000551a147220 */ /* 0x000fe20000410000 */
[----:B------:R-:W-:Y:S01]  /*3eb0*/  FFMA.FTZ R29, R28, R21, R31 ;  /* 0x000000151c1d7223 */ /* 0x000fe2000001001f */
        /* <DEDUP_REMOVED lines=27> */
.L_x_1494:
[----:B------:R-:W-:Y:S01]  /*4070*/  FMUL.FTZ R37, R33, R84 ;  /* 0x0000005421257220 */ /* 0x000fe20000410000 */
[----:B------:R-:W-:-:S03]  /*4080*/  HADD2.F32 R86, -RZ, R80.H1_H1 ;  /* 0x30000050ff567230 */ /* 0x000fc60000004100 */
[----:B------:R-:W-:Y:S01]  /*4090*/  FFMA.FTZ R22, R34, R37, R35 ;  /* 0x0000002522167223 */ /* 0x000fe20000010023 */
[----:B------:R-:W-:Y:S01]  /*40a0*/  FADD.FTZ R37, R20, R37 ;  /* 0x0000002514257221 */ /* 0x000fe20000010000 */
[----:B------:R-:W-:Y:S01]  /*40b0*/  FMUL.FTZ R20, R28, R85 ;  /* 0x000000551c147220 */ /* 0x000fe20000410000 */
[----:B------:R-:W-:-:S03]  /*40c0*/  HADD2.F32 R35, -RZ, R81.H1_H1 ;  /* 0x30000051ff237230 */ /* 0x000fc60000004100 */
[----:B------:R-:W-:Y:S01]  /*40d0*/  FFMA.FTZ R39, R31, R20, R22 ;  /* 0x000000141f277223 */ /* 0x000fe20000010016 */
[----:B------:R-:W-:Y:S02]  /*40e0*/  HADD2.F32 R22, -RZ, R81.H0_H0 ;  /* 0x20000051ff167230 */ /* 0x000fe40000004100 */
[----:B------:R-:W-:Y:S01]  /*40f0*/  FADD.FTZ R35, R35, -UR13 ;  /* 0x8000000d23237e21 */ /* 0x000fe20008010000 */
[----:B------:R-:W-:Y:S02]  /*4100*/  FADD.FTZ R20, R20, R37 ;  /* 0x0000002514147221 */ /* 0x000fe40000010000 */
[----:B------:R-:W-:Y:S01]  /*4110*/  FADD.FTZ R22, R22, -UR13 ;  /* 0x8000000d16167e21 */ /* 0x000fe20008010000 */
        /* <DEDUP_REMOVED lines=22> */
.L_x_1495:
[----:B------:R-:W-:Y:S01]  /*4280*/  FMUL.FTZ R93, R35, R84 ;  /* 0x00000054235d7220 */ /* 0x000fe20000410000 */
[----:B------:R-:W-:Y:S01]  /*4290*/  FMUL.FTZ R38, R86, R85 ;  /* 0x0000005556267220 */ /* 0x000fe20000410000 */
[----:B------:R-:W-:Y:S01]  /*42a0*/  ISETP.GT.AND P0, PT, R62, 0x21f, PT ;  /* 0x0000021f3e00780c */ /* 0x000fe20003f04270 */
[----:B------:R-:W-:Y:S01]  /*42b0*/  FADD.FTZ R32, R32, R21 ;  /* 0x0000001520207221 */ /* 0x000fe20000010000 */
[----:B------:R-:W-:Y:S01]  /*42c0*/  FFMA.FTZ R22, R36, R93, R39 ;  /* 0x0000005d24167223 */ /* 0x000fe20000010027 */
[----:B------:R-:W-:Y:S01]  /*42d0*/  MOV R39, 0xffffffe0 ;  /* 0xffffffe000277802 */ /* 0x000fe20000000f00 */
[----:B------:R-:W-:Y:S01]  /*42e0*/  FADD.FTZ R93, R20, R93 ;  /* 0x0000005d145d7221 */ /* 0x000fe20000010000 */
[----:B------:R-:W0:Y:S01]  /*42f0*/  S2R R92, SR_CgaCtaId ;  /* 0x00000000005c7919 */ /* 0x000e220000008800 */
[----:B------:R-:W-:Y:S01]  /*4300*/  FFMA.FTZ R22, R37, R38, R22 ;  /* 0x0000002625167223 */ /* 0x000fe20000010016 */
[----:B------:R-:W-:Y:S01]  /*4310*/  FFMA.FTZ R30, R19, R18, R30 ;  /* 0x00000012131e7223 */ /* 0x000fe2000001001e */
[----:B------:R-:W-:-:S02]  /*4320*/  IMAD R39, R2, R39, 0x22f ;  /* 0x0000022f02277424 */ /* 0x000fc400078e0227 */
[----:B------:R-:W-:Y:S01]  /*4330*/  FADD.FTZ R20, R38, R93 ;  /* 0x0000005d26147221 */ /* 0x000fe20000010000 */
[C---:B------:R-:W-:Y:S01]  /*4340*/  IADD3 R38, R0.reuse, 0x2, RZ ;  /* 0x0000000200267810 */ /* 0x040fe20007ffe0ff */
[----:B------:R-:W-:Y:S01]  /*4350*/  FADD.FTZ R27, R27, R18 ;  /* 0x000000121b1b7221 */ /* 0x000fe20000010000 */
[----:B------:R-:W-:Y:S01]  /*4360*/  ISETP.NE.AND P3, PT, R0, RZ, PT ;  /* 0x000000ff0000720c */ /* 0x000fe20003f65270 */
[----:B------:R-:W-:Y:S01]  /*4370*/  FFMA.FTZ R30, R23, R26, R30 ;  /* 0x0000001a171e7223 */ /* 0x000fe2000001001e */
[----:B------:R-:W-:Y:S01]  /*4380*/  SEL R39, R39, 0x1f, P0 ;  /* 0x0000001f27277807 */ /* 0x000fe20000000000 */
[----:B------:R-:W-:Y:S01]  /*4390*/  FADD.FTZ R27, R27, R26 ;  /* 0x0000001a1b1b7221 */ /* 0x000fe20000010000 */
[----:B------:R-:W-:Y:S01]  /*43a0*/  MOV R23, 0x400 ;  /* 0x0000040000177802 */ /* 0x000fe20000000f00 */
[----:B------:R-:W-:Y:S01]  /*43b0*/  FFMA.FTZ R29, R24, R25, R29 ;  /* 0x00000019181d7223 */ /* 0x000fe2000001001d */
[----:B------:R-:W-:Y:S01]  /*43c0*/  ISETP.GE.AND P0, PT, R0, R39, PT ;  /* 0x000000270000720c */ /* 0x000fe20003f06270 */
[----:B------:R-:W1:Y:S01]  /*43d0*/  SHFL.DOWN PT, R93, R20, 0x1, R39 ;  /* 0x08200000145d7989 */ /* 0x000e6200000e0027 */
[----:B------:R-:W-:Y:S01]  /*43e0*/  FADD.FTZ R32, R32, R25 ;  /* 0x0000001920207221 */ /* 0x000fe20000010000 */
[----:B------:R-:W-:Y:S01]  /*43f0*/  IADD3 R19, R23, 0xc0, RZ ;  /* 0x000000c017137810 */ /* 0x000fe20007ffe0ff */
[----:B------:R-:W-:Y:S01]  /*4400*/  FFMA.FTZ R30, R31, R28, R30 ;  /* 0x0000001c1f1e7223 */ /* 0x000fe2000001001e */
[----:B------:R-:W2:Y:S01]  /*4410*/  SHFL.DOWN PT, R21, R22, 0x1, R39 ;  /* 0x0820000016157989 */ /* 0x000ea200000e0027 */
[----:B------:R-:W-:Y:S01]  /*4420*/  FADD.FTZ R27, R27, R28 ;  /* 0x0000001c1b1b7221 */ /* 0x000fe20000010000 */
[----:B------:R-:W-:Y:S01]  /*4430*/  ISETP.NE.AND P2, PT, R62, RZ, PT ;  /* 0x000000ff3e00720c */ /* 0x000fe20003f45270 */
[----:B------:R-:W-:Y:S01]  /*4440*/  FFMA.FTZ R29, R34, R33, R29 ;  /* 0x00000021221d7223 */ /* 0x000fe2000001001d */
[----:B------:R-:W-:Y:S01]  /*4450*/  FADD.FTZ R32, R32, R33 ;  /* 0x0000002120207221 */ /* 0x000fe20000010000 */
[----:B------:R-:W-:Y:S01]  /*4460*/  FFMA.FTZ R37, R37, R86, R30 ;  /* 0x0000005625257223 */ /* 0x000fe2000001001e */
[----:B------:R-:W-:Y:S01]  /*4470*/  BSSY B0, `(.L_x_1496) ;  /* 0x0000054000007945 */ /* 0x000fe20003800000 */
[----:B------:R-:W-:Y:S01]  /*4480*/  FFMA.FTZ R36, R36, R35, R29 ;  /* 0x0000002324247223 */ /* 0x000fe2000001001d */
[----:B------:R-:W-:-:S02]  /*4490*/  ISETP.GT.U32.AND P4, PT, R62, 0x22, PT ;  /* 0x000000223e00780c */ /* 0x000fc40003f84070 */
[----:B0-----:R-:W-:Y:S01]  /*44a0*/  LEA R19, R92, R19, 0x18 ;  /* 0x000000135c137211 */ /* 0x001fe200078ec0ff */
[----:B-1----:R-:W-:Y:S01]  /*44b0*/  @!P0 FADD.FTZ R20, R20, R93 ;  /* 0x0000005d14148221 */ /* 0x002fe20000010000 */
[----:B--2---:R-:W-:-:S04]  /*44c0*/  @!P0 FADD.FTZ R22, R22, R21 ;  /* 0x0000001516168221 */ /* 0x004fc80000010000 */
        /* <DEDUP_REMOVED lines=13> */
[-C--:B------:R-:W-:Y:S02]  /*45a0*/  ISETP.GT.AND P0, PT, R38, R39.reuse, PT ;  /* 0x000000272600720c */ /* 0x080fe40003f04270 */
[----:B------:R-:W-:Y:S01]  /*45b0*/  IADD3 R38, R0, 0x10, RZ ;  /* 0x0000001000267810 */ /* 0x000fe20007ffe0ff */
[----:B------:R-:W1:Y:S10]  /*45c0*/  SHFL.DOWN PT, R21, R22, 0x8, R39 ;  /* 0x0900000016157989 */ /* 0x000e7400000e0027 */
[----:B0-----:R-:W-:Y:S01]  /*45d0*/  @!P0 FADD.FTZ R20, R20, R93 ;  /* 0x0000005d14148221 */ /* 0x001fe20000010000 */
[----:B-1----:R-:W-:Y:S01]  /*45e0*/  @!P0 FADD.FTZ R22, R22, R21 ;  /* 0x0000001516168221 */ /* 0x002fe20000010000 */
[----:B------:R-:W-:-:S03]  /*45f0*/  ISETP.GT.AND P0, PT, R38, R39, PT ;  /* 0x000000272600720c */ /* 0x000fc60003f04270 */
[----:B------:R-:W0:Y:S01]  /*4600*/  SHFL.DOWN PT, R21, R20, 0x10, R39 ;  /* 0x0a00000014157989 */ /* 0x000e2200000e0027 */
[----:B------:R-:W-:-:S03]  /*4610*/  FADD.FTZ R38, R32, R35 ;  /* 0x0000002320267221 */ /* 0x000fc60000010000 */
[----:B------:R1:W2:Y:S02]  /*4620*/  SHFL.DOWN PT, R93, R22, 0x10, R39 ;  /* 0x0a000000165d7989 */ /* 0x0002a400000e0027 */
[----:B-1----:R-:W-:Y:S01]  /*4630*/  FADD.FTZ R39, R27, R86 ;  /* 0x000000561b277221 */ /* 0x002fe20000010000 */
[----:B------:R-:W-:-:S05]  /*4640*/  LEA R86, R62, R19, 0x4 ;  /* 0x000000133e567211 */ /* 0x000fca00078e20ff */
[----:B------:R1:W-:Y:S01]  /*4650*/  STS.128 [R86], R36 ;  /* 0x0000002456007388 */ /* 0x0003e20000000c00 */
[----:B0-----:R-:W-:Y:S01]  /*4660*/  @!P0 FADD.FTZ R20, R20, R21 ;  /* 0x0000001514148221 */ /* 0x001fe20000010000 */
[----:B------:R-:W-:Y:S01]  /*4670*/  @!P3 LEA R21, R92, R23, 0x18 ;  /* 0x000000175c15b211 */ /* 0x000fe200078ec0ff */
[----:B--2---:R-:W-:-:S03]  /*4680*/  @!P0 FADD.FTZ R22, R22, R93 ;  /* 0x0000005d16168221 */ /* 0x004fc60000010000 */
[----:B------:R-:W-:Y:S02]  /*4690*/  @!P3 LEA R21, R2, R21, 0x3 ;  /* 0x000000150215b211 */ /* 0x000fe400078e18ff */
[----:B------:R-:W-:Y:S02]  /*46a0*/  MOV R19, R20 ;  /* 0x0000001400137202 */ /* 0x000fe40000000f00 */
[----:B------:R-:W-:-:S05]  /*46b0*/  MOV R18, R22 ;  /* 0x0000001600127202 */ /* 0x000fca0000000f00 */
[----:B------:R1:W-:Y:S01]  /*46c0*/  @!P3 STS.64 [R21+0x18], R18 ;  /* 0x000018121500b388 */ /* 0x0003e20000000a00 */
[----:B------:R-:W-:Y:S06]  /*46d0*/  BAR.SYNC.DEFER_BLOCKING 0x0 ;  /* 0x0000000000007b1d */ /* 0x000fec0000010000 */
[----:B------:R-:W-:Y:S05]  /*46e0*/  @P2 BRA `(.L_x_1497) ;  /* 0x0000000000b02947 */ /* 0x000fea0003800000 */
[----:B------:R-:W-:-:S05]  /*46f0*/  LEA R92, R92, R23, 0x18 ;  /* 0x000000175c5c7211 */ /* 0x000fca00078ec0ff */
[----:B-1----:R-:W0:Y:S04]  /*4700*/  LDS.128 R20, [R92+0x20] ;  /* 0x000020005c147984 */ /* 0x002e280000000c00 */
        /* <DEDUP_REMOVED lines=12> */
[----:B------:R-:W-:Y:S01]  /*47d0*/  LDS.128 R28, [R92+0x80] ;  /* 0x000080005c1c7984 */ /* 0x000fe20000000c00 */
[----:B--2---:R-:W-:Y:S01]  /*47e0*/  FADD.FTZ R93, R93, R24 ;  /* 0x000000185d5d7221 */ /* 0x004fe20000010000 */
[----:B------:R-:W-:-:S03]  /*47f0*/  FADD.FTZ R18, R18, R25 ;  /* 0x0000001912127221 */ /* 0x000fc60000010000 */
[----:B------:R-:W-:Y:S01]  /*4800*/  FADD.FTZ R93, R93, R26 ;  /* 0x0000001a5d5d7221 */ /* 0x000fe20000010000 */
[----:B------:R-:W-:Y:S02]  /*4810*/  FADD.FTZ R18, R18, R27 ;  /* 0x0000001b12127221 */ /* 0x000fe40000010000 */
[----:B------:R-:W1:Y:S01]  /*4820*/  LDS.128 R24, [R92+0x70] ;  /* 0x000070005c187984 */ /* 0x000e620000000c00 */
[----:B---3--:R-:W-:Y:S01]  /*4830*/  FADD.FTZ R93, R93, R32 ;  /* 0x000000205d5d7221 */ /* 0x008fe20000010000 */
[----:B------:R-:W-:-:S03]  /*4840*/  FADD.FTZ R18, R18, R33 ;  /* 0x0000002112127221 */ /* 0x000fc60000010000 */
[----:B------:R-:W-:Y:S01]  /*4850*/  FADD.FTZ R93, R93, R34 ;  /* 0x000000225d5d7221 */ /* 0x000fe20000010000 */
[----:B------:R-:W-:Y:S02]  /*4860*/  FADD.FTZ R18, R18, R35 ;  /* 0x0000002312127221 */ /* 0x000fe40000010000 */
[----:B------:R-:W2:Y:S01]  /*4870*/  LDS.128 R32, [R92+0x90] ;  /* 0x000090005c207984 */ /* 0x000ea20000000c00 */
        /* <DEDUP_REMOVED lines=9> */
[----:B------:R-:W-:Y:S01]  /*4910*/  FADD.FTZ R93, R93, R28 ;  /* 0x0000001c5d5d7221 */ /* 0x000fe20000010000 */
[----:B------:R-:W-:-:S03]  /*4920*/  FADD.FTZ R20, R20, R29 ;  /* 0x0000001d14147221 */ /* 0x000fc60000010000 */
[----:B------:R-:W-:Y:S01]  /*4930*/  FADD.FTZ R93, R93, R30 ;  /* 0x0000001e5d5d7221 */ /* 0x000fe20000010000 */
[----:B------:R-:W-:-:S03]  /*4940*/  FADD.FTZ R20, R20, R31 ;  /* 0x0000001f14147221 */ /* 0x000fc60000010000 */
[----:B--2---:R-:W-:Y:S01]  /*4950*/  FADD.FTZ R93, R93, R32 ;  /* 0x000000205d5d7221 */ /* 0x004fe20000010000 */
[----:B------:R-:W-:-:S03]  /*4960*/  FADD.FTZ R20, R20, R33 ;  /* 0x0000002114147221 */ /* 0x000fc60000010000 */
[----:B------:R-:W-:Y:S01]  /*4970*/  FADD.FTZ R93, R93, R34 ;  /* 0x000000225d5d7221 */ /* 0x000fe20000010000 */
[----:B------:R-:W-:-:S03]  /*4980*/  FADD.FTZ R20, R20, R35 ;  /* 0x0000002314147221 */ /* 0x000fc60000010000 */
[----:B0-----:R-:W-:Y:S01]  /*4990*/  FADD.FTZ R18, R93, R18 ;  /* 0x000000125d127221 */ /* 0x001fe20000010000 */
[----:B------:R-:W-:-:S07]  /*49a0*/  FADD.FTZ R19, R20, R19 ;  /* 0x0000001314137221 */ /* 0x000fce0000010000 */
.L_x_1497:
[----:B------:R-:W-:Y:S05]  /*49b0*/  BSYNC B0 ;  /* 0x0000000000007941 */ /* 0x000fea0003800000 */
.L_x_1496:
[----:B------:R-:W-:Y:S06]  /*49c0*/  BAR.SYNC.DEFER_BLOCKING 0x0 ;  /* 0x0000000000007b1d */ /* 0x000fec0000010000 */
[----:B------:R-:W-:Y:S04]  /*49d0*/  BSSY B0, `(.L_x_1498) ;  /* 0x000004d000007945 */ /* 0x000fe80003800000 */
[----:B------:R-:W-:Y:S05]  /*49e0*/  @P4 BRA `(.L_x_1499) ;  /* 0x00000004002c4947 */ /* 0x000fea0003800000 */
[----:B------:R-:W0:Y:S04]  /*49f0*/  LDS.128 R28, [R86+0x230] ;  /* 0x00023000561c7984 */ /* 0x000e280000000c00 */
[----:B------:R-:W2:Y:S04]  /*4a00*/  LDS.128 R24, [R86+0x460] ;  /* 0x0004600056187984 */ /* 0x000ea80000000c00 */
[----:B-1----:R-:W1:Y:S01]  /*4a10*/  LDS.128 R20, [R86+0x690] ;  /* 0x0006900056147984 */ /* 0x002e620000000c00 */
[----:B0-----:R-:W-:Y:S01]  /*4a20*/  FADD.FTZ R33, R36, R28 ;  /* 0x0000001c24217221 */ /* 0x001fe20000010000 */
[----:B------:R-:W-:Y:S01]  /*4a30*/  FADD.FTZ R28, R37, R29 ;  /* 0x0000001d251c7221 */ /* 0x000fe20000010000 */
[----:B------:R-:W-:Y:S01]  /*4a40*/  FADD.FTZ R29, R38, R30 ;  /* 0x0000001e261d7221 */ /* 0x000fe20000010000 */
[----:B------:R-:W-:Y:S01]  /*4a50*/  FADD.FTZ R30, R39, R31 ;  /* 0x0000001f271e7221 */ /* 0x000fe20000010000 */
[----:B--2---:R-:W-:Y:S01]  /*4a60*/  FADD.FTZ R37, R33, R24 ;  /* 0x0000001821257221 */ /* 0x004fe20000010000 */
[----:B------:R-:W-:Y:S01]  /*4a70*/  FADD.FTZ R28, R28, R25 ;  /* 0x000000191c1c7221 */ /* 0x000fe20000010000 */
[----:B------:R-:W0:Y:S01]  /*4a80*/  LDS.128 R32, [R86+0x8c0] ;  /* 0x0008c00056207984 */ /* 0x000e220000000c00 */
[----:B------:R-:W-:Y:S01]  /*4a90*/  FADD.FTZ R39, R29, R26 ;  /* 0x0000001a1d277221 */ /* 0x000fe20000010000 */
[----:B------:R-:W-:Y:S01]  /*4aa0*/  FADD.FTZ R38, R30, R27 ;  /* 0x0000001b1e267221 */ /* 0x000fe20000010000 */
[----:B-1----:R-:W-:Y:S01]  /*4ab0*/  FADD.FTZ R36, R28, R21 ;  /* 0x000000151c247221 */ /* 0x002fe20000010000 */
        /* <DEDUP_REMOVED lines=62> */
.L_x_1499:
[----:B------:R-:W-:Y:S05]  /*4ea0*/  BSYNC B0 ;  /* 0x0000000000007941 */ /* 0x000fea0003800000 */
.L_x_1498:
[----:B------:R-:W0:Y:S01]  /*4eb0*/  LDC R28, c[0x0][0xc] ;  /* 0x00000300ff1c7b82 */ /* 0x000e220000000800 */
[----:B------:R-:W-:Y:S01]  /*4ec0*/  IMAD R87, R87, 0x23, R62 ;  /* 0x0000002357577824 */ /* 0x000fe200078e023e */
[----:B------:R-:W-:Y:S06]  /*4ed0*/  BSSY B0, `(.L_x_1500) ;  /* 0x0000012000007945 */ /* 0x000fec0003800000 */
[----:B------:R-:W2:Y:S01]  /*4ee0*/  LDC.64 R22, c[0x0][0x268] ;  /* 0x00009a00ff167b82 */ /* 0x000ea20000000a00 */
[----:B0-----:R-:W-:Y:S01]  /*4ef0*/  ISETP.GE.U32.AND P0, PT, R28, 0x2, PT ;  /* 0x000000021c00780c */ /* 0x001fe20003f06070 */
[----:B--2---:R-:W-:Y:S01]  /*4f00*/  IMAD.WIDE R22, R87, 0x4, R22 ;  /* 0x0000000457167825 */ /* 0x004fe200078e0216 */
[----:B------:R-:W-:Y:S11]  /*4f10*/  @P4 BRA `(.L_x_1501) ;  /* 0x0000000000344947 */ /* 0x000ff60003800000 */
        /* <DEDUP_REMOVED lines=13> */
.L_x_1501:
[----:B------:R-:W-:Y:S05]  /*4ff0*/  BSYNC B0 ;  /* 0x0000000000007941 */ /* 0x000fea0003800000 */
.L_x_1500:
[----:B------:R-:W-:Y:S05]  /*5000*/  @!P0 BRA `(.L_x_1502) ;  /* 0x0000001000908947 */ /* 0x000fea0003800000 */
[----:B--2---:R-:W0:Y:S01]  /*5010*/  LDC R30, c[0x0][0x10] ;  /* 0x00000400ff1e7b82 */ /* 0x004e220000000800 */
[----:B------:R-:W2:Y:S01]  /*5020*/  S2R R29, SR_CTAID.Y ;  /* 0x00000000001d7919 */ /* 0x000ea20000002600 */
[----:B------:R-:W-:-:S06]  /*5030*/  ULOP3.LUT UR11, UR4, 0x1, URZ, 0xc0, !UPT ;  /* 0x00000001040b7892 */ /* 0x000fcc000f8ec03f */
[----:B-1----:R-:W1:Y:S08]  /*5040*/  LDC.64 R20, c[0x0][0x258] ;  /* 0x00009600ff147b82 */ /* 0x002e700000000a00 */
[----:B------:R-:W3:Y:S01]  /*5050*/  LDC.64 R34, c[0x0][0x260] ;  /* 0x00009800ff227b82 */ /* 0x000ee20000000a00 */
[----:B0-----:R-:W-:-:S04]  /*5060*/  IMAD R22, R30, UR11, RZ ;  /* 0x0000000b1e167c24 */ /* 0x001fc8000f8e02ff */
[C---:B------:R-:W-:Y:S01]  /*5070*/  IMAD R24, R22.reuse, R28, RZ ;  /* 0x0000001c16187224 */ /* 0x040fe200078e02ff */
[----:B--2---:R-:W-:-:S04]  /*5080*/  IADD3 R23, R22, R29, RZ ;  /* 0x0000001d16177210 */ /* 0x004fc80007ffe0ff */
[----:B------:R-:W-:Y:S01]  /*5090*/  SHF.L.U32 R25, R24, 0x1, RZ ;  /* 0x0000000118197819 */ /* 0x000fe200000006ff */
[----:B-1----:R-:W-:-:S04]  /*50a0*/  IMAD.WIDE.U32 R20, R23, 0x4, R20 ;  /* 0x0000000417147825 */ /* 0x002fc800078e0014 */
        /* <DEDUP_REMOVED lines=23> */
.L_x_1504:
[----:B------:R-:W2:Y:S04]  /*5220*/  LDG.E.STRONG.GPU R22, desc[UR14][R20.64] ;  /* 0x0000000e14167981 */ /* 0x000ea8000c1ef900 */
[----:B--2---:R-:W-:Y:S01]  /*5230*/  CCTL.IVALL ;  /* 0x00000000ff00798f */ /* 0x004fe20002000000 */
[----:B------:R-:W-:Y:S05]  /*5240*/  YIELD ;  /* 0x0000000000007946 */ /* 0x000fea0003800000 */
[----:B------:R-:W-:-:S13]  /*5250*/  ISETP.NE.AND P0, PT, R22, R25, PT ;  /* 0x000000191600720c */ /* 0x000fda0003f05270 */
[----:B------:R-:W-:Y:S05]  /*5260*/  @P0 BRA `(.L_x_1504) ;  /* 0xfffffffc00ec0947 */ /* 0x000fea000383ffff */
.L_x_1503:
        /* <DEDUP_REMOVED lines=17> */
.L_x_1508:
        /* <DEDUP_REMOVED lines=115> */
.L_x_1507:
        /* <DEDUP_REMOVED lines=61> */
.L_x_1509:
[----:B------:R-:W-:-:S13]  /*5e80*/  ISETP.NE.OR P0, PT, R31, RZ, P0 ;  /* 0x000000ff1f00720c */ /* 0x000fda0000705670 */
[----:B------:R-:W-:Y:S05]  /*5e90*/  @!P0 BRA `(.L_x_1505) ;  /* 0x00000000007c8947 */ /* 0x000fea0003800000 */
.L_x_1506:
        /* <DEDUP_REMOVED lines=31> */
.L_x_1505:
        /* <DEDUP_REMOVED lines=11> */
.L_x_1511:
[----:B------:R-:W-:Y:S05]  /*6140*/  BSYNC B0 ;  /* 0x0000000000007941 */ /* 0x000fea0003800000 */
.L_x_1510:
        /* <DEDUP_REMOVED lines=16> */
.L_x_1502:
[----:B------:R-:W0:Y:S01]  /*6250*/  S2UR UR12, SR_CgaCtaId ;  /* 0x00000000000c79c3 */ /* 0x000e220000008800 */
[----:B------:R-:W-:Y:S01]  /*6260*/  UMOV UR11, 0x400 ;  /* 0x00000400000b7882 */ /* 0x000fe20000000000 */
[----:B------:R-:W-:Y:S01]  /*6270*/  ULDC.64 UR18, c[0x0][0x290] ;  /* 0x0000a40000127ab9 */ /* 0x000fe20000000a00 */
[----:B--2---:R-:W-:Y:S01]  /*6280*/  SHF.R.S32.HI R23, RZ, 0x1f, R60 ;  /* 0x0000001fff177819 */ /* 0x004fe2000001143c */
[----:B------:R-:W-:Y:S01]  /*6290*/  HADD2.F32 R24, -RZ, R45.H0_H0 ;  /* 0x2000002dff187230 */ /* 0x000fe20000004100 */
[----:B------:R-:W-:-:S04]  /*62a0*/  ISETP.GE.U32.AND P0, PT, R60, UR18, PT ;  /* 0x000000123c007c0c */ /* 0x000fc8000bf06070 */
[----:B------:R-:W-:Y:S01]  /*62b0*/  ISETP.GE.AND.EX P0, PT, R23, UR19, PT, P0 ;  /* 0x0000001317007c0c */ /* 0x000fe2000bf06300 */
[----:B0-----:R-:W-:-:S03]  /*62c0*/  ULEA UR11, UR12, UR11, 0x18 ;  /* 0x0000000b0c0b7291 */ /* 0x001fc6000f8ec03f */
[----:B------:R-:W-:-:S06]  /*62d0*/  ULDC UR12, c[0x0][0x2bc] ;  /* 0x0000af00000c7ab9 */ /* 0x000fcc0000000800 */
[----:B------:R1:W-:Y:S01]  /*62e0*/  @!P2 STS.64 [UR11+0xb0], R18 ;  /* 0x0000b012ff00a988 */ /* 0x0003e20008000a0b */
[----:B------:R-:W-:Y:S01]  /*62f0*/  BAR.SYNC.DEFER_BLOCKING 0x0 ;  /* 0x0000000000007b1d */ /* 0x000fe20000010000 */
[--C-:B-1----:R-:W-:Y:S02]  /*6300*/  HADD2.F32 R19, -RZ, R68.reuse.H0_H0 ;  /* 0x20000044ff137230 */ /* 0x102fe40000004100 */
[----:B------:R-:W-:-:S03]  /*6310*/  HADD2.F32 R68, -RZ, R68.H1_H1 ;  /* 0x30000044ff447230 */ /* 0x000fc60000004100 */
[----:B------:R-:W0:Y:S02]  /*6320*/  LDS.64 R20, [UR11+0xb0] ;  /* 0x0000b00bff147984 */ /* 0x000e240008000a00 */
[----:B0-----:R-:W-:Y:S01]  /*6330*/  FMUL.FTZ R20, R20, UR12 ;  /* 0x0000000c14147c20 */ /* 0x001fe20008410000 */
[----:B------:R-:W-:-:S04]  /*6340*/  FMUL.FTZ R22, R21, UR12 ;  /* 0x0000000c15167c20 */ /* 0x000fc80008410000 */
        /* <DEDUP_REMOVED lines=26> */
.L_x_1512:
        /* <DEDUP_REMOVED lines=20> */
.L_x_1514:
[----:B------:R-:W-:Y:S05]  /*6630*/  BSYNC B0 ;  /* 0x0000000000007941 */ /* 0x000fea0003800000 */
.L_x_1513:
        /* <DEDUP_REMOVED lines=29> */
.L_x_1515:
        /* <DEDUP_REMOVED lines=20> */
.L_x_1517:
[----:B------:R-:W-:Y:S05]  /*6950*/  BSYNC B0 ;  /* 0x0000000000007941 */ /* 0x000fea0003800000 */
.L_x_1516:
        /* <DEDUP_REMOVED lines=33> */
.L_x_1518:
        /* <DEDUP_REMOVED lines=20> */
.L_x_1520:
[----:B------:R-:W-:Y:S05]  /*6cb0*/  BSYNC B0 ;  /* 0x0000000000007941 */ /* 0x000fea0003800000 */
.L_x_1519:
[----:B------:R-:W-:Y:S02]  /*6cc0*/  HADD2.F32 R42, -RZ, R42.H1_H1 ;  /* 0x3000002aff2a7230 */ /* 0x000fe40000004100 */
[----:B------:R-:W-:Y:S01]  /*6cd0*/  FADD.FTZ R25, R25, -UR13 ;  /* 0x8000000d19197e21 */ /* 0x000fe20008010000 */
[--C-:B0-----:R-:W-:Y:S01]  /*6ce0*/  HADD2.F32 R19, -RZ, R4.reuse.H0_H0 ;  /* 0x20000004ff137230 */ /* 0x101fe20000004100 */
        /* <DEDUP_REMOVED lines=26> */
.L_x_1521:
        /* <DEDUP_REMOVED lines=20> */
.L_x_1523:
[----:B------:R-:W-:Y:S05]  /*6fd0*/  BSYNC B0 ;  /* 0x0000000000007941 */ /* 0x000fea0003800000 */
.L_x_1522:
        /* <DEDUP_REMOVED lines=33> */
.L_x_1524:
        /* <DEDUP_REMOVED lines=20> */
.L_x_1526:
[----:B------:R-:W-:Y:S05]  /*7330*/  BSYNC B0 ;  /* 0x0000000000007941 */ /* 0x000fea0003800000 */
.L_x_1525:
        /* <DEDUP_REMOVED lines=29> */
.L_x_1527:
        /* <DEDUP_REMOVED lines=8> */
[----:B0-----:R-:W-:Y:S01]  /*7590*/  IMAD R19, R20, UR22, RZ ;  /* 0x0000001614137c24 */ /* 0x001fe2000f8e02ff */
        /* <DEDUP_REMOVED lines=11> */
.L_x_1529:
[----:B------:R-:W-:Y:S05]  /*7650*/  BSYNC B0 ;  /* 0x0000000000007941 */ /* 0x000fea0003800000 */
.L_x_1528:
[--C-:B------:R-:W-:Y:S01]  /*7660*/  HADD2.F32 R4, -RZ, R9.reuse.H0_H0 ;  /* 0x20000009ff047230 */ /* 0x100fe20000004100 */
[----:B0-----:R-:W-:Y:S01]  /*7670*/  SHF.R.S32.HI R18, RZ, 0x1f, R54 ;  /* 0x0000001fff127819 */ /* 0x001fe20000011436 */
[----:B------:R-:W-:Y:S01]  /*7680*/  HADD2.F32 R9, -RZ, R9.H1_H1 ;  /* 0x30000009ff097230 */ /* 0x000fe20000004100 */
[----:B------:R-:W-:Y:S01]  /*7690*/  ISETP.GE.U32.AND P0, PT, R54, UR18, PT ;  /* 0x0000001236007c0c */ /* 0x000fe2000bf06070 */
[--C-:B-1----:R-:W-:Y:S01]  /*76a0*/  HADD2.F32 R5, -RZ, R10.reuse.H0_H0 ;  /* 0x2000000aff057230 */ /* 0x102fe20000004100 */
        /* <DEDUP_REMOVED lines=28> */
.L_x_1530:
        /* <DEDUP_REMOVED lines=20> */
.L_x_1532:
[----:B------:R-:W-:Y:S05]  /*79b0*/  BSYNC B0 ;  /* 0x0000000000007941 */ /* 0x000fea0003800000 */
.L_x_1531:
        /* <DEDUP_REMOVED lines=29> */
.L_x_1533:
        /* <DEDUP_REMOVED lines=20> */
.L_x_1535:
[----:B------:R-:W-:Y:S05]  /*7cd0*/  BSYNC B0 ;  /* 0x0000000000007941 */ /* 0x000fea0003800000 */
.L_x_1534:
        /* <DEDUP_REMOVED lines=33> */
.L_x_1536:
        /* <DEDUP_REMOVED lines=20> */
.L_x_1538:
[----:B------:R-:W-:Y:S05]  /*8030*/  BSYNC B0 ;  /* 0x0000000000007941 */ /* 0x000fea0003800000 */
.L_x_1537:
        /* <DEDUP_REMOVED lines=29> */
.L_x_1539:
        /* <DEDUP_REMOVED lines=20> */
.L_x_1541:
[----:B------:R-:W-:Y:S05]  /*8350*/  BSYNC B0 ;  /* 0x0000000000007941 */ /* 0x000fea0003800000 */
.L_x_1540:
        /* <DEDUP_REMOVED lines=12> */
[----:B------:R-:W-:Y:S01]  /*8420*/  ISETP.GT.U32.OR P2, PT, R62, 0x22f, P2 ;  /* 0x0000022f3e00780c */ /* 0x000fe20001744470 */
        /* <DEDUP_REMOVED lines=22> */
.L_x_1542:
        /* <DEDUP_REMOVED lines=20> */
.L_x_1544:
[----:B------:R-:W-:Y:S05]  /*86d0*/  BSYNC B0 ;  /* 0x0000000000007941 */ /* 0x000fea0003800000 */
.L_x_1543:
        /* <DEDUP_REMOVED lines=25> */
.L_x_1545:
        /* <DEDUP_REMOVED lines=20> */
.L_x_1547:
[----:B------:R-:W-:Y:S05]  /*89b0*/  BSYNC B0 ;  /* 0x0000000000007941 */ /* 0x000fea0003800000 */
.L_x_1546:
        /* <DEDUP_REMOVED lines=37> */
.L_x_1548:
        /* <DEDUP_REMOVED lines=20> */
.L_x_1550:
[----:B------:R-:W-:Y:S05]  /*8d50*/  BSYNC B0 ;  /* 0x0000000000007941 */ /* 0x000fea0003800000 */
.L_x_1549:
        /* <DEDUP_REMOVED lines=25> */
.L_x_1551:
        /* <DEDUP_REMOVED lines=20> */
.L_x_1553:
[----:B------:R-:W-:Y:S05]  /*9030*/  BSYNC B0 ;  /* 0x0000000000007941 */ /* 0x000fea0003800000 */
.L_x_1552:
        /* <DEDUP_REMOVED lines=31> */
.L_x_1554:
        /* <DEDUP_REMOVED lines=20> */
.L_x_1556:
[----:B------:R-:W-:Y:S05]  /*9370*/  BSYNC B0 ;  /* 0x0000000000007941 */ /* 0x000fea0003800000 */
.L_x_1555:
        /* <DEDUP_REMOVED lines=25> */
.L_x_1557:
        /* <DEDUP_REMOVED lines=19> */
.L_x_1559:
[----:B------:R-:W-:Y:S05]  /*9640*/  BSYNC B0 ;  /* 0x0000000000007941 */ /* 0x000fea0003800000 */
.L_x_1558:
[----:B------:R-:W-:Y:S01]  /*9650*/  ULDC UR11, c[0x0][0x10] ;  /* 0x00000400000b7ab9 */ /* 0x000fe20000000800 */
[----:B------:R-:W-:Y:S02]  /*9660*/  UIADD3 UR4, UR4, 0x1, URZ ;  /* 0x0000000104047890 */ /* 0x000fe4000fffe03f */
[----:B------:R-:W-:-:S04]  /*9670*/  UIADD3 UR6, UR11, UR6, URZ ;  /* 0x000000060b067290 */ /* 0x000fc8000fffe03f */
[----:B------:R-:W-:-:S06]  /*9680*/  UISETP.GE.AND UP0, UPT, UR6, UR5, UPT ;  /* 0x000000050600728c */ /* 0x000fcc000bf06270 */
[----:B------:R-:W-:-:S13]  /*9690*/  PLOP3.LUT P0, PT, PT, PT, UP0, 0x80, 0x0 ;  /* 0x000000000000781c */ /* 0x000fda0003f0f008 */
[----:B------:R-:W-:Y:S05]  /*96a0*/  @!P0 BRA `(.L_x_1560) ;  /* 0xffffff6c00408947 */ /* 0x000fea000383ffff */
.L_x_1477:
        /* <DEDUP_REMOVED lines=19> */
.L_x_1562:
[----:B------:R-:W-:Y:S05]  /*97e0*/  BSYNC B0 ;  /* 0x0000000000007941 */ /* 0x000fea0003800000 */
.L_x_1561:
        /* <DEDUP_REMOVED lines=11> */
.L_x_1564:
[----:B------:R-:W2:Y:S04]  /*98a0*/  LDG.E.STRONG.GPU R5, desc[UR14][R2.64] ;  /* 0x0000000e02057981 */ /* 0x000ea8000c1ef900 */
[----:B--2---:R-:W-:Y:S01]  /*98b0*/  CCTL.IVALL ;  /* 0x00000000ff00798f */ /* 0x004fe20002000000 */
[----:B------:R-:W-:Y:S05]  /*98c0*/  YIELD ;  /* 0x0000000000007946 */ /* 0x000fea0003800000 */
[----:B------:R-:W-:-:S13]  /*98d0*/  ISETP.NE.AND P0, PT, R5, R0, PT ;  /* 0x000000000500720c */ /* 0x000fda0003f05270 */
[----:B------:R-:W-:Y:S05]  /*98e0*/  @P0 BRA `(.L_x_1564) ;  /* 0xfffffffc00ec0947 */ /* 0x000fea000383ffff */
.L_x_1563:
        /* <DEDUP_REMOVED lines=24> */
.L_x_1565:
        /* <DEDUP_REMOVED lines=25> */
.L_x_1566:
        /* <DEDUP_REMOVED lines=16> */
.L_x_5132:


//--------------------- .text._Z35group_norm_nhwc_bwd_one_pass_kernelI11Fp16IOBf16WLi512ELi70ELi560EEv26Group_norm_nhwc_bwd_params --------------------------
	.section	.text._Z35group_norm_nhwc_bwd_one_pass_kernelI11Fp16IOBf16WLi512ELi70ELi560EEv26Group_norm_nhwc_bwd_params,"ax",@progbits
	.align	128
        .global         _Z35group_norm_nhwc_bwd_one_pass_kernelI11Fp16IOBf16WLi512ELi70ELi560EEv26Group_norm_nhwc_bwd_params
        .type           _Z35group_norm_nhwc_bwd_one_pass_kernelI11Fp16IOBf16WLi512ELi70ELi560EEv26Group_norm_nhwc_bwd_params,@function
        .size           _Z35group_norm_nhwc_bwd_one_pass_kernelI11Fp16IOBf16WLi512ELi70ELi560EEv26Group_norm_nhwc_bwd_params,(.L_x_5133 - _Z35group_norm_nhwc_bwd_one_pass_kernelI11Fp16IOBf16WLi512ELi70ELi560EEv26Group_norm_nhwc_bwd_params)
        .other          _Z35group_norm_nhwc_bwd_one_pass_kernelI11Fp16IOBf16WLi512ELi70ELi560EEv26Group_norm_nhwc_bwd_params,@"STO_CUDA_ENTRY STV_DEFAULT"
_Z35group_norm_nhwc_bwd_one_pass_kernelI11Fp16IOBf16WLi512ELi70ELi560EEv26Group_norm_nhwc_bwd_params:
.text._Z35group_norm_nhwc_bwd_one_pass_kernelI11Fp16IOBf16WLi512ELi70ELi560EEv26Group_norm_nhwc_bwd_params:
        /* <DEDUP_REMOVED lines=59> */
.L_x_1714:
        /* <DEDUP_REMOVED lines=62> */
[----:B------:R-:W-:Y:S01]  /*0790*/  HFMA2.MMA R86, -RZ, RZ, 0, 0 ;  /* 0x00000000ff567435 */ /* 0x000fe200000001ff */
        /* <DEDUP_REMOVED lines=16> */
[----:B------:R-:W-:-:S02]  /*08a0*/  CS2R R78, SRZ ;  /* 0x00000000004e7805 */ /* 0x000fc4000001ff00 */
[----:B------:R-:W-:Y:S02]  /*08b0*/  CS2R R34, SRZ ;  /* 0x0000000000227805 */ /* 0x000fe4000001ff00 */
[----:B------:R-:W-:Y:S02]  /*08c0*/  CS2R R76, SRZ ;  /* 0x00000000004c7805 */ /* 0x000fe4000001ff00 */
[----:B------:R-:W-:Y:S01]  /*08d0*/  ISETP.GE.AND.EX P0, PT, R3, UR19, PT, P0 ;  /* 0x0000001303007c0c */ /* 0x000fe2000bf06300 */
[----:B------:R-:W-:Y:S01]  /*08e0*/  HFMA2.MMA R52, -RZ, RZ, 0, 0 ;  /* 0x00000000ff347435 */ /* 0x000fe200000001ff */
        /* <DEDUP_REMOVED lines=18> */
[----:B-1----:R-:W-:Y:S02]  /*0a10*/  @P1 IADD3 R16, P3, R25, R16, RZ ;  /* 0x0000001019101210 */ /* 0x002fe40007f7e0ff */
[----:B------:R-:W-:Y:S02]  /*0a20*/  CS2R R46, SRZ ;  /* 0x00000000002e7805 */ /* 0x000fe4000001ff00 */
[----:B------:R-:W-:Y:S02]  /*0a30*/  IADD3 R18, R2, 0x110, RZ ;  /* 0x0000011002127810 */ /* 0x000fe40007ffe0ff */
[----:B------:R-:W-:Y:S02]  /*0a40*/  CS2R R72, SRZ ;  /* 0x0000000000487805 */ /* 0x000fe4000001ff00 */
[----:B------:R-:W-:Y:S01]  /*0a50*/  @P1 IADD3.X R17, R26, R17, RZ, P3, !PT ;  /* 0x000000111a111210 */ /* 0x000fe20001ffe4ff */
[----:B------:R-:W1:Y:S01]  /*0a60*/  @!P0 LDC.64 R4, c[0x0][0x288] ;  /* 0x0000a200ff048b82 */ /* 0x000e620000000a00 */
[----:B------:R-:W-:-:S02]  /*0a70*/  @!P2 IADD3 R11, R11, R19, RZ ;  /* 0x000000130b0ba210 */ /* 0x000fc40007ffe0ff */
[----:B------:R-:W-:Y:S02]  /*0a80*/  CS2R R44, SRZ ;  /* 0x00000000002c7805 */ /* 0x000fe4000001ff00 */
[----:B0-----:R-:W-:Y:S01]  /*0a90*/  @P1 IADD3 R24, P3, R25, R8, RZ ;  /* 0x0000000819181210 */ /* 0x001fe20007f7e0ff */
[----:B------:R2:W3:Y:S01]  /*0aa0*/  @P1 LDG.E R59, desc[UR22][R16.64] ;  /* 0x00000016103b1981 */ /* 0x0004e2000c1e1900 */
[----:B------:R-:W-:Y:S02]  /*0ab0*/  ISETP.GE.U32.AND P4, PT, R18, UR18, PT ;  /* 0x0000001212007c0c */ /* 0x000fe4000bf86070 */
[----:B------:R-:W-:Y:S02]  /*0ac0*/  CS2R R42, SRZ ;  /* 0x00000000002a7805 */ /* 0x000fe4000001ff00 */
[----:B------:R-:W-:Y:S02]  /*0ad0*/  SHF.R.S32.HI R19, RZ, 0x1f, R18 ;  /* 0x0000001fff137819 */ /* 0x000fe40000011412 */
[----:B------:R-:W-:-:S02]  /*0ae0*/  CS2R R82, SRZ ;  /* 0x0000000000527805 */ /* 0x000fc4000001ff00 */
[----:B------:R-:W-:Y:S01]  /*0af0*/  @P1 IADD3.X R25, R26, R9, RZ, P3, !PT ;  /* 0x000000091a191210 */ /* 0x000fe20001ffe4ff */
[----:B------:R-:W-:Y:S01]  /*0b00*/  ULDC.64 UR16, c[0x0][0x290] ;  /* 0x0000a40000107ab9 */ /* 0x000fe20000000a00 */
[----:B------:R-:W-:Y:S02]  /*0b10*/  ISETP.GE.AND.EX P4, PT, R19, UR19, PT, P4 ;  /* 0x0000001313007c0c */ /* 0x000fe4000bf86340 */
[----:B------:R-:W-:Y:S02]  /*0b20*/  CS2R R40, SRZ ;  /* 0x0000000000287805 */ /* 0x000fe4000001ff00 */
[C---:B------:R-:W-:Y:S01]  /*0b30*/  @!P2 SHF.L.U32 R9, R10.reuse, 0x1, RZ ;  /* 0x000000010a09a819 */ /* 0x040fe200000006ff */
[----:B------:R0:W5:Y:S01]  /*0b40*/  @P1 LDG.E R58, desc[UR22][R24.64] ;  /* 0x00000016183a1981 */ /* 0x000162000c1e1900 */
[----:B------:R-:W-:Y:S01]  /*0b50*/  @!P2 SHF.L.U64.HI R28, R10, 0x1, R11 ;  /* 0x000000010a1ca819 */ /* 0x000fe2000001020b */
[----:B------:R-:W-:Y:S01]  /*0b60*/  HFMA2.MMA R75, -RZ, RZ, 0, 0 ;  /* 0x00000000ff4b7435 */ /* 0x000fe200000001ff */
[----:B------:R-:W0:Y:S01]  /*0b70*/  @!P5 LDC.64 R10, c[0x0][0x288] ;  /* 0x0000a200ff0adb82 */ /* 0x000e220000000a00 */
[----:B------:R-:W-:-:S02]  /*0b80*/  ISETP.GT.U32.OR P4, PT, R0, 0x22f, P4 ;  /* 0x0000022f0000780c */ /* 0x000fc40002784470 */
[----:B------:R-:W-:Y:S02]  /*0b90*/  CS2R R68, SRZ ;  /* 0x0000000000447805 */ /* 0x000fe4000001ff00 */
[C---:B--2---:R-:W-:Y:S01]  /*0ba0*/  @!P2 IADD3 R16, P6, R9.reuse, R6, RZ ;  /* 0x000000060910a210 */ /* 0x044fe20007fde0ff */
[----:B------:R-:W-:Y:S01]  /*0bb0*/  ULDC.64 UR6, c[0x0][0x248] ;  /* 0x0000920000067ab9 */ /* 0x000fe20000000a00 */
[----:B------:R-:W-:Y:S01]  /*0bc0*/  @!P2 IADD3 R26, P3, R9, R12, RZ ;  /* 0x0000000c091aa210 */ /* 0x000fe20007f7e0ff */
[----:B-1----:R-:W-:Y:S01]  /*0bd0*/  @!P0 IMAD R6, R3, R4, RZ ;  /* 0x0000000403068224 */ /* 0x002fe200078e02ff */
[----:B------:R-:W1:Y:S01]  /*0be0*/  @!P0 LDC.64 R8, c[0x0][0x230] ;  /* 0x00008c00ff088b82 */ /* 0x000e620000000a00 */
[C---:B------:R-:W-:Y:S02]  /*0bf0*/  @!P2 IADD3.X R17, R28.reuse, R7, RZ, P6, !PT ;  /* 0x000000071c11a210 */ /* 0x040fe400037fe4ff */
[----:B------:R-:W-:Y:S01]  /*0c00*/  @!P0 IMAD R3, R29, R5, R6 ;  /* 0x000000051d038224 */ /* 0x000fe200078e0206 */
[----:B------:R-:W-:-:S02]  /*0c10*/  @!P2 IADD3.X R27, R28, R13, RZ, P3, !PT ;  /* 0x0000000d1c1ba210 */ /* 0x000fc40001ffe4ff */
        /* <DEDUP_REMOVED lines=11> */
[----:B------:R-:W-:Y:S02]  /*0cd0*/  ISETP.GE.U32.AND P2, PT, R3, UR18, PT ;  /* 0x0000001203007c0c */ /* 0x000fe4000bf46070 */
[----:B------:R-:W-:Y:S02]  /*0ce0*/  SHF.R.S32.HI R30, RZ, 0x1f, R3 ;  /* 0x0000001fff1e7819 */ /* 0x000fe40000011403 */
[----:B------:R-:W-:-:S02]  /*0cf0*/  @!P0 SHF.L.U64.HI R28, R4, 0x1, R5 ;  /* 0x00000001041c8819 */ /* 0x000fc40000010205 */
[----:B------:R-:W0:Y:S01]  /*0d00*/  @!P5 LDC.64 R4, c[0x0][0x230] ;  /* 0x00008c00ff04db82 */ /* 0x000e220000000a00 */
[----:B------:R-:W-:Y:S01]  /*0d10*/  @!P5 IMAD R29, R14, R11, R24 ;  /* 0x0000000b0e1dd224 */ /* 0x000fe200078e0218 */
[----:B------:R-:W-:Y:S02]  /*0d20*/  ISETP.GE.AND.EX P2, PT, R30, UR19, PT, P2 ;  /* 0x000000131e007c0c */ /* 0x000fe4000bf46320 */
[----:B--2---:R-:W-:Y:S02]  /*0d30*/  @!P5 MOV R16, R20 ;  /* 0x000000140010d202 */ /* 0x004fe40000000f00 */
[----:B------:R-:W-:Y:S02]  /*0d40*/  @!P5 MOV R17, R23 ;  /* 0x000000170011d202 */ /* 0x000fe40000000f00 */
[----:B-1----:R-:W-:Y:S02]  /*0d50*/  @!P0 IADD3 R24, P3, R15, R8, RZ ;  /* 0x000000080f188210 */ /* 0x002fe40007f7e0ff */
[----:B------:R-:W-:Y:S01]  /*0d60*/  ISETP.GT.U32.OR P2, PT, R0, 0x22f, P2 ;  /* 0x0000022f0000780c */ /* 0x000fe20001744470 */
[----:B------:R-:W-:Y:S01]  /*0d70*/  @!P5 IMAD.WIDE.U32 R10, R14, R10, R16 ;  /* 0x0000000a0e0ad225 */ /* 0x000fe200078e0010 */
[----:B------:R-:W-:-:S02]  /*0d80*/  @!P0 IADD3.X R25, R28, R9, RZ, P3, !PT ;  /* 0x000000091c198210 */ /* 0x000fc40001ffe4ff */
        /* <DEDUP_REMOVED lines=11> */
[----:B------:R-:W4:Y:S01]  /*0e40*/  @!P2 LDC.64 R8, c[0x0][0x288] ;  /* 0x0000a200ff08ab82 */ /* 0x000f220000000a00 */
[----:B------:R-:W-:-:S02]  /*0e50*/  @!P4 MOV R26, R20 ;  /* 0x00000014001ac202 */ /* 0x000fc40000000f00 */
[----:B------:R-:W-:Y:S02]  /*0e60*/  @!P4 MOV R27, R23 ;  /* 0x00000017001bc202 */ /* 0x000fe40000000f00 */
[----:B------:R-:W-:-:S03]  /*0e70*/  @!P5 SHF.L.U32 R19, R10, 0x1, RZ ;  /* 0x000000010a13d819 */ /* 0x000fc600000006ff */
[----:B------:R-:W2:Y:S01]  /*0e80*/  @!P4 LDC.64 R12, c[0x0][0x230] ;  /* 0x00008c00ff0ccb82 */ /* 0x000ea20000000a00 */
[----:B------:R-:W-:Y:S01]  /*0e90*/  ISETP.GT.U32.OR P3, PT, R0, 0x22f, P3 ;  /* 0x0000022f0000780c */ /* 0x000fe20001f64470 */
[----:B------:R-:W-:Y:S01]  /*0ea0*/  @!P4 IMAD.WIDE.U32 R6, R18, R6, R26 ;  /* 0x000000061206c225 */ /* 0x000fe200078e001a */
[----:B0-----:R-:W-:-:S04]  /*0eb0*/  @!P5 IADD3 R24, P6, R19, R4, RZ ;  /* 0x000000041318d210 */ /* 0x001fc80007fde0ff */
[----:B------:R-:W-:Y:S01]  /*0ec0*/  @!P5 IADD3.X R25, R28, R5, RZ, P6, !PT ;  /* 0x000000051c19d210 */ /* 0x000fe200037fe4ff */
[----:B------:R-:W0:Y:S01]  /*0ed0*/  @!P4 LDC.64 R10, c[0x0][0x228] ;  /* 0x00008a00ff0acb82 */ /* 0x000e220000000a00 */
[----:B------:R-:W-:Y:S02]  /*0ee0*/  @!P4 IADD3 R5, R7, R29, RZ ;  /* 0x0000001d0705c210 */ /* 0x000fe40007ffe0ff */
[C---:B------:R-:W-:Y:S01]  /*0ef0*/  @!P4 SHF.L.U32 R27, R6.reuse, 0x1, RZ ;  /* 0x00000001061bc819 */ /* 0x040fe200000006ff */
[----:B------:R2:W5:Y:S01]  /*0f00*/  @!P5 LDG.E R36, desc[UR22][R24.64] ;  /* 0x000000161824d981 */ /* 0x000562000c1e1900 */
[----:B------:R-:W-:-:S03]  /*0f10*/  @!P4 SHF.L.U64.HI R26, R6, 0x1, R5 ;  /* 0x00000001061ac819 */ /* 0x000fc60000010205 */
[----:B------:R-:W0:Y:S01]  /*0f20*/  @!P3 LDC.64 R6, c[0x0][0x288] ;  /* 0x0000a200ff06bb82 */ /* 0x000e220000000a00 */
[----:B-1----:R-:W-:-:S04]  /*0f30*/  @!P5 IADD3 R18, P0, R19, R14, RZ ;  /* 0x0000000e1312d210 */ /* 0x002fc80007f1e0ff */
[----:B------:R-:W-:-:S03]  /*0f40*/  @!P5 IADD3.X R19, R28, R15, RZ, P0, !PT ;  /* 0x0000000f1c13d210 */ /* 0x000fc600007fe4ff */
[----:B------:R-:W1:Y:S01]  /*0f50*/  @!P2 LDC.64 R4, c[0x0][0x230] ;  /* 0x00008c00ff04ab82 */ /* 0x000e620000000a00 */
[----:B----4-:R-:W-:Y:S01]  /*0f60*/  @!P2 IMAD R28, R30, R8, RZ ;  /* 0x000000081e1ca224 */ /* 0x010fe200078e02ff */
[----:B--2---:R-:W-:Y:S01]  /*0f70*/  @!P4 IADD3 R16, P0, R27, R12, RZ ;  /* 0x0000000c1b10c210 */ /* 0x004fe20007f1e0ff */
[----:B------:R2:W5:Y:S01]  /*0f80*/  @!P5 LDG.E R81, desc[UR22][R18.64] ;  /* 0x000000161251d981 */ /* 0x000562000c1e1900 */
[----:B------:R-:W-:Y:S02]  /*0f90*/  IADD3 R30, R2, 0x20, RZ ;  /* 0x00000020021e7810 */ /* 0x000fe40007ffe0ff */
[----:B------:R-:W-:Y:S02]  /*0fa0*/  @!P4 IADD3.X R17, R26, R13, RZ, P0, !PT ;  /* 0x0000000d1a11c210 */ /* 0x000fe400007fe4ff */
[----:B------:R-:W-:Y:S01]  /*0fb0*/  SHF.R.S32.HI R31, RZ, 0x1f, R30 ;  /* 0x0000001fff1f7819 */ /* 0x000fe2000001141e */
[----:B------:R-:W4:Y:S01]  /*0fc0*/  @!P2 LDC.64 R14, c[0x0][0x228] ;  /* 0x00008a00ff0eab82 */ /* 0x000f220000000a00 */
[----:B------:R-:W-:Y:S01]  /*0fd0*/  ISETP.GE.U32.AND P0, PT, R30, UR18, PT ;  /* 0x000000121e007c0c */ /* 0x000fe2000bf06070 */
[----:B------:R-:W-:Y:S01]  /*0fe0*/  @!P2 IMAD R25, R3, R9, R28 ;  /* 0x000000090319a224 */ /* 0x000fe200078e021c */
[----:B--2---:R-:W-:Y:S01]  /*0ff0*/  @!P2 MOV R18, R20 ;  /* 0x000000140012a202 */ /* 0x004fe20000000f00 */
[----:B------:R2:W5:Y:S01]  /*1000*/  @!P4 LDG.E R37, desc[UR22][R16.64] ;  /* 0x000000161025c981 */ /* 0x000562000c1e1900 */
[----:B------:R-:W-:-:S02]  /*1010*/  @!P2 MOV R19, R23 ;  /* 0x000000170013a202 */ /* 0x000fc40000000f00 */
[----:B------:R-:W-:Y:S01]  /*1020*/  ISETP.GE.AND.EX P0, PT, R31, UR19, PT, P0 ;  /* 0x000000131f007c0c */ /* 0x000fe2000bf06300 */
[----:B------:R-:W-:-:S03]  /*1030*/  @!P2 IMAD.WIDE.U32 R8, R3, R8, R18 ;  /* 0x000000080308a225 */ /* 0x000fc600078e0012 */
[----:B------:R-:W-:Y:S02]  /*1040*/  ISETP.GT.U32.OR P0, PT, R0, 0x22f, P0 ;  /* 0x0000022f0000780c */ /* 0x000fe40000704470 */
[----:B0-----:R-:W-:Y:S01]  /*1050*/  @!P4 IADD3 R12, P5, R27, R10, RZ ;  /* 0x0000000a1b0cc210 */ /* 0x001fe20007fbe0ff */
[----:B------:R-:W-:Y:S01]  /*1060*/  @!P3 IMAD R24, R32, R6, RZ ;  /* 0x000000062018b224 */ /* 0x000fe200078e02ff */
[----:B------:R-:W-:Y:S02]  /*1070*/  IADD3 R32, R2, 0x30, RZ ;  /* 0x0000003002207810 */ /* 0x000fe40007ffe0ff */
[----:B------:R-:W-:Y:S02]  /*1080*/  @!P2 IADD3 R9, R9, R25, RZ ;  /* 0x000000190909a210 */ /* 0x000fe40007ffe0ff */
[----:B------:R-:W-:Y:S02]  /*1090*/  @!P2 SHF.L.U32 R3, R8, 0x1, RZ ;  /* 0x000000010803a819 */ /* 0x000fe400000006ff */
[----:B------:R-:W-:-:S02]  /*10a0*/  @!P4 IADD3.X R13, R26, R11, RZ, P5, !PT ;  /* 0x0000000b1a0dc210 */ /* 0x000fc40002ffe4ff */
[----:B------:R-:W-:Y:S02]  /*10b0*/  SHF.R.S32.HI R25, RZ, 0x1f, R32 ;  /* 0x0000001fff197819 */ /* 0x000fe40000011420 */
[----:B------:R-:W-:Y:S01]  /*10c0*/  ISETP.GE.U32.AND P5, PT, R32, UR18, PT ;  /* 0x0000001220007c0c */ /* 0x000fe2000bfa6070 */
[----:B------:R0:W5:Y:S01]  /*10d0*/  @!P4 LDG.E R78, desc[UR22][R12.64] ;  /* 0x000000160c4ec981 */ /* 0x000162000c1e1900 */
[----:B------:R-:W-:Y:S02]  /*10e0*/  @!P2 SHF.L.U64.HI R18, R8, 0x1, R9 ;  /* 0x000000010812a819 */ /* 0x000fe40000010209 */
[----:B-1----:R-:W-:Y:S01]  /*10f0*/  @!P2 IADD3 R10, P6, R3, R4, RZ ;  /* 0x00000004030aa210 */ /* 0x002fe20007fde0ff */
[----:B------:R-:W1:Y:S01]  /*1100*/  @!P3 LDC.64 R8, c[0x0][0x230] ;  /* 0x00008c00ff08bb82 */ /* 0x000e620000000a00 */
[----:B------:R-:W-:Y:S02]  /*1110*/  ISETP.GE.AND.EX P5, PT, R25, UR19, PT, P5 ;  /* 0x0000001319007c0c */ /* 0x000fe4000bfa6350 */
[----:B------:R-:W-:-:S02]  /*1120*/  @!P2 IADD3.X R11, R18, R5, RZ, P6, !PT ;  /* 0x00000005120ba210 */ /* 0x000fc400037fe4ff */
[----:B--2---:R-:W-:-:S03]  /*1130*/  @!P3 MOV R16, R20 ;  /* 0x000000140010b202 */ /* 0x004fc60000000f00 */
[----:B------:R-:W2:Y:S01]  /*1140*/  @!P0 LDC.64 R4, c[0x0][0x288] ;  /* 0x0000a200ff048b82 */ /* 0x000ea20000000a00 */
[----:B------:R-:W-:Y:S01]  /*1150*/  @!P3 MOV R17, R23 ;  /* 0x000000170011b202 */ /* 0x000fe20000000f00 */
[----:B------:R0:W5:Y:S01]  /*1160*/  @!P2 LDG.E R34, desc[UR22][R10.64] ;  /* 0x000000160a22a981 */ /* 0x000162000c1e1900 */
[----:B------:R-:W-:Y:S02]  /*1170*/  ISETP.GT.U32.OR P5, PT, R0, 0x22f, P5 ;  /* 0x0000022f0000780c */ /* 0x000fe40002fa4470 */
[----:B----4-:R-:W-:-:S03]  /*1180*/  @!P2 IADD3 R14, P4, R3, R14, RZ ;  /* 0x0000000e030ea210 */ /* 0x010fc60007f9e0ff */
[----:B0-----:R-:W0:Y:S01]  /*1190*/  @!P3 LDC.64 R12, c[0x0][0x228] ;  /* 0x00008a00ff0cbb82 */ /* 0x001e220000000a00 */
[C---:B------:R-:W-:Y:S02]  /*11a0*/  @!P3 IMAD R3, R33.reuse, R7, R24 ;  /* 0x000000072103b224 */ /* 0x040fe400078e0218 */
[----:B------:R-:W-:Y:S01]  /*11b0*/  @!P3 IMAD.WIDE.U32 R6, R33, R6, R16 ;  /* 0x000000062106b225 */ /* 0x000fe200078e0010 */
[----:B------:R-:W-:-:S04]  /*11c0*/  IADD3 R29, R2, 0x40, RZ ;  /* 0x00000040021d7810 */ /* 0x000fc80007ffe0ff */
[----:B------:R-:W-:Y:S01]  /*11d0*/  @!P3 IADD3 R7, R7, R3, RZ ;  /* 0x000000030707b210 */ /* 0x000fe20007ffe0ff */
[----:B------:R-:W4:Y:S01]  /*11e0*/  @!P5 LDC.64 R10, c[0x0][0x288] ;  /* 0x0000a200ff0adb82 */ /* 0x000f220000000a00 */
[----:B------:R-:W-:Y:S02]  /*11f0*/  @!P2 IADD3.X R15, R18, R15, RZ, P4, !PT ;  /* 0x0000000f120fa210 */ /* 0x000fe400027fe4ff */
[C---:B------:R-:W-:Y:S02]  /*1200*/  @!P3 SHF.L.U32 R3, R6.reuse, 0x1, RZ ;  /* 0x000000010603b819 */ /* 0x040fe400000006ff */
[----:B------:R-:W-:Y:S01]  /*1210*/  @!P3 SHF.L.U64.HI R18, R6, 0x1, R7 ;  /* 0x000000010612b819 */ /* 0x000fe20000010207 */
[----:B------:R1:W5:Y:S01]  /*1220*/  @!P2 LDG.E R76, desc[UR22][R14.64] ;  /* 0x000000160e4ca981 */ /* 0x000362000c1e1900 */
[----:B------:R-:W-:Y:S01]  /*1230*/  SHF.R.S32.HI R19, RZ, 0x1f, R29 ;  /* 0x0000001fff137819 */ /* 0x000fe2000001141d */
[----:B------:R-:W3:Y:S01]  /*1240*/  @!P0 LDC.64 R6, c[0x0][0x230] ;  /* 0x00008c00ff068b82 */ /* 0x000ee20000000a00 */
[----:B------:R-:W-:Y:S01]  /*1250*/  ISETP.GE.U32.AND P4, PT, R29, UR18, PT ;  /* 0x000000121d007c0c */ /* 0x000fe2000bf86070 */
[----:B--2---:R-:W-:-:S06]  /*1260*/  @!P0 IMAD R24, R31, R4, RZ ;  /* 0x000000041f188224 */ /* 0x004fcc00078e02ff */
[----:B------:R-:W2:Y:S01]  /*1270*/  @!P0 LDC.64 R16, c[0x0][0x228] ;  /* 0x00008a00ff108b82 */ /* 0x000ea20000000a00 */
[----:B------:R-:W-:Y:S02]  /*1280*/  ISETP.GE.AND.EX P4, PT, R19, UR19, PT, P4 ;  /* 0x0000001313007c0c */ /* 0x000fe4000bf86340 */
[----:B-1----:R-:W-:Y:S02]  /*1290*/  @!P0 MOV R14, R20 ;  /* 0x00000014000e8202 */ /* 0x002fe40000000f00 */
[----:B------:R-:W-:Y:S02]  /*12a0*/  @!P0 MOV R15, R23 ;  /* 0x00000017000f8202 */ /* 0x000fe40000000f00 */
[----:B------:R-:W-:Y:S02]  /*12b0*/  ISETP.GT.U32.OR P4, PT, R0, 0x22f, P4 ;  /* 0x0000022f0000780c */ /* 0x000fe40002784470 */
[C---:B------:R-:W-:Y:S02]  /*12c0*/  @!P3 IADD3 R8, P6, R3.reuse, R8, RZ ;  /* 0x000000080308b210 */ /* 0x040fe40007fde0ff */
[----:B0-----:R-:W-:Y:S01]  /*12d0*/  @!P3 IADD3 R12, P2, R3, R12, RZ ;  /* 0x0000000c030cb210 */ /* 0x001fe20007f5e0ff */
[----:B------:R-:W-:-:S02]  /*12e0*/  @!P0 IMAD R3, R30, R5, R24 ;  /* 0x000000051e038224 */ /* 0x000fc400078e0218 */
[----:B------:R-:W-:Y:S01]  /*12f0*/  @!P0 IMAD.WIDE.U32 R4, R30, R4, R14 ;  /* 0x000000041e048225 */ /* 0x000fe200078e000e */
[----:B------:R-:W-:-:S04]  /*1300*/  @!P3 IADD3.X R9, R18, R9, RZ, P6, !PT ;  /* 0x000000091209b210 */ /* 0x000fc800037fe4ff */
[----:B------:R-:W-:Y:S01]  /*1310*/  @!P0 IADD3 R5, R5, R3, RZ ;  /* 0x0000000305058210 */ /* 0x000fe20007ffe0ff */
[----:B------:R0:W5:Y:S01]  /*1320*/  @!P3 LDG.E R52, desc[UR22][R8.64] ;  /* 0x000000160834b981 */ /* 0x000162000c1e1900 */
[C---:B------:R-:W-:Y:S02]  /*1330*/  @!P0 SHF.L.U32 R3, R4.reuse, 0x1, RZ ;  /* 0x0000000104038819 */ /* 0x040fe400000006ff */
[----:B------:R-:W-:Y:S01]  /*1340*/  @!P0 SHF.L.U64.HI R14, R4, 0x1, R5 ;  /* 0x00000001040e8819 */ /* 0x000fe20000010205 */
[----:B----4-:R-:W-:Y:S01]  /*1350*/  @!P5 IMAD R4, R25, R10, RZ ;  /* 0x0000000a1904d224 */ /* 0x010fe200078e02ff */
[----:B------:R-:W-:Y:S02]  /*1360*/  @!P3 IADD3.X R13, R18, R13, RZ, P2, !PT ;  /* 0x0000000d120db210 */ /* 0x000fe400017fe4ff */
[----:B------:R-:W-:Y:S01]  /*1370*/  IADD3 R30, R2, 0x50, RZ ;  /* 0x00000050021e7810 */ /* 0x000fe20007ffe0ff */
[----:B0-----:R-:W0:Y:S01]  /*1380*/  @!P4 LDC.64 R8, c[0x0][0x288] ;  /* 0x0000a200ff08cb82 */ /* 0x001e220000000a00 */
[C---:B---3--:R-:W-:Y:S01]  /*1390*/  @!P0 IADD3 R6, P6, R3.reuse, R6, RZ ;  /* 0x0000000603068210 */ /* 0x048fe20007fde0ff */
[----:B------:R1:W5:Y:S01]  /*13a0*/  @!P3 LDG.E R61, desc[UR22][R12.64] ;  /* 0x000000160c3db981 */ /* 0x000362000c1e1900 */
[----:B--2---:R-:W-:Y:S01]  /*13b0*/  @!P0 IADD3 R16, P2, R3, R16, RZ ;  /* 0x0000001003108210 */ /* 0x004fe20007f5e0ff */
[----:B------:R-:W-:Y:S01]  /*13c0*/  @!P5 IMAD R3, R32, R11, R4 ;  /* 0x0000000b2003d224 */ /* 0x000fe200078e0204 */
[----:B------:R-:W-:-:S02]  /*13d0*/  @!P5 MOV R4, R20 ;  /* 0x000000140004d202 */ /* 0x000fc40000000f00 */
[----:B------:R-:W-:Y:S02]  /*13e0*/  @!P5 MOV R5, R23 ;  /* 0x000000170005d202 */ /* 0x000fe40000000f00 */
[----:B------:R-:W-:Y:S02]  /*13f0*/  SHF.R.S32.HI R31, RZ, 0x1f, R30 ;  /* 0x0000001fff1f7819 */ /* 0x000fe4000001141e */
[----:B------:R-:W-:Y:S01]  /*1400*/  ISETP.GE.U32.AND P3, PT, R30, UR18, PT ;  /* 0x000000121e007c0c */ /* 0x000fe2000bf66070 */
[----:B------:R-:W-:Y:S01]  /*1410*/  @!P5 IMAD.WIDE.U32 R10, R32, R10, R4 ;  /* 0x0000000a200ad225 */ /* 0x000fe200078e0004 */
[----:B------:R-:W-:Y:S01]  /*1420*/  @!P0 IADD3.X R7, R14, R7, RZ, P6, !PT ;  /* 0x000000070e078210 */ /* 0x000fe200037fe4ff */
[----:B-1----:R-:W1:Y:S01]  /*1430*/  @!P5 LDC.64 R12, c[0x0][0x230] ;  /* 0x00008c00ff0cdb82 */ /* 0x002e620000000a00 */
[----:B------:R-:W-:-:S03]  /*1440*/  ISETP.GE.AND.EX P3, PT, R31, UR19, PT, P3 ;  /* 0x000000131f007c0c */ /* 0x000fc6000bf66330 */
[----:B------:R2:W5:Y:S01]  /*1450*/  @!P0 LDG.E R50, desc[UR22][R6.64] ;  /* 0x0000001606328981 */ /* 0x000562000c1e1900 */
[----:B------:R-:W-:-:S03]  /*1460*/  ISETP.GT.U32.OR P3, PT, R0, 0x22f, P3 ;  /* 0x0000022f0000780c */ /* 0x000fc60001f64470 */
[----:B------:R-:W3:Y:S01]  /*1470*/  @!P5 LDC.64 R4, c[0x0][0x228] ;  /* 0x00008a00ff04db82 */ /* 0x000ee20000000a00 */
[----:B------:R-:W-:-:S07]  /*1480*/  @!P5 IADD3 R11, R11, R3, RZ ;  /* 0x000000030b0bd210 */ /* 0x000fce0007ffe0ff */
[----:B--2---:R-:W2:Y:S01]  /*1490*/  @!P4 LDC.64 R6, c[0x0][0x230] ;  /* 0x00008c00ff06cb82 */ /* 0x004ea20000000a00 */
[----:B------:R-:W-:Y:S02]  /*14a0*/  IADD3 R26, R2, 0x60, RZ ;  /* 0x00000060021a7810 */ /* 0x000fe40007ffe0ff */
[----:B------:R-:W-:Y:S01]  /*14b0*/  @!P0 IADD3.X R17, R14, R17, RZ, P2, !PT ;  /* 0x000000110e118210 */ /* 0x000fe200017fe4ff */
[----:B0-----:R-:W-:Y:S01]  /*14c0*/  @!P4 IMAD R14, R19, R8, RZ ;  /* 0x00000008130ec224 */ /* 0x001fe200078e02ff */
[----:B------:R-:W-:Y:S02]  /*14d0*/  SHF.R.S32.HI R28, RZ, 0x1f, R26 ;  /* 0x0000001fff1c7819 */ /* 0x000fe4000001141a */
[----:B------:R-:W-:Y:S01]  /*14e0*/  ISETP.GE.U32.AND P2, PT, R26, UR18, PT ;  /* 0x000000121a007c0c */ /* 0x000fe2000bf46070 */
[----:B------:R0:W5:Y:S01]  /*14f0*/  @!P0 LDG.E R63, desc[UR22][R16.64] ;  /* 0x00000016103f8981 */ /* 0x000162000c1e1900 */
[C---:B------:R-:W-:Y:S02]  /*1500*/  @!P5 SHF.L.U32 R3, R10.reuse, 0x1, RZ ;  /* 0x000000010a03d819 */ /* 0x040fe400000006ff */
[----:B------:R-:W-:-:S02]  /*1510*/  @!P5 SHF.L.U64.HI R24, R10, 0x1, R11 ;  /* 0x000000010a18d819 */ /* 0x000fc4000001020b */
[----:B------:R-:W-:Y:S01]  /*1520*/  @!P4 MOV R18, R20 ;  /* 0x000000140012c202 */ /* 0x000fe20000000f00 */
[----:B------:R-:W4:Y:S01]  /*1530*/  @!P3 LDC.64 R10, c[0x0][0x288] ;  /* 0x0000a200ff0abb82 */ /* 0x000f220000000a00 */
[----:B------:R-:W-:Y:S01]  /*1540*/  @!P4 MOV R19, R23 ;  /* 0x000000170013c202 */ /* 0x000fe20000000f00 */
[C---:B------:R-:W-:Y:S01]  /*1550*/  @!P4 IMAD R25, R29.reuse, R9, R14 ;  /* 0x000000091d19c224 */ /* 0x040fe200078e020e */
[----:B------:R-:W-:Y:S01]  /*1560*/  ISETP.GE.AND.EX P2, PT, R28, UR19, PT, P2 ;  /* 0x000000131c007c0c */ /* 0x000fe2000bf46320 */
[----:B------:R-:W-:-:S04]  /*1570*/  @!P4 IMAD.WIDE.U32 R8, R29, R8, R18 ;  /* 0x000000081d08c225 */ /* 0x000fc800078e0012 */
[----:B------:R-:W4:Y:S01]  /*1580*/  @!P4 LDC.64 R14, c[0x0][0x228] ;  /* 0x00008a00ff0ecb82 */ /* 0x000f220000000a00 */
[----:B------:R-:W-:Y:S02]  /*1590*/  ISETP.GT.U32.OR P2, PT, R0, 0x22f, P2 ;  /* 0x0000022f0000780c */ /* 0x000fe40001744470 */
[C---:B-1----:R-:W-:Y:S02]  /*15a0*/  @!P5 IADD3 R12, P6, R3.reuse, R12, RZ ;  /* 0x0000000c030cd210 */ /* 0x042fe40007fde0ff */
[----:B---3--:R-:W-:Y:S02]  /*15b0*/  @!P5 IADD3 R4, P0, R3, R4, RZ ;  /* 0x000000040304d210 */ /* 0x008fe40007f1e0ff */
[----:B------:R-:W-:Y:S02]  /*15c0*/  @!P4 IADD3 R9, R9, R25, RZ ;  /* 0x000000190909c210 */ /* 0x000fe40007ffe0ff */
[----:B------:R-:W-:Y:S02]  /*15d0*/  @!P4 SHF.L.U32 R3, R8, 0x1, RZ ;  /* 0x000000010803c819 */ /* 0x000fe400000006ff */
[----:B------:R-:W-:-:S02]  /*15e0*/  @!P5 IADD3.X R5, R24, R5, RZ, P0, !PT ;  /* 0x000000051805d210 */ /* 0x000fc400007fe4ff */
[----:B------:R-:W-:Y:S02]  /*15f0*/  @!P4 SHF.L.U64.HI R18, R8, 0x1, R9 ;  /* 0x000000010812c819 */ /* 0x000fe40000010209 */
[----:B--2---:R-:W-:Y:S01]  /*1600*/  @!P4 IADD3 R6, P0, R3, R6, RZ ;  /* 0x000000060306c210 */ /* 0x004fe20007f1e0ff */
[----:B------:R-:W1:Y:S01]  /*1610*/  @!P2 LDC.64 R8, c[0x0][0x288] ;  /* 0x0000a200ff08ab82 */ /* 0x000e620000000a00 */
[----:B------:R-:W-:Y:S01]  /*1620*/  IADD3 R29, R2, 0x70, RZ ;  /* 0x00000070021d7810 */ /* 0x000fe20007ffe0ff */
[----:B------:R2:W5:Y:S01]  /*1630*/  @!P5 LDG.E R65, desc[UR22][R4.64] ;  /* 0x000000160441d981 */ /* 0x000562000c1e1900 */
[----:B------:R-:W-:Y:S02]  /*1640*/  @!P4 IADD3.X R7, R18, R7, RZ, P0, !PT ;  /* 0x000000071207c210 */ /* 0x000fe400007fe4ff */
[----:B------:R-:W-:Y:S02]  /*1650*/  @!P5 IADD3.X R13, R24, R13, RZ, P6, !PT ;  /* 0x0000000d180dd210 */ /* 0x000fe400037fe4ff */
[----:B------:R-:W-:Y:S01]  /*1660*/  SHF.R.S32.HI R27, RZ, 0x1f, R29 ;  /* 0x0000001fff1b7819 */ /* 0x000fe2000001141d */
[----:B------:R-:W5:Y:S01]  /*1670*/  @!P4 LDG.E R48, desc[UR22][R6.64] ;  /* 0x000000160630c981 */ /* 0x000f62000c1e1900 */
[----:B------:R-:W-:-:S02]  /*1680*/  ISETP.GE.U32.AND P0, PT, R29, UR18, PT ;  /* 0x000000121d007c0c */ /* 0x000fc4000bf06070 */
[----:B0-----:R-:W-:Y:S01]  /*1690*/  @!P3 MOV R16, R20 ;  /* 0x000000140010b202 */ /* 0x001fe20000000f00 */
[----:B------:R0:W5:Y:S01]  /*16a0*/  @!P5 LDG.E R51, desc[UR22][R12.64] ;  /* 0x000000160c33d981 */ /* 0x000162000c1e1900 */
[----:B------:R-:W-:Y:S01]  /*16b0*/  ISETP.GE.AND.EX P0, PT, R27, UR19, PT, P0 ;  /* 0x000000131b007c0c */ /* 0x000fe2000bf06300 */
[----:B--2---:R-:W2:Y:S01]  /*16c0*/  @!P3 LDC.64 R4, c[0x0][0x230] ;  /* 0x00008c00ff04bb82 */ /* 0x004ea20000000a00 */
[----:B------:R-:W-:Y:S02]  /*16d0*/  @!P3 MOV R17, R23 ;  /* 0x000000170011b202 */ /* 0x000fe40000000f00 */
[----:B------:R-:W-:Y:S02]  /*16e0*/  ISETP.GT.U32.OR P0, PT, R0, 0x22f, P0 ;  /* 0x0000022f0000780c */ /* 0x000fe40000704470 */
[----:B----4-:R-:W-:Y:S01]  /*16f0*/  @!P4 IADD3 R14, P5, R3, R14, RZ ;  /* 0x0000000e030ec210 */ /* 0x010fe20007fbe0ff */
[----:B0-----:R-:W-:Y:S02]  /*1700*/  @!P3 IMAD R12, R31, R10, RZ ;  /* 0x0000000a1f0cb224 */ /* 0x001fe400078e02ff */
[----:B------:R-:W0:Y:S02]  /*1710*/  @!P2 LDC.64 R6, c[0x0][0x230] ;  /* 0x00008c00ff06ab82 */ /* 0x000e240000000a00 */
[----:B------:R-:W-:-:S02]  /*1720*/  @!P3 IMAD R3, R30, R11, R12 ;  /* 0x0000000b1e03b224 */ /* 0x000fc400078e020c */
[----:B------:R-:W-:-:S04]  /*1730*/  @!P3 IMAD.WIDE.U32 R10, R30, R10, R16 ;  /* 0x0000000a1e0ab225 */ /* 0x000fc800078e0010 */
[----:B------:R-:W3:Y:S01]  /*1740*/  @!P3 LDC.64 R12, c[0x0][0x228] ;  /* 0x00008a00ff0cbb82 */ /* 0x000ee20000000a00 */
[----:B------:R-:W-:Y:S02]  /*1750*/  @!P4 IADD3.X R15, R18, R15, RZ, P5, !PT ;  /* 0x0000000f120fc210 */ /* 0x000fe40002ffe4ff */
[----:B------:R-:W-:Y:S02]  /*1760*/  @!P3 IADD3 R11, R11, R3, RZ ;  /* 0x000000030b0bb210 */ /* 0x000fe40007ffe0ff */
[C---:B------:R-:W-:Y:S01]  /*1770*/  @!P3 SHF.L.U32 R3, R10.reuse, 0x1, RZ ;  /* 0x000000010a03b819 */ /* 0x040fe200000006ff */
[----:B------:R4:W5:Y:S01]  /*1780*/  @!P4 LDG.E R67, desc[UR22][R14.64] ;  /* 0x000000160e43c981 */ /* 0x000962000c1e1900 */
[----:B------:R-:W-:Y:S02]  /*1790*/  @!P3 SHF.L.U64.HI R18, R10, 0x1, R11 ;  /* 0x000000010a12b819 */ /* 0x000fe4000001020b */
[----:B------:R-:W0:Y:S01]  /*17a0*/  @!P2 LDC.64 R10, c[0x0][0x228] ;  /* 0x00008a00ff0aab82 */ /* 0x000e220000000a00 */
[----:B-1----:R-:W-:-:S07]  /*17b0*/  @!P2 IMAD R16, R28, R8, RZ ;  /* 0x000000081c10a224 */ /* 0x002fce00078e02ff */
[----:B----4-:R-:W1:Y:S01]  /*17c0*/  @!P0 LDC.64 R14, c[0x0][0x288] ;  /* 0x0000a200ff0e8b82 */ /* 0x010e620000000a00 */
[----:B------:R-:W-:Y:S01]  /*17d0*/  IADD3 R28, R2, 0x80, RZ ;  /* 0x00000080021c7810 */ /* 0x000fe20007ffe0ff */
[----:B------:R-:W-:Y:S01]  /*17e0*/  @!P2 IMAD R19, R26, R9, R16 ;  /* 0x000000091a13a224 */ /* 0x000fe200078e0210 */
[----:B--2---:R-:W-:Y:S02]  /*17f0*/  @!P3 IADD3 R4, P5, R3, R4, RZ ;  /* 0x000000040304b210 */ /* 0x004fe40007fbe0ff */
[----:B------:R-:W-:Y:S02]  /*1800*/  @!P2 MOV R16, R20 ;  /* 0x000000140010a202 */ /* 0x000fe40000000f00 */
[----:B------:R-:W-:Y:S02]  /*1810*/  @!P2 MOV R17, R23 ;  /* 0x000000170011a202 */ /* 0x000fe40000000f00 */
[----:B------:R-:W-:Y:S02]  /*1820*/  SHF.R.S32.HI R24, RZ, 0x1f, R28 ;  /* 0x0000001fff187819 */ /* 0x000fe4000001141c */
[----:B------:R-:W-:Y:S01]  /*1830*/  ISETP.GE.U32.AND P4, PT, R28, UR18, PT ;  /* 0x000000121c007c0c */ /* 0x000fe2000bf86070 */
[----:B------:R-:W-:Y:S01]  /*1840*/  @!P2 IMAD.WIDE.U32 R8, R26, R8, R16 ;  /* 0x000000081a08a225 */ /* 0x000fe200078e0010 */
[----:B------:R-:W-:-:S02]  /*1850*/  @!P3 IADD3.X R5, R18, R5, RZ, P5, !PT ;  /* 0x000000051205b210 */ /* 0x000fc40002ffe4ff */
[----:B------:R-:W-:Y:S02]  /*1860*/  ISETP.GE.AND.EX P4, PT, R24, UR19, PT, P4 ;  /* 0x0000001318007c0c */ /* 0x000fe4000bf86340 */
[----:B---3--:R-:W-:Y:S01]  /*1870*/  @!P3 IADD3 R12, P5, R3, R12, RZ ;  /* 0x0000000c030cb210 */ /* 0x008fe20007fbe0ff */
[----:B------:R2:W5:Y:S01]  /*1880*/  @!P3 LDG.E R49, desc[UR22][R4.64] ;  /* 0x000000160431b981 */ /* 0x000562000c1e1900 */
[----:B------:R-:W-:Y:S02]  /*1890*/  ISETP.GT.U32.OR P4, PT, R0, 0x22f, P4 ;  /* 0x0000022f0000780c */ /* 0x000fe40002784470 */
[----:B------:R-:W-:Y:S02]  /*18a0*/  @!P3 IADD3.X R13, R18, R13, RZ, P5, !PT ;  /* 0x0000000d120db210 */ /* 0x000fe40002ffe4ff */
[----:B------:R-:W-:Y:S02]  /*18b0*/  @!P2 IADD3 R9, R9, R19, RZ ;  /* 0x000000130909a210 */ /* 0x000fe40007ffe0ff */
[----:B------:R-:W-:Y:S01]  /*18c0*/  @!P2 SHF.L.U32 R3, R8, 0x1, RZ ;  /* 0x000000010803a819 */ /* 0x000fe200000006ff */
[----:B------:R3:W5:Y:S01]  /*18d0*/  @!P3 LDG.E R70, desc[UR22][R12.64] ;  /* 0x000000160c46b981 */ /* 0x000762000c1e1900 */
[----:B------:R-:W-:Y:S01]  /*18e0*/  IADD3 R26, R2, 0x90, RZ ;  /* 0x00000090021a7810 */ /* 0x000fe20007ffe0ff */
[----:B-1----:R-:W-:Y:S01]  /*18f0*/  @!P0 IMAD R18, R27, R14, RZ ;  /* 0x0000000e1b128224 */ /* 0x002fe200078e02ff */
[----:B------:R-:W-:Y:S01]  /*1900*/  @!P2 SHF.L.U64.HI R16, R8, 0x1, R9 ;  /* 0x000000010810a819 */ /* 0x000fe20000010209 */
[----:B--2---:R-:W1:Y:S01]  /*1910*/  @!P0 LDC.64 R4, c[0x0][0x230] ;  /* 0x00008c00ff048b82 */ /* 0x004e620000000a00 */
[----:B0-----:R-:W-:-:S02]  /*1920*/  @!P2 IADD3 R6, P5, R3, R6, RZ ;  /* 0x000000060306a210 */ /* 0x001fc40007fbe0ff */
[----:B------:R-:W-:Y:S02]  /*1930*/  @!P2 IADD3 R10, P6, R3, R10, RZ ;  /* 0x0000000a030aa210 */ /* 0x000fe40007fde0ff */
[----:B------:R-:W-:Y:S02]  /*1940*/  SHF.R.S32.HI R27, RZ, 0x1f, R26 ;  /* 0x0000001fff1b7819 */ /* 0x000fe4000001141a */
[----:B------:R-:W-:Y:S01]  /*1950*/  ISETP.GE.U32.AND P3, PT, R26, UR18, PT ;  /* 0x000000121a007c0c */ /* 0x000fe2000bf66070 */
[----:B------:R-:W0:Y:S01]  /*1960*/  @!P0 LDC.64 R8, c[0x0][0x228] ;  /* 0x00008a00ff088b82 */ /* 0x000e220000000a00 */
[C---:B------:R-:W-:Y:S02]  /*1970*/  @!P2 IADD3.X R7, R16.reuse, R7, RZ, P5, !PT ;  /* 0x000000071007a210 */ /* 0x040fe40002ffe4ff */
[----:B------:R-:W-:Y:S02]  /*1980*/  @!P2 IADD3.X R11, R16, R11, RZ, P6, !PT ;  /* 0x0000000b100ba210 */ /* 0x000fe400037fe4ff */
[----:B------:R-:W-:-:S02]  /*1990*/  ISETP.GE.AND.EX P3, PT, R27, UR19, PT, P3 ;  /* 0x000000131b007c0c */ /* 0x000fc4000bf66330 */
[----:B------:R-:W-:Y:S01]  /*19a0*/  @!P0 MOV R17, R23 ;  /* 0x0000001700118202 */ /* 0x000fe20000000f00 */
[----:B---3--:R-:W2:Y:S01]  /*19b0*/  @!P4 LDC.64 R12, c[0x0][0x288] ;  /* 0x0000a200ff0ccb82 */ /* 0x008ea20000000a00 */
[----:B------:R-:W-:Y:S01]  /*19c0*/  @!P0 MOV R16, R20 ;  /* 0x0000001400108202 */ /* 0x000fe20000000f00 */
[C---:B------:R-:W-:Y:S01]  /*19d0*/  @!P0 IMAD R15, R29.reuse, R15, R18 ;  /* 0x0000000f1d0f8224 */ /* 0x040fe200078e0212 */
[----:B------:R-:W-:Y:S01]  /*19e0*/  ISETP.GT.U32.OR P3, PT, R0, 0x22f, P3 ;  /* 0x0000022f0000780c */ /* 0x000fe20001f64470 */
[----:B------:R3:W5:Y:S02]  /*19f0*/  @!P2 LDG.E R46, desc[UR22][R6.64] ;  /* 0x00000016062ea981 */ /* 0x000764000c1e1900 */
[----:B------:R-:W-:Y:S01]  /*1a00*/  @!P0 IMAD.WIDE.U32 R16, R29, R14, R16 ;  /* 0x0000000e1d108225 */ /* 0x000fe200078e0010 */
[----:B------:R-:W-:Y:S01]  /*1a10*/  IADD3 R25, R2, 0xa0, RZ ;  /* 0x000000a002197810 */ /* 0x000fe20007ffe0ff */
[----:B------:R4:W5:Y:S03]  /*1a20*/  @!P2 LDG.E R71, desc[UR22][R10.64] ;  /* 0x000000160a47a981 */ /* 0x000966000c1e1900 */
[----:B------:R-:W-:-:S02]  /*1a30*/  @!P0 IADD3 R15, R17, R15, RZ ;  /* 0x0000000f110f8210 */ /* 0x000fc40007ffe0ff */
[C---:B------:R-:W-:Y:S01]  /*1a40*/  @!P0 SHF.L.U32 R3, R16.reuse, 0x1, RZ ;  /* 0x0000000110038819 */ /* 0x040fe200000006ff */
[----:B---3--:R-:W3:Y:S01]  /*1a50*/  @!P4 LDC.64 R6, c[0x0][0x230] ;  /* 0x00008c00ff06cb82 */ /* 0x008ee20000000a00 */
[----:B------:R-:W-:Y:S02]  /*1a60*/  @!P0 SHF.L.U64.HI R16, R16, 0x1, R15 ;  /* 0x0000000110108819 */ /* 0x000fe4000001020f */
[----:B-1----:R-:W-:-:S05]  /*1a70*/  @!P0 IADD3 R4, P5, R3, R4, RZ ;  /* 0x0000000403048210 */ /* 0x002fca0007fbe0ff */
[----:B------:R-:W1:Y:S01]  /*1a80*/  @!P3 LDC.64 R14, c[0x0][0x288] ;  /* 0x0000a200ff0ebb82 */ /* 0x000e620000000a00 */
[----:B0-----:R-:W-:Y:S02]  /*1a90*/  @!P0 IADD3 R8, P6, R3, R8, RZ ;  /* 0x0000000803088210 */ /* 0x001fe40007fde0ff */
[C---:B------:R-:W-:Y:S02]  /*1aa0*/  @!P0 IADD3.X R5, R16.reuse, R5, RZ, P5, !PT ;  /* 0x0000000510058210 */ /* 0x040fe40002ffe4ff */
[----:B------:R-:W-:Y:S01]  /*1ab0*/  @!P0 IADD3.X R9, R16, R9, RZ, P6, !PT ;  /* 0x0000000910098210 */ /* 0x000fe200037fe4ff */
[----:B--2---:R-:W-:Y:S01]  /*1ac0*/  @!P4 IMAD R18, R24, R12, RZ ;  /* 0x0000000c1812c224 */ /* 0x004fe200078e02ff */
[----:B------:R-:W-:Y:S01]  /*1ad0*/  @!P4 MOV R16, R20 ;  /* 0x000000140010c202 */ /* 0x000fe20000000f00 */
[----:B----4-:R-:W0:Y:S01]  /*1ae0*/  @!P4 LDC.64 R10, c[0x0][0x228] ;  /* 0x00008a00ff0acb82 */ /* 0x010e220000000a00 */
[----:B------:R-:W-:Y:S01]  /*1af0*/  @!P4 MOV R17, R23 ;  /* 0x000000170011c202 */ /* 0x000fe20000000f00 */
[C---:B------:R-:W-:Y:S01]  /*1b00*/  @!P4 IMAD R13, R28.reuse, R13, R18 ;  /* 0x0000000d1c0dc224 */ /* 0x040fe200078e0212 */
[----:B------:R-:W-:Y:S01]  /*1b10*/  SHF.R.S32.HI R19, RZ, 0x1f, R25 ;  /* 0x0000001fff137819 */ /* 0x000fe20000011419 */
[----:B------:R2:W5:Y:S01]  /*1b20*/  @!P0 LDG.E R47, desc[UR22][R4.64] ;  /* 0x00000016042f8981 */ /* 0x000562000c1e1900 */
[----:B------:R-:W-:Y:S01]  /*1b30*/  ISETP.GE.U32.AND P2, PT, R25, UR18, PT ;  /* 0x0000001219007c0c */ /* 0x000fe2000bf46070 */
[----:B------:R-:W-:-:S02]  /*1b40*/  @!P4 IMAD.WIDE.U32 R16, R28, R12, R16 ;  /* 0x0000000c1c10c225 */ /* 0x000fc400078e0010 */
[----:B------:R4:W5:Y:S01]  /*1b50*/  @!P0 LDG.E R73, desc[UR22][R8.64] ;  /* 0x0000001608498981 */ /* 0x000962000c1e1900 */
[----:B------:R-:W-:Y:S02]  /*1b60*/  ISETP.GE.AND.EX P2, PT, R19, UR19, PT, P2 ;  /* 0x0000001313007c0c */ /* 0x000fe4000bf46320 */
[----:B------:R-:W-:Y:S02]  /*1b70*/  @!P4 IADD3 R13, R17, R13, RZ ;  /* 0x0000000d110dc210 */ /* 0x000fe40007ffe0ff */
[----:B------:R-:W-:Y:S01]  /*1b80*/  IADD3 R24, R2, 0xb0, RZ ;  /* 0x000000b002187810 */ /* 0x000fe20007ffe0ff */
[----:B--2---:R-:W2:Y:S01]  /*1b90*/  @!P3 LDC.64 R4, c[0x0][0x230] ;  /* 0x00008c00ff04bb82 */ /* 0x004ea20000000a00 */
[----:B------:R-:W-:Y:S02]  /*1ba0*/  ISETP.GT.U32.OR P2, PT, R0, 0x22f, P2 ;  /* 0x0000022f0000780c */ /* 0x000fe40001744470 */
[C---:B------:R-:W-:Y:S02]  /*1bb0*/  @!P4 SHF.L.U32 R3, R16.reuse, 0x1, RZ ;  /* 0x000000011003c819 */ /* 0x040fe400000006ff */
[----:B------:R-:W-:Y:S01]  /*1bc0*/  @!P4 SHF.L.U64.HI R18, R16, 0x1, R13 ;  /* 0x000000011012c819 */ /* 0x000fe2000001020d */
[----:B-1----:R-:W-:Y:S01]  /*1bd0*/  @!P3 IMAD R16, R27, R14, RZ ;  /* 0x0000000e1b10b224 */ /* 0x002fe200078e02ff */
[----:B------:R-:W-:Y:S01]  /*1be0*/  SHF.R.S32.HI R28, RZ, 0x1f, R24 ;  /* 0x0000001fff1c7819 */ /* 0x000fe20000011418 */
[----:B----4-:R-:W1:Y:S01]  /*1bf0*/  @!P3 LDC.64 R8, c[0x0][0x228] ;  /* 0x00008a00ff08bb82 */ /* 0x010e620000000a00 */
[----:B------:R-:W-:Y:S01]  /*1c00*/  ISETP.GE.U32.AND P5, PT, R24, UR18, PT ;  /* 0x0000001218007c0c */ /* 0x000fe2000bfa6070 */
[----:B------:R-:W-:Y:S01]  /*1c10*/  @!P3 IMAD R15, R26, R15, R16 ;  /* 0x0000000f1a0fb224 */ /* 0x000fe200078e0210 */
[----:B------:R-:W-:-:S02]  /*1c20*/  @!P3 MOV R16, R20 ;  /* 0x000000140010b202 */ /* 0x000fc40000000f00 */
[----:B------:R-:W-:Y:S02]  /*1c30*/  ISETP.GE.AND.EX P5, PT, R28, UR19, PT, P5 ;  /* 0x000000131c007c0c */ /* 0x000fe4000bfa6350 */
[----:B------:R-:W-:Y:S01]  /*1c40*/  @!P3 MOV R17, R23 ;  /* 0x000000170011b202 */ /* 0x000fe20000000f00 */
[----:B------:R-:W4:Y:S01]  /*1c50*/  @!P2 LDC.64 R12, c[0x0][0x288] ;  /* 0x0000a200ff0cab82 */ /* 0x000f220000000a00 */
[----:B------:R-:W-:Y:S01]  /*1c60*/  ISETP.GT.U32.OR P5, PT, R0, 0x22f, P5 ;  /* 0x0000022f0000780c */ /* 0x000fe20002fa4470 */
[----:B------:R-:W-:Y:S01]  /*1c70*/  @!P3 IMAD.WIDE.U32 R16, R26, R14, R16 ;  /* 0x0000000e1a10b225 */ /* 0x000fe200078e0010 */
[----:B---3--:R-:W-:-:S04]  /*1c80*/  @!P4 IADD3 R6, P6, R3, R6, RZ ;  /* 0x000000060306c210 */ /* 0x008fc80007fde0ff */
[----:B------:R-:W-:Y:S02]  /*1c90*/  @!P3 IADD3 R15, R17, R15, RZ ;  /* 0x0000000f110fb210 */ /* 0x000fe40007ffe0ff */
[----:B0-----:R-:W-:Y:S02]  /*1ca0*/  @!P4 IADD3 R10, P0, R3, R10, RZ ;  /* 0x0000000a030ac210 */ /* 0x001fe40007f1e0ff */
[C---:B------:R-:W-:Y:S02]  /*1cb0*/  @!P3 SHF.L.U32 R3, R16.reuse, 0x1, RZ ;  /* 0x000000011003b819 */ /* 0x040fe400000006ff */
[----:B------:R-:W-:Y:S02]  /*1cc0*/  @!P3 SHF.L.U64.HI R16, R16, 0x1, R15 ;  /* 0x000000011010b819 */ /* 0x000fe4000001020f */
[----:B------:R-:W0:Y:S01]  /*1cd0*/  @!P5 LDC.64 R14, c[0x0][0x288] ;  /* 0x0000a200ff0edb82 */ /* 0x000e220000000a00 */
[C---:B------:R-:W-:Y:S02]  /*1ce0*/  @!P4 IADD3.X R7, R18.reuse, R7, RZ, P6, !PT ;  /* 0x000000071207c210 */ /* 0x040fe400037fe4ff */
[----:B------:R-:W-:-:S02]  /*1cf0*/  @!P4 IADD3.X R11, R18, R11, RZ, P0, !PT ;  /* 0x0000000b120bc210 */ /* 0x000fc400007fe4ff */
[----:B--2---:R-:W-:Y:S01]  /*1d00*/  @!P3 IADD3 R4, P0, R3, R4, RZ ;  /* 0x000000040304b210 */ /* 0x004fe20007f1e0ff */
[----:B------:R2:W5:Y:S01]  /*1d10*/  @!P4 LDG.E R44, desc[UR22][R6.64] ;  /* 0x00000016062cc981 */ /* 0x000562000c1e1900 */
[----:B------:R-:W-:-:S03]  /*1d20*/  IADD3 R27, R2, 0xc0, RZ ;  /* 0x000000c0021b7810 */ /* 0x000fc60007ffe0ff */
[----:B------:R3:W5:Y:S01]  /*1d30*/  @!P4 LDG.E R77, desc[UR22][R10.64] ;  /* 0x000000160a4dc981 */ /* 0x000762000c1e1900 */
[----:B-1----:R-:W-:Y:S02]  /*1d40*/  @!P3 IADD3 R8, P4, R3, R8, RZ ;  /* 0x000000080308b210 */ /* 0x002fe40007f9e0ff */
[C---:B------:R-:W-:Y:S02]  /*1d50*/  @!P3 IADD3.X R5, R16.reuse, R5, RZ, P0, !PT ;  /* 0x000000051005b210 */ /* 0x040fe400007fe4ff */
[----:B------:R-:W-:Y:S01]  /*1d60*/  SHF.R.S32.HI R26, RZ, 0x1f, R27 ;  /* 0x0000001fff1a7819 */ /* 0x000fe2000001141b */
[----:B--2---:R-:W1:Y:S01]  /*1d70*/  @!P2 LDC.64 R6, c[0x0][0x230] ;  /* 0x00008c00ff06ab82 */ /* 0x004e620000000a00 */
[----:B------:R-:W-:Y:S01]  /*1d80*/  ISETP.GE.U32.AND P0, PT, R27, UR18, PT ;  /* 0x000000121b007c0c */ /* 0x000fe2000bf06070 */
[----:B----4-:R-:W-:Y:S01]  /*1d90*/  @!P2 IMAD R18, R19, R12, RZ ;  /* 0x0000000c1312a224 */ /* 0x010fe200078e02ff */
[----:B------:R-:W-:Y:S01]  /*1da0*/  @!P3 IADD3.X R9, R16, R9, RZ, P4, !PT ;  /* 0x000000091009b210 */ /* 0x000fe200027fe4ff */
[----:B------:R2:W5:Y:S01]  /*1db0*/  @!P3 LDG.E R45, desc[UR22][R4.64] ;  /* 0x00000016042db981 */ /* 0x000562000c1e1900 */
[----:B------:R-:W-:-:S03]  /*1dc0*/  @!P2 MOV R16, R20 ;  /* 0x000000140010a202 */ /* 0x000fc60000000f00 */
[----:B---3--:R-:W3:Y:S01]  /*1dd0*/  @!P2 LDC.64 R10, c[0x0][0x228] ;  /* 0x00008a00ff0aab82 */ /* 0x008ee20000000a00 */
[----:B------:R-:W-:Y:S02]  /*1de0*/  @!P2 MOV R17, R23 ;  /* 0x000000170011a202 */ /* 0x000fe40000000f00 */
[----:B------:R-:W-:Y:S01]  /*1df0*/  ISETP.GE.AND.EX P0, PT, R26, UR19, PT, P0 ;  /* 0x000000131a007c0c */ /* 0x000fe2000bf06300 */
[C---:B------:R-:W-:Y:S01]  /*1e00*/  @!P2 IMAD R13, R25.reuse, R13, R18 ;  /* 0x0000000d190da224 */ /* 0x040fe200078e0212 */
[----:B------:R-:W-:Y:S01]  /*1e10*/  IADD3 R19, R2, 0xd0, RZ ;  /* 0x000000d002137810 */ /* 0x000fe20007ffe0ff */
[----:B------:R-:W-:Y:S01]  /*1e20*/  @!P2 IMAD.WIDE.U32 R16, R25, R12, R16 ;  /* 0x0000000c1910a225 */ /* 0x000fe200078e0010 */
[----:B------:R-:W-:Y:S01]  /*1e30*/  ISETP.GT.U32.OR P0, PT, R0, 0x22f, P0 ;  /* 0x0000022f0000780c */ /* 0x000fe20000704470 */
[----:B------:R4:W5:Y:S01]  /*1e40*/  @!P3 LDG.E R79, desc[UR22][R8.64] ;  /* 0x00000016084fb981 */ /* 0x000962000c1e1900 */
[----:B------:R-:W-:Y:S01]  /*1e50*/  SHF.R.S32.HI R25, RZ, 0x1f, R19 ;  /* 0x0000001fff197819 */ /* 0x000fe20000011413 */
[----:B--2---:R-:W2:Y:S01]  /*1e60*/  @!P5 LDC.64 R4, c[0x0][0x228] ;  /* 0x00008a00ff04db82 */ /* 0x004ea20000000a00 */
[----:B------:R-:W-:-:S02]  /*1e70*/  @!P2 IADD3 R13, R17, R13, RZ ;  /* 0x0000000d110da210 */ /* 0x000fc40007ffe0ff */
[----:B------:R-:W-:Y:S01]  /*1e80*/  ISETP.GE.U32.AND P3, PT, R19, UR18, PT ;  /* 0x0000001213007c0c */ /* 0x000fe2000bf66070 */
[----:B0-----:R-:W-:-:S04]  /*1e90*/  @!P5 IMAD R12, R28, R14, RZ ;  /* 0x0000000e1c0cd224 */ /* 0x001fc800078e02ff */
[----:B----4-:R-:W0:Y:S01]  /*1ea0*/  @!P5 LDC.64 R8, c[0x0][0x230] ;  /* 0x00008c00ff08db82 */ /* 0x010e220000000a00 */
[C---:B------:R-:W-:Y:S02]  /*1eb0*/  @!P2 SHF.L.U32 R3, R16.reuse, 0x1, RZ ;  /* 0x000000011003a819 */ /* 0x040fe400000006ff */
[----:B------:R-:W-:Y:S02]  /*1ec0*/  @!P2 SHF.L.U64.HI R18, R16, 0x1, R13 ;  /* 0x000000011012a819 */ /* 0x000fe4000001020d */
[----:B------:R-:W-:Y:S02]  /*1ed0*/  ISETP.GE.AND.EX P3, PT, R25, UR19, PT, P3 ;  /* 0x0000001319007c0c */ /* 0x000fe4000bf66330 */
[----:B------:R-:W-:Y:S02]  /*1ee0*/  @!P5 MOV R16, R20 ;  /* 0x000000140010d202 */ /* 0x000fe40000000f00 */
[----:B------:R-:W-:Y:S01]  /*1ef0*/  @!P5 MOV R17, R23 ;  /* 0x000000170011d202 */ /* 0x000fe20000000f00 */
[----:B------:R-:W-:Y:S01]  /*1f00*/  @!P5 IMAD R15, R24, R15, R12 ;  /* 0x0000000f180fd224 */ /* 0x000fe200078e020c */
[----:B------:R-:W-:Y:S01]  /*1f10*/  ISETP.GT.U32.OR P3, PT, R0, 0x22f, P3 ;  /* 0x0000022f0000780c */ /* 0x000fe20001f64470 */
[----:B------:R-:W4:Y:S01]  /*1f20*/  @!P0 LDC.64 R12, c[0x0][0x288] ;  /* 0x0000a200ff0c8b82 */ /* 0x000f220000000a00 */
[----:B------:R-:W-:Y:S01]  /*1f30*/  @!P5 IMAD.WIDE.U32 R16, R24, R14, R16 ;  /* 0x0000000e1810d225 */ /* 0x000fe200078e0010 */
[----:B-1----:R-:W-:-:S02]  /*1f40*/  @!P2 IADD3 R6, P6, R3, R6, RZ ;  /* 0x000000060306a210 */ /* 0x002fc40007fde0ff */
[----:B---3--:R-:W-:Y:S02]  /*1f50*/  @!P2 IADD3 R10, P4, R3, R10, RZ ;  /* 0x0000000a030aa210 */ /* 0x008fe40007f9e0ff */
[----:B------:R-:W-:Y:S02]  /*1f60*/  @!P5 IADD3 R15, R17, R15, RZ ;  /* 0x0000000f110fd210 */ /* 0x000fe40007ffe0ff */
[C---:B------:R-:W-:Y:S02]  /*1f70*/  @!P2 IADD3.X R7, R18.reuse, R7, RZ, P6, !PT ;  /* 0x000000071207a210 */ /* 0x040fe400037fe4ff */
[----:B------:R-:W-:Y:S02]  /*1f80*/  @!P2 IADD3.X R11, R18, R11, RZ, P4, !PT ;  /* 0x0000000b120ba210 */ /* 0x000fe400027fe4ff */
[C---:B------:R-:W-:Y:S01]  /*1f90*/  @!P5 SHF.L.U32 R3, R16.reuse, 0x1, RZ ;  /* 0x000000011003d819 */ /* 0x040fe200000006ff */
[----:B------:R1:W5:Y:S01]  /*1fa0*/  @!P2 LDG.E R42, desc[UR22][R6.64] ;  /* 0x00000016062aa981 */ /* 0x000362000c1e1900 */
[----:B------:R-:W-:-:S02]  /*1fb0*/  @!P5 SHF.L.U64.HI R24, R16, 0x1, R15 ;  /* 0x000000011018d819 */ /* 0x000fc4000001020f */
[----:B------:R-:W3:Y:S01]  /*1fc0*/  @!P3 LDC.64 R14, c[0x0][0x288] ;  /* 0x0000a200ff0ebb82 */ /* 0x000ee20000000a00 */
[----:B------:R2:W5:Y:S01]  /*1fd0*/  @!P2 LDG.E R80, desc[UR22][R10.64] ;  /* 0x000000160a50a981 */ /* 0x000562000c1e1900 */
[----:B0-----:R-:W-:-:S06]  /*1fe0*/  @!P5 IADD3 R8, P2, R3, R8, RZ ;  /* 0x000000080308d210 */ /* 0x001fcc0007f5e0ff */
[----:B-1----:R-:W0:Y:S01]  /*1ff0*/  @!P0 LDC.64 R6, c[0x0][0x228] ;  /* 0x00008a00ff068b82 */ /* 0x002e220000000a00 */
[----:B------:R-:W-:Y:S01]  /*2000*/  @!P5 IADD3.X R9, R24, R9, RZ, P2, !PT ;  /* 0x000000091809d210 */ /* 0x000fe200017fe4ff */
[----:B----4-:R-:W-:Y:S01]  /*2010*/  @!P0 IMAD R26, R26, R12, RZ ;  /* 0x0000000c1a1a8224 */ /* 0x010fe200078e02ff */
[----:B------:R-:W-:-:S03]  /*2020*/  IADD3 R18, R2, 0x130, RZ ;  /* 0x0000013002127810 */ /* 0x000fc60007ffe0ff */
[----:B------:R1:W5:Y:S02]  /*2030*/  @!P5 LDG.E R43, desc[UR22][R8.64] ;  /* 0x00000016082bd981 */ /* 0x000364000c1e1900 */
[----:B--2---:R-:W2:Y:S01]  /*2040*/  @!P0 LDC.64 R10, c[0x0][0x230] ;  /* 0x00008c00ff0a8b82 */ /* 0x004ea20000000a00 */
[----:B------:R-:W-:Y:S01]  /*2050*/  @!P5 IADD3 R4, P2, R3, R4, RZ ;  /* 0x000000040304d210 */ /* 0x000fe20007f5e0ff */
[C---:B------:R-:W-:Y:S01]  /*2060*/  @!P0 IMAD R17, R27.reuse, R13, R26 ;  /* 0x0000000d1b118224 */ /* 0x040fe200078e021a */
[----:B------:R-:W-:Y:S02]  /*2070*/  ISETP.GE.U32.AND P4, PT, R18, UR18, PT ;  /* 0x0000001212007c0c */ /* 0x000fe4000bf86070 */
[----:B-1----:R-:W-:Y:S02]  /*2080*/  @!P0 MOV R8, R20 ;  /* 0x0000001400088202 */ /* 0x002fe40000000f00 */
[----:B------:R-:W-:Y:S02]  /*2090*/  @!P0 MOV R9, R23 ;  /* 0x0000001700098202 */ /* 0x000fe40000000f00 */
[----:B------:R-:W-:Y:S01]  /*20a0*/  SHF.R.S32.HI R16, RZ, 0x1f, R18 ;  /* 0x0000001fff107819 */ /* 0x000fe20000011412 */
[----:B------:R-:W-:Y:S01]  /*20b0*/  @!P0 IMAD.WIDE.U32 R12, R27, R12, R8 ;  /* 0x0000000c1b0c8225 */ /* 0x000fe200078e0008 */
[----:B------:R-:W-:-:S02]  /*20c0*/  @!P5 IADD3.X R5, R24, R5, RZ, P2, !PT ;  /* 0x000000051805d210 */ /* 0x000fc400017fe4ff */
[----:B------:R-:W1:Y:S01]  /*20d0*/  @!P3 LDC.64 R8, c[0x0][0x230] ;  /* 0x00008c00ff08bb82 */ /* 0x000e620000000a00 */
[----:B------:R-:W-:Y:S02]  /*20e0*/  ISETP.GE.AND.EX P4, PT, R16, UR19, PT, P4 ;  /* 0x0000001310007c0c */ /* 0x000fe4000bf86340 */
[----:B------:R-:W-:Y:S01]  /*20f0*/  @!P0 SHF.L.U32 R3, R12, 0x1, RZ ;  /* 0x000000010c038819 */ /* 0x000fe200000006ff */
[----:B------:R4:W5:Y:S01]  /*2100*/  @!P5 LDG.E R82, desc[UR22][R4.64] ;  /* 0x000000160452d981 */ /* 0x000962000c1e1900 */
[----:B------:R-:W-:Y:S01]  /*2110*/  ISETP.GT.U32.OR P4, PT, R0, 0x22f, P4 ;  /* 0x0000022f0000780c */ /* 0x000fe20002784470 */
[----:B---3--:R-:W-:Y:S01]  /*2120*/  @!P3 IMAD R24, R25, R14, RZ ;  /* 0x0000000e1918b224 */ /* 0x008fe200078e02ff */
[C---:B--2---:R-:W-:Y:S02]  /*2130*/  @!P0 IADD3 R10, P6, R3.reuse, R10, RZ ;  /* 0x0000000a030a8210 */ /* 0x044fe40007fde0ff */
[----:B0-----:R-:W-:Y:S02]  /*2140*/  @!P0 IADD3 R6, P5, R3, R6, RZ ;  /* 0x0000000603068210 */ /* 0x001fe40007fbe0ff */
[----:B------:R-:W-:-:S02]  /*2150*/  IADD3 R3, R2, 0x140, RZ ;  /* 0x0000014002037810 */ /* 0x000fc40007ffe0ff */
[----:B----4-:R-:W-:Y:S02]  /*2160*/  @!P3 MOV R4, R20 ;  /* 0x000000140004b202 */ /* 0x010fe40000000f00 */
[----:B------:R-:W-:Y:S01]  /*2170*/  @!P3 MOV R5, R23 ;  /* 0x000000170005b202 */ /* 0x000fe20000000f00 */
[----:B------:R-:W-:Y:S01]  /*2180*/  @!P3 IMAD R24, R19, R15, R24 ;  /* 0x0000000f1318b224 */ /* 0x000fe200078e0218 */
[----:B------:R-:W-:Y:S01]  /*2190*/  ISETP.GE.U32.AND P2, PT, R3, UR16, PT ;  /* 0x0000001003007c0c */ /* 0x000fe2000bf46070 */
[----:B------:R-:W-:Y:S01]  /*21a0*/  @!P3 IMAD.WIDE.U32 R14, R19, R14, R4 ;  /* 0x0000000e130eb225 */ /* 0x000fe200078e0004 */
[----:B------:R-:W-:Y:S02]  /*21b0*/  SHF.R.S32.HI R19, RZ, 0x1f, R3 ;  /* 0x0000001fff137819 */ /* 0x000fe40000011403 */
[----:B------:R-:W0:Y:S01]  /*21c0*/  @!P3 LDC.64 R4, c[0x0][0x228] ;  /* 0x00008a00ff04bb82 */ /* 0x000e220000000a00 */
[----:B------:R-:W-:Y:S02]  /*21d0*/  @!P0 IADD3 R17, R13, R17, RZ ;  /* 0x000000110d118210 */ /* 0x000fe40007ffe0ff */
[----:B------:R-:W-:-:S02]  /*21e0*/  ISETP.GE.AND.EX P2, PT, R19, UR17, PT, P2 ;  /* 0x0000001113007c0c */ /* 0x000fc4000bf46320 */
[----:B------:R-:W-:-:S03]  /*21f0*/  @!P0 SHF.L.U64.HI R17, R12, 0x1, R17 ;  /* 0x000000010c118819 */ /* 0x000fc60000010211 */
[----:B------:R-:W2:Y:S01]  /*2200*/  @!P4 LDC.64 R12, c[0x0][0x288] ;  /* 0x0000a200ff0ccb82 */ /* 0x000ea20000000a00 */
[----:B------:R-:W-:Y:S02]  /*2210*/  ISETP.GT.U32.OR P2, PT, R0, 0x22f, P2 ;  /* 0x0000022f0000780c */ /* 0x000fe40001744470 */
[C---:B------:R-:W-:Y:S02]  /*2220*/  @!P0 IADD3.X R11, R17.reuse, R11, RZ, P6, !PT ;  /* 0x0000000b110b8210 */ /* 0x040fe400037fe4ff */
[----:B------:R-:W-:Y:S02]  /*2230*/  @!P0 IADD3.X R7, R17, R7, RZ, P5, !PT ;  /* 0x0000000711078210 */ /* 0x000fe40002ffe4ff */
[----:B------:R-:W-:Y:S01]  /*2240*/  @!P3 IADD3 R15, R15, R24, RZ ;  /* 0x000000180f0fb210 */ /* 0x000fe20007ffe0ff */
[----:B------:R3:W5:Y:S01]  /*2250*/  @!P0 LDG.E R40, desc[UR22][R10.64] ;  /* 0x000000160a288981 */ /* 0x000762000c1e1900 */
[C---:B------:R-:W-:Y:S02]  /*2260*/  @!P3 SHF.L.U32 R25, R14.reuse, 0x1, RZ ;  /* 0x000000010e19b819 */ /* 0x040fe400000006ff */
[----:B------:R-:W-:Y:S01]  /*2270*/  @!P3 SHF.L.U64.HI R24, R14, 0x1, R15 ;  /* 0x000000010e18b819 */ /* 0x000fe2000001020f */
[----:B------:R4:W5:Y:S01]  /*2280*/  @!P0 LDG.E R84, desc[UR22][R6.64] ;  /* 0x0000001606548981 */ /* 0x000962000c1e1900 */
[----:B-1----:R-:W-:Y:S01]  /*2290*/  @!P3 IADD3 R8, P6, R25, R8, RZ ;  /* 0x000000081908b210 */ /* 0x002fe20007fde0ff */
[----:B------:R-:W1:Y:S01]  /*22a0*/  @!P2 LDC.64 R14, c[0x0][0x288] ;  /* 0x0000a200ff0eab82 */ /* 0x000e620000000a00 */
[----:B------:R-:W-:-:S02]  /*22b0*/  IADD3 R17, R2, 0x160, RZ ;  /* 0x0000016002117810 */ /* 0x000fc40007ffe0ff */
[----:B------:R-:W-:-:S05]  /*22c0*/  @!P3 IADD3.X R9, R24, R9, RZ, P6, !PT ;  /* 0x000000091809b210 */ /* 0x000fca00037fe4ff */
[----:B---3--:R-:W3:Y:S01]  /*22d0*/  @!P4 LDC.64 R10, c[0x0][0x230] ;  /* 0x00008c00ff0acb82 */ /* 0x008ee20000000a00 */
[----:B------:R-:W-:Y:S01]  /*22e0*/  ISETP.GE.U32.AND P0, PT, R17, UR16, PT ;  /* 0x0000001011007c0c */ /* 0x000fe2000bf06070 */
[----:B------:R0:W5:Y:S06]  /*22f0*/  @!P3 LDG.E R41, desc[UR22][R8.64] ;  /* 0x000000160829b981 */ /* 0x00016c000c1e1900 */
[----:B----4-:R-:W4:Y:S01]  /*2300*/  @!P4 LDC.64 R6, c[0x0][0x228] ;  /* 0x00008a00ff06cb82 */ /* 0x010f220000000a00 */
[----:B------:R-:W-:Y:S01]  /*2310*/  SHF.R.S32.HI R27, RZ, 0x1f, R17 ;  /* 0x0000001fff1b7819 */ /* 0x000fe20000011411 */
[----:B--2---:R-:W-:Y:S01]  /*2320*/  @!P4 IMAD R16, R16, R12, RZ ;  /* 0x0000000c1010c224 */ /* 0x004fe200078e02ff */
[----:B0-----:R-:W-:-:S02]  /*2330*/  @!P3 IADD3 R4, P6, R25, R4, RZ ;  /* 0x000000041904b210 */ /* 0x001fc40007fde0ff */
[----:B------:R-:W-:Y:S02]  /*2340*/  ISETP.GE.AND.EX P0, PT, R27, UR17, PT, P0 ;  /* 0x000000111b007c0c */ /* 0x000fe4000bf06300 */
[----:B------:R-:W-:Y:S02]  /*2350*/  @!P4 MOV R8, R20 ;  /* 0x000000140008c202 */ /* 0x000fe40000000f00 */
[----:B------:R-:W-:Y:S01]  /*2360*/  @!P4 MOV R9, R23 ;  /* 0x000000170009c202 */ /* 0x000fe20000000f00 */
[----:B------:R-:W-:Y:S01]  /*2370*/  @!P4 IMAD R25, R18, R13, R16 ;  /* 0x0000000d1219c224 */ /* 0x000fe200078e0210 */
[----:B------:R-:W-:Y:S02]  /*2380*/  ISETP.GT.U32.OR P0, PT, R0, 0x22f, P0 ;  /* 0x0000022f0000780c */ /* 0x000fe40000704470 */
[----:B------:R-:W-:Y:S01]  /*2390*/  @!P3 IADD3.X R5, R24, R5, RZ, P6, !PT ;  /* 0x000000051805b210 */ /* 0x000fe200037fe4ff */
[----:B------:R-:W-:Y:S01]  /*23a0*/  @!P4 IMAD.WIDE.U32 R12, R18, R12, R8 ;  /* 0x0000000c120cc225 */ /* 0x000fe200078e0008 */
[----:B------:R-:W-:Y:S01]  /*23b0*/  IADD3 R16, R2, 0x170, RZ ;  /* 0x0000017002107810 */ /* 0x000fe20007ffe0ff */
[----:B------:R-:W0:Y:S02]  /*23c0*/  @!P2 LDC.64 R8, c[0x0][0x230] ;  /* 0x00008c00ff08ab82 */ /* 0x000e240000000a00 */
[----:B------:R2:W5:Y:S01]  /*23d0*/  @!P3 LDG.E R83, desc[UR22][R4.64] ;  /* 0x000000160453b981 */ /* 0x000562000c1e1900 */
[----:B------:R-:W-:-:S02]  /*23e0*/  ISETP.GE.U32.AND P5, PT, R16, UR16, PT ;  /* 0x0000001010007c0c */ /* 0x000fc4000bfa6070 */
[----:B------:R-:W-:Y:S02]  /*23f0*/  SHF.R.S32.HI R26, RZ, 0x1f, R16 ;  /* 0x0000001fff1a7819 */ /* 0x000fe40000011410 */
[----:B------:R-:W-:Y:S02]  /*2400*/  @!P4 IADD3 R18, R13, R25, RZ ;  /* 0x000000190d12c210 */ /* 0x000fe40007ffe0ff */
[----:B--2---:R-:W-:Y:S01]  /*2410*/  @!P4 SHF.L.U32 R4, R12, 0x1, RZ ;  /* 0x000000010c04c819 */ /* 0x004fe200000006ff */
[----:B-1----:R-:W-:Y:S01]  /*2420*/  @!P2 IMAD R19, R19, R14, RZ ;  /* 0x0000000e1313a224 */ /* 0x002fe200078e02ff */
[----:B------:R-:W-:Y:S02]  /*2430*/  ISETP.GE.AND.EX P5, PT, R26, UR17, PT, P5 ;  /* 0x000000111a007c0c */ /* 0x000fe4000bfa6350 */
[C---:B---3--:R-:W-:Y:S02]  /*2440*/  @!P4 IADD3 R10, P3, R4.reuse, R10, RZ ;  /* 0x0000000a040ac210 */ /* 0x048fe40007f7e0ff */
[----:B----4-:R-:W-:-:S02]  /*2450*/  @!P4 IADD3 R6, P6, R4, R6, RZ ;  /* 0x000000060406c210 */ /* 0x010fc40007fde0ff */
[----:B------:R-:W-:Y:S02]  /*2460*/  @!P2 MOV R4, R20 ;  /* 0x000000140004a202 */ /* 0x000fe40000000f00 */
[----:B------:R-:W-:Y:S02]  /*2470*/  @!P2 MOV R5, R23 ;  /* 0x000000170005a202 */ /* 0x000fe40000000f00 */
[----:B------:R-:W-:Y:S02]  /*2480*/  @!P4 SHF.L.U64.HI R18, R12, 0x1, R18 ;  /* 0x000000010c12c819 */ /* 0x000fe40000010212 */
[----:B------:R-:W1:Y:S01]  /*2490*/  @!P0 LDC.64 R12, c[0x0][0x288] ;  /* 0x0000a200ff0c8b82 */ /* 0x000e620000000a00 */
[----:B------:R-:W-:Y:S01]  /*24a0*/  ISETP.GT.U32.OR P5, PT, R0, 0x22f, P5 ;  /* 0x0000022f0000780c */ /* 0x000fe20002fa4470 */
[C---:B------:R-:W-:Y:S02]  /*24b0*/  @!P2 IMAD R19, R3.reuse, R15, R19 ;  /* 0x0000000f0313a224 */ /* 0x040fe400078e0213 */
[----:B------:R-:W-:Y:S01]  /*24c0*/  @!P2 IMAD.WIDE.U32 R14, R3, R14, R4 ;  /* 0x0000000e030ea225 */ /* 0x000fe200078e0004 */
[----:B------:R-:W-:-:S03]  /*24d0*/  @!P4 IADD3.X R11, R18, R11, RZ, P3, !PT ;  /* 0x0000000b120bc210 */ /* 0x000fc60001ffe4ff */
[----:B------:R-:W2:Y:S01]  /*24e0*/  @!P2 LDC.64 R4, c[0x0][0x228] ;  /* 0x00008a00ff04ab82 */ /* 0x000ea20000000a00 */
[----:B------:R-:W-:Y:S01]  /*24f0*/  @!P2 IADD3 R19, R15, R19, RZ ;  /* 0x000000130f13a210 */ /* 0x000fe20007ffe0ff */
[----:B------:R3:W5:Y:S01]  /*2500*/  @!P4 LDG.E R35, desc[UR22][R10.64] ;  /* 0x000000160a23c981 */ /* 0x000762000c1e1900 */
[C---:B------:R-:W-:Y:S02]  /*2510*/  @!P2 SHF.L.U32 R15, R14.reuse, 0x1, RZ ;  /* 0x000000010e0fa819 */ /* 0x040fe400000006ff */
[----:B------:R-:W-:Y:S02]  /*2520*/  @!P2 SHF.L.U64.HI R24, R14, 0x1, R19 ;  /* 0x000000010e18a819 */ /* 0x000fe40000010213 */
[----:B0-----:R-:W-:Y:S02]  /*2530*/  @!P2 IADD3 R8, P3, R15, R8, RZ ;  /* 0x000000080f08a210 */ /* 0x001fe40007f7e0ff */
[----:B------:R-:W-:Y:S01]  /*2540*/  MOV R3, RZ ;  /* 0x000000ff00037202 */ /* 0x000fe20000000f00 */
[----:B---3--:R-:W0:Y:S01]  /*2550*/  @!P5 LDC.64 R10, c[0x0][0x288] ;  /* 0x0000a200ff0adb82 */ /* 0x008e220000000a00 */
[----:B------:R-:W-:-:S02]  /*2560*/  @!P2 IADD3.X R9, R24, R9, RZ, P3, !PT ;  /* 0x000000091809a210 */ /* 0x000fc40001ffe4ff */
[----:B------:R-:W-:Y:S01]  /*2570*/  IADD3 R25, R2, 0x180, RZ ;  /* 0x0000018002197810 */ /* 0x000fe20007ffe0ff */
[----:B-1----:R-:W-:Y:S02]  /*2580*/  @!P0 IMAD R14, R27, R12, RZ ;  /* 0x0000000c1b0e8224 */ /* 0x002fe400078e02ff */
[----:B------:R1:W5:Y:S01]  /*2590*/  @!P2 LDG.E R3, desc[UR22][R8.64] ;  /* 0x000000160803a981 */ /* 0x000362000c1e1900 */
[----:B------:R-:W-:Y:S02]  /*25a0*/  ISETP.GE.U32.AND P3, PT, R25, UR16, PT ;  /* 0x0000001019007c0c */ /* 0x000fe4000bf66070 */
[----:B------:R-:W-:Y:S02]  /*25b0*/  SHF.R.S32.HI R28, RZ, 0x1f, R25 ;  /* 0x0000001fff1c7819 */ /* 0x000fe40000011419 */
[----:B------:R-:W-:Y:S02]  /*25c0*/  @!P4 IADD3.X R7, R18, R7, RZ, P6, !PT ;  /* 0x000000071207c210 */ /* 0x000fe400037fe4ff */
[----:B-1----:R-:W-:Y:S01]  /*25d0*/  @!P0 MOV R8, R20 ;  /* 0x0000001400088202 */ /* 0x002fe20000000f00 */
[C---:B------:R-:W-:Y:S01]  /*25e0*/  @!P0 IMAD R13, R17.reuse, R13, R14 ;  /* 0x0000000d110d8224 */ /* 0x040fe200078e020e */
[----:B------:R-:W-:Y:S01]  /*25f0*/  @!P0 MOV R9, R23 ;  /* 0x0000001700098202 */ /* 0x000fe20000000f00 */
[----:B------:R1:W5:Y:S01]  /*2600*/  @!P4 LDG.E R75, desc[UR22][R6.64] ;  /* 0x00000016064bc981 */ /* 0x000362000c1e1900 */
[----:B------:R-:W-:Y:S01]  /*2610*/  ISETP.GE.AND.EX P3, PT, R28, UR17, PT, P3 ;  /* 0x000000111c007c0c */ /* 0x000fe2000bf66330 */
[----:B------:R-:W3:Y:S01]  /*2620*/  @!P0 LDC.64 R18, c[0x0][0x228] ;  /* 0x00008a00ff128b82 */ /* 0x000ee20000000a00 */
[----:B------:R-:W-:-:S02]  /*2630*/  @!P0 IMAD.WIDE.U32 R8, R17, R12, R8 ;  /* 0x0000000c11088225 */ /* 0x000fc400078e0008 */
[----:B------:R-:W-:-:S05]  /*2640*/  ISETP.GT.U32.OR P3, PT, R0, 0x22f, P3 ;  /* 0x0000022f0000780c */ /* 0x000fca0001f64470 */
[----:B-1----:R-:W1:Y:S01]  /*2650*/  @!P0 LDC.64 R6, c[0x0][0x230] ;  /* 0x00008c00ff068b82 */ /* 0x002e620000000a00 */
[----:B------:R-:W-:Y:S02]  /*2660*/  @!P0 IADD3 R13, R9, R13, RZ ;  /* 0x0000000d090d8210 */ /* 0x000fe40007ffe0ff */
[----:B--2---:R-:W-:Y:S01]  /*2670*/  @!P2 IADD3 R4, P4, R15, R4, RZ ;  /* 0x000000040f04a210 */ /* 0x004fe20007f9e0ff */
[----:B0-----:R-:W-:Y:S01]  /*2680*/  @!P5 IMAD R26, R26, R10, RZ ;  /* 0x0000000a1a1ad224 */ /* 0x001fe200078e02ff */
[C---:B------:R-:W-:Y:S02]  /*2690*/  @!P0 SHF.L.U32 R27, R8.reuse, 0x1, RZ ;  /* 0x00000001081b8819 */ /* 0x040fe400000006ff */
[----:B------:R-:W-:Y:S01]  /*26a0*/  @!P0 SHF.L.U64.HI R17, R8, 0x1, R13 ;  /* 0x0000000108118819 */ /* 0x000fe2000001020d */
[----:B------:R-:W0:Y:S01]  /*26b0*/  @!P5 LDC.64 R14, c[0x0][0x230] ;  /* 0x00008c00ff0edb82 */ /* 0x000e220000000a00 */
[----:B------:R-:W-:Y:S02]  /*26c0*/  @!P2 IADD3.X R5, R24, R5, RZ, P4, !PT ;  /* 0x000000051805a210 */ /* 0x000fe400027fe4ff */
[----:B------:R-:W-:-:S02]  /*26d0*/  @!P5 MOV R8, R20 ;  /* 0x000000140008d202 */ /* 0x000fc40000000f00 */
[----:B------:R-:W-:Y:S01]  /*26e0*/  @!P5 MOV R9, R23 ;  /* 0x000000170009d202 */ /* 0x000fe20000000f00 */
[----:B------:R-:W-:Y:S01]  /*26f0*/  @!P5 IMAD R26, R16, R11, R26 ;  /* 0x0000000b101ad224 */ /* 0x000fe200078e021a */
[----:B------:R-:W-:Y:S01]  /*2700*/  IADD3 R24, R2, 0x190, RZ ;  /* 0x0000019002187810 */ /* 0x000fe20007ffe0ff */
[----:B------:R-:W2:Y:S01]  /*2710*/  @!P5 LDC.64 R12, c[0x0][0x228] ;  /* 0x00008a00ff0cdb82 */ /* 0x000ea20000000a00 */
[----:B------:R4:W5:Y:S01]  /*2720*/  @!P2 LDG.E R72, desc[UR22][R4.64] ;  /* 0x000000160448a981 */ /* 0x000962000c1e1900 */
[----:B------:R-:W-:Y:S01]  /*2730*/  @!P5 IMAD.WIDE.U32 R10, R16, R10, R8 ;  /* 0x0000000a100ad225 */ /* 0x000fe200078e0008 */
[----:B------:R-:W-:Y:S02]  /*2740*/  ISETP.GE.U32.AND P4, PT, R24, UR16, PT ;  /* 0x0000001018007c0c */ /* 0x000fe4000bf86070 */
[----:B------:R-:W-:-:S03]  /*2750*/  SHF.R.S32.HI R29, RZ, 0x1f, R24 ;  /* 0x0000001fff1d7819 */ /* 0x000fc60000011418 */
[----:B------:R-:W2:Y:S01]  /*2760*/  @!P3 LDC.64 R8, c[0x0][0x288] ;  /* 0x0000a200ff08bb82 */ /* 0x000ea20000000a00 */
[----:B------:R-:W-:Y:S01]  /*2770*/  ISETP.GE.AND.EX P4, PT, R29, UR17, PT, P4 ;  /* 0x000000111d007c0c */ /* 0x000fe2000bf86340 */
[----:B----4-:R-:W-:-:S03]  /*2780*/  HFMA2.MMA R4, -RZ, RZ, 0, 0 ;  /* 0x00000000ff047435 */ /* 0x010fc600000001ff */
[----:B------:R-:W-:Y:S02]  /*2790*/  ISETP.GT.U32.OR P2, PT, R0, 0x22f, P4 ;  /* 0x0000022f0000780c */ /* 0x000fe40002744470 */
[----:B-1----:R-:W-:Y:S02]  /*27a0*/  @!P0 IADD3 R6, P6, R27, R6, RZ ;  /* 0x000000061b068210 */ /* 0x002fe40007fde0ff */
[----:B------:R-:W-:Y:S02]  /*27b0*/  @!P5 IADD3 R5, R11, R26, RZ ;  /* 0x0000001a0b05d210 */ /* 0x000fe40007ffe0ff */
[----:B---3--:R-:W-:Y:S02]  /*27c0*/  @!P0 IADD3 R18, P4, R27, R18, RZ ;  /* 0x000000121b128210 */ /* 0x008fe40007f9e0ff */
[----:B------:R-:W-:Y:S02]  /*27d0*/  @!P0 IADD3.X R7, R17, R7, RZ, P6, !PT ;  /* 0x0000000711078210 */ /* 0x000fe400037fe4ff */
[----:B------:R-:W-:-:S02]  /*27e0*/  @!P5 SHF.L.U32 R26, R10, 0x1, RZ ;  /* 0x000000010a1ad819 */ /* 0x000fc400000006ff */
[----:B------:R-:W-:Y:S01]  /*27f0*/  @!P0 IADD3.X R19, R17, R19, RZ, P4, !PT ;  /* 0x0000001311138210 */ /* 0x000fe200027fe4ff */
[----:B------:R-:W5:Y:S01]  /*2800*/  @!P0 LDG.E R4, desc[UR22][R6.64] ;  /* 0x0000001606048981 */ /* 0x000f62000c1e1900 */
[----:B------:R-:W-:Y:S01]  /*2810*/  @!P5 SHF.L.U64.HI R27, R10, 0x1, R5 ;  /* 0x000000010a1bd819 */ /* 0x000fe20000010205 */
[----:B------:R-:W1:Y:S01]  /*2820*/  @!P3 LDC.64 R16, c[0x0][0x230] ;  /* 0x00008c00ff10bb82 */ /* 0x000e620000000a00 */
[----:B0-----:R-:W-:Y:S01]  /*2830*/  @!P5 IADD3 R14, P6, R26, R14, RZ ;  /* 0x0000000e1a0ed210 */ /* 0x001fe20007fde0ff */
[----:B------:R0:W5:Y:S01]  /*2840*/  @!P0 LDG.E R69, desc[UR22][R18.64] ;  /* 0x0000001612458981 */ /* 0x000162000c1e1900 */
[----:B------:R-:W-:Y:S02]  /*2850*/  MOV R5, RZ ;  /* 0x000000ff00057202 */ /* 0x000fe40000000f00 */
[----:B------:R-:W-:-:S03]  /*2860*/  @!P5 IADD3.X R15, R27, R15, RZ, P6, !PT ;  /* 0x0000000f1b0fd210 */ /* 0x000fc600037fe4ff */
[----:B------:R-:W3:Y:S01]  /*2870*/  @!P3 LDC.64 R10, c[0x0][0x228] ;  /* 0x00008a00ff0abb82 */ /* 0x000ee20000000a00 */
[----:B--2---:R-:W-:Y:S01]  /*2880*/  @!P5 IADD3 R12, P0, R26, R12, RZ ;  /* 0x0000000c1a0cd210 */ /* 0x004fe20007f1e0ff */
[----:B------:R2:W5:Y:S01]  /*2890*/  @!P5 LDG.E R5, desc[UR22][R14.64] ;  /* 0x000000160e05d981 */ /* 0x000562000c1e1900 */
[----:B0-----:R-:W-:-:S05]  /*28a0*/  @!P3 IMAD R18, R28, R8, RZ ;  /* 0x000000081c12b224 */ /* 0x001fca00078e02ff */
[----:B------:R-:W0:Y:S01]  /*28b0*/  @!P2 LDC.64 R6, c[0x0][0x288] ;  /* 0x0000a200ff06ab82 */ /* 0x000e220000000a00 */
[----:B------:R-:W-:Y:S02]  /*28c0*/  IADD3 R28, R2, 0x1a0, RZ ;  /* 0x000001a0021c7810 */ /* 0x000fe40007ffe0ff */
[----:B------:R-:W-:Y:S02]  /*28d0*/  @!P5 IADD3.X R13, R27, R13, RZ, P0, !PT ;  /* 0x0000000d1b0dd210 */ /* 0x000fe400007fe4ff */
[----:B--2---:R-:W-:Y:S02]  /*28e0*/  @!P3 MOV R14, R20 ;  /* 0x00000014000eb202 */ /* 0x004fe40000000f00 */
[----:B------:R-:W-:Y:S01]  /*28f0*/  @!P3 MOV R15, R23 ;  /* 0x00000017000fb202 */ /* 0x000fe20000000f00 */
[C---:B------:R-:W-:Y:S01]  /*2900*/  @!P3 IMAD R18, R25.reuse, R9, R18 ;  /* 0x000000091912b224 */ /* 0x040fe200078e0212 */
[----:B------:R-:W-:Y:S01]  /*2910*/  ISETP.GE.U32.AND P0, PT, R28, UR16, PT ;  /* 0x000000101c007c0c */ /* 0x000fe2000bf06070 */
[----:B------:R2:W5:Y:S01]  /*2920*/  @!P5 LDG.E R68, desc[UR22][R12.64] ;  /* 0x000000160c44d981 */ /* 0x000562000c1e1900 */
[----:B------:R-:W-:Y:S01]  /*2930*/  SHF.R.S32.HI R30, RZ, 0x1f, R28 ;  /* 0x0000001fff1e7819 */ /* 0x000fe2000001141c */
[----:B------:R-:W-:-:S02]  /*2940*/  @!P3 IMAD.WIDE.U32 R8, R25, R8, R14 ;  /* 0x000000081908b225 */ /* 0x000fc400078e000e */
[----:B------:R-:W4:Y:S01]  /*2950*/  @!P2 LDC.64 R14, c[0x0][0x230] ;  /* 0x00008c00ff0eab82 */ /* 0x000f220000000a00 */
[----:B------:R-:W-:Y:S02]  /*2960*/  ISETP.GE.AND.EX P5, PT, R30, UR17, PT, P0 ;  /* 0x000000111e007c0c */ /* 0x000fe4000bfa6300 */
[----:B------:R-:W-:Y:S02]  /*2970*/  @!P3 IADD3 R18, R9, R18, RZ ;  /* 0x000000120912b210 */ /* 0x000fe40007ffe0ff */
[----:B------:R-:W-:Y:S02]  /*2980*/  ISETP.GT.U32.OR P5, PT, R0, 0x22f, P5 ;  /* 0x0000022f0000780c */ /* 0x000fe40002fa4470 */
[C---:B------:R-:W-:Y:S01]  /*2990*/  @!P3 SHF.L.U32 R9, R8.reuse, 0x1, RZ ;  /* 0x000000010809b819 */ /* 0x040fe200000006ff */
[----:B--2---:R-:W2:Y:S01]  /*29a0*/  @!P2 LDC.64 R12, c[0x0][0x228] ;  /* 0x00008a00ff0cab82 */ /* 0x004ea20000000a00 */
[----:B------:R-:W-:Y:S01]  /*29b0*/  @!P3 SHF.L.U64.HI R18, R8, 0x1, R18 ;  /* 0x000000010812b819 */ /* 0x000fe20000010212 */
[----:B0-----:R-:W-:Y:S01]  /*29c0*/  @!P2 IMAD R19, R29, R6, RZ ;  /* 0x000000061d13a224 */ /* 0x001fe200078e02ff */
[----:B-1----:R-:W-:-:S02]  /*29d0*/  @!P3 IADD3 R16, P0, R9, R16, RZ ;  /* 0x000000100910b210 */ /* 0x002fc40007f1e0ff */
[----:B---3--:R-:W-:Y:S02]  /*29e0*/  @!P3 IADD3 R10, P6, R9, R10, RZ ;  /* 0x0000000a090ab210 */ /* 0x008fe40007fde0ff */
[----:B------:R-:W-:Y:S02]  /*29f0*/  IADD3 R26, R2, 0x1c0, RZ ;  /* 0x000001c0021a7810 */ /* 0x000fe40007ffe0ff */
[----:B------:R-:W-:Y:S02]  /*2a00*/  @!P2 MOV R8, R20 ;  /* 0x000000140008a202 */ /* 0x000fe40000000f00 */
[----:B------:R-:W-:Y:S01]  /*2a10*/  @!P2 MOV R9, R23 ;  /* 0x000000170009a202 */ /* 0x000fe20000000f00 */
[----:B------:R-:W-:Y:S01]  /*2a20*/  @!P2 IMAD R19, R24, R7, R19 ;  /* 0x000000071813a224 */ /* 0x000fe200078e0213 */
[----:B------:R-:W-:Y:S02]  /*2a30*/  ISETP.GE.U32.AND P4, PT, R26, UR16, PT ;  /* 0x000000101a007c0c */ /* 0x000fe4000bf86070 */
[----:B------:R-:W-:Y:S01]  /*2a40*/  SHF.R.S32.HI R31, RZ, 0x1f, R26 ;  /* 0x0000001fff1f7819 */ /* 0x000fe2000001141a */
[----:B------:R-:W-:-:S02]  /*2a50*/  @!P2 IMAD.WIDE.U32 R6, R24, R6, R8 ;  /* 0x000000061806a225 */ /* 0x000fc400078e0008 */
[----:B------:R-:W0:Y:S01]  /*2a60*/  @!P5 LDC.64 R8, c[0x0][0x288] ;  /* 0x0000a200ff08db82 */ /* 0x000e220000000a00 */
[----:B------:R-:W-:Y:S02]  /*2a70*/  ISETP.GE.AND.EX P4, PT, R31, UR17, PT, P4 ;  /* 0x000000111f007c0c */ /* 0x000fe4000bf86340 */
[----:B------:R-:W-:Y:S02]  /*2a80*/  @!P2 IADD3 R19, R7, R19, RZ ;  /* 0x000000130713a210 */ /* 0x000fe40007ffe0ff */
[----:B------:R-:W-:Y:S02]  /*2a90*/  ISETP.GT.U32.OR P4, PT, R0, 0x22f, P4 ;  /* 0x0000022f0000780c */ /* 0x000fe40002784470 */
[C---:B------:R-:W-:Y:S02]  /*2aa0*/  @!P3 IADD3.X R17, R18.reuse, R17, RZ, P0, !PT ;  /* 0x000000111211b210 */ /* 0x040fe400007fe4ff */
[----:B------:R-:W-:Y:S02]  /*2ab0*/  @!P3 IADD3.X R11, R18, R11, RZ, P6, !PT ;  /* 0x0000000b120bb210 */ /* 0x000fe400037fe4ff */
[----:B------:R-:W-:-:S02]  /*2ac0*/  @!P2 SHF.L.U32 R18, R6, 0x1, RZ ;  /* 0x000000010612a819 */ /* 0x000fc400000006ff */
[----:B------:R-:W-:Y:S02]  /*2ad0*/  @!P2 SHF.L.U64.HI R29, R6, 0x1, R19 ;  /* 0x00000001061da819 */ /* 0x000fe40000010213 */
[----:B------:R-:W-:Y:S02]  /*2ae0*/  CS2R R6, SRZ ;  /* 0x0000000000067805 */ /* 0x000fe4000001ff00 */
[----:B----4-:R-:W-:Y:S01]  /*2af0*/  @!P2 IADD3 R14, P0, R18, R14, RZ ;  /* 0x0000000e120ea210 */ /* 0x010fe20007f1e0ff */
[----:B------:R-:W5:Y:S01]  /*2b00*/  @!P3 LDG.E R66, desc[UR22][R10.64] ;  /* 0x000000160a42b981 */ /* 0x000f62000c1e1900 */
[----:B------:R-:W-:Y:S01]  /*2b10*/  IADD3 R27, R2, 0x1d0, RZ ;  /* 0x000001d0021b7810 */ /* 0x000fe20007ffe0ff */
[----:B------:R-:W1:Y:S01]  /*2b20*/  @!P4 LDC.64 R24, c[0x0][0x288] ;  /* 0x0000a200ff18cb82 */ /* 0x000e620000000a00 */
[----:B------:R-:W-:Y:S01]  /*2b30*/  @!P2 IADD3.X R15, R29, R15, RZ, P0, !PT ;  /* 0x0000000f1d0fa210 */ /* 0x000fe200007fe4ff */
[----:B------:R3:W5:Y:S01]  /*2b40*/  @!P3 LDG.E R6, desc[UR22][R16.64] ;  /* 0x000000161006b981 */ /* 0x000762000c1e1900 */
[----:B--2---:R-:W-:-:S02]  /*2b50*/  @!P2 IADD3 R12, P3, R18, R12, RZ ;  /* 0x0000000c120ca210 */ /* 0x004fc40007f7e0ff */
[----:B------:R-:W-:Y:S01]  /*2b60*/  ISETP.GE.U32.AND P0, PT, R27, UR16, PT ;  /* 0x000000101b007c0c */ /* 0x000fe2000bf06070 */
[----:B------:R0:W5:Y:S01]  /*2b70*/  @!P2 LDG.E R7, desc[UR22][R14.64] ;  /* 0x000000160e07a981 */ /* 0x000162000c1e1900 */
[----:B------:R-:W-:Y:S01]  /*2b80*/  SHF.R.S32.HI R33, RZ, 0x1f, R27 ;  /* 0x0000001fff217819 */ /* 0x000fe2000001141b */
[----:B------:R-:W2:Y:S03]  /*2b90*/  @!P5 LDC.64 R18, c[0x0][0x230] ;  /* 0x00008c00ff12db82 */ /* 0x000ea60000000a00 */
[----:B------:R-:W-:-:S05]  /*2ba0*/  ISETP.GE.AND.EX P0, PT, R33, UR17, PT, P0 ;  /* 0x0000001121007c0c */ /* 0x000fca000bf06300 */
[----:B---3--:R-:W3:Y:S01]  /*2bb0*/  @!P5 LDC.64 R16, c[0x0][0x228] ;  /* 0x00008a00ff10db82 */ /* 0x008ee20000000a00 */
[----:B0-----:R-:W-:Y:S01]  /*2bc0*/  @!P5 IMAD R14, R30, R8, RZ ;  /* 0x000000081e0ed224 */ /* 0x001fe200078e02ff */
[----:B------:R-:W-:Y:S02]  /*2bd0*/  IADD3 R30, R2, 0x1e0, RZ ;  /* 0x000001e0021e7810 */ /* 0x000fe40007ffe0ff */
[----:B------:R-:W-:Y:S02]  /*2be0*/  ISETP.GT.U32.OR P0, PT, R0, 0x22f, P0 ;  /* 0x0000022f0000780c */ /* 0x000fe40000704470 */
[----:B------:R-:W-:Y:S02]  /*2bf0*/  @!P5 MOV R10, R20 ;  /* 0x00000014000ad202 */ /* 0x000fe40000000f00 */
[----:B------:R-:W-:Y:S02]  /*2c00*/  @!P5 MOV R11, R23 ;  /* 0x00000017000bd202 */ /* 0x000fe40000000f00 */
[----:B------:R-:W-:Y:S01]  /*2c10*/  @!P2 IADD3.X R13, R29, R13, RZ, P3, !PT ;  /* 0x0000000d1d0da210 */ /* 0x000fe20001ffe4ff */
[----:B------:R-:W-:Y:S01]  /*2c20*/  @!P5 IMAD R14, R28, R9, R14 ;  /* 0x000000091c0ed224 */ /* 0x000fe200078e020e */
[----:B------:R-:W-:-:S02]  /*2c30*/  ISETP.GE.U32.AND P3, PT, R30, UR16, PT ;  /* 0x000000101e007c0c */ /* 0x000fc4000bf66070 */
[----:B------:R-:W-:Y:S01]  /*2c40*/  SHF.R.S32.HI R32, RZ, 0x1f, R30 ;  /* 0x0000001fff207819 */ /* 0x000fe2000001141e */
[----:B------:R-:W-:Y:S01]  /*2c50*/  @!P5 IMAD.WIDE.U32 R8, R28, R8, R10 ;  /* 0x000000081c08d225 */ /* 0x000fe200078e000a */
[----:B------:R0:W5:Y:S01]  /*2c60*/  @!P2 LDG.E R64, desc[UR22][R12.64] ;  /* 0x000000160c40a981 */ /* 0x000162000c1e1900 */
[----:B------:R-:W4:Y:S01]  /*2c70*/  @!P4 LDC.64 R10, c[0x0][0x230] ;  /* 0x00008c00ff0acb82 */ /* 0x000f220000000a00 */
[----:B------:R-:W-:Y:S02]  /*2c80*/  ISETP.GE.AND.EX P3, PT, R32, UR17, PT, P3 ;  /* 0x0000001120007c0c */ /* 0x000fe4000bf66330 */
[----:B------:R-:W-:Y:S02]  /*2c90*/  @!P5 IADD3 R28, R9, R14, RZ ;  /* 0x0000000e091cd210 */ /* 0x000fe40007ffe0ff */
[----:B------:R-:W-:Y:S02]  /*2ca0*/  ISETP.GT.U32.OR P2, PT, R0, 0x22f, P3 ;  /* 0x0000022f0000780c */ /* 0x000fe40001f44470 */
[C---:B------:R-:W-:Y:S01]  /*2cb0*/  @!P5 SHF.L.U32 R9, R8.reuse, 0x1, RZ ;  /* 0x000000010809d819 */ /* 0x040fe200000006ff */
[----:B------:R-:W4:Y:S01]  /*2cc0*/  @!P0 LDC.64 R14, c[0x0][0x288] ;  /* 0x0000a200ff0e8b82 */ /* 0x000f220000000a00 */
[----:B------:R-:W-:Y:S01]  /*2cd0*/  @!P5 SHF.L.U64.HI R28, R8, 0x1, R28 ;  /* 0x00000001081cd819 */ /* 0x000fe2000001021c */
[----:B-1----:R-:W-:Y:S01]  /*2ce0*/  @!P4 IMAD R31, R31, R24, RZ ;  /* 0x000000181f1fc224 */ /* 0x002fe200078e02ff */
[----:B--2---:R-:W-:-:S02]  /*2cf0*/  @!P5 IADD3 R18, P3, R9, R18, RZ ;  /* 0x000000120912d210 */ /* 0x004fc40007f7e0ff */
[----:B---3--:R-:W-:Y:S02]  /*2d00*/  @!P5 IADD3 R16, P6, R9, R16, RZ ;  /* 0x000000100910d210 */ /* 0x008fe40007fde0ff */
[----:B------:R-:W-:Y:S01]  /*2d10*/  @!P4 MOV R8, R20 ;  /* 0x000000140008c202 */ /* 0x000fe20000000f00 */
[----:B0-----:R-:W0:Y:S01]  /*2d20*/  @!P4 LDC.64 R12, c[0x0][0x228] ;  /* 0x00008a00ff0ccb82 */ /* 0x001e220000000a00 */
[----:B------:R-:W-:Y:S01]  /*2d30*/  @!P4 MOV R9, R23 ;  /* 0x000000170009c202 */ /* 0x000fe20000000f00 */
[----:B------:R-:W-:Y:S01]  /*2d40*/  @!P4 IMAD R31, R26, R25, R31 ;  /* 0x000000191a1fc224 */ /* 0x000fe200078e021f */
[----:B------:R-:W-:Y:S01]  /*2d50*/  @!P5 IADD3.X R19, R28, R19, RZ, P3, !PT ;  /* 0x000000131c13d210 */ /* 0x000fe20001ffe4ff */
[----:B------:R-:W-:Y:S01]  /*2d60*/  @!P4 IMAD.WIDE.U32 R24, R26, R24, R8 ;  /* 0x000000181a18c225 */ /* 0x000fe200078e0008 */
[----:B------:R-:W-:Y:S01]  /*2d70*/  @!P5 IADD3.X R17, R28, R17, RZ, P6, !PT ;  /* 0x000000111c11d210 */ /* 0x000fe200037fe4ff */
[----:B------:R-:W-:Y:S02]  /*2d80*/  HFMA2.MMA R8, -RZ, RZ, 0, 0 ;  /* 0x00000000ff087435 */ /* 0x000fe400000001ff */
[----:B------:R-:W1:Y:S01]  /*2d90*/  @!P2 LDC.64 R28, c[0x0][0x288] ;  /* 0x0000a200ff1cab82 */ /* 0x000e620000000a00 */
[----:B------:R-:W-:Y:S01]  /*2da0*/  @!P4 IADD3 R31, R25, R31, RZ ;  /* 0x0000001f191fc210 */ /* 0x000fe20007ffe0ff */
[----:B------:R2:W5:Y:S01]  /*2db0*/  @!P5 LDG.E R62, desc[UR22][R16.64] ;  /* 0x00000016103ed981 */ /* 0x000562000c1e1900 */
[----:B------:R-:W-:-:S02]  /*2dc0*/  @!P4 SHF.L.U32 R9, R24, 0x1, RZ ;  /* 0x000000011809c819 */ /* 0x000fc400000006ff */
[----:B------:R-:W-:Y:S02]  /*2dd0*/  @!P4 SHF.L.U64.HI R24, R24, 0x1, R31 ;  /* 0x000000011818c819 */ /* 0x000fe4000001021f */
[----:B----4-:R-:W-:Y:S01]  /*2de0*/  @!P4 IADD3 R10, P3, R9, R10, RZ ;  /* 0x0000000a090ac210 */ /* 0x010fe20007f7e0ff */
[----:B------:R3:W5:Y:S01]  /*2df0*/  @!P5 LDG.E R8, desc[UR22][R18.64] ;  /* 0x000000161208d981 */ /* 0x000762000c1e1900 */
[----:B------:R-:W-:Y:S02]  /*2e00*/  IADD3 R31, R2, 0x150, RZ ;  /* 0x00000150021f7810 */ /* 0x000fe40007ffe0ff */
[----:B------:R-:W-:Y:S02]  /*2e10*/  @!P4 IADD3.X R11, R24, R11, RZ, P3, !PT ;  /* 0x0000000b180bc210 */ /* 0x000fe40001ffe4ff */
[----:B------:R-:W-:Y:S02]  /*2e20*/  ISETP.GE.U32.AND P3, PT, R31, UR16, PT ;  /* 0x000000101f007c0c */ /* 0x000fe4000bf66070 */
[----:B------:R-:W-:-:S02]  /*2e30*/  SHF.R.S32.HI R55, RZ, 0x1f, R31 ;  /* 0x0000001fff377819 */ /* 0x000fc4000001141f */
[----:B--2---:R-:W-:Y:S01]  /*2e40*/  @!P0 MOV R16, R20 ;  /* 0x0000001400108202 */ /* 0x004fe20000000f00 */
[-C--:B---3--:R-:W-:Y:S01]  /*2e50*/  @!P0 IMAD R18, R33, R14.reuse, RZ ;  /* 0x0000000e21128224 */ /* 0x088fe200078e02ff */
[----:B------:R-:W-:Y:S02]  /*2e60*/  @!P0 MOV R17, R23 ;  /* 0x0000001700118202 */ /* 0x000fe40000000f00 */
[----:B------:R-:W-:Y:S01]  /*2e70*/  ISETP.GE.AND.EX P3, PT, R55, UR17, PT, P3 ;  /* 0x0000001137007c0c */ /* 0x000fe2000bf66330 */
[C---:B------:R-:W-:Y:S02]  /*2e80*/  @!P0 IMAD R18, R27.reuse, R15, R18 ;  /* 0x0000000f1b128224 */ /* 0x040fe400078e0212 */
[----:B------:R-:W-:Y:S02]  /*2e90*/  @!P0 IMAD.WIDE.U32 R16, R27, R14, R16 ;  /* 0x0000000e1b108225 */ /* 0x000fe400078e0010 */
[----:B------:R-:W2:Y:S01]  /*2ea0*/  @!P0 LDC.64 R14, c[0x0][0x230] ;  /* 0x00008c00ff0e8b82 */ /* 0x000ea20000000a00 */
[----:B------:R-:W-:Y:S01]  /*2eb0*/  ISETP.GT.U32.OR P3, PT, R0, 0x22f, P3 ;  /* 0x0000022f0000780c */ /* 0x000fe20001f64470 */
[----:B------:R-:W-:Y:S01]  /*2ec0*/  UIMAD.WIDE UR6, UR8, 0x8, UR6 ;  /* 0x00000008080678a5 */ /* 0x000fe2000f8e0206 */
[----:B------:R-:W-:Y:S01]  /*2ed0*/  @!P0 IADD3 R18, R17, R18, RZ ;  /* 0x0000001211128210 */ /* 0x000fe20007ffe0ff */
[----:B-1----:R-:W-:Y:S01]  /*2ee0*/  @!P2 IMAD R33, R32, R28, RZ ;  /* 0x0000001c2021a224 */ /* 0x002fe200078e02ff */
[----:B------:R-:W-:-:S02]  /*2ef0*/  @!P0 SHF.L.U32 R54, R16, 0x1, RZ ;  /* 0x0000000110368819 */ /* 0x000fc400000006ff */
[----:B------:R-:W-:Y:S01]  /*2f00*/  @!P0 SHF.L.U64.HI R32, R16, 0x1, R18 ;  /* 0x0000000110208819 */ /* 0x000fe20000010212 */
[----:B------:R-:W1:Y:S01]  /*2f10*/  @!P0 LDC.64 R26, c[0x0][0x228] ;  /* 0x00008a00ff1a8b82 */ /* 0x000e620000000a00 */
[----:B0-----:R-:W-:Y:S01]  /*2f20*/  @!P4 IADD3 R12, P5, R9, R12, RZ ;  /* 0x0000000c090cc210 */ /* 0x001fe20007fbe0ff */
[----:B------:R-:W-:Y:S01]  /*2f30*/  HFMA2.MMA R9, -RZ, RZ, 0, 0 ;  /* 0x00000000ff097435 */ /* 0x000fe200000001ff */
[----:B------:R-:W-:Y:S02]  /*2f40*/  MOV R16, UR6 ;  /* 0x0000000600107c02 */ /* 0x000fe40008000f00 */
[----:B------:R-:W-:-:S03]  /*2f50*/  MOV R17, UR7 ;  /* 0x0000000700117c02 */ /* 0x000fc60008000f00 */
[----:B------:R-:W0:Y:S01]  /*2f60*/  @!P3 LDC.64 R18, c[0x0][0x288] ;  /* 0x0000a200ff12bb82 */ /* 0x000e220000000a00 */
[----:B------:R-:W-:Y:S02]  /*2f70*/  @!P4 IADD3.X R13, R24, R13, RZ, P5, !PT ;  /* 0x0000000d180dc210 */ /* 0x000fe40002ffe4ff */
[----:B------:R-:W3:Y:S01]  /*2f80*/  LDG.E.64 R16, desc[UR22][R16.64] ;  /* 0x0000001610107981 */ /* 0x000ee2000c1e1b00 */
[C---:B------:R-:W-:Y:S02]  /*2f90*/  IADD3 R56, R2.reuse, 0x1b0, RZ ;  /* 0x000001b002387810 */ /* 0x040fe40007ffe0ff */
[----:B------:R-:W-:Y:S01]  /*2fa0*/  IADD3 R53, R2, 0x1f0, RZ ;  /* 0x000001f002357810 */ /* 0x000fe20007ffe0ff */
[----:B------:R4:W5:Y:S01]  /*2fb0*/  @!P4 LDG.E R9, desc[UR22][R10.64] ;  /* 0x000000160a09c981 */ /* 0x000962000c1e1900 */
[----:B------:R-:W-:Y:S01]  /*2fc0*/  SHF.R.S32.HI R89, RZ, 0x1f, R56 ;  /* 0x0000001fff597819 */ /* 0x000fe20000011438 */
[----:B------:R-:W-:Y:S01]  /*2fd0*/  @!P2 IMAD R33, R30, R29, R33 ;  /* 0x0000001d1e21a224 */ /* 0x000fe200078e0221 */
[----:B--2---:R-:W-:Y:S01]  /*2fe0*/  @!P0 IADD3 R14, P6, R54, R14, RZ ;  /* 0x0000000e360e8210 */ /* 0x004fe20007fde0ff */
[----:B------:R2:W5:Y:S01]  /*2ff0*/  @!P4 LDG.E R60, desc[UR22][R12.64] ;  /* 0x000000160c3cc981 */ /* 0x000562000c1e1900 */
[----:B------:R-:W-:Y:S01]  /*3000*/  ISETP.GE.U32.AND P4, PT, R56, UR16, PT ;  /* 0x0000001038007c0c */ /* 0x000fe2000bf86070 */
[----:B------:R-:W0:Y:S01]  /*3010*/  @!P2 LDC.64 R24, c[0x0][0x228] ;  /* 0x00008a00ff18ab82 */ /* 0x000e220000000a00 */
[----:B------:R-:W-:-:S02]  /*3020*/  ISETP.GE.U32.AND P5, PT, R53, UR16, PT ;  /* 0x0000001035007c0c */ /* 0x000fc4000bfa6070 */
[----:B----4-:R-:W-:Y:S02]  /*3030*/  @!P2 MOV R10, R20 ;  /* 0x00000014000aa202 */ /* 0x010fe40000000f00 */
[----:B------:R-:W-:Y:S02]  /*3040*/  @!P2 MOV R11, R23 ;  /* 0x00000017000ba202 */ /* 0x000fe40000000f00 */
[----:B------:R-:W-:Y:S01]  /*3050*/  SHF.R.S32.HI R87, RZ, 0x1f, R53 ;  /* 0x0000001fff577819 */ /* 0x000fe20000011435 */
[----:B--2---:R-:W2:Y:S01]  /*3060*/  @!P2 LDC.64 R12, c[0x0][0x230] ;  /* 0x00008c00ff0cab82 */ /* 0x004ea20000000a00 */
[----:B------:R-:W-:Y:S01]  /*3070*/  ISETP.GE.AND.EX P4, PT, R89, UR17, PT, P4 ;  /* 0x0000001159007c0c */ /* 0x000fe2000bf86340 */
[----:B------:R-:W-:Y:S01]  /*3080*/  @!P2 IMAD.WIDE.U32 R28, R30, R28, R10 ;  /* 0x0000001c1e1ca225 */ /* 0x000fe200078e000a */
[----:B------:R-:W-:Y:S02]  /*3090*/  CS2R R10, SRZ ;  /* 0x00000000000a7805 */ /* 0x000fe4000001ff00 */
[----:B------:R-:W-:-:S02]  /*30a0*/  ISETP.GE.AND.EX P5, PT, R87, UR17, PT, P5 ;  /* 0x0000001157007c0c */ /* 0x000fc4000bfa6350 */
[----:B------:R-:W-:Y:S02]  /*30b0*/  @!P0 IADD3.X R15, R32, R15, RZ, P6, !PT ;  /* 0x0000000f200f8210 */ /* 0x000fe400037fe4ff */
[C---:B------:R-:W-:Y:S02]  /*30c0*/  ISETP.GT.U32.OR P4, PT, R0.reuse, 0x22f, P4 ;  /* 0x0000022f0000780c */ /* 0x040fe40002784470 */
[----:B------:R-:W-:Y:S01]  /*30d0*/  ISETP.GT.U32.OR P5, PT, R0, 0x22f, P5 ;  /* 0x0000022f0000780c */ /* 0x000fe20002fa4470 */
[----:B------:R4:W5:Y:S01]  /*30e0*/  @!P0 LDG.E R10, desc[UR22][R14.64] ;  /* 0x000000160e0a8981 */ /* 0x000962000c1e1900 */
[----:B------:R-:W-:Y:S02]  /*30f0*/  @!P2 IADD3 R33, R29, R33, RZ ;  /* 0x000000211d21a210 */ /* 0x000fe40007ffe0ff */
[----:B-1----:R-:W-:Y:S01]  /*3100*/  @!P0 IADD3 R26, P6, R54, R26, RZ ;  /* 0x0000001a361a8210 */ /* 0x002fe20007fde0ff */
[----:B0-----:R-:W-:Y:S01]  /*3110*/  @!P3 IMAD R74, R55, R18, RZ ;  /* 0x00000012374ab224 */ /* 0x001fe200078e02ff */
[C---:B------:R-:W-:Y:S01]  /*3120*/  @!P2 SHF.L.U32 R57, R28.reuse, 0x1, RZ ;  /* 0x000000011c39a819 */ /* 0x040fe200000006ff */
[----:B----4-:R-:W0:Y:S01]  /*3130*/  @!P3 LDC.64 R14, c[0x0][0x230] ;  /* 0x00008c00ff0ebb82 */ /* 0x010e220000000a00 */
[----:B------:R-:W-:-:S02]  /*3140*/  @!P2 SHF.L.U64.HI R54, R28, 0x1, R33 ;  /* 0x000000011c36a819 */ /* 0x000fc40000010221 */
[----:B------:R-:W-:Y:S02]  /*3150*/  @!P3 MOV R28, R20 ;  /* 0x00000014001cb202 */ /* 0x000fe40000000f00 */
[----:B------:R-:W-:Y:S01]  /*3160*/  @!P3 MOV R29, R23 ;  /* 0x00000017001db202 */ /* 0x000fe20000000f00 */
[C---:B------:R-:W-:Y:S01]  /*3170*/  @!P3 IMAD R74, R31.reuse, R19, R74 ;  /* 0x000000131f4ab224 */ /* 0x040fe200078e024a */
[----:B------:R-:W-:Y:S02]  /*3180*/  @!P0 IADD3.X R27, R32, R27, RZ, P6, !PT ;  /* 0x0000001b201b8210 */ /* 0x000fe400037fe4ff */
[----:B------:R-:W1:Y:S01]  /*3190*/  @!P4 LDC.64 R32, c[0x0][0x288] ;  /* 0x0000a200ff20cb82 */ /* 0x000e620000000a00 */
[----:B------:R-:W-:Y:S01]  /*31a0*/  @!P3 IMAD.WIDE.U32 R18, R31, R18, R28 ;  /* 0x000000121f12b225 */ /* 0x000fe200078e001c */
[----:B------:R-:W-:Y:S01]  /*31b0*/  HFMA2.MMA R55, -RZ, RZ, 0, 0 ;  /* 0x00000000ff377435 */ /* 0x000fe200000001ff */
[----:B--2---:R-:W-:-:S05]  /*31c0*/  @!P2 IADD3 R12, P6, R57, R12, RZ ;  /* 0x0000000c390ca210 */ /* 0x004fca0007fde0ff */
[----:B------:R-:W2:Y:S01]  /*31d0*/  @!P5 LDC.64 R30, c[0x0][0x288] ;  /* 0x0000a200ff1edb82 */ /* 0x000ea20000000a00 */
[----:B------:R-:W-:Y:S02]  /*31e0*/  @!P2 IADD3.X R13, R54, R13, RZ, P6, !PT ;  /* 0x0000000d360da210 */ /* 0x000fe400037fe4ff */
[----:B------:R-:W-:Y:S01]  /*31f0*/  @!P2 IADD3 R24, P6, R57, R24, RZ ;  /* 0x000000183918a210 */ /* 0x000fe20007fde0ff */
[----:B------:R-:W5:Y:S01]  /*3200*/  @!P0 LDG.E R55, desc[UR22][R26.64] ;  /* 0x000000161a378981 */ /* 0x000f62000c1e1900 */
[----:B------:R-:W-:Y:S02]  /*3210*/  @!P3 IADD3 R74, R19, R74, RZ ;  /* 0x0000004a134ab210 */ /* 0x000fe40007ffe0ff */
[C---:B------:R-:W-:Y:S01]  /*3220*/  @!P3 SHF.L.U32 R57, R18.reuse, 0x1, RZ ;  /* 0x000000011239b819 */ /* 0x040fe200000006ff */
[----:B------:R-:W-:Y:S01]  /*3230*/  HFMA2.MMA R19, -RZ, RZ, 0, 0 ;  /* 0x00000000ff137435 */ /* 0x000fe200000001ff */
[----:B------:R-:W-:Y:S01]  /*3240*/  @!P3 SHF.L.U64.HI R18, R18, 0x1, R74 ;  /* 0x000000011212b819 */ /* 0x000fe2000001024a */
[----:B------:R4:W5:Y:S01]  /*3250*/  @!P2 LDG.E R11, desc[UR22][R12.64] ;  /* 0x000000160c0ba981 */ /* 0x000962000c1e1900 */
[----:B0-----:R-:W-:Y:S01]  /*3260*/  @!P3 IADD3 R14, P0, R57, R14, RZ ;  /* 0x0000000e390eb210 */ /* 0x001fe20007f1e0ff */
[----:B------:R-:W0:Y:S01]  /*3270*/  @!P4 LDC.64 R28, c[0x0][0x230] ;  /* 0x00008c00ff1ccb82 */ /* 0x000e220000000a00 */
[----:B------:R-:W-:-:S02]  /*3280*/  @!P2 IADD3.X R25, R54, R25, RZ, P6, !PT ;  /* 0x000000193619a210 */ /* 0x000fc400037fe4ff */
[----:B------:R-:W-:Y:S02]  /*3290*/  MOV R54, RZ ;  /* 0x000000ff00367202 */ /* 0x000fe40000000f00 */
[----:B------:R-:W-:-:S03]  /*32a0*/  @!P3 IADD3.X R15, R18, R15, RZ, P0, !PT ;  /* 0x0000000f120fb210 */ /* 0x000fc600007fe4ff */
[----:B----4-:R-:W4:Y:S01]  /*32b0*/  @!P3 LDC.64 R12, c[0x0][0x228] ;  /* 0x00008a00ff0cbb82 */ /* 0x010f220000000a00 */
[----:B------:R2:W5:Y:S01]  /*32c0*/  @!P2 LDG.E R54, desc[UR22][R24.64] ;  /* 0x000000161836a981 */ /* 0x000562000c1e1900 */
[----:B-1----:R-:W-:-:S03]  /*32d0*/  @!P4 IMAD R74, R89, R32, RZ ;  /* 0x00000020594ac224 */ /* 0x002fc600078e02ff */
[----:B------:R1:W5:Y:S01]  /*32e0*/  @!P3 LDG.E R19, desc[UR22][R14.64] ;  /* 0x000000160e13b981 */ /* 0x000362000c1e1900 */
[----:B------:R-:W-:Y:S02]  /*32f0*/  @!P4 IMAD R74, R56, R33, R74 ;  /* 0x00000021384ac224 */ /* 0x000fe400078e024a */
[----:B------:R-:W0:Y:S01]  /*3300*/  @!P5 LDC.64 R26, c[0x0][0x230] ;  /* 0x00008c00ff1adb82 */ /* 0x000e220000000a00 */
[----:B--2---:R-:W-:Y:S01]  /*3310*/  @!P5 IMAD R24, R87, R30, RZ ;  /* 0x0000001e5718d224 */ /* 0x004fe200078e02ff */
[----:B-1----:R-:W-:Y:S02]  /*3320*/  @!P4 MOV R14, R20 ;  /* 0x00000014000ec202 */ /* 0x002fe40000000f00 */
[----:B------:R-:W-:-:S03]  /*3330*/  @!P4 MOV R15, R23 ;  /* 0x00000017000fc202 */ /* 0x000fc60000000f00 */
[----:B------:R-:W-:-:S04]  /*3340*/  @!P4 IMAD.WIDE.U32 R32, R56, R32, R14 ;  /* 0x000000203820c225 */ /* 0x000fc800078e000e */
[----:B------:R-:W-:Y:S02]  /*3350*/  @!P5 IMAD R56, R53, R31, R24 ;  /* 0x0000001f3538d224 */ /* 0x000fe400078e0218 */
[----:B------:R-:W1:Y:S01]  /*3360*/  @!P4 LDC.64 R24, c[0x0][0x228] ;  /* 0x00008a00ff18cb82 */ /* 0x000e620000000a00 */
[----:B------:R-:W-:Y:S02]  /*3370*/  @!P5 MOV R14, R20 ;  /* 0x00000014000ed202 */ /* 0x000fe40000000f00 */
[----:B------:R-:W-:Y:S02]  /*3380*/  @!P5 MOV R15, R23 ;  /* 0x00000017000fd202 */ /* 0x000fe40000000f00 */
[----:B----4-:R-:W-:Y:S01]  /*3390*/  @!P3 IADD3 R12, P0, R57, R12, RZ ;  /* 0x0000000c390cb210 */ /* 0x010fe20007f1e0ff */
[----:B------:R-:W-:Y:S01]  /*33a0*/  HFMA2.MMA R57, -RZ, RZ, 0, 0 ;  /* 0x00000000ff397435 */ /* 0x000fe200000001ff */
[----:B------:R-:W-:Y:S01]  /*33b0*/  @!P4 IADD3 R33, R33, R74, RZ ;  /* 0x0000004a2121c210 */ /* 0x000fe20007ffe0ff */
[----:B------:R-:W-:Y:S01]  /*33c0*/  @!P5 IMAD.WIDE.U32 R30, R53, R30, R14 ;  /* 0x0000001e351ed225 */ /* 0x000fe200078e000e */
[----:B------:R-:W-:Y:S01]  /*33d0*/  @!P3 IADD3.X R13, R18, R13, RZ, P0, !PT ;  /* 0x0000000d120db210 */ /* 0x000fe200007fe4ff */
[----:B------:R-:W2:Y:S01]  /*33e0*/  @!P5 LDC.64 R14, c[0x0][0x228] ;  /* 0x00008a00ff0edb82 */ /* 0x000ea20000000a00 */
[----:B------:R-:W-:-:S02]  /*33f0*/  @!P4 SHF.L.U64.HI R33, R32, 0x1, R33 ;  /* 0x000000012021c819 */ /* 0x000fc40000010221 */
[----:B------:R-:W-:Y:S02]  /*3400*/  @!P4 SHF.L.U32 R32, R32, 0x1, RZ ;  /* 0x000000012020c819 */ /* 0x000fe400000006ff */
[----:B------:R-:W-:Y:S01]  /*3410*/  @!P5 IADD3 R56, R31, R56, RZ ;  /* 0x000000381f38d210 */ /* 0x000fe20007ffe0ff */
[----:B------:R4:W5:Y:S01]  /*3420*/  @!P3 LDG.E R57, desc[UR22][R12.64] ;  /* 0x000000160c39b981 */ /* 0x000962000c1e1900 */
[----:B0-----:R-:W-:-:S04]  /*3430*/  @!P4 IADD3 R28, P0, R32, R28, RZ ;  /* 0x0000001c201cc210 */ /* 0x001fc80007f1e0ff */
[C---:B------:R-:W-:Y:S02]  /*3440*/  @!P4 IADD3.X R29, R33.reuse, R29, RZ, P0, !PT ;  /* 0x0000001d211dc210 */ /* 0x040fe400007fe4ff */
[C---:B----4-:R-:W-:Y:S02]  /*3450*/  @!P5 SHF.L.U32 R13, R30.reuse, 0x1, RZ ;  /* 0x000000011e0dd819 */ /* 0x050fe400000006ff */
[----:B------:R-:W-:Y:S01]  /*3460*/  @!P5 SHF.L.U64.HI R30, R30, 0x1, R56 ;  /* 0x000000011e1ed819 */ /* 0x000fe20000010238 */
[----:B------:R-:W-:Y:S01]  /*3470*/  HFMA2.MMA R56, -RZ, RZ, 0, 0 ;  /* 0x00000000ff387435 */ /* 0x000fe200000001ff */
[----:B-1----:R-:W-:Y:S02]  /*3480*/  @!P4 IADD3 R24, P0, R32, R24, RZ ;  /* 0x000000182018c210 */ /* 0x002fe40007f1e0ff */
[----:B------:R-:W-:Y:S02]  /*3490*/  MOV R12, RZ ;  /* 0x000000ff000c7202 */ /* 0x000fe40000000f00 */
[----:B------:R-:W-:-:S04]  /*34a0*/  @!P4 IADD3.X R25, R33, R25, RZ, P0, !PT ;  /* 0x000000192119c210 */ /* 0x000fc800007fe4ff */
[----:B------:R-:W5:Y:S04]  /*34b0*/  @!P4 LDG.E R12, desc[UR22][R28.64] ;  /* 0x000000161c0cc981 */ /* 0x000f68000c1e1900 */
[----:B------:R-:W5:Y:S01]  /*34c0*/  @!P4 LDG.E R56, desc[UR22][R24.64] ;  /* 0x000000161838c981 */ /* 0x000f62000c1e1900 */
[----:B------:R-:W-:Y:S01]  /*34d0*/  HFMA2.MMA R53, -RZ, RZ, 0, 0 ;  /* 0x00000000ff357435 */ /* 0x000fe200000001ff */
[----:B--2---:R-:W-:-:S04]  /*34e0*/  @!P5 IADD3 R14, P3, R13, R14, RZ ;  /* 0x0000000e0d0ed210 */ /* 0x004fc80007f7e0ff */
[----:B------:R-:W-:-:S05]  /*34f0*/  @!P5 IADD3.X R15, R30, R15, RZ, P3, !PT ;  /* 0x0000000f1e0fd210 */ /* 0x000fca0001ffe4ff */
[----:B------:R-:W5:Y:S01]  /*3500*/  @!P5 LDG.E R53, desc[UR22][R14.64] ;  /* 0x000000160e35d981 */ /* 0x000f62000c1e1900 */
[----:B------:R-:W-:Y:S02]  /*3510*/  @!P5 IADD3 R26, P2, R13, R26, RZ ;  /* 0x0000001a0d1ad210 */ /* 0x000fe40007f5e0ff */
[----:B------:R-:W-:Y:S02]  /*3520*/  MOV R13, RZ ;  /* 0x000000ff000d7202 */ /* 0x000fe40000000f00 */
[----:B------:R-:W-:Y:S01]  /*3530*/  @!P5 IADD3.X R27, R30, R27, RZ, P2, !PT ;  /* 0x0000001b1e1bd210 */ /* 0x000fe200017fe4ff */
[----:B------:R-:W-:Y:S01]  /*3540*/  UMOV UR27, 0x3f800000 ;  /* 0x3f800000001b7882 */ /* 0x000fe20000000000 */
[----:B------:R-:W-:Y:S01]  /*3550*/  BSSY B0, `(.L_x_1568) ;  /* 0x0000024000007945 */ /* 0x000fe20003800000 */
[----:B------:R-:W-:Y:S01]  /*3560*/  ISETP.NE.AND P3, PT, RZ, UR25, PT ;  /* 0x00000019ff007c0c */ /* 0x000fe2000bf65270 */
[--C-:B------:R-:W-:Y:S01]  /*3570*/  HADD2.F32 R18, -RZ, R59.reuse.H0_H0 ;  /* 0x2000003bff127230 */ /* 0x100fe20000004100 */
[----:B------:R0:W5:Y:S02]  /*3580*/  @!P5 LDG.E R13, desc[UR22][R26.64] ;  /* 0x000000161a0dd981 */ /* 0x000164000c1e1900 */
[----:B0-----:R-:W-:Y:S01]  /*3590*/  HADD2.F32 R26, -RZ, R59.H1_H1 ;  /* 0x3000003bff1a7230 */ /* 0x001fe20000004100 */
[----:B---3--:R-:W-:-:S13]  /*35a0*/  R2UR UR26, R16 ;  /* 0x00000000101a72ca */ /* 0x008fda00000e0000 */
        /* <DEDUP_REMOVED lines=10> */
[----:B------:R-:W-:Y:S02]  /*3650*/  ISETP.GT.U32.AND P0, PT, R0, 0x22f, PT ;  /* 0x0000022f0000780c */ /* 0x000fe40003f04070 */
[----:B------:R-:W-:-:S09]  /*3660*/  CS2R R14, SRZ ;  /* 0x00000000000e7805 */ /* 0x000fd2000001ff00 */
[----:B------:R-:W-:Y:S02]  /*3670*/  @UP0 UMOV UR27, UR5 ;  /* 0x00000005001b0c82 */ /* 0x000fe40008000000 */
[----:B------:R-:W-:Y:S05]  /*3680*/  @P0 BRA `(.L_x_1569) ;  /* 0x0000000000400947 */ /* 0x000fea0003800000 */
[----:B------:R-:W-:Y:S02]  /*3690*/  ISETP.NE.AND P0, PT, RZ, UR25, PT ;  /* 0x00000019ff007c0c */ /* 0x000fe4000bf05270 */
[----:B------:R-:W-:-:S04]  /*36a0*/  IADD3 R14, R88, UR15, RZ ;  /* 0x0000000f580e7c10 */ /* 0x000fc8000fffe0ff */
[----:B------:R-:W-:-:S07]  /*36b0*/  SHF.R.S32.HI R17, RZ, 0x1f, R14 ;  /* 0x0000001fff117819 */ /* 0x000fce000001140e */
[----:B------:R-:W0:Y:S02]  /*36c0*/  @P0 LDC.64 R24, c[0x0][0x240] ;  /* 0x00009000ff180b82 */ /* 0x000e240000000a00 */
[----:B0-----:R-:W-:-:S04]  /*36d0*/  @P0 LEA R24, P2, R14, R24, 0x1 ;  /* 0x000000180e180211 */ /* 0x001fc800078408ff */
        /* <DEDUP_REMOVED lines=11> */
.L_x_1569:
[----:B------:R-:W-:Y:S05]  /*3790*/  BSYNC B0 ;  /* 0x0000000000007941 */ /* 0x000fea0003800000 */
.L_x_1568:
[----:B------:R-:W-:Y:S01]  /*37a0*/  FADD.FTZ R18, R18, -UR26 ;  /* 0x8000001a12127e21 */ /* 0x000fe20008010000 */
[----:B------:R-:W-:Y:S01]  /*37b0*/  FADD.FTZ R26, R26, -UR26 ;  /* 0x8000001a1a1a7e21 */ /* 0x000fe20008010000 */
[--C-:B-----5:R-:W-:Y:S02]  /*37c0*/  HADD2.F32 R30, -RZ, R58.reuse.H0_H0 ;  /* 0x2000003aff1e7230 */ /* 0x120fe40000004100 */
        /* <DEDUP_REMOVED lines=22> */
.L_x_1570:
        /* <DEDUP_REMOVED lines=34> */
.L_x_1571:
[----:B------:R-:W-:Y:S01]  /*3b50*/  FADD.FTZ R31, RZ, R30 ;  /* 0x0000001eff1f7221 */ /* 0x000fe20000010000 */
[----:B------:R-:W-:Y:S01]  /*3b60*/  FMUL.FTZ R30, R90, R14 ;  /* 0x0000000e5a1e7220 */ /* 0x000fe20000410000 */
[----:B------:R-:W-:Y:S01]  /*3b70*/  FFMA.FTZ R88, R29, R90, R88 ;  /* 0x0000005a1d587223 */ /* 0x000fe20000010058 */
[----:B------:R-:W-:Y:S01]  /*3b80*/  FFMA.FTZ R93, R18, R25, RZ ;  /* 0x00000019125d7223 */ /* 0x000fe200000100ff */
[----:B------:R-:W-:Y:S01]  /*3b90*/  FADD.FTZ R90, R31, R90 ;  /* 0x0000005a1f5a7221 */ /* 0x000fe20000010000 */
[----:B------:R-:W-:Y:S01]  /*3ba0*/  FADD.FTZ R31, RZ, R25 ;  /* 0x00000019ff1f7221 */ /* 0x000fe20000010000 */
        /* <DEDUP_REMOVED lines=10> */
[----:B------:R-:W-:Y:S01]  /*3c50*/  FMUL.FTZ R27, R18, UR27 ;  /* 0x0000001b121b7c20 */ /* 0x000fe20008410000 */
        /* <DEDUP_REMOVED lines=23> */
.L_x_1572:
        /* <DEDUP_REMOVED lines=37> */
.L_x_1573:
        /* <DEDUP_REMOVED lines=37> */
.L_x_1574:
        /* <DEDUP_REMOVED lines=37> */
.L_x_1575:
        /* <DEDUP_REMOVED lines=37> */
.L_x_1576:
        /* <DEDUP_REMOVED lines=37> */
.L_x_1577:
        /* <DEDUP_REMOVED lines=37> */
.L_x_1578:
        /* <DEDUP_REMOVED lines=37> */
.L_x_1579:
        /* <DEDUP_REMOVED lines=37> */
.L_x_1580:
        /* <DEDUP_REMOVED lines=37> */
.L_x_1581:
        /* <DEDUP_REMOVED lines=37> */
.L_x_1582:
        /* <DEDUP_REMOVED lines=37> */
.L_x_1583:
        /* <DEDUP_REMOVED lines=37> */
.L_x_1584:
        /* <DEDUP_REMOVED lines=37> */
.L_x_1585:
        /* <DEDUP_REMOVED lines=37> */
.L_x_1586:
        /* <DEDUP_REMOVED lines=37> */
.L_x_1587:
        /* <DEDUP_REMOVED lines=37> */
.L_x_1588:
        /* <DEDUP_REMOVED lines=37> */
.L_x_1589:
        /* <DEDUP_REMOVED lines=37> */
.L_x_1590:
        /* <DEDUP_REMOVED lines=37> */
.L_x_1591:
        /* <DEDUP_REMOVED lines=37> */
.L_x_1592:
        /* <DEDUP_REMOVED lines=37> */
.L_x_1593:
        /* <DEDUP_REMOVED lines=37> */
.L_x_1594:
        /* <DEDUP_REMOVED lines=37> */
.L_x_1595:
        /* <DEDUP_REMOVED lines=37> */
.L_x_1596:
        /* <DEDUP_REMOVED lines=37> */
.L_x_1597:
        /* <DEDUP_REMOVED lines=37> */
.L_x_1598:
        /* <DEDUP_REMOVED lines=37> */
.L_x_1599:
[----:B------:R-:W-:Y:S01]  /*7c40*/  FMUL.FTZ R28, R27, R14 ;  /* 0x0000000e1b1c7220 */ /* 0x000fe20000410000 */
[--C-:B------:R-:W-:Y:S02]  /*7c50*/  HADD2.F32 R89, -RZ, R11.reuse.H1_H1 ;  /* 0x3000000bff597230 */ /* 0x100fe40000004100 */
[----:B------:R-:W-:Y:S01]  /*7c60*/  FFMA.FTZ R88, R26, R27, R88 ;  /* 0x0000001b1a587223 */ /* 0x000fe20000010058 */
[----:B------:R-:W-:Y:S01]  /*7c70*/  FADD.FTZ R90, R90, R27 ;  /* 0x0000001b5a5a7221 */ /* 0x000fe20000010000 */
[----:B------:R-:W-:Y:S01]  /*7c80*/  FFMA.FTZ R24, R26, R28, R24 ;  /* 0x0000001c1a187223 */ /* 0x000fe20000010018 */
[----:B------:R-:W-:Y:S01]  /*7c90*/  FADD.FTZ R25, R25, R28 ;  /* 0x0000001c19197221 */ /* 0x000fe20000010000 */
[----:B------:R-:W-:Y:S02]  /*7ca0*/  HADD2.F32 R28, -RZ, R11.H0_H0 ;  /* 0x2000000bff1c7230 */ /* 0x000fe40000004100 */
        /* <DEDUP_REMOVED lines=28> */
.L_x_1600:
[----:B------:R-:W-:Y:S01]  /*7e70*/  FMUL.FTZ R27, R25, R14 ;  /* 0x0000000e191b7220 */ /* 0x000fe20000410000 */
[----:B------:R-:W-:Y:S01]  /*7e80*/  FMUL.FTZ R33, R30, R17 ;  /* 0x000000111e217220 */ /* 0x000fe20000410000 */
[----:B------:R-:W-:Y:S02]  /*7e90*/  HADD2.F32 R29, -RZ, R13.H1_H1 ;  /* 0x3000000dff1d7230 */ /* 0x000fe40000004100 */
[----:B------:R-:W-:Y:S01]  /*7ea0*/  FFMA.FTZ R24, R28, R27, R24 ;  /* 0x0000001b1c187223 */ /* 0x000fe20000010018 */
[----:B------:R-:W-:Y:S01]  /*7eb0*/  FADD.FTZ R26, R26, R27 ;  /* 0x0000001b1a1a7221 */ /* 0x000fe20000010000 */
[----:B------:R-:W-:Y:S02]  /*7ec0*/  HADD2.F32 R27, -RZ, R53.H1_H1 ;  /* 0x30000035ff1b7230 */ /* 0x000fe40000004100 */
[----:B------:R-:W-:Y:S01]  /*7ed0*/  FADD.FTZ R29, R29, -UR26 ;  /* 0x8000001a1d1d7e21 */ /* 0x000fe20008010000 */
[----:B------:R-:W-:Y:S01]  /*7ee0*/  FFMA.FTZ R32, R89, R33, R24 ;  /* 0x0000002159207223 */ /* 0x000fe20000010018 */
[----:B------:R-:W-:-:S02]  /*7ef0*/  HADD2.F32 R24, -RZ, R13.H0_H0 ;  /* 0x2000000dff187230 */ /* 0x000fc40000004100 */
[----:B------:R-:W-:Y:S01]  /*7f00*/  FADD.FTZ R33, R33, R26 ;  /* 0x0000001a21217221 */ /* 0x000fe20000010000 */
[----:B------:R-:W-:Y:S01]  /*7f10*/  FMUL.FTZ R29, R29, UR27 ;  /* 0x0000001b1d1d7c20 */ /* 0x000fe20008410000 */
[----:B------:R-:W-:Y:S02]  /*7f20*/  HADD2.F32 R26, -RZ, R53.H0_H0 ;  /* 0x20000035ff1a7230 */ /* 0x000fe40000004100 */
        /* <DEDUP_REMOVED lines=21> */
.L_x_1601:
        /* <DEDUP_REMOVED lines=118> */
.L_x_1603:
[----:B------:R-:W-:Y:S05]  /*87e0*/  BSYNC B0 ;  /* 0x0000000000007941 */ /* 0x000fea0003800000 */
.L_x_1602:
        /* <DEDUP_REMOVED lines=78> */
.L_x_1605:
[----:B------:R-:W-:Y:S05]  /*8cd0*/  BSYNC B0 ;  /* 0x0000000000007941 */ /* 0x000fea0003800000 */
.L_x_1604:
        /* <DEDUP_REMOVED lines=20> */
.L_x_1607:
[----:B------:R-:W-:Y:S05]  /*8e20*/  BSYNC B0 ;  /* 0x0000000000007941 */ /* 0x000fea0003800000 */
.L_x_1606:
        /* <DEDUP_REMOVED lines=40> */
.L_x_1610:
[----:B------:R-:W-:Y:S02]  /*90b0*/  MOV R24, UR18 ;  /* 0x0000001200187c02 */ /* 0x000fe40008000f00 */
[----:B------:R-:W-:-:S05]  /*90c0*/  MOV R25, UR19 ;  /* 0x0000001300197c02 */ /* 0x000fca0008000f00 */
[----:B------:R-:W2:Y:S04]  /*90d0*/  LDG.E.STRONG.GPU R24, desc[UR22][R24.64] ;  /* 0x0000001618187981 */ /* 0x000ea8000c1ef900 */
[----:B--2---:R-:W-:Y:S01]  /*90e0*/  CCTL.IVALL ;  /* 0x00000000ff00798f */ /* 0x004fe20002000000 */
[----:B------:R-:W-:Y:S05]  /*90f0*/  YIELD ;  /* 0x0000000000007946 */ /* 0x000fea0003800000 */
[----:B------:R-:W-:-:S13]  /*9100*/  ISETP.NE.AND P0, PT, R24, R18, PT ;  /* 0x000000121800720c */ /* 0x000fda0003f05270 */
[----:B------:R-:W-:Y:S05]  /*9110*/  @P0 BRA `(.L_x_1610) ;  /* 0xfffffffc00e40947 */ /* 0x000fea000383ffff */
.L_x_1609:
        /* <DEDUP_REMOVED lines=19> */
.L_x_1614:
        /* <DEDUP_REMOVED lines=165> */
.L_x_1613:
        /* <DEDUP_REMOVED lines=87> */
.L_x_1615:
[----:B------:R-:W-:-:S13]  /*a210*/  ISETP.NE.OR P0, PT, RZ, UR16, P0 ;  /* 0x00000010ff007c0c */ /* 0x000fda0008705670 */
[----:B------:R-:W-:Y:S05]  /*a220*/  @!P0 BRA `(.L_x_1611) ;  /* 0x0000000000b08947 */ /* 0x000fea0003800000 */
.L_x_1612:
        /* <DEDUP_REMOVED lines=44> */
.L_x_1611:
        /* <DEDUP_REMOVED lines=14> */
.L_x_1617:
[----:B------:R-:W-:Y:S05]  /*a5d0*/  BSYNC B0 ;  /* 0x0000000000007941 */ /* 0x000fea0003800000 */
.L_x_1616:
        /* <DEDUP_REMOVED lines=25> */
.L_x_1608:
        /* <DEDUP_REMOVED lines=8> */
[----:B0-----:R-:W0:Y:S02]  /*a7f0*/  LDS.64 R24, [UR5+0xb0] ;  /* 0x0000b005ff187984 */ /* 0x001e240008000a00 */
[----:B0-----:R-:W-:Y:S01]  /*a800*/  FMUL.FTZ R24, R24, UR6 ;  /* 0x0000000618187c20 */ /* 0x001fe20008410000 */
        /* <DEDUP_REMOVED lines=28> */
.L_x_1618:
        /* <DEDUP_REMOVED lines=23> */
.L_x_1620:
[----:B------:R-:W-:Y:S05]  /*ab40*/  BSYNC B0 ;  /* 0x0000000000007941 */ /* 0x000fea0003800000 */
.L_x_1619:
[C---:B-----5:R-:W-:Y:S01]  /*ab50*/  IADD3 R29, R2.reuse, 0x10, RZ ;  /* 0x00000010021d7810 */ /* 0x060fe20007ffe0ff */
[----:B------:R-:W-:Y:S01]  /*ab60*/  ULDC.64 UR6, c[0x0][0x290] ;  /* 0x0000a40000067ab9 */ /* 0x000fe20000000a00 */
[----:B------:R-:W-:Y:S01]  /*ab70*/  IADD3 R28, R2, 0x10, RZ ;  /* 0x00000010021c7810 */ /* 0x000fe20007ffe0ff */
[--C-:B------:R-:W-:Y:S01]  /*ab80*/  HADD2.F32 R25, -RZ, R52.reuse.H0_H0 ;  /* 0x20000034ff197230 */ /* 0x100fe20000004100 */
[----:B------:R-:W-:Y:S01]  /*ab90*/  SHF.R.S32.HI R29, RZ, 0x1f, R29 ;  /* 0x0000001fff1d7819 */ /* 0x000fe2000001141d */
[----:B------:R-:W-:Y:S01]  /*aba0*/  HADD2.F32 R24, -RZ, R52.H1_H1 ;  /* 0x30000034ff187230 */ /* 0x000fe20000004100 */
[----:B------:R-:W-:Y:S01]  /*abb0*/  ISETP.GE.U32.AND P0, PT, R28, UR6, PT ;  /* 0x000000061c007c0c */ /* 0x000fe2000bf06070 */
[--C-:B0-----:R-:W-:Y:S02]  /*abc0*/  HADD2.F32 R18, -RZ, R61.reuse.H0_H0 ;  /* 0x2000003dff127230 */ /* 0x101fe40000004100 */
        /* <DEDUP_REMOVED lines=26> */
.L_x_1621:
        /* <DEDUP_REMOVED lines=22> */
.L_x_1623:
[----:B------:R-:W-:Y:S05]  /*aed0*/  BSYNC B0 ;  /* 0x0000000000007941 */ /* 0x000fea0003800000 */
.L_x_1622:
        /* <DEDUP_REMOVED lines=33> */
.L_x_1624:
        /* <DEDUP_REMOVED lines=22> */
.L_x_1626:
[----:B------:R-:W-:Y:S05]  /*b250*/  BSYNC B0 ;  /* 0x0000000000007941 */ /* 0x000fea0003800000 */
.L_x_1625:
        /* <DEDUP_REMOVED lines=33> */
.L_x_1627:
        /* <DEDUP_REMOVED lines=22> */
.L_x_1629:
[----:B------:R-:W-:Y:S05]  /*b5d0*/  BSYNC B0 ;  /* 0x0000000000007941 */ /* 0x000fea0003800000 */
.L_x_1628:
        /* <DEDUP_REMOVED lines=33> */
.L_x_1630:
        /* <DEDUP_REMOVED lines=22> */
.L_x_1632:
[----:B------:R-:W-:Y:S05]  /*b950*/  BSYNC B0 ;  /* 0x0000000000007941 */ /* 0x000fea0003800000 */
.L_x_1631:
        /* <DEDUP_REMOVED lines=48> */
.L_x_1633:
        /* <DEDUP_REMOVED lines=22> */
.L_x_1635:
[----:B------:R-:W-:Y:S05]  /*bdc0*/  BSYNC B0 ;  /* 0x0000000000007941 */ /* 0x000fea0003800000 */
.L_x_1634:
        /* <DEDUP_REMOVED lines=25> */
.L_x_1636:
        /* <DEDUP_REMOVED lines=22> */
.L_x_1638:
[----:B------:R-:W-:Y:S05]  /*c0c0*/  BSYNC B0 ;  /* 0x0000000000007941 */ /* 0x000fea0003800000 */
.L_x_1637:
        /* <DEDUP_REMOVED lines=32> */
.L_x_1639:
        /* <DEDUP_REMOVED lines=22> */
.L_x_1641:
[----:B------:R-:W-:Y:S05]  /*c430*/  BSYNC B0 ;  /* 0x0000000000007941 */ /* 0x000fea0003800000 */
.L_x_1640:
        /* <DEDUP_REMOVED lines=29> */
.L_x_1642:
        /* <DEDUP_REMOVED lines=22> */
.L_x_1644:
[----:B------:R-:W-:Y:S05]  /*c770*/  BSYNC B0 ;  /* 0x0000000000007941 */ /* 0x000fea0003800000 */
.L_x_1643:
        /* <DEDUP_REMOVED lines=46> */
.L_x_1645:
        /* <DEDUP_REMOVED lines=22> */
.L_x_1647:
[----:B------:R-:W-:Y:S05]  /*cbc0*/  BSYNC B0 ;  /* 0x0000000000007941 */ /* 0x000fea0003800000 */
.L_x_1646:
[----:B------:R-:W-:Y:S01]  /*cbd0*/  FADD.FTZ R18, R18, -UR26 ;  /* 0x8000001a12127e21 */ /* 0x000fe20008010000 */
[----:B------:R-:W-:Y:S01]  /*cbe0*/  FADD.FTZ R25, R42, -UR26 ;  /* 0x8000001a2a197e21 */ /* 0x000fe20008010000 */
[--C-:B0-----:R-:W-:Y:S02]  /*cbf0*/  HADD2.F32 R27, -RZ, R80.reuse.H0_H0 ;  /* 0x20000050ff1b7230 */ /* 0x101fe40000004100 */
        /* <DEDUP_REMOVED lines=22> */
.L_x_1648:
[----:B------:R-:W-:Y:S04]  /*cd60*/  BSSY B0, `(.L_x_1649) ;  /* 0x0000016000007945 */ /* 0x000fe80003800000 */
[----:B------:R-:W-:Y:S05]  /*cd70*/  @P2 BRA `(.L_x_1650) ;  /* 0x0000000000502947 */ /* 0x000fea0003800000 */
[----:B------:R-:W-:Y:S01]  /*cd80*/  MOV R29, UR5 ;  /* 0x00000005001d7c02 */ /* 0x000fe20008000f00 */
[----:B------:R-:W-:Y:S01]  /*cd90*/  ULDC.64 UR14, c[0x0][0x288] ;  /* 0x0000a200000e7ab9 */ /* 0x000fe20000000a00 */
[----:B------:R-:W-:Y:S01]  /*cda0*/  MOV R24, UR5 ;  /* 0x0000000500187c02 */ /* 0x000fe20008000f00 */
[----:B------:R-:W-:Y:S02]  /*cdb0*/  IMAD R26, R33, UR14, RZ ;  /* 0x0000000e211a7c24 */ /* 0x000fe4000f8e02ff */
[----:B------:R-:W-:Y:S02]  /*cdc0*/  FFMA.FTZ R18, R18, R29, UR13 ;  /* 0x0000000d12127e23 */ /* 0x000fe4000801001d */
[----:B------:R-:W-:Y:S02]  /*cdd0*/  IMAD R29, R32, UR15, R26 ;  /* 0x0000000f201d7c24 */ /* 0x000fe4000f8e021a */
[----:B------:R-:W-:Y:S01]  /*cde0*/  FFMA.FTZ R18, R27, R14, -R18 ;  /* 0x0000000e1b127223 */ /* 0x000fe20000010812 */
[----:B------:R-:W-:Y:S01]  /*cdf0*/  FFMA.FTZ R27, R25, R24, UR13 ;  /* 0x0000000d191b7e23 */ /* 0x000fe20008010018 */
[----:B------:R-:W-:-:S02]  /*ce00*/  MOV R24, R20 ;  /* 0x0000001400187202 */ /* 0x000fc40000000f00 */
[----:B------:R-:W-:Y:S01]  /*ce10*/  MOV R25, R23 ;  /* 0x0000001700197202 */ /* 0x000fe20000000f00 */
        /* <DEDUP_REMOVED lines=10> */
.L_x_1650:
[----:B------:R-:W-:Y:S05]  /*cec0*/  BSYNC B0 ;  /* 0x0000000000007941 */ /* 0x000fea0003800000 */
.L_x_1649:
        /* <DEDUP_REMOVED lines=32> */
.L_x_1651:
        /* <DEDUP_REMOVED lines=8> */
[----:B------:R-:W-:Y:S02]  /*d150*/  FFMA.FTZ R28, R27, R14, -R28 ;  /* 0x0000000e1b1c7223 */ /* 0x000fe4000001081c */
        /* <DEDUP_REMOVED lines=13> */
.L_x_1653:
[----:B------:R-:W-:Y:S05]  /*d230*/  BSYNC B0 ;  /* 0x0000000000007941 */ /* 0x000fea0003800000 */
.L_x_1652:
[----:B------:R-:W-:Y:S01]  /*d240*/  HADD2.F32 R40, -RZ, R40.H1_H1 ;  /* 0x30000028ff287230 */ /* 0x000fe20000004100 */
[----:B------:R-:W-:Y:S01]  /*d250*/  IADD3 R44, R2, 0xd0, RZ ;  /* 0x000000d0022c7810 */ /* 0x000fe20007ffe0ff */
[----:B------:R-:W-:Y:S01]  /*d260*/  FADD.FTZ R24, R18, -UR26 ;  /* 0x8000001a12187e21 */ /* 0x000fe20008010000 */
[--C-:B0-----:R-:W-:Y:S01]  /*d270*/  HADD2.F32 R25, -RZ, R84.reuse.H0_H0 ;  /* 0x20000054ff197230 */ /* 0x101fe20000004100 */
        /* <DEDUP_REMOVED lines=26> */
.L_x_1654:
        /* <DEDUP_REMOVED lines=22> */
.L_x_1656:
[----:B------:R-:W-:Y:S05]  /*d580*/  BSYNC B0 ;  /* 0x0000000000007941 */ /* 0x000fea0003800000 */
.L_x_1655:
[C---:B------:R-:W-:Y:S01]  /*d590*/  IADD3 R46, R2.reuse, 0xd0, RZ ;  /* 0x000000d0022e7810 */ /* 0x040fe20007ffe0ff */
[----:B------:R-:W-:Y:S01]  /*d5a0*/  HADD2.F32 R41, -RZ, R41.H1_H1 ;  /* 0x30000029ff297230 */ /* 0x000fe20000004100 */
[----:B------:R-:W-:Y:S01]  /*d5b0*/  IADD3 R31, R2, 0xe0, RZ ;  /* 0x000000e0021f7810 */ /* 0x000fe20007ffe0ff */
[----:B------:R-:W-:Y:S01]  /*d5c0*/  FADD.FTZ R24, R18, -UR26 ;  /* 0x8000001a12187e21 */ /* 0x000fe20008010000 */
[----:B------:R-:W-:Y:S01]  /*d5d0*/  SHF.R.S32.HI R46, RZ, 0x1f, R46 ;  /* 0x0000001fff2e7819 */ /* 0x000fe2000001142e */
[--C-:B0-----:R-:W-:Y:S02]  /*d5e0*/  HADD2.F32 R25, -RZ, R83.reuse.H0_H0 ;  /* 0x20000053ff197230 */ /* 0x101fe40000004100 */
        /* <DEDUP_REMOVED lines=28> */
.L_x_1657:
        /* <DEDUP_REMOVED lines=22> */
.L_x_1659:
[----:B------:R-:W-:Y:S05]  /*d910*/  BSYNC B0 ;  /* 0x0000000000007941 */ /* 0x000fea0003800000 */
.L_x_1658:
[--C-:B------:R-:W-:Y:S01]  /*d920*/  HADD2.F32 R24, -RZ, R38.reuse.H0_H0 ;  /* 0x20000026ff187230 */ /* 0x100fe20000004100 */
[----:B------:R-:W-:Y:S01]  /*d930*/  ISETP.GE.U32.AND P2, PT, R29, UR6, PT ;  /* 0x000000061d007c0c */ /* 0x000fe2000bf46070 */
[----:B------:R-:W-:Y:S01]  /*d940*/  HADD2.F32 R38, -RZ, R38.H1_H1 ;  /* 0x30000026ff267230 */ /* 0x000fe20000004100 */
[----:B------:R-:W-:Y:S01]  /*d950*/  SHF.R.S32.HI R28, RZ, 0x1f, R29 ;  /* 0x0000001fff1c7819 */ /* 0x000fe2000001141d */
[--C-:B------:R-:W-:Y:S01]  /*d960*/  HADD2.F32 R33, -RZ, R86.reuse.H0_H0 ;  /* 0x20000056ff217230 */ /* 0x100fe20000004100 */
[----:B------:R-:W-:Y:S01]  /*d970*/  ISETP.GE.AND.EX P0, PT, R18, UR7, PT, P0 ;  /* 0x0000000712007c0c */ /* 0x000fe2000bf06300 */
[----:B------:R-:W-:Y:S01]  /*d980*/  FADD.FTZ R24, R24, -UR26 ;  /* 0x8000001a18187e21 */ /* 0x000fe20008010000 */
[----:B0-----:R-:W-:Y:S01]  /*d990*/  FADD.FTZ R25, R38, -UR26 ;  /* 0x8000001a26197e21 */ /* 0x001fe20008010000 */
        /* <DEDUP_REMOVED lines=25> */
.L_x_1660:
[----:B------:R-:W-:Y:S04]  /*db30*/  BSSY B0, `(.L_x_1661) ;  /* 0x0000016000007945 */ /* 0x000fe80003800000 */
[----:B------:R-:W-:Y:S05]  /*db40*/  @P0 BRA `(.L_x_1662) ;  /* 0x0000000000500947 */ /* 0x000fea0003800000 */
[----:B------:R-:W-:Y:S01]  /*db50*/  MOV R27, UR5 ;  /* 0x00000005001b7c02 */ /* 0x000fe20008000f00 */
[----:B------:R-:W-:Y:S01]  /*db60*/  ULDC.64 UR14, c[0x0][0x288] ;  /* 0x0000a200000e7ab9 */ /* 0x000fe20000000a00 */
[----:B------:R-:W-:-:S03]  /*db70*/  MOV R26, UR5 ;  /* 0x00000005001a7c02 */ /* 0x000fc60008000f00 */
[----:B------:R-:W-:Y:S02]  /*db80*/  FFMA.FTZ R24, R24, R27, UR13 ;  /* 0x0000000d18187e23 */ /* 0x000fe4000801001b */
[----:B------:R-:W-:Y:S01]  /*db90*/  FFMA.FTZ R27, R25, R26, UR13 ;  /* 0x0000000d191b7e23 */ /* 0x000fe2000801001a */
        /* <DEDUP_REMOVED lines=15> */
.L_x_1662:
[----:B------:R-:W-:Y:S05]  /*dc90*/  BSYNC B0 ;  /* 0x0000000000007941 */ /* 0x000fea0003800000 */
.L_x_1661:
[----:B------:R-:W-:Y:S02]  /*dca0*/  HADD2.F32 R39, -RZ, R39.H1_H1 ;  /* 0x30000027ff277230 */ /* 0x000fe40000004100 */
[----:B------:R-:W-:Y:S01]  /*dcb0*/  FADD.FTZ R24, R30, -UR26 ;  /* 0x8000001a1e187e21 */ /* 0x000fe20008010000 */
[--C-:B0-----:R-:W-:Y:S01]  /*dcc0*/  HADD2.F32 R27, -RZ, R85.reuse.H0_H0 ;  /* 0x20000055ff1b7230 */ /* 0x101fe20000004100 */
        /* <DEDUP_REMOVED lines=26> */
.L_x_1663:
        /* <DEDUP_REMOVED lines=22> */
.L_x_1665:
[----:B------:R-:W-:Y:S05]  /*dfd0*/  BSYNC B0 ;  /* 0x0000000000007941 */ /* 0x000fea0003800000 */
.L_x_1664:
[----:B------:R-:W-:Y:S01]  /*dfe0*/  IADD3 R39, R2, 0x110, RZ ;  /* 0x0000011002277810 */ /* 0x000fe20007ffe0ff */
[----:B------:R-:W-:Y:S01]  /*dff0*/  HADD2.F32 R36, -RZ, R36.H1_H1 ;  /* 0x30000024ff247230 */ /* 0x000fe20000004100 */
[----:B------:R-:W-:Y:S01]  /*e000*/  ISETP.GE.U32.AND P0, PT, R31, UR6, PT ;  /* 0x000000061f007c0c */ /* 0x000fe2000bf06070 */
[----:B------:R-:W-:Y:S01]  /*e010*/  FADD.FTZ R30, R30, -UR26 ;  /* 0x8000001a1e1e7e21 */ /* 0x000fe20008010000 */
[----:B------:R-:W-:Y:S01]  /*e020*/  ISETP.GE.U32.AND P2, PT, R39, UR6, PT ;  /* 0x0000000627007c0c */ /* 0x000fe2000bf46070 */
[----:B------:R-:W-:Y:S01]  /*e030*/  HADD2.F32 R28, -RZ, R37.H0_H0 ;  /* 0x20000025ff1c7230 */ /* 0x000fe20000004100 */
[----:B------:R-:W-:Y:S01]  /*e040*/  SHF.R.S32.HI R24, RZ, 0x1f, R31 ;  /* 0x0000001fff187819 */ /* 0x000fe2000001141f */
[----:B0-----:R-:W-:Y:S01]  /*e050*/  FADD.FTZ R27, R36, -UR26 ;  /* 0x8000001a241b7e21 */ /* 0x001fe20008010000 */
        /* <DEDUP_REMOVED lines=33> */
.L_x_1666:
        /* <DEDUP_REMOVED lines=22> */
.L_x_1668:
[----:B------:R-:W-:Y:S05]  /*e3d0*/  BSYNC B0 ;  /* 0x0000000000007941 */ /* 0x000fea0003800000 */
.L_x_1667:
        /* <DEDUP_REMOVED lines=25> */
.L_x_1669:
        /* <DEDUP_REMOVED lines=22> */
.L_x_1671:
[----:B------:R-:W-:Y:S05]  /*e6d0*/  BSYNC B0 ;  /* 0x0000000000007941 */ /* 0x000fea0003800000 */
.L_x_1670:
        /* <DEDUP_REMOVED lines=34> */
.L_x_1672:
        /* <DEDUP_REMOVED lines=22> */
.L_x_1674:
[----:B------:R-:W-:Y:S05]  /*ea60*/  BSYNC B0 ;  /* 0x0000000000007941 */ /* 0x000fea0003800000 */
.L_x_1673:
        /* <DEDUP_REMOVED lines=29> */
.L_x_1675:
        /* <DEDUP_REMOVED lines=19> */
[----:B------:R-:W-:Y:S02]  /*ed70*/  F2FP.F16.F32.PACK_AB R3, R3, R18 ;  /* 0x000000120303723e */ /* 0x000fe400000000ff */
[----:B------:R-:W-:-:S05]  /*ed80*/  LEA.HI.X R27, R24, UR15, R29, 0x1, P0 ;  /* 0x0000000f181b7c11 */ /* 0x000fca00080f0c1d */
[----:B------:R0:W-:Y:S02]  /*ed90*/  STG.E desc[UR22][R26.64], R3 ;  /* 0x000000031a007986 */ /* 0x0001e4000c101916 */
.L_x_1677:
[----:B------:R-:W-:Y:S05]  /*eda0*/  BSYNC B0 ;  /* 0x0000000000007941 */ /* 0x000fea0003800000 */
.L_x_1676:
[----:B------:R-:W-:Y:S01]  /*edb0*/  IADD3 R25, R2, 0x140, RZ ;  /* 0x0000014002197810 */ /* 0x000fe20007ffe0ff */
[----:B------:R-:W-:Y:S01]  /*edc0*/  FADD.FTZ R24, R28, -UR26 ;  /* 0x8000001a1c187e21 */ /* 0x000fe20008010000 */
[----:B------:R-:W-:Y:S01]  /*edd0*/  IADD3 R29, R2, 0x150, RZ ;  /* 0x00000150021d7810 */ /* 0x000fe20007ffe0ff */
[----:B------:R-:W-:Y:S01]  /*ede0*/  FADD.FTZ R30, R30, -UR26 ;  /* 0x8000001a1e1e7e21 */ /* 0x000fe20008010000 */
[C---:B------:R-:W-:Y:S01]  /*edf0*/  IADD3 R41, R2.reuse, 0x150, RZ ;  /* 0x0000015002297810 */ /* 0x040fe20007ffe0ff */
[--C-:B------:R-:W-:Y:S01]  /*ee00*/  HADD2.F32 R31, -RZ, R72.reuse.H0_H0 ;  /* 0x20000048ff1f7230 */ /* 0x100fe20000004100 */
[----:B0-----:R-:W-:Y:S01]  /*ee10*/  IADD3 R27, R2, 0x160, RZ ;  /* 0x00000160021b7810 */ /* 0x001fe20007ffe0ff */
[----:B------:R-:W-:Y:S01]  /*ee20*/  HADD2.F32 R72, -RZ, R72.H1_H1 ;  /* 0x30000048ff487230 */ /* 0x000fe20000004100 */
[----:B------:R-:W-:Y:S01]  /*ee30*/  ISETP.GE.U32.AND P5, PT, R25, UR6, PT ;  /* 0x0000000619007c0c */ /* 0x000fe2000bfa6070 */
[--C-:B------:R-:W-:Y:S01]  /*ee40*/  HADD2.F32 R26, -RZ, R19.reuse.H0_H0 ;  /* 0x20000013ff1a7230 */ /* 0x100fe20000004100 */
        /* <DEDUP_REMOVED lines=35> */
.L_x_1678:
        /* <DEDUP_REMOVED lines=9> */
[----:B------:R-:W-:Y:S02]  /*f110*/  FFMA.FTZ R33, R39, R30, UR13 ;  /* 0x0000000d27217e23 */ /* 0x000fe4000801001e */
[----:B------:R-:W-:Y:S01]  /*f120*/  FFMA.FTZ R31, R31, R14, -R24 ;  /* 0x0000000e1f1f7223 */ /* 0x000fe20000010818 */
[----:B------:R-:W-:-:S04]  /*f130*/  IMAD.WIDE.U32 R18, R25, UR14, R18 ;  /* 0x0000000e19127c25 */ /* 0x000fc8000f8e0012 */
[----:B------:R-:W-:Y:S01]  /*f140*/  FFMA.FTZ R30, R72, R17, -R33 ;  /* 0x00000011481e7223 */ /* 0x000fe20000010821 */
        /* <DEDUP_REMOVED lines=9> */
.L_x_1680:
[----:B------:R-:W-:Y:S05]  /*f1e0*/  BSYNC B0 ;  /* 0x0000000000007941 */ /* 0x000fea0003800000 */
.L_x_1679:
        /* <DEDUP_REMOVED lines=25> */
.L_x_1681:
        /* <DEDUP_REMOVED lines=22> */
.L_x_1683:
[----:B------:R-:W-:Y:S05]  /*f4e0*/  BSYNC B0 ;  /* 0x0000000000007941 */ /* 0x000fea0003800000 */
.L_x_1682:
        /* <DEDUP_REMOVED lines=32> */
.L_x_1684:
        /* <DEDUP_REMOVED lines=22> */
.L_x_1686:
[----:B------:R-:W-:Y:S05]  /*f850*/  BSYNC B0 ;  /* 0x0000000000007941 */ /* 0x000fea0003800000 */
.L_x_1685:
[----:B------:R-:W-:Y:S02]  /*f860*/  HADD2.F32 R18, -RZ, R5.H1_H1 ;  /* 0x30000005ff127230 */ /* 0x000fe40000004100 */
[----:B------:R-:W-:Y:S01]  /*f870*/  FADD.FTZ R4, R4, -UR26 ;  /* 0x8000001a04047e21 */ /* 0x000fe20008010000 */
[----:B------:R-:W-:Y:S01]  /*f880*/  HADD2.F32 R5, -RZ, R68.H0_H0 ;  /* 0x20000044ff057230 */ /* 0x000fe20000004100 */
[----:B------:R-:W-:Y:S01]  /*f890*/  ISETP.GT.U32.OR P0, PT, R0, 0x22f, P0 ;  /* 0x0000022f0000780c */ /* 0x000fe20000704470 */
[----:B0-----:R-:W-:Y:S02]  /*f8a0*/  HADD2.F32 R24, -RZ, R6.H0_H0 ;  /* 0x20000006ff187230 */ /* 0x001fe40000004100 */
        /* <DEDUP_REMOVED lines=24> */
.L_x_1687:
        /* <DEDUP_REMOVED lines=22> */
.L_x_1689:
[----:B------:R-:W-:Y:S05]  /*fb90*/  BSYNC B0 ;  /* 0x0000000000007941 */ /* 0x000fea0003800000 */
.L_x_1688:
[----:B------:R-:W-:Y:S01]  /*fba0*/  IADD3 R37, R2, 0x180, RZ ;  /* 0x0000018002257810 */ /* 0x000fe20007ffe0ff */
[----:B------:R-:W-:Y:S01]  /*fbb0*/  FADD.FTZ R4, R24, -UR26 ;  /* 0x8000001a18047e21 */ /* 0x000fe20008010000 */
[----:B0-----:R-:W-:Y:S01]  /*fbc0*/  IADD3 R19, R2, 0x190, RZ ;  /* 0x0000019002137810 */ /* 0x001fe20007ffe0ff */
[----:B------:R-:W-:Y:S01]  /*fbd0*/  FADD.FTZ R6, R6, -UR26 ;  /* 0x8000001a06067e21 */ /* 0x000fe20008010000 */
[C---:B------:R-:W-:Y:S01]  /*fbe0*/  IADD3 R34, R2.reuse, 0x190, RZ ;  /* 0x0000019002227810 */ /* 0x040fe20007ffe0ff */
[--C-:B------:R-:W-:Y:S01]  /*fbf0*/  HADD2.F32 R5, -RZ, R66.reuse.H0_H0 ;  /* 0x20000042ff057230 */ /* 0x100fe20000004100 */
[C---:B------:R-:W-:Y:S01]  /*fc00*/  IADD3 R36, R2.reuse, 0x180, RZ ;  /* 0x0000018002247810 */ /* 0x040fe20007ffe0ff */
[----:B------:R-:W-:Y:S01]  /*fc10*/  HADD2.F32 R66, -RZ, R66.H1_H1 ;  /* 0x30000042ff427230 */ /* 0x000fe20000004100 */
[----:B------:R-:W-:Y:S01]  /*fc20*/  IADD3 R18, R2, 0x1a0, RZ ;  /* 0x000001a002127810 */ /* 0x000fe20007ffe0ff */
[--C-:B------:R-:W-:Y:S01]  /*fc30*/  HADD2.F32 R24, -RZ, R7.reuse.H0_H0 ;  /* 0x20000007ff187230 */ /* 0x100fe20000004100 */
        /* <DEDUP_REMOVED lines=36> */
.L_x_1690:
        /* <DEDUP_REMOVED lines=22> */
.L_x_1692:
[----:B------:R-:W-:Y:S05]  /*ffe0*/  BSYNC B0 ;  /* 0x0000000000007941 */ /* 0x000fea0003800000 */
.L_x_1691:
        /* <DEDUP_REMOVED lines=25> */
.L_x_1693:
        /* <DEDUP_REMOVED lines=22> */
.L_x_1695:
[----:B------:R-:W-:Y:S05]  /*102e0*/  BSYNC B0 ;  /* 0x0000000000007941 */ /* 0x000fea0003800000 */
.L_x_1694:
[--C-:B------:R-:W-:Y:S01]  /*102f0*/  HADD2.F32 R4, -RZ, R8.reuse.H0_H0 ;  /* 0x20000008ff047230 */ /* 0x100fe20000004100 */
        /* <DEDUP_REMOVED lines=31> */
.L_x_1696:
[----:B------:R-:W-:Y:S04]  /*104f0*/  BSSY B0, `(.L_x_1697) ;  /* 0x0000016000007945 */ /* 0x000fe80003800000 */
[----:B------:R-:W-:Y:S05]  /*10500*/  @P4 BRA `(.L_x_1698) ;  /* 0x0000000000504947 */ /* 0x000fea0003800000 */
[----:B0-----:R-:W-:Y:S01]  /*10510*/  MOV R7, UR5 ;  /* 0x0000000500077c02 */ /* 0x001fe20008000f00 */
        /* <DEDUP_REMOVED lines=19> */
.L_x_1698:
[----:B------:R-:W-:Y:S05]  /*10650*/  BSYNC B0 ;  /* 0x0000000000007941 */ /* 0x000fea0003800000 */
.L_x_1697:
[----:B------:R-:W-:Y:S02]  /*10660*/  HADD2.F32 R12, -RZ, R12.H1_H1 ;  /* 0x3000000cff0c7230 */ /* 0x000fe40000004100 */
[----:B------:R-:W-:Y:S01]  /*10670*/  FADD.FTZ R28, R28, -UR26 ;  /* 0x8000001a1c1c7e21 */ /* 0x000fe20008010000 */
[--C-:B01----:R-:W-:Y:S01]  /*10680*/  HADD2.F32 R7, -RZ, R56.reuse.H0_H0 ;  /* 0x20000038ff077230 */ /* 0x103fe20000004100 */
[----:B------:R-:W-:Y:S01]  /*10690*/  ISETP.GT.U32.OR P0, PT, R0, 0x22f, P0 ;  /* 0x0000022f0000780c */ /* 0x000fe20000704470 */
[----:B------:R-:W-:Y:S02]  /*106a0*/  HADD2.F32 R56, -RZ, R56.H1_H1 ;  /* 0x30000038ff387230 */ /* 0x000fe40000004100 */
[----:B------:R-:W-:Y:S01]  /*106b0*/  FADD.FTZ R12, R12, -UR26 ;  /* 0x8000001a0c0c7e21 */ /* 0x000fe20008010000 */
[----:B------:R-:W-:Y:S01]  /*106c0*/  IADD3 R5, R2, 0x1c0, RZ ;  /* 0x000001c002057810 */ /* 0x000fe20007ffe0ff */
[----:B------:R-:W-:Y:S01]  /*106d0*/  FMUL.FTZ R28, R28, UR27 ;  /* 0x0000001b1c1c7c20 */ /* 0x000fe20008410000 */
        /* <DEDUP_REMOVED lines=21> */
.L_x_1699:
        /* <DEDUP_REMOVED lines=22> */
.L_x_1701:
[----:B------:R-:W-:Y:S05]  /*10990*/  BSYNC B0 ;  /* 0x0000000000007941 */ /* 0x000fea0003800000 */
.L_x_1700:
[C---:B------:R-:W-:Y:S01]  /*109a0*/  IADD3 R31, R2.reuse, 0x1d0, RZ ;  /* 0x000001d0021f7810 */ /* 0x040fe20007ffe0ff */
[--C-:B------:R-:W-:Y:S01]  /*109b0*/  HADD2.F32 R8, -RZ, R9.reuse.H0_H0 ;  /* 0x20000009ff087230 */ /* 0x100fe20000004100 */
[C---:B------:R-:W-:Y:S01]  /*109c0*/  IADD3 R32, R2.reuse, 0x1c0, RZ ;  /* 0x000001c002207810 */ /* 0x040fe20007ffe0ff */
[----:B------:R-:W-:Y:S01]  /*109d0*/  HADD2.F32 R9, -RZ, R9.H1_H1 ;  /* 0x30000009ff097230 */ /* 0x000fe20000004100 */
[C---:B------:R-:W-:Y:S01]  /*109e0*/  IADD3 R6, R2.reuse, 0x1e0, RZ ;  /* 0x000001e002067810 */ /* 0x040fe20007ffe0ff */
[--C-:B------:R-:W-:Y:S01]  /*109f0*/  HADD2.F32 R7, -RZ, R60.reuse.H0_H0 ;  /* 0x2000003cff077230 */ /* 0x100fe20000004100 */
[----:B0-----:R-:W-:Y:S01]  /*10a00*/  IADD3 R3, R2, 0x1f0, RZ ;  /* 0x000001f002037810 */ /* 0x001fe20007ffe0ff */
        /* <DEDUP_REMOVED lines=40> */
.L_x_1702:
[----:B------:R-:W-:Y:S04]  /*10c90*/  BSSY B0, `(.L_x_1703) ;  /* 0x0000016000007945 */ /* 0x000fe80003800000 */
[----:B------:R-:W-:Y:S05]  /*10ca0*/  @P0 BRA `(.L_x_1704) ;  /* 0x0000000000500947 */ /* 0x000fea0003800000 */
[----:B------:R-:W-:Y:S01]  /*10cb0*/  MOV R9, UR5 ;  /* 0x0000000500097c02 */ /* 0x000fe20008000f00 */
[----:B------:R-:W-:Y:S01]  /*10cc0*/  ULDC.64 UR6, c[0x0][0x288] ;  /* 0x0000a20000067ab9 */ /* 0x000fe20000000a00 */
[----:B------:R-:W-:-:S03]  /*10cd0*/  MOV R10, UR5 ;  /* 0x00000005000a7c02 */ /* 0x000fc60008000f00 */
[----:B------:R-:W-:Y:S01]  /*10ce0*/  FFMA.FTZ R8, R26, R9, UR13 ;  /* 0x0000000d1a087e23 */ /* 0x000fe20008010009 */
[----:B------:R-:W-:Y:S01]  /*10cf0*/  MOV R9, R23 ;  /* 0x0000001700097202 */ /* 0x000fe20000000f00 */
[----:B------:R-:W-:Y:S01]  /*10d00*/  FFMA.FTZ R19, R27, R10, UR13 ;  /* 0x0000000d1b137e23 */ /* 0x000fe2000801000a */
[----:B------:R-:W-:Y:S02]  /*10d10*/  IMAD R10, R32, UR6, RZ ;  /* 0x00000006200a7c24 */ /* 0x000fe4000f8e02ff */
        /* <DEDUP_REMOVED lines=13> */
.L_x_1704:
[----:B------:R-:W-:Y:S05]  /*10df0*/  BSYNC B0 ;  /* 0x0000000000007941 */ /* 0x000fea0003800000 */
.L_x_1703:
        /* <DEDUP_REMOVED lines=25> */
.L_x_1705:
        /* <DEDUP_REMOVED lines=22> */
.L_x_1707:
[----:B------:R-:W-:Y:S05]  /*110f0*/  BSYNC B0 ;  /* 0x0000000000007941 */ /* 0x000fea0003800000 */
.L_x_1706:
        /* <DEDUP_REMOVED lines=31> */
.L_x_1708:
        /* <DEDUP_REMOVED lines=22> */
.L_x_1710:
[----:B------:R-:W-:Y:S05]  /*11450*/  BSYNC B0 ;  /* 0x0000000000007941 */ /* 0x000fea0003800000 */
.L_x_1709:
        /* <DEDUP_REMOVED lines=25> */
.L_x_1711:
[----:B------:R-:W-:Y:S04]  /*115f0*/  BSSY B0, `(.L_x_1712) ;  /* 0x0000015000007945 */ /* 0x000fe80003800000 */
[----:B------:R-:W-:Y:S05]  /*11600*/  @P4 BRA `(.L_x_1713) ;  /* 0x00000000004c4947 */ /* 0x000fea0003800000 */
[----:B------:R-:W-:Y:S01]  /*11610*/  MOV R7, UR5 ;  /* 0x0000000500077c02 */ /* 0x000fe20008000f00 */
[----:B------:R-:W-:Y:S01]  /*11620*/  ULDC.64 UR6, c[0x0][0x288] ;  /* 0x0000a20000067ab9 */ /* 0x000fe20000000a00 */
[----:B------:R-:W-:Y:S02]  /*11630*/  MOV R8, UR5 ;  /* 0x0000000500087c02 */ /* 0x000fe40008000f00 */
[----:B------:R-:W-:Y:S01]  /*11640*/  MOV R21, R23 ;  /* 0x0000001700157202 */ /* 0x000fe20000000f00 */
[----:B------:R-:W-:Y:S02]  /*11650*/  FFMA.FTZ R6, R26, R7, UR13 ;  /* 0x0000000d1a067e23 */ /* 0x000fe40008010007 */
[----:B------:R-:W-:Y:S01]  /*11660*/  FFMA.FTZ R7, R27, R8, UR13 ;  /* 0x0000000d1b077e23 */ /* 0x000fe20008010008 */
[----:B------:R-:W-:Y:S02]  /*11670*/  IMAD R8, R87, UR6, RZ ;  /* 0x0000000657087c24 */ /* 0x000fe4000f8e02ff */
        /* <DEDUP_REMOVED lines=12> */
.L_x_1713:
[----:B------:R-:W-:Y:S05]  /*11740*/  BSYNC B0 ;  /* 0x0000000000007941 */ /* 0x000fea0003800000 */
.L_x_1712:
        /* <DEDUP_REMOVED lines=9> */
.L_x_1567:
        /* <DEDUP_REMOVED lines=19> */
.L_x_1716:
[----:B------:R-:W-:Y:S05]  /*11910*/  BSYNC B0 ;  /* 0x0000000000007941 */ /* 0x000fea0003800000 */
.L_x_1715:
        /* <DEDUP_REMOVED lines=11> */
.L_x_1718:
[----:B------:R-:W2:Y:S04]  /*119d0*/  LDG.E.STRONG.GPU R5, desc[UR22][R2.64] ;  /* 0x0000001602057981 */ /* 0x000ea8000c1ef900 */
[----:B--2---:R-:W-:Y:S01]  /*119e0*/  CCTL.IVALL ;  /* 0x00000000ff00798f */ /* 0x004fe20002000000 */
[----:B------:R-:W-:Y:S05]  /*119f0*/  YIELD ;  /* 0x0000000000007946 */ /* 0x000fea0003800000 */
[----:B------:R-:W-:-:S13]  /*11a00*/  ISETP.NE.AND P0, PT, R5, R4, PT ;  /* 0x000000040500720c */ /* 0x000fda0003f05270 */
[----:B------:R-:W-:Y:S05]  /*11a10*/  @P0 BRA `(.L_x_1718) ;  /* 0xfffffffc00ec0947 */ /* 0x000fea000383ffff */
.L_x_1717:
        /* <DEDUP_REMOVED lines=25> */
.L_x_1719:
        /* <DEDUP_REMOVED lines=13> */
[----:B------:R-:W-:-:S04]  /*11c80*/  IADD3 R0, R0, 0x230, RZ ;  /* 0x0000023000007810 */ /* 0x000fc80007ffe0ff */
[----:B------:R-:W-:Y:S02]  /*11c90*/  ISETP.GT.U32.AND P0, PT, R25, R0, PT ;  /* 0x000000001900720c */ /* 0x000fe40003f04070 */
[----:B--2---:R-:W-:-:S04]  /*11ca0*/  SHF.R.S32.HI R7, RZ, 0x1f, R0 ;  /* 0x0000001fff077819 */ /* 0x004fc80000011400 */
[----:B------:R-:W-:Y:S02]  /*11cb0*/  ISETP.GT.AND.EX P0, PT, R18, R7, PT, P0 ;  /* 0x000000071200720c */ /* 0x000fe40003f04300 */
[----:B---3--:R-:W-:Y:S01]  /*11cc0*/  F2FP.BF16.F32.PACK_AB R19, R9, R2 ;  /* 0x000000020913723e */ /* 0x008fe200000010ff */
[----:B0-----:R-:W-:-:S04]  /*11cd0*/  IMAD.WIDE R2, R5, 0x2, R14 ;  /* 0x0000000205027825 */ /* 0x001fc800078e020e */
[----:B-1----:R-:W-:Y:S01]  /*11ce0*/  IMAD.WIDE R4, R5, 0x2, R16 ;  /* 0x0000000205047825 */ /* 0x002fe200078e0210 */
[----:B----4-:R-:W-:Y:S01]  /*11cf0*/  F2FP.BF16.F32.PACK_AB R21, R13, R10 ;  /* 0x0000000a0d15723e */ /* 0x010fe200000010ff */
[----:B------:R2:W-:Y:S04]  /*11d00*/  STG.E desc[UR22][R2.64], R19 ;  /* 0x0000001302007986 */ /* 0x0005e8000c101916 */
[----:B------:R2:W-:Y:S01]  /*11d10*/  STG.E desc[UR22][R4.64], R21 ;  /* 0x0000001504007986 */ /* 0x0005e2000c101916 */
[----:B------:R-:W-:Y:S05]  /*11d20*/  @P0 BRA `(.L_x_1719) ;  /* 0xfffffffc00a00947 */ /* 0x000fea000383ffff */
[----:B------:R-:W-:Y:S05]  /*11d30*/  EXIT ;  /* 0x000000000000794d */ /* 0x000fea0003800000 */
.L_x_1720:
        /* <DEDUP_REMOVED lines=12> */
.L_x_5133:


//--------------------- .text._Z35group_norm_nhwc_bwd_one_pass_kernelI11Fp16IOFp16WLi64ELi70ELi560EEv26Group_norm_nhwc_bwd_params --------------------------
	.section	.text._Z35group_norm_nhwc_bwd_one_pass_kernelI11Fp16IOFp16WLi64ELi70ELi560EEv26Group_norm_nhwc_bwd_params,"ax",@progbits
	.align	128
        .global         _Z35group_norm_nhwc_bwd_one_pass_kernelI11Fp16IOFp16WLi64ELi70ELi560EEv26Group_norm_nhwc_bwd_params
        .type           _Z35group_norm_nhwc_bwd_one_pass_kernelI11Fp16IOFp16WLi64ELi70ELi560EEv26Group_norm_nhwc_bwd_params,@function
        .size           _Z35group_norm_nhwc_bwd_one_pass_kernelI11Fp16IOFp16WLi64ELi70ELi560EEv26Group_norm_nhwc_bwd_params,(.L_x_5134 - _Z35group_norm_nhwc_bwd_one_pass_kernelI11Fp16IOFp16WLi64ELi70ELi560EEv26Group_norm_nhwc_bwd_params)
        .other          _Z35group_norm_nhwc_bwd_one_pass_kernelI11Fp16IOFp16WLi64ELi70ELi560EEv26Group_norm_nhwc_bwd_params,@"STO_CUDA_ENTRY STV_DEFAULT"
_Z35group_norm_nhwc_bwd_one_pass_kernelI11Fp16IOFp16WLi64ELi70ELi560EEv26Group_norm_nhwc_bwd_params:
.text._Z35group_norm_nhwc_bwd_one_pass_kernelI11Fp16IOFp16WLi64ELi70ELi560EEv26Group_norm_nhwc_bwd_params:
        /* <DEDUP_REMOVED lines=47> */
.L_x_1756:
        /* <DEDUP_REMOVED lines=164> */
.L_x_1723:
[----:B------:R-:W-:Y:S05]  /*0d30*/  BSYNC B0 ;  /* 0x0000000000007941 */ /* 0x000fea0003800000 */
.L_x_1722:
        /* <DEDUP_REMOVED lines=33> */
.L_x_1724:
        /* <DEDUP_REMOVED lines=26> */
.L_x_1725:
        /* <DEDUP_REMOVED lines=35> */
.L_x_1726:
        /* <DEDUP_REMOVED lines=31> */
.L_x_1727:
        /* <DEDUP_REMOVED lines=118> */
.L_x_1729:
[----:B------:R-:W-:Y:S05]  /*1c70*/  BSYNC B0 ;  /* 0x0000000000007941 */ /* 0x000fea0003800000 */
.L_x_1728:
        /* <DEDUP_REMOVED lines=78> */
.L_x_1731:
[----:B------:R-:W-:Y:S05]  /*2160*/  BSYNC B0 ;  /* 0x0000000000007941 */ /* 0x000fea0003800000 */
.L_x_1730:
        /* <DEDUP_REMOVED lines=20> */
.L_x_1733:
[----:B------:R-:W-:Y:S05]  /*22b0*/  BSYNC B0 ;  /* 0x0000000000007941 */ /* 0x000fea0003800000 */
.L_x_1732:
        /* <DEDUP_REMOVED lines=34> */
.L_x_1736:
[----:B------:R-:W2:Y:S04]  /*24e0*/  LDG.E.STRONG.GPU R14, desc[UR14][R12.64] ;  /* 0x0000000e0c0e7981 */ /* 0x000ea8000c1ef900 */
[----:B--2---:R-:W-:Y:S01]  /*24f0*/  CCTL.IVALL ;  /* 0x00000000ff00798f */ /* 0x004fe20002000000 */
[----:B------:R-:W-:Y:S05]  /*2500*/  YIELD ;  /* 0x0000000000007946 */ /* 0x000fea0003800000 */
[----:B------:R-:W-:-:S13]  /*2510*/  ISETP.NE.AND P0, PT, R14, R17, PT ;  /* 0x000000110e00720c */ /* 0x000fda0003f05270 */
[----:B------:R-:W-:Y:S05]  /*2520*/  @P0 BRA `(.L_x_1736) ;  /* 0xfffffffc00ec0947 */ /* 0x000fea000383ffff */
.L_x_1735:
        /* <DEDUP_REMOVED lines=17> */
.L_x_1740:
        /* <DEDUP_REMOVED lines=115> */
.L_x_1739:
        /* <DEDUP_REMOVED lines=61> */
.L_x_1741:
[----:B------:R-:W-:-:S13]  /*3140*/  ISETP.NE.OR P0, PT, R23, RZ, P0 ;  /* 0x000000ff1700720c */ /* 0x000fda0000705670 */
[----:B------:R-:W-:Y:S05]  /*3150*/  @!P0 BRA `(.L_x_1737) ;  /* 0x00000000007c8947 */ /* 0x000fea0003800000 */
.L_x_1738:
        /* <DEDUP_REMOVED lines=31> */
.L_x_1737:
        /* <DEDUP_REMOVED lines=11> */
.L_x_1743:
[----:B------:R-:W-:Y:S05]  /*3400*/  BSYNC B0 ;  /* 0x0000000000007941 */ /* 0x000fea0003800000 */
.L_x_1742:
        /* <DEDUP_REMOVED lines=16> */
.L_x_1734:
        /* <DEDUP_REMOVED lines=47> */
.L_x_1744:
        /* <DEDUP_REMOVED lines=20> */
.L_x_1746:
[----:B------:R-:W-:Y:S05]  /*3940*/  BSYNC B0 ;  /* 0x0000000000007941 */ /* 0x000fea0003800000 */
.L_x_1745:
        /* <DEDUP_REMOVED lines=25> */
.L_x_1747:
        /* <DEDUP_REMOVED lines=20> */
.L_x_1749:
[----:B------:R-:W-:Y:S05]  /*3c20*/  BSYNC B0 ;  /* 0x0000000000007941 */ /* 0x000fea0003800000 */
.L_x_1748:
        /* <DEDUP_REMOVED lines=31> */
.L_x_1750:
        /* <DEDUP_REMOVED lines=20> */
.L_x_1752:
[----:B------:R-:W-:Y:S05]  /*3f60*/  BSYNC B0 ;  /* 0x0000000000007941 */ /* 0x000fea0003800000 */
.L_x_1751:
        /* <DEDUP_REMOVED lines=25> */
.L_x_1753:
        /* <DEDUP_REMOVED lines=19> */
.L_x_1755:
[----:B------:R-:W-:Y:S05]  /*4230*/  BSYNC B0 ;  /* 0x0000000000007941 */ /* 0x000fea0003800000 */
.L_x_1754:
[----:B------:R-:W-:Y:S01]  /*4240*/  ULDC UR8, c[0x0][0x10] ;  /* 0x0000040000087ab9 */ /* 0x000fe20000000800 */
[----:B------:R-:W-:Y:S02]  /*4250*/  UIADD3 UR4, UR4, 0x1, URZ ;  /* 0x0000000104047890 */ /* 0x000fe4000fffe03f */
[----:B------:R-:W-:-:S04]  /*4260*/  UIADD3 UR6, UR8, UR6, URZ ;  /* 0x0000000608067290 */ /* 0x000fc8000fffe03f */
[----:B------:R-:W-:-:S06]  /*4270*/  UISETP.GE.AND UP0, UPT, UR6, UR5, UPT ;  /* 0x000000050600728c */ /* 0x000fcc000bf06270 */
[----:B------:R-:W-:-:S13]  /*4280*/  PLOP3.LUT P0, PT, PT, PT, UP0, 0x80, 0x0 ;  /* 0x000000000000781c */ /* 0x000fda0003f0f008 */
[----:B------:R-:W-:Y:S05]  /*4290*/  @!P0 BRA `(.L_x_1756) ;  /* 0xffffffc000148947 */ /* 0x000fea000383ffff */
.L_x_1721:
        /* <DEDUP_REMOVED lines=19> */
.L_x_1758:
[----:B------:R-:W-:Y:S05]  /*43d0*/  BSYNC B0 ;  /* 0x0000000000007941 */ /* 0x000fea0003800000 */
.L_x_1757:
        /* <DEDUP_REMOVED lines=11> */
.L_x_1760:
[----:B------:R-:W2:Y:S04]  /*4490*/  LDG.E.STRONG.GPU R5, desc[UR14][R2.64] ;  /* 0x0000000e02057981 */ /* 0x000ea8000c1ef900 */
[----:B--2---:R-:W-:Y:S01]  /*44a0*/  CCTL.IVALL ;  /* 0x00000000ff00798f */ /* 0x004fe20002000000 */
[----:B------:R-:W-:Y:S05]  /*44b0*/  YIELD ;  /* 0x0000000000007946 */ /* 0x000fea0003800000 */
[----:B------:R-:W-:-:S13]  /*44c0*/  ISETP.NE.AND P0, PT, R5, R0, PT ;  /* 0x000000000500720c */ /* 0x000fda0003f05270 */
[----:B------:R-:W-:Y:S05]  /*44d0*/  @P0 BRA `(.L_x_1760) ;  /* 0xfffffffc00ec0947 */ /* 0x000fea000383ffff */
.L_x_1759:
        /* <DEDUP_REMOVED lines=24> */
.L_x_1761:
        /* <DEDUP_REMOVED lines=25> */
.L_x_1762:
        /* <DEDUP_REMOVED lines=9> */
.L_x_5134:


//--------------------- .text._Z35group_norm_nhwc_bwd_one_pass_kernelI11Fp16IOFp16WLi128ELi70ELi560EEv26Group_norm_nhwc_bwd_params --------------------------
	.section	.text._Z35group_norm_nhwc_bwd_one_pass_kernelI11Fp16IOFp16WLi128ELi70ELi560EEv26Group_norm_nhwc_bwd_params,"ax",@progbits
	.align	128
        .global         _Z35group_norm_nhwc_bwd_one_pass_kernelI11Fp16IOFp16WLi128ELi70ELi560EEv26Group_norm_nhwc_bwd_params
        .type           _Z35group_norm_nhwc_bwd_one_pass_kernelI11Fp16IOFp16WLi128ELi70ELi560EEv26Group_norm_nhwc_bwd_params,@function
        .size           _Z35group_norm_nhwc_bwd_one_pass_kernelI11Fp16IOFp16WLi128ELi70ELi560EEv26Group_norm_nhwc_bwd_params,(.L_x_5135 - _Z35group_norm_nhwc_bwd_one_pass_kernelI11Fp16IOFp16WLi128ELi70ELi560EEv26Group_norm_nhwc_bwd_params)
        .other          _Z35group_norm_nhwc_bwd_one_pass_kernelI11Fp16IOFp16WLi128ELi70ELi560EEv26Group_norm_nhwc_bwd_params,@"STO_CUDA_ENTRY STV_DEFAULT"
_Z35group_norm_nhwc_bwd_one_pass_kernelI11Fp16IOFp16WLi128ELi70ELi560EEv26Group_norm_nhwc_bwd_params:
.text._Z35group_norm_nhwc_bwd_one_pass_kernelI11Fp16IOFp16WLi128ELi70ELi560EEv26Group_norm_nhwc_bwd_params:
        /* <DEDUP_REMOVED lines=50> */
.L_x_1814:
        /* <DEDUP_REMOVED lines=253> */
[----:B--2---:R-:W-:-:S02]  /*12f0*/  @P0 HADD2.F32 R4, -RZ, R16.H0_H0 ;  /* 0x20000010ff040230 */ /* 0x004fc40000004100 */
[----:B---3--:R-:W-:Y:S02]  /*1300*/  @P0 HADD2.F32 R5, -RZ, R15.H0_H0 ;  /* 0x2000000fff050230 */ /* 0x008fe40000004100 */
[----:B----4-:R-:W-:Y:S02]  /*1310*/  HADD2.F32 R3, -RZ, R3.H0_H0 ;  /* 0x20000003ff037230 */ /* 0x010fe40000004100 */
[----:B------:R-:W-:-:S07]  /*1320*/  HADD2.F32 R6, -RZ, R14.H0_H0 ;  /* 0x2000000eff067230 */ /* 0x000fce0000004100 */
.L_x_1765:
[----:B------:R-:W-:Y:S05]  /*1330*/  BSYNC B0 ;  /* 0x0000000000007941 */ /* 0x000fea0003800000 */
.L_x_1764:
        /* <DEDUP_REMOVED lines=34> */
.L_x_1766:
        /* <DEDUP_REMOVED lines=26> */
.L_x_1767:
        /* <DEDUP_REMOVED lines=42> */
.L_x_1768:
        /* <DEDUP_REMOVED lines=37> */
.L_x_1769:
        /* <DEDUP_REMOVED lines=37> */
.L_x_1770:
        /* <DEDUP_REMOVED lines=37> */
.L_x_1771:
        /* <DEDUP_REMOVED lines=37> */
.L_x_1772:
        /* <DEDUP_REMOVED lines=35> */
.L_x_1773:
        /* <DEDUP_REMOVED lines=105> */
.L_x_1775:
[----:B------:R-:W-:Y:S05]  /*2ba0*/  BSYNC B0 ;  /* 0x0000000000007941 */ /* 0x000fea0003800000 */
.L_x_1774:
        /* <DEDUP_REMOVED lines=78> */
.L_x_1777:
[----:B------:R-:W-:Y:S05]  /*3090*/  BSYNC B0 ;  /* 0x0000000000007941 */ /* 0x000fea0003800000 */
.L_x_1776:
        /* <DEDUP_REMOVED lines=20> */
.L_x_1779:
[----:B------:R-:W-:Y:S05]  /*31e0*/  BSYNC B0 ;  /* 0x0000000000007941 */ /* 0x000fea0003800000 */
.L_x_1778:
        /* <DEDUP_REMOVED lines=34> */
.L_x_1782:
[----:B------:R-:W2:Y:S04]  /*3410*/  LDG.E.STRONG.GPU R19, desc[UR14][R14.64] ;  /* 0x0000000e0e137981 */ /* 0x000ea8000c1ef900 */
[----:B--2---:R-:W-:Y:S01]  /*3420*/  CCTL.IVALL ;  /* 0x00000000ff00798f */ /* 0x004fe20002000000 */
[----:B------:R-:W-:Y:S05]  /*3430*/  YIELD ;  /* 0x0000000000007946 */ /* 0x000fea0003800000 */
[----:B------:R-:W-:-:S13]  /*3440*/  ISETP.NE.AND P0, PT, R19, R18, PT ;  /* 0x000000121300720c */ /* 0x000fda0003f05270 */
[----:B------:R-:W-:Y:S05]  /*3450*/  @P0 BRA `(.L_x_1782) ;  /* 0xfffffffc00ec0947 */ /* 0x000fea000383ffff */
.L_x_1781:
        /* <DEDUP_REMOVED lines=17> */
.L_x_1786:
        /* <DEDUP_REMOVED lines=115> */
.L_x_1785:
        /* <DEDUP_REMOVED lines=61> */
.L_x_1787:
[----:B------:R-:W-:-:S13]  /*4070*/  ISETP.NE.OR P0, PT, R15, RZ, P0 ;  /* 0x000000ff0f00720c */ /* 0x000fda0000705670 */
[----:B------:R-:W-:Y:S05]  /*4080*/  @!P0 BRA `(.L_x_1783) ;  /* 0x00000000007c8947 */ /* 0x000fea0003800000 */
.L_x_1784:
        /* <DEDUP_REMOVED lines=31> */
.L_x_1783:
        /* <DEDUP_REMOVED lines=11> */
.L_x_1789:
[----:B------:R-:W-:Y:S05]  /*4330*/  BSYNC B0 ;  /* 0x0000000000007941 */ /* 0x000fea0003800000 */
.L_x_1788:
        /* <DEDUP_REMOVED lines=16> */
.L_x_1780:
        /* <DEDUP_REMOVED lines=40> */
.L_x_1790:
        /* <DEDUP_REMOVED lines=21> */
.L_x_1792:
[----:B------:R-:W-:Y:S05]  /*4810*/  BSYNC B0 ;  /* 0x0000000000007941 */ /* 0x000fea0003800000 */
.L_x_1791:
        /* <DEDUP_REMOVED lines=29> */
.L_x_1793:
        /* <DEDUP_REMOVED lines=20> */
.L_x_1795:
[----:B------:R-:W-:Y:S05]  /*4b30*/  BSYNC B0 ;  /* 0x0000000000007941 */ /* 0x000fea0003800000 */
.L_x_1794:
        /* <DEDUP_REMOVED lines=37> */
.L_x_1796:
        /* <DEDUP_REMOVED lines=20> */
.L_x_1798:
[----:B------:R-:W-:Y:S05]  /*4ed0*/  BSYNC B0 ;  /* 0x0000000000007941 */ /* 0x000fea0003800000 */
.L_x_1797:
        /* <DEDUP_REMOVED lines=25> */
.L_x_1799:
        /* <DEDUP_REMOVED lines=20> */
.L_x_1801:
[----:B------:R-:W-:Y:S05]  /*51b0*/  BSYNC B0 ;  /* 0x0000000000007941 */ /* 0x000fea0003800000 */
.L_x_1800:
        /* <DEDUP_REMOVED lines=41> */
.L_x_1802:
        /* <DEDUP_REMOVED lines=20> */
.L_x_1804:
[----:B------:R-:W-:Y:S05]  /*5590*/  BSYNC B0 ;  /* 0x0000000000007941 */ /* 0x000fea0003800000 */
.L_x_1803:
        /* <DEDUP_REMOVED lines=25> */
.L_x_1805:
        /* <DEDUP_REMOVED lines=20> */
.L_x_1807:
[----:B------:R-:W-:Y:S05]  /*5870*/  BSYNC B0 ;  /* 0x0000000000007941 */ /* 0x000fea0003800000 */
.L_x_1806:
        /* <DEDUP_REMOVED lines=31> */
.L_x_1808:
        /* <DEDUP_REMOVED lines=20> */
.L_x_1810:
[----:B------:R-:W-:Y:S05]  /*5bb0*/  BSYNC B0 ;  /* 0x0000000000007941 */ /* 0x000fea0003800000 */
.L_x_1809:
        /* <DEDUP_REMOVED lines=25> */
.L_x_1811:
        /* <DEDUP_REMOVED lines=19> */
.L_x_1813:
[----:B------:R-:W-:Y:S05]  /*5e80*/  BSYNC B0 ;  /* 0x0000000000007941 */ /* 0x000fea0003800000 */
.L_x_1812:
[----:B------:R-:W-:Y:S01]  /*5e90*/  ULDC UR11, c[0x0][0x10] ;  /* 0x00000400000b7ab9 */ /* 0x000fe20000000800 */
[----:B------:R-:W-:Y:S02]  /*5ea0*/  UIADD3 UR4, UR4, 0x1, URZ ;  /* 0x0000000104047890 */ /* 0x000fe4000fffe03f */
[----:B------:R-:W-:-:S04]  /*5eb0*/  UIADD3 UR6, UR11, UR6, URZ ;  /* 0x000000060b067290 */ /* 0x000fc8000fffe03f */
[----:B------:R-:W-:-:S06]  /*5ec0*/  UISETP.GE.AND UP0, UPT, UR6, UR5, UPT ;  /* 0x000000050600728c */ /* 0x000fcc000bf06270 */
[----:B------:R-:W-:-:S13]  /*5ed0*/  PLOP3.LUT P0, PT, PT, PT, UP0, 0x80, 0x0 ;  /* 0x000000000000781c */ /* 0x000fda0003f0f008 */
[----:B------:R-:W-:Y:S05]  /*5ee0*/  @!P0 BRA `(.L_x_1814) ;  /* 0xffffffa4000c8947 */ /* 0x000fea000383ffff */
.L_x_1763:
        /* <DEDUP_REMOVED lines=19> */
.L_x_1816:
[----:B------:R-:W-:Y:S05]  /*6020*/  BSYNC B0 ;  /* 0x0000000000007941 */ /* 0x000fea0003800000 */
.L_x_1815:
        /* <DEDUP_REMOVED lines=11> */
.L_x_1818:
[----:B------:R-:W2:Y:S04]  /*60e0*/  LDG.E.STRONG.GPU R5, desc[UR14][R2.64] ;  /* 0x0000000e02057981 */ /* 0x000ea8000c1ef900 */
[----:B--2---:R-:W-:Y:S01]  /*60f0*/  CCTL.IVALL ;  /* 0x00000000ff00798f */ /* 0x004fe20002000000 */
[----:B------:R-:W-:Y:S05]  /*6100*/  YIELD ;  /* 0x0000000000007946 */ /* 0x000fea0003800000 */
[----:B------:R-:W-:-:S13]  /*6110*/  ISETP.NE.AND P0, PT, R5, R4, PT ;  /* 0x000000040500720c */ /* 0x000fda0003f05270 */
[----:B------:R-:W-:Y:S05]  /*6120*/  @P0 BRA `(.L_x_1818) ;  /* 0xfffffffc00ec0947 */ /* 0x000fea000383ffff */
.L_x_1817:
        /* <DEDUP_REMOVED lines=25> */
.L_x_1819:
        /* <DEDUP_REMOVED lines=25> */
.L_x_1820:
        /* <DEDUP_REMOVED lines=11> */
.L_x_5135:


//--------------------- .text._Z35group_norm_nhwc_bwd_one_pass_kernelI11Fp16IOFp16WLi256ELi70ELi560EEv26Group_norm_nhwc_bwd_params --------------------------
	.section	.text._Z35group_norm_nhwc_bwd_one_pass_kernelI11Fp16IOFp16WLi256ELi70ELi560EEv26Group_norm_nhwc_bwd_params,"ax",@progbits
	.align	128
        .global         _Z35group_norm_nhwc_bwd_one_pass_kernelI11Fp16IOFp16WLi256ELi70ELi560EEv26Group_norm_nhwc_bwd_params
        .type           _Z35group_norm_nhwc_bwd_one_pass_kernelI11Fp16IOFp16WLi256ELi70ELi560EEv26Group_norm_nhwc_bwd_params,@function
        .size           _Z35group_norm_nhwc_bwd_one_pass_kernelI11Fp16IOFp16WLi256ELi70ELi560EEv26Group_norm_nhwc_bwd_params,(.L_x_5136 - _Z35group_norm_nhwc_bwd_one_pass_kernelI11Fp16IOFp16WLi256ELi70ELi560EEv26Group_norm_nhwc_bwd_params)
        .other          _Z35group_norm_nhwc_bwd_one_pass_kernelI11Fp16IOFp16WLi256ELi70ELi560EEv26Group_norm_nhwc_bwd_params,@"STO_CUDA_ENTRY STV_DEFAULT"
_Z35group_norm_nhwc_bwd_one_pass_kernelI11Fp16IOFp16WLi256ELi70ELi560EEv26Group_norm_nhwc_bwd_params:
.text._Z35group_norm_nhwc_bwd_one_pass_kernelI11Fp16IOFp16WLi256ELi70ELi560EEv26Group_norm_nhwc_bwd_params:
        /* <DEDUP_REMOVED lines=59> */
.L_x_1904:
        /* <DEDUP_REMOVED lines=432> */
.L_x_1823:
[----:B------:R-:W-:Y:S05]  /*1eb0*/  BSYNC B0 ;  /* 0x0000000000007941 */ /* 0x000fea0003800000 */
.L_x_1822:
        /* <DEDUP_REMOVED lines=34> */
.L_x_1824:
        /* <DEDUP_REMOVED lines=26> */
.L_x_1825:
        /* <DEDUP_REMOVED lines=41> */
.L_x_1826:
        /* <DEDUP_REMOVED lines=37> */
.L_x_1827:
        /* <DEDUP_REMOVED lines=37> */
.L_x_1828:
        /* <DEDUP_REMOVED lines=37> */
.L_x_1829:
        /* <DEDUP_REMOVED lines=37> */
.L_x_1830:
        /* <DEDUP_REMOVED lines=37> */
.L_x_1831:
        /* <DEDUP_REMOVED lines=37> */
.L_x_1832:
        /* <DEDUP_REMOVED lines=37> */
.L_x_1833:
        /* <DEDUP_REMOVED lines=36> */
.L_x_1834:
        /* <DEDUP_REMOVED lines=37> */
.L_x_1835:
        /* <DEDUP_REMOVED lines=32> */
.L_x_1836:
        /* <DEDUP_REMOVED lines=38> */
.L_x_1837:
        /* <DEDUP_REMOVED lines=36> */
.L_x_1838:
        /* <DEDUP_REMOVED lines=33> */
.L_x_1839:
        /* <DEDUP_REMOVED lines=115> */
.L_x_1841:
[----:B------:R-:W-:Y:S05]  /*49b0*/  BSYNC B0 ;  /* 0x0000000000007941 */ /* 0x000fea0003800000 */
.L_x_1840:
        /* <DEDUP_REMOVED lines=78> */
.L_x_1843:
[----:B------:R-:W-:Y:S05]  /*4ea0*/  BSYNC B0 ;  /* 0x0000000000007941 */ /* 0x000fea0003800000 */
.L_x_1842:
        /* <DEDUP_REMOVED lines=20> */
.L_x_1845:
[----:B------:R-:W-:Y:S05]  /*4ff0*/  BSYNC B0 ;  /* 0x0000000000007941 */ /* 0x000fea0003800000 */
.L_x_1844:
        /* <DEDUP_REMOVED lines=34> */
.L_x_1848:
[----:B------:R-:W2:Y:S04]  /*5220*/  LDG.E.STRONG.GPU R22, desc[UR14][R20.64] ;  /* 0x0000000e14167981 */ /* 0x000ea8000c1ef900 */
[----:B--2---:R-:W-:Y:S01]  /*5230*/  CCTL.IVALL ;  /* 0x00000000ff00798f */ /* 0x004fe20002000000 */
[----:B------:R-:W-:Y:S05]  /*5240*/  YIELD ;  /* 0x0000000000007946 */ /* 0x000fea0003800000 */
[----:B------:R-:W-:-:S13]  /*5250*/  ISETP.NE.AND P0, PT, R22, R25, PT ;  /* 0x000000191600720c */ /* 0x000fda0003f05270 */
[----:B------:R-:W-:Y:S05]  /*5260*/  @P0 BRA `(.L_x_1848) ;  /* 0xfffffffc00ec0947 */ /* 0x000fea000383ffff */
.L_x_1847:
        /* <DEDUP_REMOVED lines=17> */
.L_x_1852:
        /* <DEDUP_REMOVED lines=115> */
.L_x_1851:
        /* <DEDUP_REMOVED lines=61> */
.L_x_1853:
[----:B------:R-:W-:-:S13]  /*5e80*/  ISETP.NE.OR P0, PT, R31, RZ, P0 ;  /* 0x000000ff1f00720c */ /* 0x000fda0000705670 */
[----:B------:R-:W-:Y:S05]  /*5e90*/  @!P0 BRA `(.L_x_1849) ;  /* 0x00000000007c8947 */ /* 0x000fea0003800000 */
.L_x_1850:
        /* <DEDUP_REMOVED lines=31> */
.L_x_1849:
        /* <DEDUP_REMOVED lines=11> */
.L_x_1855:
[----:B------:R-:W-:Y:S05]  /*6140*/  BSYNC B0 ;  /* 0x0000000000007941 */ /* 0x000fea0003800000 */
.L_x_1854:
        /* <DEDUP_REMOVED lines=16> */
.L_x_1846:
        /* <DEDUP_REMOVED lines=42> */
.L_x_1856:
        /* <DEDUP_REMOVED lines=20> */
.L_x_1858:
[----:B------:R-:W-:Y:S05]  /*6630*/  BSYNC B0 ;  /* 0x0000000000007941 */ /* 0x000fea0003800000 */
.L_x_1857:
        /* <DEDUP_REMOVED lines=29> */
.L_x_1859:
        /* <DEDUP_REMOVED lines=20> */
.L_x_1861:
[----:B------:R-:W-:Y:S05]  /*6950*/  BSYNC B0 ;  /* 0x0000000000007941 */ /* 0x000fea0003800000 */
.L_x_1860:
        /* <DEDUP_REMOVED lines=33> */
.L_x_1862:
        /* <DEDUP_REMOVED lines=20> */
.L_x_1864:
[----:B------:R-:W-:Y:S05]  /*6cb0*/  BSYNC B0 ;  /* 0x0000000000007941 */ /* 0x000fea0003800000 */
.L_x_1863:
        /* <DEDUP_REMOVED lines=29> */
.L_x_1865:
        /* <DEDUP_REMOVED lines=20> */
.L_x_1867:
[----:B------:R-:W-:Y:S05]  /*6fd0*/  BSYNC B0 ;  /* 0x0000000000007941 */ /* 0x000fea0003800000 */
.L_x_1866:
        /* <DEDUP_REMOVED lines=33> */
.L_x_1868:
        /* <DEDUP_REMOVED lines=20> */
.L_x_1870:
[----:B------:R-:W-:Y:S05]  /*7330*/  BSYNC B0 ;  /* 0x0000000000007941 */ /* 0x000fea0003800000 */
.L_x_1869:
        /* <DEDUP_REMOVED lines=29> */
.L_x_1871:
        /* <DEDUP_REMOVED lines=20> */
.L_x_1873:
[----:B------:R-:W-:Y:S05]  /*7650*/  BSYNC B0 ;  /* 0x0000000000007941 */ /* 0x000fea0003800000 */
.L_x_1872:
        /* <DEDUP_REMOVED lines=33> */
.L_x_1874:
        /* <DEDUP_REMOVED lines=20> */
.L_x_1876:
[----:B------:R-:W-:Y:S05]  /*79b0*/  BSYNC B0 ;  /* 0x0000000000007941 */ /* 0x000fea0003800000 */
.L_x_1875:
        /* <DEDUP_REMOVED lines=29> */
.L_x_1877:
        /* <DEDUP_REMOVED lines=20> */
.L_x_1879:
[----:B------:R-:W-:Y:S05]  /*7cd0*/  BSYNC B0 ;  /* 0x0000000000007941 */ /* 0x000fea0003800000 */
.L_x_1878:
        /* <DEDUP_REMOVED lines=33> */
.L_x_1880:
        /* <DEDUP_REMOVED lines=20> */
.L_x_1882:
[----:B------:R-:W-:Y:S05]  /*8030*/  BSYNC B0 ;  /* 0x0000000000007941 */ /* 0x000fea0003800000 */
.L_x_1881:
        /* <DEDUP_REMOVED lines=29> */
.L_x_1883:
        /* <DEDUP_REMOVED lines=20> */
.L_x_1885:
[----:B------:R-:W-:Y:S05]  /*8350*/  BSYNC B0 ;  /* 0x0000000000007941 */ /* 0x000fea0003800000 */
.L_x_1884:
        /* <DEDUP_REMOVED lines=35> */
.L_x_1886:
        /* <DEDUP_REMOVED lines=20> */
.L_x_1888:
[----:B------:R-:W-:Y:S05]  /*86d0*/  BSYNC B0 ;  /* 0x0000000000007941 */ /* 0x000fea0003800000 */
.L_x_1887:
        /* <DEDUP_REMOVED lines=25> */
.L_x_1889:
        /* <DEDUP_REMOVED lines=20> */
.L_x_1891:
[----:B------:R-:W-:Y:S05]  /*89b0*/  BSYNC B0 ;  /* 0x0000000000007941 */ /* 0x000fea0003800000 */
.L_x_1890:
        /* <DEDUP_REMOVED lines=37> */
.L_x_1892:
        /* <DEDUP_REMOVED lines=20> */
.L_x_1894:
[----:B------:R-:W-:Y:S05]  /*8d50*/  BSYNC B0 ;  /* 0x0000000000007941 */ /* 0x000fea0003800000 */
.L_x_1893:
        /* <DEDUP_REMOVED lines=25> */
.L_x_1895:
        /* <DEDUP_REMOVED lines=20> */
.L_x_1897:
[----:B------:R-:W-:Y:S05]  /*9030*/  BSYNC B0 ;  /* 0x0000000000007941 */ /* 0x000fea0003800000 */
.L_x_1896:
        /* <DEDUP_REMOVED lines=31> */
.L_x_1898:
        /* <DEDUP_REMOVED lines=20> */
.L_x_1900:
[----:B------:R-:W-:Y:S05]  /*9370*/  BSYNC B0 ;  /* 0x0000000000007941 */ /* 0x000fea0003800000 */
.L_x_1899:
        /* <DEDUP_REMOVED lines=25> */
.L_x_1901:
        /* <DEDUP_REMOVED lines=19> */
.L_x_1903:
[----:B------:R-:W-:Y:S05]  /*9640*/  BSYNC B0 ;  /* 0x0000000000007941 */ /* 0x000fea0003800000 */
.L_x_1902:
[----:B------:R-:W-:Y:S01]  /*9650*/  ULDC UR11, c[0x0][0x10] ;  /* 0x00000400000b7ab9 */ /* 0x000fe20000000800 */
[----:B------:R-:W-:Y:S02]  /*9660*/  UIADD3 UR4, UR4, 0x1, URZ ;  /* 0x0000000104047890 */ /* 0x000fe4000fffe03f */
[----:B------:R-:W-:-:S04]  /*9670*/  UIADD3 UR6, UR11, UR6, URZ ;  /* 0x000000060b067290 */ /* 0x000fc8000fffe03f */
[----:B------:R-:W-:-:S06]  /*9680*/  UISETP.GE.AND UP0, UPT, UR6, UR5, UPT ;  /* 0x000000050600728c */ /* 0x000fcc000bf06270 */
[----:B------:R-:W-:-:S13]  /*9690*/  PLOP3.LUT P0, PT, PT, PT, UP0, 0x80, 0x0 ;  /* 0x000000000000781c */ /* 0x000fda0003f0f008 */
[----:B------:R-:W-:Y:S05]  /*96a0*/  @!P0 BRA `(.L_x_1904) ;  /* 0xffffff6c00408947 */ /* 0x000fea000383ffff */
.L_x_1821:
        /* <DEDUP_REMOVED lines=19> */
.L_x_1906:
[----:B------:R-:W-:Y:S05]  /*97e0*/  BSYNC B0 ;  /* 0x0000000000007941 */ /* 0x000fea0003800000 */
.L_x_1905:
        /* <DEDUP_REMOVED lines=11> */
.L_x_1908:
[----:B------:R-:W2:Y:S04]  /*98a0*/  LDG.E.STRONG.GPU R5, desc[UR14][R2.64] ;  /* 0x0000000e02057981 */ /* 0x000ea8000c1ef900 */
[----:B--2---:R-:W-:Y:S01]  /*98b0*/  CCTL.IVALL ;  /* 0x00000000ff00798f */ /* 0x004fe20002000000 */
[----:B------:R-:W-:Y:S05]  /*98c0*/  YIELD ;  /* 0x0000000000007946 */ /* 0x000fea0003800000 */
[----:B------:R-:W-:-:S13]  /*98d0*/  ISETP.NE.AND P0, PT, R5, R0, PT ;  /* 0x000000000500720c */ /* 0x000fda0003f05270 */
[----:B------:R-:W-:Y:S05]  /*98e0*/  @P0 BRA `(.L_x_1908) ;  /* 0xfffffffc00ec0947 */ /* 0x000fea000383ffff */
.L_x_1907:
        /* <DEDUP_REMOVED lines=24> */
.L_x_1909:
        /* <DEDUP_REMOVED lines=25> */
.L_x_1910:
        /* <DEDUP_REMOVED lines=16> */
.L_x_5136:


//--------------------- .text._Z35group_norm_nhwc_bwd_one_pass_kernelI11Fp16IOFp16WLi512ELi70ELi560EEv26Group_norm_nhwc_bwd_params --------------------------
	.section	.text._Z35group_norm_nhwc_bwd_one_pass_kernelI11Fp16IOFp16WLi512ELi70ELi560EEv26Group_norm_nhwc_bwd_params,"ax",@progbits
	.align	128
        .global         _Z35group_norm_nhwc_bwd_one_pass_kernelI11Fp16IOFp16WLi512ELi70ELi560EEv26Group_norm_nhwc_bwd_params
        .type           _Z35group_norm_nhwc_bwd_one_pass_kernelI11Fp16IOFp16WLi512ELi70ELi560EEv26Group_norm_nhwc_bwd_params,@function
        .size           _Z35group_norm_nhwc_bwd_one_pass_kernelI11Fp16IOFp16WLi512ELi70ELi560EEv26Group_norm_nhwc_bwd_params,(.L_x_5137 - _Z35group_norm_nhwc_bwd_one_pass_kernelI11Fp16IOFp16WLi512ELi70ELi560EEv26Group_norm_nhwc_bwd_params)
        .other          _Z35group_norm_nhwc_bwd_one_pass_kernelI11Fp16IOFp16WLi512ELi70ELi560EEv26Group_norm_nhwc_bwd_params,@"STO_CUDA_ENTRY STV_DEFAULT"
_Z35group_norm_nhwc_bwd_one_pass_kernelI11Fp16IOFp16WLi512ELi70ELi560EEv26Group_norm_nhwc_bwd_params:
.text._Z35group_norm_nhwc_bwd_one_pass_kernelI11Fp16IOFp16WLi512ELi70ELi560EEv26Group_norm_nhwc_bwd_params:
        /* <DEDUP_REMOVED lines=59> */
.L_x_2058:
        /* <DEDUP_REMOVED lines=830> */
.L_x_1913:
[----:B------:R-:W-:Y:S05]  /*3790*/  BSYNC B0 ;  /* 0x0000000000007941 */ /* 0x000fea0003800000 */
.L_x_1912:
        /* <DEDUP_REMOVED lines=25> */
.L_x_1914:
        /* <DEDUP_REMOVED lines=34> */
.L_x_1915:
        /* <DEDUP_REMOVED lines=40> */
.L_x_1916:
        /* <DEDUP_REMOVED lines=37> */
.L_x_1917:
        /* <DEDUP_REMOVED lines=37> */
.L_x_1918:
        /* <DEDUP_REMOVED lines=37> */
.L_x_1919:
        /* <DEDUP_REMOVED lines=37> */
.L_x_1920:
        /* <DEDUP_REMOVED lines=37> */
.L_x_1921:
        /* <DEDUP_REMOVED lines=37> */
.L_x_1922:
        /* <DEDUP_REMOVED lines=37> */
.L_x_1923:
        /* <DEDUP_REMOVED lines=37> */
.L_x_1924:
        /* <DEDUP_REMOVED lines=37> */
.L_x_1925:
        /* <DEDUP_REMOVED lines=37> */
.L_x_1926:
        /* <DEDUP_REMOVED lines=37> */
.L_x_1927:
        /* <DEDUP_REMOVED lines=37> */
.L_x_1928:
        /* <DEDUP_REMOVED lines=37> */
.L_x_1929:
        /* <DEDUP_REMOVED lines=37> */
.L_x_1930:
        /* <DEDUP_REMOVED lines=37> */
.L_x_1931:
        /* <DEDUP_REMOVED lines=37> */
.L_x_1932:
        /* <DEDUP_REMOVED lines=37> */
.L_x_1933:
        /* <DEDUP_REMOVED lines=37> */
.L_x_1934:
        /* <DEDUP_REMOVED lines=37> */
.L_x_1935:
        /* <DEDUP_REMOVED lines=37> */
.L_x_1936:
        /* <DEDUP_REMOVED lines=37> */
.L_x_1937:
        /* <DEDUP_REMOVED lines=37> */
.L_x_1938:
        /* <DEDUP_REMOVED lines=37> */
.L_x_1939:
        /* <DEDUP_REMOVED lines=37> */
.L_x_1940:
        /* <DEDUP_REMOVED lines=37> */
.L_x_1941:
        /* <DEDUP_REMOVED lines=37> */
.L_x_1942:
        /* <DEDUP_REMOVED lines=37> */
.L_x_1943:
        /* <DEDUP_REMOVED lines=35> */
.L_x_1944:
        /* <DEDUP_REMOVED lines=33> */
.L_x_1945:
        /* <DEDUP_REMOVED lines=118> */
.L_x_1947:
[----:B------:R-:W-:Y:S05]  /*87e0*/  BSYNC B0 ;  /* 0x0000000000007941 */ /* 0x000fea0003800000 */
.L_x_1946:
        /* <DEDUP_REMOVED lines=78> */
.L_x_1949:
[----:B------:R-:W-:Y:S05]  /*8cd0*/  BSYNC B0 ;  /* 0x0000000000007941 */ /* 0x000fea0003800000 */
.L_x_1948:
        /* <DEDUP_REMOVED lines=20> */
.L_x_1951:
[----:B------:R-:W-:Y:S05]  /*8e20*/  BSYNC B0 ;  /* 0x0000000000007941 */ /* 0x000fea0003800000 */
.L_x_1950:
        /* <DEDUP_REMOVED lines=40> */
.L_x_1954:
[----:B------:R-:W-:Y:S02]  /*90b0*/  MOV R24, UR18 ;  /* 0x0000001200187c02 */ /* 0x000fe40008000f00 */
[----:B------:R-:W-:-:S05]  /*90c0*/  MOV R25, UR19 ;  /* 0x0000001300197c02 */ /* 0x000fca0008000f00 */
[----:B------:R-:W2:Y:S04]  /*90d0*/  LDG.E.STRONG.GPU R24, desc[UR22][R24.64] ;  /* 0x0000001618187981 */ /* 0x000ea8000c1ef900 */
[----:B--2---:R-:W-:Y:S01]  /*90e0*/  CCTL.IVALL ;  /* 0x00000000ff00798f */ /* 0x004fe20002000000 */
[----:B------:R-:W-:Y:S05]  /*90f0*/  YIELD ;  /* 0x0000000000007946 */ /* 0x000fea0003800000 */
[----:B------:R-:W-:-:S13]  /*9100*/  ISETP.NE.AND P0, PT, R24, R18, PT ;  /* 0x000000121800720c */ /* 0x000fda0003f05270 */
[----:B------:R-:W-:Y:S05]  /*9110*/  @P0 BRA `(.L_x_1954) ;  /* 0xfffffffc00e40947 */ /* 0x000fea000383ffff */
.L_x_1953:
        /* <DEDUP_REMOVED lines=19> */
.L_x_1958:
        /* <DEDUP_REMOVED lines=165> */
.L_x_1957:
        /* <DEDUP_REMOVED lines=87> */
.L_x_1959:
[----:B------:R-:W-:-:S13]  /*a210*/  ISETP.NE.OR P0, PT, RZ, UR16, P0 ;  /* 0x00000010ff007c0c */ /* 0x000fda0008705670 */
[----:B------:R-:W-:Y:S05]  /*a220*/  @!P0 BRA `(.L_x_1955) ;  /* 0x0000000000b08947 */ /* 0x000fea0003800000 */
.L_x_1956:
        /* <DEDUP_REMOVED lines=44> */
.L_x_1955:
        /* <DEDUP_REMOVED lines=14> */
.L_x_1961:
[----:B------:R-:W-:Y:S05]  /*a5d0*/  BSYNC B0 ;  /* 0x0000000000007941 */ /* 0x000fea0003800000 */
.L_x_1960:
        /* <DEDUP_REMOVED lines=25> */
.L_x_1952:
        /* <DEDUP_REMOVED lines=38> */
.L_x_1962:
        /* <DEDUP_REMOVED lines=23> */
.L_x_1964:
[----:B------:R-:W-:Y:S05]  /*ab40*/  BSYNC B0 ;  /* 0x0000000000007941 */ /* 0x000fea0003800000 */
.L_x_1963:
        /* <DEDUP_REMOVED lines=34> */
.L_x_1965:
        /* <DEDUP_REMOVED lines=22> */
.L_x_1967:
[----:B------:R-:W-:Y:S05]  /*aed0*/  BSYNC B0 ;  /* 0x0000000000007941 */ /* 0x000fea0003800000 */
.L_x_1966:
        /* <DEDUP_REMOVED lines=33> */
.L_x_1968:
        /* <DEDUP_REMOVED lines=22> */
.L_x_1970:
[----:B------:R-:W-:Y:S05]  /*b250*/  BSYNC B0 ;  /* 0x0000000000007941 */ /* 0x000fea0003800000 */
.L_x_1969:
        /* <DEDUP_REMOVED lines=33> */
.L_x_1971:
        /* <DEDUP_REMOVED lines=22> */
.L_x_1973:
[----:B------:R-:W-:Y:S05]  /*b5d0*/  BSYNC B0 ;  /* 0x0000000000007941 */ /* 0x000fea0003800000 */
.L_x_1972:
        /* <DEDUP_REMOVED lines=33> */
.L_x_1974:
        /* <DEDUP_REMOVED lines=22> */
.L_x_1976:
[----:B------:R-:W-:Y:S05]  /*b950*/  BSYNC B0 ;  /* 0x0000000000007941 */ /* 0x000fea0003800000 */
.L_x_1975:
        /* <DEDUP_REMOVED lines=48> */
.L_x_1977:
        /* <DEDUP_REMOVED lines=22> */
.L_x_1979:
[----:B------:R-:W-:Y:S05]  /*bdc0*/  BSYNC B0 ;  /* 0x0000000000007941 */ /* 0x000fea0003800000 */
.L_x_1978:
        /* <DEDUP_REMOVED lines=25> */
.L_x_1980:
        /* <DEDUP_REMOVED lines=22> */
.L_x_1982:
[----:B------:R-:W-:Y:S05]  /*c0c0*/  BSYNC B0 ;  /* 0x0000000000007941 */ /* 0x000fea0003800000 */
.L_x_1981:
        /* <DEDUP_REMOVED lines=32> */
.L_x_1983:
        /* <DEDUP_REMOVED lines=22> */
.L_x_1985:
[----:B------:R-:W-:Y:S05]  /*c430*/  BSYNC B0 ;  /* 0x0000000000007941 */ /* 0x000fea0003800000 */
.L_x_1984:
        /* <DEDUP_REMOVED lines=29> */
.L_x_1986:
        /* <DEDUP_REMOVED lines=22> */
.L_x_1988:
[----:B------:R-:W-:Y:S05]  /*c770*/  BSYNC B0 ;  /* 0x0000000000007941 */ /* 0x000fea0003800000 */
.L_x_1987:
        /* <DEDUP_REMOVED lines=46> */
.L_x_1989:
        /* <DEDUP_REMOVED lines=22> */
.L_x_1991:
[----:B------:R-:W-:Y:S05]  /*cbc0*/  BSYNC B0 ;  /* 0x0000000000007941 */ /* 0x000fea0003800000 */
.L_x_1990:
        /* <DEDUP_REMOVED lines=25> */
.L_x_1992:
        /* <DEDUP_REMOVED lines=22> */
.L_x_1994:
[----:B------:R-:W-:Y:S05]  /*cec0*/  BSYNC B0 ;  /* 0x0000000000007941 */ /* 0x000fea0003800000 */
.L_x_1993:
        /* <DEDUP_REMOVED lines=32> */
.L_x_1995:
        /* <DEDUP_REMOVED lines=22> */
.L_x_1997:
[----:B------:R-:W-:Y:S05]  /*d230*/  BSYNC B0 ;  /* 0x0000000000007941 */ /* 0x000fea0003800000 */
.L_x_1996:
        /* <DEDUP_REMOVED lines=30> */
.L_x_1998:
        /* <DEDUP_REMOVED lines=22> */
.L_x_2000:
[----:B------:R-:W-:Y:S05]  /*d580*/  BSYNC B0 ;  /* 0x0000000000007941 */ /* 0x000fea0003800000 */
.L_x_1999:
        /* <DEDUP_REMOVED lines=34> */
.L_x_2001:
        /* <DEDUP_REMOVED lines=22> */
.L_x_2003:
[----:B------:R-:W-:Y:S05]  /*d910*/  BSYNC B0 ;  /* 0x0000000000007941 */ /* 0x000fea0003800000 */
.L_x_2002:
        /* <DEDUP_REMOVED lines=33> */
.L_x_2004:
        /* <DEDUP_REMOVED lines=22> */
.L_x_2006:
[----:B------:R-:W-:Y:S05]  /*dc90*/  BSYNC B0 ;  /* 0x0000000000007941 */ /* 0x000fea0003800000 */
.L_x_2005:
        /* <DEDUP_REMOVED lines=29> */
.L_x_2007:
        /* <DEDUP_REMOVED lines=22> */
.L_x_2009:
[----:B------:R-:W-:Y:S05]  /*dfd0*/  BSYNC B0 ;  /* 0x0000000000007941 */ /* 0x000fea0003800000 */
.L_x_2008:
        /* <DEDUP_REMOVED lines=41> */
.L_x_2010:
        /* <DEDUP_REMOVED lines=22> */
.L_x_2012:
[----:B------:R-:W-:Y:S05]  /*e3d0*/  BSYNC B0 ;  /* 0x0000000000007941 */ /* 0x000fea0003800000 */
.L_x_2011:
        /* <DEDUP_REMOVED lines=25> */
.L_x_2013:
        /* <DEDUP_REMOVED lines=22> */
.L_x_2015:
[----:B------:R-:W-:Y:S05]  /*e6d0*/  BSYNC B0 ;  /* 0x0000000000007941 */ /* 0x000fea0003800000 */
.L_x_2014:
        /* <DEDUP_REMOVED lines=34> */
.L_x_2016:
        /* <DEDUP_REMOVED lines=22> */
.L_x_2018:
[----:B------:R-:W-:Y:S05]  /*ea60*/  BSYNC B0 ;  /* 0x0000000000007941 */ /* 0x000fea0003800000 */
.L_x_2017:
        /* <DEDUP_REMOVED lines=29> */
.L_x_2019:
        /* <DEDUP_REMOVED lines=22> */
.L_x_2021:
[----:B------:R-:W-:Y:S05]  /*eda0*/  BSYNC B0 ;  /* 0x0000000000007941 */ /* 0x000fea0003800000 */
.L_x_2020:
        /* <DEDUP_REMOVED lines=45> */
.L_x_2022:
        /* <DEDUP_REMOVED lines=22> */
.L_x_2024:
[----:B------:R-:W-:Y:S05]  /*f1e0*/  BSYNC B0 ;  /* 0x0000000000007941 */ /* 0x000fea0003800000 */
.L_x_2023:
        /* <DEDUP_REMOVED lines=25> */
.L_x_2025:
        /* <DEDUP_REMOVED lines=22> */
.L_x_2027:
[----:B------:R-:W-:Y:S05]  /*f4e0*/  BSYNC B0 ;  /* 0x0000000000007941 */ /* 0x000fea0003800000 */
.L_x_2026:
        /* <DEDUP_REMOVED lines=32> */
.L_x_2028:
        /* <DEDUP_REMOVED lines=22> */
.L_x_2030:
[----:B------:R-:W-:Y:S05]  /*f850*/  BSYNC B0 ;  /* 0x0000000000007941 */ /* 0x000fea0003800000 */
.L_x_2029:
        /* <DEDUP_REMOVED lines=29> */
.L_x_2031:
        /* <DEDUP_REMOVED lines=22> */
.L_x_2033:
[----:B------:R-:W-:Y:S05]  /*fb90*/  BSYNC B0 ;  /* 0x0000000000007941 */ /* 0x000fea0003800000 */
.L_x_2032:
        /* <DEDUP_REMOVED lines=46> */
.L_x_2034:
        /* <DEDUP_REMOVED lines=22> */
.L_x_2036:
[----:B------:R-:W-:Y:S05]  /*ffe0*/  BSYNC B0 ;  /* 0x0000000000007941 */ /* 0x000fea0003800000 */
.L_x_2035:
        /* <DEDUP_REMOVED lines=25> */
.L_x_2037:
        /* <DEDUP_REMOVED lines=22> */
.L_x_2039:
[----:B------:R-:W-:Y:S05]  /*102e0*/  BSYNC B0 ;  /* 0x0000000000007941 */ /* 0x000fea0003800000 */
.L_x_2038:
        /* <DEDUP_REMOVED lines=32> */
.L_x_2040:
        /* <DEDUP_REMOVED lines=22> */
.L_x_2042:
[----:B------:R-:W-:Y:S05]  /*10650*/  BSYNC B0 ;  /* 0x0000000000007941 */ /* 0x000fea0003800000 */
.L_x_2041:
        /* <DEDUP_REMOVED lines=29> */
.L_x_2043:
        /* <DEDUP_REMOVED lines=22> */
.L_x_2045:
[----:B------:R-:W-:Y:S05]  /*10990*/  BSYNC B0 ;  /* 0x0000000000007941 */ /* 0x000fea0003800000 */
.L_x_2044:
        /* <DEDUP_REMOVED lines=47> */
.L_x_2046:
        /* <DEDUP_REMOVED lines=22> */
.L_x_2048:
[----:B------:R-:W-:Y:S05]  /*10df0*/  BSYNC B0 ;  /* 0x0000000000007941 */ /* 0x000fea0003800000 */
.L_x_2047:
        /* <DEDUP_REMOVED lines=25> */
.L_x_2049:
        /* <DEDUP_REMOVED lines=22> */
.L_x_2051:
[----:B------:R-:W-:Y:S05]  /*110f0*/  BSYNC B0 ;  /* 0x0000000000007941 */ /* 0x000fea0003800000 */
.L_x_2050:
        /* <DEDUP_REMOVED lines=31> */
.L_x_2052:
        /* <DEDUP_REMOVED lines=22> */
.L_x_2054:
[----:B------:R-:W-:Y:S05]  /*11450*/  BSYNC B0 ;  /* 0x0000000000007941 */ /* 0x000fea0003800000 */
.L_x_2053:
        /* <DEDUP_REMOVED lines=25> */
.L_x_2055:
        /* <DEDUP_REMOVED lines=21> */
.L_x_2057:
[----:B------:R-:W-:Y:S05]  /*11740*/  BSYNC B0 ;  /* 0x0000000000007941 */ /* 0x000fea0003800000 */
.L_x_2056:
        /* <DEDUP_REMOVED lines=9> */
.L_x_1911:
        /* <DEDUP_REMOVED lines=19> */
.L_x_2060:
[----:B------:R-:W-:Y:S05]  /*11910*/  BSYNC B0 ;  /* 0x0000000000007941 */ /* 0x000fea0003800000 */
.L_x_2059:
        /* <DEDUP_REMOVED lines=11> */
.L_x_2062:
[----:B------:R-:W2:Y:S04]  /*119d0*/  LDG.E.STRONG.GPU R5, desc[UR22][R2.64] ;  /* 0x0000001602057981 */ /* 0x000ea8000c1ef900 */
[----:B--2---:R-:W-:Y:S01]  /*119e0*/  CCTL.IVALL ;  /* 0x00000000ff00798f */ /* 0x004fe20002000000 */
[----:B------:R-:W-:Y:S05]  /*119f0*/  YIELD ;  /* 0x0000000000007946 */ /* 0x000fea0003800000 */
[----:B------:R-:W-:-:S13]  /*11a00*/  ISETP.NE.AND P0, PT, R5, R4, PT ;  /* 0x000000040500720c */ /* 0x000fda0003f05270 */
[----:B------:R-:W-:Y:S05]  /*11a10*/  @P0 BRA `(.L_x_2062) ;  /* 0xfffffffc00ec0947 */ /* 0x000fea000383ffff */
.L_x_2061:
        /* <DEDUP_REMOVED lines=25> */
.L_x_2063:
        /* <DEDUP_REMOVED lines=17> */
[----:B---3--:R-:W-:Y:S01]  /*11cc0*/  F2FP.F16.F32.PACK_AB R19, R9, R2 ;  /* 0x000000020913723e */ /* 0x008fe200000000ff */
[----:B0-----:R-:W-:-:S04]  /*11cd0*/  IMAD.WIDE R2, R5, 0x2, R14 ;  /* 0x0000000205027825 */ /* 0x001fc800078e020e */
[----:B-1----:R-:W-:Y:S01]  /*11ce0*/  IMAD.WIDE R4, R5, 0x2, R16 ;  /* 0x0000000205047825 */ /* 0x002fe200078e0210 */
[----:B----4-:R-:W-:Y:S01]  /*11cf0*/  F2FP.F16.F32.PACK_AB R21, R13, R10 ;  /* 0x0000000a0d15723e */ /* 0x010fe200000000ff */
[----:B------:R2:W-:Y:S04]  /*11d00*/  STG.E desc[UR22][R2.64], R19 ;  /* 0x0000001302007986 */ /* 0x0005e8000c101916 */
[----:B------:R2:W-:Y:S01]  /*11d10*/  STG.E desc[UR22][R4.64], R21 ;  /* 0x0000001504007986 */ /* 0x0005e2000c101916 */
[----:B------:R-:W-:Y:S05]  /*11d20*/  @P0 BRA `(.L_x_2063) ;  /* 0xfffffffc00a00947 */ /* 0x000fea000383ffff */
[----:B------:R-:W-:Y:S05]  /*11d30*/  EXIT ;  /* 0x000000000000794d */ /* 0x000fea0003800000 */
.L_x_2064:
        /* <DEDUP_REMOVED lines=12> */
.L_x_5137:


//--------------------- .text._Z35group_norm_nhwc_bwd_one_pass_kernelI11Fp32IOFp32WLi64ELi70ELi560EEv26Group_norm_nhwc_bwd_params --------------------------
	.section	.text._Z35group_norm_nhwc_bwd_one_pass_kernelI11Fp32IOFp32WLi64ELi70ELi560EEv26Group_norm_nhwc_bwd_params,"ax",@progbits
	.align	128
        .global         _Z35group_norm_nhwc_bwd_one_pass_kernelI11Fp32IOFp32WLi64ELi70ELi560EEv26Group_norm_nhwc_bwd_params
        .type           _Z35group_norm_nhwc_bwd_one_pass_kernelI11Fp32IOFp32WLi64ELi70ELi560EEv26Group_norm_nhwc_bwd_params,@function
        .size           _Z35group_norm_nhwc_bwd_one_pass_kernelI11Fp32IOFp32WLi64ELi70ELi560EEv26Group_norm_nhwc_bwd_params,(.L_x_5138 - _Z35group_norm_nhwc_bwd_one_pass_kernelI11Fp32IOFp32WLi64ELi70ELi560EEv26Group_norm_nhwc_bwd_params)
        .other          _Z35group_norm_nhwc_bwd_one_pass_kernelI11Fp32IOFp32WLi64ELi70ELi560EEv26Group_norm_nhwc_bwd_params,@"STO_CUDA_ENTRY STV_DEFAULT"
_Z35group_norm_nhwc_bwd_one_pass_kernelI11Fp32IOFp32WLi64ELi70ELi560EEv26Group_norm_nhwc_bwd_params:
.text._Z35group_norm_nhwc_bwd_one_pass_kernelI11Fp32IOFp32WLi64ELi70ELi560EEv26Group_norm_nhwc_bwd_params:
        /* <DEDUP_REMOVED lines=16> */
[----:B------:R-:W-:Y:S02]  /*0100*/  ULEA.HI UR8, UP0, UR11, UR10, URZ, 0x1 ;  /* 0x0000000a0b087291 */ /* 0x000fe4000f81083f */
[----:B------:R-:W-:Y:S02]  /*0110*/  UIMAD.WIDE.U32 UR6, UR10, 0x3, URZ ;  /* 0x000000030a0678a5 */ /* 0x000fe4000f8e003f */
[----:B------:R-:W-:Y:S01]  /*0120*/  UIMAD UR10, UR11, 0x3, URZ ;  /* 0x000000030b0a78a4 */ /* 0x000fe2000f8e023f */
[----:B------:R-:W0:Y:S01]  /*0130*/  LDC R3, c[0x0][0x2ac] ;  /* 0x0000ab00ff037b82 */ /* 0x000e220000000800 */
[----:B------:R-:W-:Y:S01]  /*0140*/  UIADD3.X UR11, URZ, UR11, URZ, UP0, !UPT ;  /* 0x0000000b3f0b7290 */ /* 0x000fe200087fe43f */
[----:B------:R-:W-:Y:S01]  /*0150*/  IMAD R52, R2, -0x23, R41 ;  /* 0xffffffdd02347824 */ /* 0x000fe200078e0229 */
[----:B------:R-:W-:Y:S01]  /*0160*/  UIADD3 UR10, UR7, UR10, URZ ;  /* 0x0000000a070a7290 */ /* 0x000fe2000fffe03f */
[----:B------:R-:W-:-:S02]  /*0170*/  ULDC.64 UR16, c[0x0][0x290] ;  /* 0x0000a40000107ab9 */ /* 0x000fc40000000a00 */
[----:B------:R-:W-:Y:S01]  /*0180*/  UMOV UR7, UR4 ;  /* 0x0000000400077c82 */ /* 0x000fe20008000000 */
[----:B------:R-:W-:Y:S01]  /*0190*/  ULEA.HI UR12, UP0, UR10, UR6, URZ, 0x1 ;  /* 0x000000060a0c7291 */ /* 0x000fe2000f81083f */
[----:B------:R-:W-:Y:S01]  /*01a0*/  SHF.L.U32 R52, R52, 0x1, RZ ;  /* 0x0000000134347819 */ /* 0x000fe200000006ff */
[----:B------:R-:W-:Y:S02]  /*01b0*/  USHF.R.S64 UR6, UR8, 0x1, UR11 ;  /* 0x0000000108067899 */ /* 0x000fe4000800100b */
[----:B------:R-:W-:Y:S02]  /*01c0*/  UIADD3.X UR10, URZ, UR10, URZ, UP0, !UPT ;  /* 0x0000000a3f0a7290 */ /* 0x000fe400087fe43f */
[----:B------:R-:W-:Y:S02]  /*01d0*/  USHF.R.S32.HI UR11, URZ, 0x1, UR11 ;  /* 0x000000013f0b7899 */ /* 0x000fe4000801140b */
[----:B------:R-:W-:Y:S02]  /*01e0*/  USHF.R.S64 UR12, UR12, 0x1, UR10 ;  /* 0x000000010c0c7899 */ /* 0x000fe4000800100a */
[----:B------:R-:W-:-:S02]  /*01f0*/  USHF.R.S32.HI UR10, URZ, 0x1, UR10 ;  /* 0x000000013f0a7899 */ /* 0x000fc4000801140a */
[----:B------:R-:W-:Y:S02]  /*0200*/  USHF.L.U64.HI UR11, UR6, 0x2, UR11 ;  /* 0x00000002060b7899 */ /* 0x000fe4000801020b */
[----:B------:R-:W-:Y:S01]  /*0210*/  USHF.L.U64.HI UR10, UR12, 0x2, UR10 ;  /* 0x000000020c0a7899 */ /* 0x000fe2000801020a */
[----:B------:R-:W-:Y:S01]  /*0220*/  ULDC.U8 UR18, c[0x0][0x2a4] ;  /* 0x0000a90000127ab9 */ /* 0x000fe20000000000 */
[----:B0-----:R-:W-:Y:S01]  /*0230*/  IMAD R0, R3, UR13, R2 ;  /* 0x0000000d03007c24 */ /* 0x001fe2000f8e0202 */
[----:B------:R-:W-:Y:S01]  /*0240*/  SHF.R.S32.HI R2, RZ, 0x1f, R41 ;  /* 0x0000001fff027819 */ /* 0x000fe20000011429 */
[----:B------:R-:W-:-:S03]  /*0250*/  UMOV UR4, URZ ;  /* 0x0000003f00047c82 */ /* 0x000fc60008000000 */
[----:B------:R-:W-:Y:S02]  /*0260*/  ISETP.GE.U32.AND P1, PT, R0, UR16, PT ;  /* 0x0000001000007c0c */ /* 0x000fe4000bf26070 */
[----:B------:R-:W-:Y:S02]  /*0270*/  SHF.R.S32.HI R3, RZ, 0x1f, R0 ;  /* 0x0000001fff037819 */ /* 0x000fe40000011400 */
[----:B------:R-:W-:Y:S02]  /*0280*/  LEA.HI R2, R2, R41, RZ, 0x5 ;  /* 0x0000002902027211 */ /* 0x000fe400078f28ff */
[----:B------:R-:W-:Y:S02]  /*0290*/  ISETP.GE.AND.EX P1, PT, R3, UR17, PT, P1 ;  /* 0x0000001103007c0c */ /* 0x000fe4000bf26310 */
[----:B------:R-:W-:Y:S02]  /*02a0*/  SHF.R.S32.HI R53, RZ, 0x5, R2 ;  /* 0x00000005ff357819 */ /* 0x000fe40000011402 */
[----:B------:R-:W-:-:S13]  /*02b0*/  ISETP.LT.U32.AND P1, PT, R41, 0x230, !P1 ;  /* 0x000002302900780c */ /* 0x000fda0004f21070 */
.L_x_2100:
[----:B0-----:R-:W0:Y:S01]  /*02c0*/  LDC R8, c[0x0][0x2a0] ;  /* 0x0000a800ff087b82 */ /* 0x001e220000000800 */
[----:B------:R-:W-:Y:S01]  /*02d0*/  ISETP.LE.AND P3, PT, RZ, UR7, PT ;  /* 0x00000007ff007c0c */ /* 0x000fe2000bf63270 */
[----:B------:R-:W-:Y:S01]  /*02e0*/  ULDC.64 UR8, c[0x0][0x298] ;  /* 0x0000a60000087ab9 */ /* 0x000fe20000000a00 */
[C---:B------:R-:W-:Y:S01]  /*02f0*/  IADD3 R10, R0.reuse, 0x10, RZ ;  /* 0x00000010000a7810 */ /* 0x040fe20007ffe0ff */
[----:B------:R-:W-:Y:S01]  /*0300*/  ULDC.64 UR16, c[0x0][0x290] ;  /* 0x0000a40000107ab9 */ /* 0x000fe20000000a00 */
[C---:B------:R-:W-:Y:S02]  /*0310*/  IADD3 R21, R0.reuse, 0x20, RZ ;  /* 0x0000002000157810 */ /* 0x040fe40007ffe0ff */
[----:B------:R-:W-:Y:S02]  /*0320*/  SHF.R.S32.HI R11, RZ, 0x1f, R10 ;  /* 0x0000001fff0b7819 */ /* 0x000fe4000001140a */
[----:B------:R-:W-:Y:S02]  /*0330*/  SHF.R.S32.HI R23, RZ, 0x1f, R21 ;  /* 0x0000001fff177819 */ /* 0x000fe40000011415 */
[----:B------:R-:W-:-:S04]  /*0340*/  IADD3 R20, R0, 0x30, RZ ;  /* 0x0000003000147810 */ /* 0x000fc80007ffe0ff */
[----:B------:R-:W-:Y:S02]  /*0350*/  SHF.R.S32.HI R33, RZ, 0x1f, R20 ;  /* 0x0000001fff217819 */ /* 0x000fe40000011414 */
[----:B01----:R-:W-:-:S04]  /*0360*/  IABS R5, R8 ;  /* 0x0000000800057213 */ /* 0x003fc80000000000 */
[----:B------:R-:W0:Y:S08]  /*0370*/  I2F.RP R4, R5 ;  /* 0x0000000500047306 */ /* 0x000e300000209400 */
[----:B0-----:R-:W0:Y:S02]  /*0380*/  MUFU.RCP R4, R4 ;  /* 0x0000000400047308 */ /* 0x001e240000001000 */
[----:B0--3--:R-:W-:-:S06]  /*0390*/  IADD3 R2, R4, 0xffffffe, RZ ;  /* 0x0ffffffe04027810 */ /* 0x009fcc0007ffe0ff */
[----:B------:R0:W1:Y:S02]  /*03a0*/  F2I.FTZ.U32.TRUNC.NTZ R3, R2 ;  /* 0x0000000200037305 */ /* 0x000064000021f000 */
[----:B0-----:R-:W-:Y:S01]  /*03b0*/  HFMA2.MMA R2, -RZ, RZ, 0, 0 ;  /* 0x00000000ff027435 */ /* 0x001fe200000001ff */
[----:B-12---:R-:W-:-:S05]  /*03c0*/  IADD3 R6, RZ, -R3, RZ ;  /* 0x80000003ff067210 */ /* 0x006fca0007ffe0ff */
[----:B------:R-:W-:Y:S01]  /*03d0*/  IMAD R7, R6, R5, RZ ;  /* 0x0000000506077224 */ /* 0x000fe200078e02ff */
[----:B------:R-:W-:-:S03]  /*03e0*/  IABS R6, UR7 ;  /* 0x0000000700067c13 */ /* 0x000fc60008000000 */
[----:B------:R-:W-:Y:S01]  /*03f0*/  IMAD.HI.U32 R3, R3, R7, R2 ;  /* 0x0000000703037227 */ /* 0x000fe200078e0002 */
[----:B------:R-:W-:-:S04]  /*0400*/  LOP3.LUT R2, R8, UR7, RZ, 0x3c, !PT ;  /* 0x0000000708027c12 */ /* 0x000fc8000f8e3cff */
[----:B------:R-:W-:Y:S01]  /*0410*/  ISETP.GE.AND P4, PT, R2, RZ, PT ;  /* 0x000000ff0200720c */ /* 0x000fe20003f86270 */
[----:B------:R-:W-:-:S05]  /*0420*/  IMAD.HI.U32 R3, R3, R6, RZ ;  /* 0x0000000603037227 */ /* 0x000fca00078e00ff */
[----:B------:R-:W-:-:S05]  /*0430*/  IADD3 R4, -R3, RZ, RZ ;  /* 0x000000ff03047210 */ /* 0x000fca0007ffe1ff */
[----:B------:R-:W-:Y:S01]  /*0440*/  IMAD R4, R5, R4, R6 ;  /* 0x0000000405047224 */ /* 0x000fe200078e0206 */
[----:B------:R-:W-:-:S04]  /*0450*/  SHF.R.S32.HI R6, RZ, 0x1f, R52 ;  /* 0x0000001fff067819 */ /* 0x000fc80000011434 */
[----:B------:R-:W-:-:S13]  /*0460*/  ISETP.GT.U32.AND P2, PT, R5, R4, PT ;  /* 0x000000040500720c */ /* 0x000fda0003f44070 */
[-C--:B------:R-:W-:Y:S02]  /*0470*/  @!P2 IADD3 R4, R4, -R5.reuse, RZ ;  /* 0x800000050404a210 */ /* 0x080fe40007ffe0ff */
[----:B------:R-:W-:Y:S02]  /*0480*/  @!P2 IADD3 R3, R3, 0x1, RZ ;  /* 0x000000010303a810 */ /* 0x000fe40007ffe0ff */
[CC--:B------:R-:W-:Y:S02]  /*0490*/  ISETP.GE.U32.AND P0, PT, R4.reuse, R5.reuse, PT ;  /* 0x000000050400720c */ /* 0x0c0fe40003f06070 */
[----:B------:R-:W-:Y:S02]  /*04a0*/  ISETP.GT.U32.AND P2, PT, R5, R4, PT ;  /* 0x000000040500720c */ /* 0x000fe40003f44070 */
[----:B------:R-:W-:-:S04]  /*04b0*/  IADD3 R5, R4, -R5, RZ ;  /* 0x8000000504057210 */ /* 0x000fc80007ffe0ff */
[----:B------:R-:W-:Y:S02]  /*04c0*/  SEL R4, R5, R4, !P2 ;  /* 0x0000000405047207 */ /* 0x000fe40005000000 */
[----:B------:R-:W-:Y:S02]  /*04d0*/  ISETP.NE.AND P2, PT, R8, RZ, PT ;  /* 0x000000ff0800720c */ /* 0x000fe40003f45270 */
[----:B------:R-:W-:Y:S02]  /*04e0*/  @!P3 IADD3 R4, -R4, RZ, RZ ;  /* 0x000000ff0404b210 */ /* 0x000fe40007ffe1ff */
[----:B------:R-:W-:Y:S02]  /*04f0*/  @P0 IADD3 R3, R3, 0x1, RZ ;  /* 0x0000000103030810 */ /* 0x000fe40007ffe0ff */
[----:B------:R-:W-:Y:S02]  /*0500*/  ISETP.GE.U32.AND P0, PT, R10, UR16, PT ;  /* 0x000000100a007c0c */ /* 0x000fe4000bf06070 */
[----:B------:R-:W-:-:S02]  /*0510*/  MOV R2, R3 ;  /* 0x0000000300027202 */ /* 0x000fc40000000f00 */
[----:B------:R-:W-:Y:S02]  /*0520*/  LOP3.LUT R3, RZ, R8, RZ, 0x33, !PT ;  /* 0x00000008ff037212 */ /* 0x000fe400078e33ff */
[----:B------:R-:W-:Y:S01]  /*0530*/  @!P4 IADD3 R2, -R2, RZ, RZ ;  /* 0x000000ff0202c210 */ /* 0x000fe20007ffe1ff */
[----:B------:R-:W0:Y:S01]  /*0540*/  @P1 LDC.64 R8, c[0x0][0x228] ;  /* 0x00008a00ff081b82 */ /* 0x000e220000000a00 */
[C---:B------:R-:W-:Y:S02]  /*0550*/  SEL R50, R3.reuse, R4, !P2 ;  /* 0x0000000403327207 */ /* 0x040fe40005000000 */
[----:B------:R-:W-:Y:S02]  /*0560*/  SEL R3, R3, R2, !P2 ;  /* 0x0000000203037207 */ /* 0x000fe40005000000 */
[----:B------:R-:W-:Y:S01]  /*0570*/  ISETP.GE.AND.EX P0, PT, R11, UR17, PT, P0 ;  /* 0x000000110b007c0c */ /* 0x000fe2000bf06300 */
[----:B------:R-:W-:Y:S01]  /*0580*/  IMAD R25, R50, 0x46, RZ ;  /* 0x0000004632197824 */ /* 0x000fe200078e02ff */
[----:B------:R-:W-:Y:S01]  /*0590*/  SHF.R.S32.HI R2, RZ, 0x1f, R3 ;  /* 0x0000001fff027819 */ /* 0x000fe20000011403 */
[----:B------:R-:W1:Y:S01]  /*05a0*/  @P1 LDC.64 R4, c[0x0][0x288] ;  /* 0x0000a200ff041b82 */ /* 0x000e620000000a00 */
[----:B------:R-:W-:-:S02]  /*05b0*/  ISETP.GT.U32.OR P0, PT, R41, 0x22f, P0 ;  /* 0x0000022f2900780c */ /* 0x000fc40000704470 */
[----:B------:R-:W-:Y:S01]  /*05c0*/  IADD3 R38, P3, R52, R25, RZ ;  /* 0x0000001934267210 */ /* 0x000fe20007f7e0ff */
[----:B------:R-:W-:Y:S01]  /*05d0*/  IMAD R2, R2, UR8, RZ ;  /* 0x0000000802027c24 */ /* 0x000fe2000f8e02ff */
[----:B------:R-:W-:Y:S02]  /*05e0*/  ISETP.GE.U32.AND P2, PT, R21, UR16, PT ;  /* 0x0000001015007c0c */ /* 0x000fe4000bf46070 */
[----:B------:R-:W-:Y:S01]  /*05f0*/  LEA.HI.X.SX32 R39, R25, R6, 0x1, P3 ;  /* 0x0000000619277211 */ /* 0x000fe200018f0eff */
[----:B------:R-:W-:Y:S01]  /*0600*/  IMAD R13, R3, UR9, R2 ;  /* 0x00000009030d7c24 */ /* 0x000fe2000f8e0202 */
[----:B------:R-:W-:Y:S01]  /*0610*/  ISETP.GE.AND.EX P2, PT, R23, UR17, PT, P2 ;  /* 0x0000001117007c0c */ /* 0x000fe2000bf46320 */
[----:B------:R-:W2:Y:S01]  /*0620*/  @P1 LDC.64 R6, c[0x0][0x230] ;  /* 0x00008c00ff061b82 */ /* 0x000ea20000000a00 */
[----:B------:R-:W-:Y:S01]  /*0630*/  ISETP.GE.U32.AND P3, PT, R20, UR16, PT ;  /* 0x0000001014007c0c */ /* 0x000fe2000bf66070 */
[----:B------:R-:W-:Y:S01]  /*0640*/  IMAD.WIDE.U32 R38, R3, UR8, R38 ;  /* 0x0000000803267c25 */ /* 0x000fe2000f8e0026 */
[----:B------:R-:W-:Y:S01]  /*0650*/  ULDC.64 UR8, c[0x0][0x248] ;  /* 0x0000920000087ab9 */ /* 0x000fe20000000a00 */
[----:B------:R-:W-:Y:S01]  /*0660*/  ISETP.GT.U32.OR P2, PT, R41, 0x22f, P2 ;  /* 0x0000022f2900780c */ /* 0x000fe20001744470 */
[----:B------:R-:W-:Y:S01]  /*0670*/  UIMAD.WIDE UR8, UR7, 0x8, UR8 ;  /* 0x00000008070878a5 */ /* 0x000fe2000f8e0208 */
[----:B------:R-:W-:-:S02]  /*0680*/  SHF.R.S32.HI R3, RZ, 0x1f, R0 ;  /* 0x0000001fff037819 */ /* 0x000fc40000011400 */
[----:B------:R-:W-:Y:S01]  /*0690*/  ISETP.GE.AND.EX P3, PT, R33, UR17, PT, P3 ;  /* 0x0000001121007c0c */ /* 0x000fe2000bf66330 */
[----:B------:R-:W3:Y:S02]  /*06a0*/  @!P0 LDC.64 R18, c[0x0][0x288] ;  /* 0x0000a200ff128b82 */ /* 0x000ee40000000a00 */
[----:B------:R-:W-:Y:S02]  /*06b0*/  MOV R16, UR8 ;  /* 0x0000000800107c02 */ /* 0x000fe40008000f00 */
[----:B------:R-:W-:Y:S01]  /*06c0*/  MOV R17, UR9 ;  /* 0x0000000900117c02 */ /* 0x000fe20008000f00 */
[----:B-1----:R-:W-:Y:S01]  /*06d0*/  @P1 IMAD R2, R3, R4, RZ ;  /* 0x0000000403021224 */ /* 0x002fe200078e02ff */
[----:B------:R-:W-:Y:S02]  /*06e0*/  ISETP.GT.U32.OR P3, PT, R41, 0x22f, P3 ;  /* 0x0000022f2900780c */ /* 0x000fe40001f64470 */
[----:B------:R-:W-:Y:S01]  /*06f0*/  IADD3 R3, R39, R13, RZ ;  /* 0x0000000d27037210 */ /* 0x000fe20007ffe0ff */
[C---:B------:R-:W-:Y:S01]  /*0700*/  @P1 IMAD R31, R0.reuse, R5, R2 ;  /* 0x00000005001f1224 */ /* 0x040fe200078e0202 */
[----:B------:R-:W4:Y:S01]  /*0710*/  LDG.E.64 R16, desc[UR14][R16.64] ;  /* 0x0000000e10107981 */ /* 0x000f22000c1e1b00 */
[----:B------:R-:W-:Y:S01]  /*0720*/  @P1 MOV R2, R38 ;  /* 0x0000002600021202 */ /* 0x000fe20000000f00 */
[----:B------:R-:W1:Y:S04]  /*0730*/  @!P2 LDC.64 R14, c[0x0][0x288] ;  /* 0x0000a200ff0eab82 */ /* 0x000e680000000a00 */
[----:B------:R-:W-:-:S04]  /*0740*/  @P1 IMAD.WIDE.U32 R12, R0, R4, R2 ;  /* 0x00000004000c1225 */ /* 0x000fc800078e0002 */
[----:B------:R-:W1:Y:S01]  /*0750*/  @!P3 LDC.64 R4, c[0x0][0x288] ;  /* 0x0000a200ff04bb82 */ /* 0x000e620000000a00 */
[----:B------:R-:W-:Y:S02]  /*0760*/  @P1 IADD3 R31, R13, R31, RZ ;  /* 0x0000001f0d1f1210 */ /* 0x000fe40007ffe0ff */
[C---:B------:R-:W-:Y:S01]  /*0770*/  @P1 SHF.L.U32 R13, R12.reuse, 0x2, RZ ;  /* 0x000000020c0d1819 */ /* 0x040fe200000006ff */
[----:B---3--:R-:W-:Y:S01]  /*0780*/  @!P0 IMAD R11, R11, R18, RZ ;  /* 0x000000120b0b8224 */ /* 0x008fe200078e02ff */
[----:B------:R-:W-:Y:S02]  /*0790*/  @P1 SHF.L.U64.HI R22, R12, 0x2, R31 ;  /* 0x000000020c161819 */ /* 0x000fe4000001021f */
[C---:B--2---:R-:W-:Y:S01]  /*07a0*/  @P1 IADD3 R6, P4, R13.reuse, R6, RZ ;  /* 0x000000060d061210 */ /* 0x044fe20007f9e0ff */
[----:B------:R-:W2:Y:S01]  /*07b0*/  @!P0 LDC.64 R26, c[0x0][0x230] ;  /* 0x00008c00ff1a8b82 */ /* 0x000ea20000000a00 */
[----:B0-----:R-:W-:Y:S02]  /*07c0*/  @P1 IADD3 R8, P5, R13, R8, RZ ;  /* 0x000000080d081210 */ /* 0x001fe40007fbe0ff */
[----:B------:R-:W-:-:S02]  /*07d0*/  @!P0 MOV R12, R38 ;  /* 0x00000026000c8202 */ /* 0x000fc40000000f00 */
[----:B------:R-:W-:Y:S01]  /*07e0*/  @!P0 MOV R13, R3 ;  /* 0x00000003000d8202 */ /* 0x000fe20000000f00 */
[C---:B------:R-:W-:Y:S02]  /*07f0*/  @!P0 IMAD R35, R10.reuse, R19, R11 ;  /* 0x000000130a238224 */ /* 0x040fe400078e020b */
[----:B------:R-:W0:Y:S01]  /*0800*/  @!P0 LDC.64 R28, c[0x0][0x228] ;  /* 0x00008a00ff1c8b82 */ /* 0x000e220000000a00 */
[----:B------:R-:W-:Y:S01]  /*0810*/  @!P0 IMAD.WIDE.U32 R18, R10, R18, R12 ;  /* 0x000000120a128225 */ /* 0x000fe200078e000c */
[----:B------:R-:W-:-:S03]  /*0820*/  @P1 IADD3.X R7, R22, R7, RZ, P4, !PT ;  /* 0x0000000716071210 */ /* 0x000fc600027fe4ff */
[----:B-1----:R-:W-:Y:S01]  /*0830*/  @!P2 IMAD R24, R23, R14, RZ ;  /* 0x0000000e1718a224 */ /* 0x002fe200078e02ff */
[----:B------:R-:W-:Y:S02]  /*0840*/  @!P0 IADD3 R35, R19, R35, RZ ;  /* 0x0000002313238210 */ /* 0x000fe40007ffe0ff */
[----:B------:R-:W1:Y:S01]  /*0850*/  @!P2 LDC.64 R30, c[0x0][0x230] ;  /* 0x00008c00ff1eab82 */ /* 0x000e620000000a00 */
[----:B------:R-:W-:Y:S02]  /*0860*/  @P1 IADD3.X R9, R22, R9, RZ, P5, !PT ;  /* 0x0000000916091210 */ /* 0x000fe40002ffe4ff */
[C---:B------:R-:W-:Y:S02]  /*0870*/  @!P0 SHF.L.U32 R19, R18.reuse, 0x2, RZ ;  /* 0x0000000212138819 */ /* 0x040fe400000006ff */
[----:B------:R-:W-:Y:S01]  /*0880*/  @!P0 SHF.L.U64.HI R18, R18, 0x2, R35 ;  /* 0x0000000212128819 */ /* 0x000fe20000010223 */
[----:B------:R-:W-:Y:S02]  /*0890*/  @!P2 IMAD R35, R21, R15, R24 ;  /* 0x0000000f1523a224 */ /* 0x000fe400078e0218 */
[----:B------:R-:W3:Y:S01]  /*08a0*/  @!P3 LDC.64 R22, c[0x0][0x228] ;  /* 0x00008a00ff16bb82 */ /* 0x000ee20000000a00 */
[----:B------:R-:W-:Y:S01]  /*08b0*/  @!P3 IMAD R24, R33, R4, RZ ;  /* 0x000000042118b224 */ /* 0x000fe200078e02ff */
[----:B------:R-:W-:-:S02]  /*08c0*/  @!P2 MOV R32, R38 ;  /* 0x000000260020a202 */ /* 0x000fc40000000f00 */
[----:B------:R-:W-:-:S04]  /*08d0*/  @!P2 MOV R33, R3 ;  /* 0x000000030021a202 */ /* 0x000fc80000000f00 */
[----:B------:R-:W3:Y:S01]  /*08e0*/  @!P2 LDC.64 R10, c[0x0][0x228] ;  /* 0x00008a00ff0aab82 */ /* 0x000ee20000000a00 */
[----:B------:R-:W-:Y:S01]  /*08f0*/  @!P2 IMAD.WIDE.U32 R14, R21, R14, R32 ;  /* 0x0000000e150ea225 */ /* 0x000fe200078e0020 */
[----:B------:R-:W-:Y:S02]  /*0900*/  @!P3 MOV R32, R38 ;  /* 0x000000260020b202 */ /* 0x000fe40000000f00 */
[----:B------:R-:W-:Y:S01]  /*0910*/  @!P3 MOV R33, R3 ;  /* 0x000000030021b202 */ /* 0x000fe20000000f00 */
[C---:B------:R-:W-:Y:S01]  /*0920*/  @!P3 IMAD R21, R20.reuse, R5, R24 ;  /* 0x000000051415b224 */ /* 0x040fe200078e0218 */
[C---:B--2---:R-:W-:Y:S02]  /*0930*/  @!P0 IADD3 R26, P4, R19.reuse, R26, RZ ;  /* 0x0000001a131a8210 */ /* 0x044fe40007f9e0ff */
[----:B0-----:R-:W-:Y:S01]  /*0940*/  @!P0 IADD3 R28, P5, R19, R28, RZ ;  /* 0x0000001c131c8210 */ /* 0x001fe20007fbe0ff */
[----:B------:R-:W-:Y:S01]  /*0950*/  @!P3 IMAD.WIDE.U32 R4, R20, R4, R32 ;  /* 0x000000041404b225 */ /* 0x000fe200078e0020 */
[----:B------:R-:W-:-:S02]  /*0960*/  @!P2 IADD3 R15, R15, R35, RZ ;  /* 0x000000230f0fa210 */ /* 0x000fc40007ffe0ff */
[----:B------:R-:W-:Y:S02]  /*0970*/  CS2R R36, SRZ ;  /* 0x0000000000247805 */ /* 0x000fe4000001ff00 */
[----:B------:R-:W-:Y:S01]  /*0980*/  @!P2 SHF.L.U32 R19, R14, 0x2, RZ ;  /* 0x000000020e13a819 */ /* 0x000fe200000006ff */
[----:B------:R-:W0:Y:S01]  /*0990*/  @!P3 LDC.64 R12, c[0x0][0x230] ;  /* 0x00008c00ff0cbb82 */ /* 0x000e220000000a00 */
[----:B------:R-:W-:Y:S02]  /*09a0*/  @!P0 IADD3.X R29, R18, R29, RZ, P5, !PT ;  /* 0x0000001d121d8210 */ /* 0x000fe40002ffe4ff */
[----:B------:R-:W-:Y:S01]  /*09b0*/  @!P2 SHF.L.U64.HI R14, R14, 0x2, R15 ;  /* 0x000000020e0ea819 */ /* 0x000fe2000001020f */
[----:B------:R2:W5:Y:S01]  /*09c0*/  @P1 LDG.E.64 R36, desc[UR14][R8.64] ;  /* 0x0000000e08241981 */ /* 0x000562000c1e1b00 */
[----:B------:R-:W-:Y:S02]  /*09d0*/  @!P3 IADD3 R15, R5, R21, RZ ;  /* 0x00000015050fb210 */ /* 0x000fe40007ffe0ff */
[----:B-1----:R-:W-:-:S02]  /*09e0*/  @!P2 IADD3 R30, P5, R19, R30, RZ ;  /* 0x0000001e131ea210 */ /* 0x002fc40007fbe0ff */
[----:B------:R-:W-:Y:S02]  /*09f0*/  @!P3 SHF.L.U32 R5, R4, 0x2, RZ ;  /* 0x000000020405b819 */ /* 0x000fe400000006ff */
[----:B------:R-:W-:Y:S02]  /*0a00*/  @!P2 IADD3.X R31, R14, R31, RZ, P5, !PT ;  /* 0x0000001f0e1fa210 */ /* 0x000fe40002ffe4ff */
[----:B------:R-:W-:Y:S02]  /*0a10*/  @!P3 SHF.L.U64.HI R4, R4, 0x2, R15 ;  /* 0x000000020404b819 */ /* 0x000fe4000001020f */
[----:B---3--:R-:W-:Y:S02]  /*0a20*/  @!P3 IADD3 R22, P5, R5, R22, RZ ;  /* 0x000000160516b210 */ /* 0x008fe40007fbe0ff */
[----:B--2---:R-:W-:Y:S02]  /*0a30*/  CS2R R8, SRZ ;  /* 0x0000000000087805 */ /* 0x004fe4000001ff00 */
[----:B------:R-:W-:-:S02]  /*0a40*/  @!P0 IADD3.X R27, R18, R27, RZ, P4, !PT ;  /* 0x0000001b121b8210 */ /* 0x000fc400027fe4ff */
[----:B------:R-:W-:Y:S02]  /*0a50*/  @!P2 IADD3 R10, P6, R19, R10, RZ ;  /* 0x0000000a130aa210 */ /* 0x000fe40007fde0ff */
[----:B------:R-:W-:Y:S02]  /*0a60*/  CS2R R18, SRZ ;  /* 0x0000000000127805 */ /* 0x000fe4000001ff00 */
[----:B------:R-:W-:-:S04]  /*0a70*/  @!P3 IADD3.X R23, R4, R23, RZ, P5, !PT ;  /* 0x000000170417b210 */ /* 0x000fc80002ffe4ff */
[----:B------:R-:W5:Y:S04]  /*0a80*/  @!P2 LDG.E.64 R18, desc[UR14][R30.64] ;  /* 0x0000000e1e12a981 */ /* 0x000f68000c1e1b00 */
[----:B------:R-:W5:Y:S01]  /*0a90*/  @!P3 LDG.E.64 R8, desc[UR14][R22.64] ;  /* 0x0000000e1608b981 */ /* 0x000f62000c1e1b00 */
[----:B0-----:R-:W-:Y:S02]  /*0aa0*/  @!P3 IADD3 R12, P4, R5, R12, RZ ;  /* 0x0000000c050cb210 */ /* 0x001fe40007f9e0ff */
[----:B------:R-:W-:Y:S02]  /*0ab0*/  CS2R R32, SRZ ;  /* 0x0000000000207805 */ /* 0x000fe4000001ff00 */
[----:B------:R-:W-:Y:S02]  /*0ac0*/  @!P3 IADD3.X R13, R4, R13, RZ, P4, !PT ;  /* 0x0000000d040db210 */ /* 0x000fe400027fe4ff */
[----:B------:R-:W-:-:S02]  /*0ad0*/  CS2R R4, SRZ ;  /* 0x0000000000047805 */ /* 0x000fc4000001ff00 */
[----:B------:R-:W5:Y:S04]  /*0ae0*/  @!P0 LDG.E.64 R32, desc[UR14][R26.64] ;  /* 0x0000000e1a208981 */ /* 0x000f68000c1e1b00 */
[----:B------:R-:W5:Y:S01]  /*0af0*/  @!P0 LDG.E.64 R4, desc[UR14][R28.64] ;  /* 0x0000000e1c048981 */ /* 0x000f62000c1e1b00 */
[----:B------:R-:W-:Y:S02]  /*0b00*/  CS2R R20, SRZ ;  /* 0x0000000000147805 */ /* 0x000fe4000001ff00 */
[----:B------:R-:W-:Y:S02]  /*0b10*/  @!P2 IADD3.X R11, R14, R11, RZ, P6, !PT ;  /* 0x0000000b0e0ba210 */ /* 0x000fe400037fe4ff */
[----:B------:R-:W-:Y:S02]  /*0b20*/  CS2R R14, SRZ ;  /* 0x00000000000e7805 */ /* 0x000fe4000001ff00 */
[----:B------:R0:W5:Y:S01]  /*0b30*/  @P1 LDG.E.64 R20, desc[UR14][R6.64] ;  /* 0x0000000e06141981 */ /* 0x000162000c1e1b00 */
[----:B------:R-:W-:Y:S01]  /*0b40*/  UMOV UR16, 0x3f800000 ;  /* 0x3f80000000107882 */ /* 0x000fe20000000000 */
[----:B------:R-:W-:Y:S02]  /*0b50*/  BSSY B0, `(.L_x_2066) ;  /* 0x000001b000007945 */ /* 0x000fe40003800000 */
[----:B------:R1:W5:Y:S01]  /*0b60*/  @!P3 LDG.E.64 R14, desc[UR14][R12.64] ;  /* 0x0000000e0c0eb981 */ /* 0x000362000c1e1b00 */
[----:B0-----:R-:W-:-:S02]  /*0b70*/  CS2R R6, SRZ ;  /* 0x0000000000067805 */ /* 0x001fc4000001ff00 */
[----:B-1----:R-:W-:-:S04]  /*0b80*/  CS2R R12, SRZ ;  /* 0x00000000000c7805 */ /* 0x002fc8000001ff00 */
[----:B------:R0:W5:Y:S02]  /*0b90*/  @!P2 LDG.E.64 R6, desc[UR14][R10.64] ;  /* 0x0000000e0a06a981 */ /* 0x000164000c1e1b00 */
[----:B0-----:R-:W-:Y:S01]  /*0ba0*/  CS2R R10, SRZ ;  /* 0x00000000000a7805 */ /* 0x001fe2000001ff00 */
[----:B----4-:R-:W-:-:S05]  /*0bb0*/  FFMA.FTZ R17, -R16, R16, R17 ;  /* 0x0000001010117223 */ /* 0x010fca0000010111 */
        /* <DEDUP_REMOVED lines=20> */
.L_x_2067:
[----:B------:R-:W-:Y:S05]  /*0d00*/  BSYNC B0 ;  /* 0x0000000000007941 */ /* 0x000fea0003800000 */
.L_x_2066:
[----:B------:R-:W-:Y:S01]  /*0d10*/  ISETP.NE.AND P4, PT, RZ, UR18, PT ;  /* 0x00000012ff007c0c */ /* 0x000fe2000bf85270 */
[C---:B-----5:R-:W-:Y:S01]  /*0d20*/  FADD.FTZ R47, -R16.reuse, R20 ;  /* 0x00000014102f7221 */ /* 0x060fe20000010100 */
[C---:B------:R-:W-:Y:S01]  /*0d30*/  FADD.FTZ R46, -R16.reuse, R21 ;  /* 0x00000015102e7221 */ /* 0x040fe20000010100 */
[C---:B------:R-:W-:Y:S01]  /*0d40*/  FADD.FTZ R32, -R16.reuse, R32 ;  /* 0x0000002010207221 */ /* 0x040fe20000010100 */
[----:B------:R-:W-:Y:S01]  /*0d50*/  FADD.FTZ R33, -R16, R33 ;  /* 0x0000002110217221 */ /* 0x000fe20000010100 */
[----:B0-----:R-:W-:Y:S01]  /*0d60*/  MOV R22, R36 ;  /* 0x0000002400167202 */ /* 0x001fe20000000f00 */
[----:B------:R-:W-:Y:S01]  /*0d70*/  FMUL.FTZ R47, R47, UR16 ;  /* 0x000000102f2f7c20 */ /* 0x000fe20008410000 */
[----:B------:R-:W-:Y:S01]  /*0d80*/  MOV R21, R37 ;  /* 0x0000002500157202 */ /* 0x000fe20000000f00 */
[----:B------:R-:W-:Y:S01]  /*0d90*/  FMUL.FTZ R46, R46, UR16 ;  /* 0x000000102e2e7c20 */ /* 0x000fe20008410000 */
[----:B------:R-:W-:-:S04]  /*0da0*/  MOV R20, R4 ;  /* 0x0000000400147202 */ /* 0x000fc80000000f00 */
[----:B------:R-:W-:Y:S05]  /*0db0*/  @!P4 BRA `(.L_x_2068) ;  /* 0x000000000048c947 */ /* 0x000fea0003800000 */
        /* <DEDUP_REMOVED lines=13> */
[----:B-1----:R-:W-:-:S03]  /*0e90*/  FADD.FTZ R30, -R26, 1 ;  /* 0x3f8000001a1e7421 */ /* 0x002fc60000010100 */
[----:B------:R-:W-:Y:S01]  /*0ea0*/  FMUL.FTZ R22, R27, R28 ;  /* 0x0000001c1b167220 */ /* 0x000fe20000410000 */
[----:B------:R-:W-:Y:S01]  /*0eb0*/  FFMA.FTZ R30, R21, R30, 1 ;  /* 0x3f800000151e7423 */ /* 0x000fe2000001001e */
[----:B------:R-:W-:-:S04]  /*0ec0*/  FMUL.FTZ R21, R37, R26 ;  /* 0x0000001a25157220 */ /* 0x000fc80000410000 */
[----:B------:R-:W-:-:S07]  /*0ed0*/  FMUL.FTZ R21, R21, R30 ;  /* 0x0000001e15157220 */ /* 0x000fce0000410000 */
.L_x_2068:
[----:B------:R-:W-:Y:S01]  /*0ee0*/  FMUL.FTZ R24, R22, R10 ;  /* 0x0000000a16187220 */ /* 0x000fe20000410000 */
[----:B------:R-:W-:Y:S01]  /*0ef0*/  MOV R17, R5 ;  /* 0x0000000500117202 */ /* 0x000fe20000000f00 */
        /* <DEDUP_REMOVED lines=20> */
[----:B------:R-:W-:-:S03]  /*1040*/  FMUL.FTZ R17, R5, R30 ;  /* 0x0000001e05117220 */ /* 0x000fc60000410000 */
[----:B------:R-:W-:Y:S01]  /*1050*/  FFMA.FTZ R26, R20, R33, 1 ;  /* 0x3f800000141a7423 */ /* 0x000fe20000010021 */
[----:B------:R-:W-:-:S03]  /*1060*/  FMUL.FTZ R20, R31, R32 ;  /* 0x000000201f147220 */ /* 0x000fc60000410000 */
[----:B------:R-:W-:-:S07]  /*1070*/  FMUL.FTZ R17, R17, R26 ;  /* 0x0000001a11117220 */ /* 0x000fce0000410000 */
.L_x_2069:
[----:B------:R-:W-:Y:S01]  /*1080*/  FFMA.FTZ R28, R46, R23, R25 ;  /* 0x000000172e1c7223 */ /* 0x000fe20000010019 */
[----:B------:R-:W-:Y:S01]  /*1090*/  FMUL.FTZ R26, R20, R10 ;  /* 0x0000000a141a7220 */ /* 0x000fe20000410000 */
[----:B------:R-:W-:Y:S01]  /*10a0*/  FADD.FTZ R25, R23, R24 ;  /* 0x0000001817197221 */ /* 0x000fe20000010000 */
[C---:B------:R-:W-:Y:S01]  /*10b0*/  FADD.FTZ R43, -R16.reuse, R18 ;  /* 0x00000012102b7221 */ /* 0x040fe20000010100 */
[----:B------:R-:W-:Y:S01]  /*10c0*/  FADD.FTZ R42, -R16, R19 ;  /* 0x00000013102a7221 */ /* 0x000fe20000010100 */
[----:B------:R-:W-:Y:S01]  /*10d0*/  FFMA.FTZ R23, R45, R26, R28 ;  /* 0x0000001a2d177223 */ /* 0x000fe2000001001c */
[----:B------:R-:W-:Y:S01]  /*10e0*/  FADD.FTZ R24, R25, R26 ;  /* 0x0000001a19187221 */ /* 0x000fe20000010000 */
[----:B------:R-:W-:Y:S01]  /*10f0*/  MOV R19, R6 ;  /* 0x0000000600137202 */ /* 0x000fe20000000f00 */
[----:B------:R-:W-:Y:S01]  /*1100*/  FMUL.FTZ R43, R43, UR16 ;  /* 0x000000102b2b7c20 */ /* 0x000fe20008410000 */
[----:B------:R-:W-:Y:S01]  /*1110*/  MOV R18, R7 ;  /* 0x0000000700127202 */ /* 0x000fe20000000f00 */
        /* <DEDUP_REMOVED lines=21> */
.L_x_2070:
[----:B------:R-:W-:Y:S01]  /*1270*/  FFMA.FTZ R28, R44, R25, R23 ;  /* 0x000000192c1c7223 */ /* 0x000fe20000010017 */
[----:B------:R-:W-:Y:S01]  /*1280*/  FMUL.FTZ R26, R19, R10 ;  /* 0x0000000a131a7220 */ /* 0x000fe20000410000 */
[----:B------:R-:W-:Y:S01]  /*1290*/  FADD.FTZ R25, R25, R24 ;  /* 0x0000001819197221 */ /* 0x000fe20000010000 */
[----:B------:R-:W-:Y:S01]  /*12a0*/  FMUL.FTZ R24, R18, R11 ;  /* 0x0000000b12187220 */ /* 0x000fe20000410000 */
[C---:B------:R-:W-:Y:S01]  /*12b0*/  FADD.FTZ R49, -R16.reuse, R14 ;  /* 0x0000000e10317221 */ /* 0x040fe20000010100 */
[----:B------:R-:W-:Y:S01]  /*12c0*/  FFMA.FTZ R23, R43, R26, R28 ;  /* 0x0000001a2b177223 */ /* 0x000fe2000001001c */
[----:B------:R-:W-:Y:S01]  /*12d0*/  FADD.FTZ R25, R25, R26 ;  /* 0x0000001a19197221 */ /* 0x000fe20000010000 */
[----:B------:R-:W-:Y:S01]  /*12e0*/  FADD.FTZ R48, -R16, R15 ;  /* 0x0000000f10307221 */ /* 0x000fe20000010100 */
[----:B------:R-:W-:Y:S01]  /*12f0*/  MOV R14, R8 ;  /* 0x00000008000e7202 */ /* 0x000fe20000000f00 */
[----:B------:R-:W-:Y:S01]  /*1300*/  FFMA.FTZ R16, R42, R24, R23 ;  /* 0x000000182a107223 */ /* 0x000fe20000010017 */
[----:B------:R-:W-:Y:S01]  /*1310*/  FADD.FTZ R15, R24, R25 ;  /* 0x00000019180f7221 */ /* 0x000fe20000010000 */
[----:B------:R-:W-:Y:S01]  /*1320*/  MOV R24, 0xffffffe0 ;  /* 0xffffffe000187802 */ /* 0x000fe20000000f00 */
[----:B------:R-:W-:Y:S01]  /*1330*/  FMUL.FTZ R49, R49, UR16 ;  /* 0x0000001031317c20 */ /* 0x000fe20008410000 */
[----:B------:R-:W-:Y:S01]  /*1340*/  MOV R23, R9 ;  /* 0x0000000900177202 */ /* 0x000fe20000000f00 */
        /* <DEDUP_REMOVED lines=12> */
[----:B0-----:R-:W-:-:S04]  /*1410*/  FADD.FTZ R32, -R30, 1 ;  /* 0x3f8000001e207421 */ /* 0x001fc80000010100 */
[----:B------:R-:W-:Y:S01]  /*1420*/  FFMA.FTZ R32, R23, R32, 1 ;  /* 0x3f80000017207423 */ /* 0x000fe20000010020 */
[----:B------:R-:W-:Y:S01]  /*1430*/  FMUL.FTZ R23, R9, R30 ;  /* 0x0000001e09177220 */ /* 0x000fe20000410000 */
[----:B-1----:R-:W-:Y:S01]  /*1440*/  FADD.FTZ R31, -R27, 1 ;  /* 0x3f8000001b1f7421 */ /* 0x002fe20000010100 */
[----:B------:R-:W-:Y:S02]  /*1450*/  FMUL.FTZ R27, R8, R27 ;  /* 0x0000001b081b7220 */ /* 0x000fe40000410000 */
[----:B------:R-:W-:Y:S01]  /*1460*/  FMUL.FTZ R23, R23, R32 ;  /* 0x0000002017177220 */ /* 0x000fe20000410000 */
[----:B------:R-:W-:-:S04]  /*1470*/  FFMA.FTZ R14, R14, R31, 1 ;  /* 0x3f8000000e0e7423 */ /* 0x000fc8000001001f */
[----:B------:R-:W-:-:S07]  /*1480*/  FMUL.FTZ R14, R27, R14 ;  /* 0x0000000e1b0e7220 */ /* 0x000fce0000410000 */
.L_x_2071:
[----:B------:R-:W0:Y:S01]  /*1490*/  S2R R30, SR_LANEID ;  /* 0x00000000001e7919 */ /* 0x000e220000000000 */
[----:B------:R-:W-:Y:S01]  /*14a0*/  FMUL.FTZ R26, R14, R10 ;  /* 0x0000000a0e1a7220 */ /* 0x000fe20000410000 */
[----:B------:R-:W-:Y:S01]  /*14b0*/  IMAD R24, R53, R24, 0x22f ;  /* 0x0000022f35187424 */ /* 0x000fe200078e0218 */
[----:B------:R-:W-:Y:S01]  /*14c0*/  ISETP.GT.AND P0, PT, R41, 0x21f, PT ;  /* 0x0000021f2900780c */ /* 0x000fe20003f04270 */
[----:B------:R-:W-:Y:S01]  /*14d0*/  FMUL.FTZ R27, R23, R11 ;  /* 0x0000000b171b7220 */ /* 0x000fe20000410000 */
[----:B------:R-:W-:Y:S01]  /*14e0*/  FFMA.FTZ R25, R49, R26, R16 ;  /* 0x0000001a31197223 */ /* 0x000fe20000010010 */
[----:B------:R-:W-:Y:S01]  /*14f0*/  FADD.FTZ R16, R15, R26 ;  /* 0x0000001a0f107221 */ /* 0x000fe20000010000 */
[----:B------:R-:W-:Y:S01]  /*1500*/  SEL R24, R24, 0x1f, P0 ;  /* 0x0000001f18187807 */ /* 0x000fe20000000000 */
[----:B------:R-:W1:Y:S01]  /*1510*/  S2R R51, SR_CgaCtaId ;  /* 0x0000000000337919 */ /* 0x000e620000008800 */
[----:B------:R-:W-:Y:S01]  /*1520*/  FFMA.FTZ R15, R48, R27, R25 ;  /* 0x0000001b300f7223 */ /* 0x000fe20000010019 */
[----:B------:R-:W-:Y:S01]  /*1530*/  FADD.FTZ R16, R27, R16 ;  /* 0x000000101b107221 */ /* 0x000fe20000010000 */
[----:B------:R-:W-:Y:S01]  /*1540*/  FFMA.FTZ R28, R47, R22, RZ ;  /* 0x000000162f1c7223 */ /* 0x000fe200000100ff */
[----:B------:R-:W-:Y:S01]  /*1550*/  FFMA.FTZ R29, R46, R21, RZ ;  /* 0x000000152e1d7223 */ /* 0x000fe200000100ff */
[----:B------:R-:W-:Y:S01]  /*1560*/  ISETP.NE.AND P2, PT, R41, RZ, PT ;  /* 0x000000ff2900720c */ /* 0x000fe20003f45270 */
[----:B------:R-:W2:Y:S01]  /*1570*/  SHFL.DOWN PT, R26, R15, 0x1, R24 ;  /* 0x082000000f1a7989 */ /* 0x000ea200000e0018 */
[----:B------:R-:W-:Y:S01]  /*1580*/  FFMA.FTZ R28, R45, R20, R28 ;  /* 0x000000142d1c7223 */ /* 0x000fe2000001001c */
[----:B------:R-:W-:Y:S01]  /*1590*/  FFMA.FTZ R29, R44, R17, R29 ;  /* 0x000000112c1d7223 */ /* 0x000fe2000001001d */
[----:B------:R-:W-:Y:S01]  /*15a0*/  BSSY B0, `(.L_x_2072) ;  /* 0x0000063000007945 */ /* 0x000fe20003800000 */
[----:B------:R-:W3:Y:S01]  /*15b0*/  SHFL.DOWN PT, R25, R16, 0x1, R24 ;  /* 0x0820000010197989 */ /* 0x000ee200000e0018 */
[----:B------:R-:W-:Y:S01]  /*15c0*/  FFMA.FTZ R28, R43, R19, R28 ;  /* 0x000000132b1c7223 */ /* 0x000fe2000001001c */
[----:B------:R-:W-:Y:S01]  /*15d0*/  FFMA.FTZ R29, R42, R18, R29 ;  /* 0x000000122a1d7223 */ /* 0x000fe2000001001d */
[----:B------:R-:W-:-:S02]  /*15e0*/  ISETP.GT.U32.AND P5, PT, R41, 0x22, PT ;  /* 0x000000222900780c */ /* 0x000fc40003fa4070 */
[C---:B0-----:R-:W-:Y:S02]  /*15f0*/  ISETP.GE.AND P0, PT, R30.reuse, R24, PT ;  /* 0x000000181e00720c */ /* 0x041fe40003f06270 */
[C---:B------:R-:W-:Y:S02]  /*1600*/  IADD3 R27, R30.reuse, 0x2, RZ ;  /* 0x000000021e1b7810 */ /* 0x040fe40007ffe0ff */
[----:B------:R-:W-:-:S09]  /*1610*/  ISETP.NE.AND P3, PT, R30, RZ, PT ;  /* 0x000000ff1e00720c */ /* 0x000fd20003f65270 */
[----:B--2---:R-:W-:Y:S01]  /*1620*/  @!P0 FADD.FTZ R15, R15, R26 ;  /* 0x0000001a0f0f8221 */ /* 0x004fe20000010000 */
[----:B---3--:R-:W-:Y:S01]  /*1630*/  @!P0 FADD.FTZ R16, R16, R25 ;  /* 0x0000001910108221 */ /* 0x008fe20000010000 */
[----:B------:R-:W-:Y:S02]  /*1640*/  ISETP.GT.AND P0, PT, R27, R24, PT ;  /* 0x000000181b00720c */ /* 0x000fe40003f04270 */
[----:B------:R-:W-:Y:S01]  /*1650*/  IADD3 R27, R30, 0x4, RZ ;  /* 0x000000041e1b7810 */ /* 0x000fe20007ffe0ff */
[----:B------:R-:W0:Y:S04]  /*1660*/  SHFL.DOWN PT, R26, R15, 0x2, R24 ;  /* 0x084000000f1a7989 */ /* 0x000e2800000e0018 */
[----:B------:R-:W2:Y:S06]  /*1670*/  SHFL.DOWN PT, R25, R16, 0x2, R24 ;  /* 0x0840000010197989 */ /* 0x000eac00000e0018 */
[----:B0-----:R-:W-:Y:S01]  /*1680*/  @!P0 FADD.FTZ R15, R15, R26 ;  /* 0x0000001a0f0f8221 */ /* 0x001fe20000010000 */
[----:B--2---:R-:W-:-:S04]  /*1690*/  @!P0 FADD.FTZ R16, R16, R25 ;  /* 0x0000001910108221 */ /* 0x004fc80000010000 */
[----:B------:R-:W0:Y:S01]  /*16a0*/  SHFL.DOWN PT, R26, R15, 0x4, R24 ;  /* 0x088000000f1a7989 */ /* 0x000e2200000e0018 */
[----:B------:R-:W-:Y:S02]  /*16b0*/  ISETP.GT.AND P0, PT, R27, R24, PT ;  /* 0x000000181b00720c */ /* 0x000fe40003f04270 */
[----:B------:R-:W-:Y:S01]  /*16c0*/  IADD3 R27, R30, 0x8, RZ ;  /* 0x000000081e1b7810 */ /* 0x000fe20007ffe0ff */
[----:B------:R-:W2:Y:S10]  /*16d0*/  SHFL.DOWN PT, R25, R16, 0x4, R24 ;  /* 0x0880000010197989 */ /* 0x000eb400000e0018 */
        /* <DEDUP_REMOVED lines=9> */
[----:B------:R-:W-:Y:S01]  /*1770*/  ISETP.GT.AND P0, PT, R27, R24, PT ;  /* 0x000000181b00720c */ /* 0x000fe20003f04270 */
[----:B------:R-:W-:Y:S01]  /*1780*/  FADD.FTZ R27, RZ, R22 ;  /* 0x00000016ff1b7221 */ /* 0x000fe20000010000 */
[----:B------:R-:W-:Y:S01]  /*1790*/  FADD.FTZ R22, RZ, R21 ;  /* 0x00000015ff167221 */ /* 0x000fe20000010000 */
[----:B------:R2:W3:Y:S01]  /*17a0*/  SHFL.DOWN PT, R25, R16, 0x10, R24 ;  /* 0x0a00000010197989 */ /* 0x0004e200000e0018 */
[----:B------:R-:W-:Y:S01]  /*17b0*/  FFMA.FTZ R21, R48, R23, R29 ;  /* 0x0000001730157223 */ /* 0x000fe2000001001d */
[----:B------:R-:W-:Y:S01]  /*17c0*/  FADD.FTZ R20, R27, R20 ;  /* 0x000000141b147221 */ /* 0x000fe20000010000 */
[----:B------:R-:W-:-:S03]  /*17d0*/  FADD.FTZ R17, R22, R17 ;  /* 0x0000001116117221 */ /* 0x000fc60000010000 */
[----:B------:R-:W-:Y:S01]  /*17e0*/  FADD.FTZ R27, R20, R19 ;  /* 0x00000013141b7221 */ /* 0x000fe20000010000 */
[----:B------:R-:W-:Y:S01]  /*17f0*/  FADD.FTZ R20, R17, R18 ;  /* 0x0000001211147221 */ /* 0x000fe20000010000 */
[----:B------:R-:W-:Y:S02]  /*1800*/  MOV R18, 0x400 ;  /* 0x0000040000127802 */ /* 0x000fe40000000f00 */
[----:B------:R-:W-:Y:S01]  /*1810*/  FADD.FTZ R22, R27, R14 ;  /* 0x0000000e1b167221 */ /* 0x000fe20000010000 */
[----:B------:R-:W-:Y:S01]  /*1820*/  FADD.FTZ R23, R20, R23 ;  /* 0x0000001714177221 */ /* 0x000fe20000010000 */
[----:B--2---:R-:W-:Y:S01]  /*1830*/  IADD3 R24, R18, 0xc0, RZ ;  /* 0x000000c012187810 */ /* 0x004fe20007ffe0ff */
[----:B------:R-:W-:Y:S01]  /*1840*/  FFMA.FTZ R20, R49, R14, R28 ;  /* 0x0000000e31147223 */ /* 0x000fe2000001001c */
[C---:B-1----:R-:W-:Y:S02]  /*1850*/  @!P3 LEA R14, R51.reuse, R18, 0x18 ;  /* 0x00000012330eb211 */ /* 0x042fe400078ec0ff */
[----:B------:R-:W-:-:S02]  /*1860*/  LEA R24, R51, R24, 0x18 ;  /* 0x0000001833187211 */ /* 0x000fc400078ec0ff */
[----:B------:R-:W-:Y:S01]  /*1870*/  @!P3 LEA R17, R53, R14, 0x3 ;  /* 0x0000000e3511b211 */ /* 0x000fe200078e18ff */
[----:B0-----:R-:W-:Y:S01]  /*1880*/  @!P0 FADD.FTZ R15, R15, R26 ;  /* 0x0000001a0f0f8221 */ /* 0x001fe20000010000 */
[----:B------:R-:W-:Y:S01]  /*1890*/  LEA R40, R41, R24, 0x4 ;  /* 0x0000001829287211 */ /* 0x000fe200078e20ff */
[----:B---3--:R-:W-:-:S03]  /*18a0*/  @!P0 FADD.FTZ R16, R16, R25 ;  /* 0x0000001910108221 */ /* 0x008fc60000010000 */
[----:B------:R-:W-:Y:S01]  /*18b0*/  MOV R14, R15 ;  /* 0x0000000f000e7202 */ /* 0x000fe20000000f00 */
[----:B------:R0:W-:Y:S01]  /*18c0*/  STS.128 [R40], R20 ;  /* 0x0000001428007388 */ /* 0x0001e20000000c00 */
[----:B------:R-:W-:-:S05]  /*18d0*/  MOV R15, R16 ;  /* 0x00000010000f7202 */ /* 0x000fca0000000f00 */
[----:B------:R0:W-:Y:S01]  /*18e0*/  @!P3 STS.64 [R17+0x18], R14 ;  /* 0x0000180e1100b388 */ /* 0x0001e20000000a00 */
[----:B------:R-:W-:Y:S06]  /*18f0*/  BAR.SYNC.DEFER_BLOCKING 0x0 ;  /* 0x0000000000007b1d */ /* 0x000fec0000010000 */
[----:B------:R-:W-:Y:S05]  /*1900*/  @P2 BRA `(.L_x_2073) ;  /* 0x0000000000b02947 */ /* 0x000fea0003800000 */
[----:B------:R-:W-:-:S05]  /*1910*/  LEA R51, R51, R18, 0x18 ;  /* 0x0000001233337211 */ /* 0x000fca00078ec0ff */
[----:B------:R-:W1:Y:S04]  /*1920*/  LDS.128 R24, [R51+0x20] ;  /* 0x0000200033187984 */ /* 0x000e680000000c00 */
[----:B0-----:R-:W0:Y:S04]  /*1930*/  LDS.128 R16, [R51+0x30] ;  /* 0x0000300033107984 */ /* 0x001e280000000c00 */
        /* <DEDUP_REMOVED lines=9> */
[----:B------:R-:W-:Y:S01]  /*19d0*/  FADD.FTZ R14, R14, R19 ;  /* 0x000000130e0e7221 */ /* 0x000fe20000010000 */
[----:B------:R-:W0:Y:S02]  /*19e0*/  LDS.128 R32, [R51+0x60] ;  /* 0x0000600033207984 */ /* 0x000e240000000c00 */
[----:B--2---:R-:W-:Y:S01]  /*19f0*/  FADD.FTZ R15, R15, R28 ;  /* 0x0000001c0f0f7221 */ /* 0x004fe20000010000 */
[----:B------:R-:W-:Y:S01]  /*1a00*/  FADD.FTZ R14, R14, R29 ;  /* 0x0000001d0e0e7221 */ /* 0x000fe20000010000 */
[----:B------:R-:W2:Y:S02]  /*1a10*/  LDS.128 R16, [R51+0x70] ;  /* 0x0000700033107984 */ /* 0x000ea40000000c00 */
[----:B------:R-:W-:Y:S01]  /*1a20*/  FADD.FTZ R15, R15, R30 ;  /* 0x0000001e0f0f7221 */ /* 0x000fe20000010000 */
[----:B------:R-:W-:Y:S02]  /*1a30*/  FADD.FTZ R14, R14, R31 ;  /* 0x0000001f0e0e7221 */ /* 0x000fe40000010000 */
[----:B------:R-:W-:Y:S01]  /*1a40*/  LDS.128 R28, [R51+0x90] ;  /* 0x00009000331c7984 */ /* 0x000fe20000000c00 */
        /* <DEDUP_REMOVED lines=9> */
[----:B------:R-:W0:Y:S01]  /*1ae0*/  LDS.64 R14, [R51+0xa0] ;  /* 0x0000a000330e7984 */ /* 0x000e220000000a00 */
        /* <DEDUP_REMOVED lines=12> */
[----:B0-----:R-:W-:Y:S01]  /*1bb0*/  FADD.FTZ R14, R33, R14 ;  /* 0x0000000e210e7221 */ /* 0x001fe20000010000 */
[----:B------:R-:W-:-:S07]  /*1bc0*/  FADD.FTZ R15, R32, R15 ;  /* 0x0000000f200f7221 */ /* 0x000fce0000010000 */
.L_x_2073:
[----:B------:R-:W-:Y:S05]  /*1bd0*/  BSYNC B0 ;  /* 0x0000000000007941 */ /* 0x000fea0003800000 */
.L_x_2072:
        /* <DEDUP_REMOVED lines=20> */
[----:B------:R-:W-:Y:S01]  /*1d20*/  FADD.FTZ R32, R32, R27 ;  /* 0x0000001b20207221 */ /* 0x000fe20000010000 */
[----:B0-----:R-:W-:Y:S01]  /*1d30*/  FADD.FTZ R35, R35, R20 ;  /* 0x0000001423237221 */ /* 0x001fe20000010000 */
[----:B------:R-:W-:Y:S01]  /*1d40*/  FADD.FTZ R20, R24, R21 ;  /* 0x0000001518147221 */ /* 0x000fe20000010000 */
[----:B------:R-:W-:Y:S01]  /*1d50*/  FADD.FTZ R33, R33, R22 ;  /* 0x0000001621217221 */ /* 0x000fe20000010000 */
[----:B------:R-:W0:Y:S01]  /*1d60*/  LDS.128 R24, [R40+0xf50] ;  /* 0x000f500028187984 */ /* 0x000e220000000c00 */
[----:B-1----:R-:W-:Y:S01]  /*1d70*/  FADD.FTZ R35, R35, R28 ;  /* 0x0000001c23237221 */ /* 0x002fe20000010000 */
[----:B------:R-:W-:Y:S01]  /*1d80*/  FADD.FTZ R32, R32, R23 ;  /* 0x0000001720207221 */ /* 0x000fe20000010000 */
[----:B------:R-:W-:Y:S01]  /*1d90*/  FADD.FTZ R28, R20, R29 ;  /* 0x0000001d141c7221 */ /* 0x000fe20000010000 */
[----:B------:R-:W-:Y:S01]  /*1da0*/  FADD.FTZ R33, R33, R30 ;  /* 0x0000001e21217221 */ /* 0x000fe20000010000 */
[----:B------:R-:W1:Y:S01]  /*1db0*/  LDS.128 R20, [R40+0x1180] ;  /* 0x0011800028147984 */ /* 0x000e620000000c00 */
[----:B--2---:R-:W-:Y:S01]  /*1dc0*/  FADD.FTZ R35, R35, R16 ;  /* 0x0000001023237221 */ /* 0x004fe20000010000 */
        /* <DEDUP_REMOVED lines=47> */
.L_x_2075:
[----:B------:R-:W-:Y:S05]  /*20c0*/  BSYNC B0 ;  /* 0x0000000000007941 */ /* 0x000fea0003800000 */
.L_x_2074:
[----:B------:R-:W1:Y:S01]  /*20d0*/  LDC R16, c[0x0][0xc] ;  /* 0x00000300ff107b82 */ /* 0x000e620000000800 */
[----:B0-----:R-:W-:Y:S01]  /*20e0*/  IMAD R17, R50, 0x23, R41 ;  /* 0x0000002332117824 */ /* 0x001fe200078e0229 */
[----:B------:R-:W-:Y:S06]  /*20f0*/  BSSY B0, `(.L_x_2076) ;  /* 0x0000012000007945 */ /* 0x000fec0003800000 */
[----:B------:R-:W0:Y:S01]  /*2100*/  LDC.64 R18, c[0x0][0x268] ;  /* 0x00009a00ff127b82 */ /* 0x000e220000000a00 */
        /* <DEDUP_REMOVED lines=16> */
.L_x_2077:
[----:B------:R-:W-:Y:S05]  /*2210*/  BSYNC B0 ;  /* 0x0000000000007941 */ /* 0x000fea0003800000 */
.L_x_2076:
[----:B------:R-:W-:Y:S05]  /*2220*/  @!P0 BRA `(.L_x_2078) ;  /* 0x0000001000908947 */ /* 0x000fea0003800000 */
[----:B------:R-:W0:Y:S01]  /*2230*/  LDC R17, c[0x0][0x10] ;  /* 0x00000400ff117b82 */ /* 0x000e220000000800 */
[----:B-1----:R-:W1:Y:S01]  /*2240*/  S2R R30, SR_CTAID.Y ;  /* 0x00000000001e7919 */ /* 0x002e620000002600 */
        /* <DEDUP_REMOVED lines=16> */
[----:B------:R-:W-:Y:S02]  /*2350*/  UPOPC UR9, UR9 ;  /* 0x00000009000972bf */ /* 0x000fe40008000000 */
[----:B------:R-:W-:-:S04]  /*2360*/  USEL UR8, UR8, 0xffffffff, !UP0 ;  /* 0xffffffff08087887 */ /* 0x000fc8000c000000 */
[----:B------:R-:W-:-:S06]  /*2370*/  UIMAD UR8, UR8, UR9, URZ ;  /* 0x00000009080872a4 */ /* 0x000fcc000f8e023f */
[----:B------:R-:W-:Y:S02]  /*2380*/  MOV R27, UR8 ;  /* 0x00000008001b7c02 */ /* 0x000fe40008000f00 */
[----:B0-----:R-:W-:Y:S01]  /*2390*/  ISETP.EQ.U32.AND P0, PT, R22, UR17, PT ;  /* 0x0000001116007c0c */ /* 0x001fe2000bf02070 */
[----:B------:R-:W-:-:S05]  /*23a0*/  IMAD.WIDE.U32 R22, R23, 0x8, R20 ;  /* 0x0000000817167825 */ /* 0x000fca00078e0014 */
[----:B------:R0:W-:Y:S07]  /*23b0*/  STG.E.64 desc[UR14][R22.64], R14 ;  /* 0x0000000e16007986 */ /* 0x0001ee000c101b0e */
[----:B------:R-:W-:Y:S06]  /*23c0*/  @P0 MEMBAR.ALL.GPU ;  /* 0x0000000000000992 */ /* 0x000fec000000a000 */
[----:B------:R-:W-:-:S00]  /*23d0*/  @P0 ERRBAR ;  /* 0x00000000000009ab */ /* 0x000fc00000000000 */
[----:B------:R-:W-:Y:S06]  /*23e0*/  @P0 CGAERRBAR ;  /* 0x00000000000005ab */ /* 0x000fec0000000000 */
[----:B------:R0:W-:Y:S01]  /*23f0*/  @P0 REDG.E.ADD.S32.STRONG.GPU desc[UR14][R18.64], R27 ;  /* 0x0000001b1200098e */ /* 0x0001e2000c10e38e */
[----:B------:R-:W-:-:S04]  /*2400*/  PLOP3.LUT P0, PT, PT, PT, UP0, 0x80, 0x0 ;  /* 0x000000000000781c */ /* 0x000fc80003f0f008 */
[----:B------:R-:W-:-:S04]  /*2410*/  SEL R25, R16, RZ, !P0 ;  /* 0x000000ff10197207 */ /* 0x000fc80004000000 */
[----:B------:R-:W-:-:S13]  /*2420*/  ISETP.NE.AND P0, PT, R25, -0x1, PT ;  /* 0xffffffff1900780c */ /* 0x000fda0003f05270 */
[----:B0-----:R-:W-:Y:S05]  /*2430*/  @!P0 BRA `(.L_x_2079) ;  /* 0x0000000000148947 */ /* 0x001fea0003800000 */
.L_x_2080:
[----:B------:R-:W2:Y:S04]  /*2440*/  LDG.E.STRONG.GPU R22, desc[UR14][R18.64] ;  /* 0x0000000e12167981 */ /* 0x000ea8000c1ef900 */
[----:B--2---:R-:W-:Y:S01]  /*2450*/  CCTL.IVALL ;  /* 0x00000000ff00798f */ /* 0x004fe20002000000 */
[----:B------:R-:W-:Y:S05]  /*2460*/  YIELD ;  /* 0x0000000000007946 */ /* 0x000fea0003800000 */
[----:B------:R-:W-:-:S13]  /*2470*/  ISETP.NE.AND P0, PT, R22, R25, PT ;  /* 0x000000191600720c */ /* 0x000fda0003f05270 */
[----:B------:R-:W-:Y:S05]  /*2480*/  @P0 BRA `(.L_x_2080) ;  /* 0xfffffffc00ec0947 */ /* 0x000fea000383ffff */
.L_x_2079:
        /* <DEDUP_REMOVED lines=17> */
.L_x_2084:
        /* <DEDUP_REMOVED lines=11> */
[----:B------:R-:W-:-:S06]  /*2650*/  @!P3 IMAD.WIDE.U32 R24, R25, 0x8, R20 ;  /* 0x000000081918b825 */ /* 0x000fcc00078e0014 */
[----:B------:R-:W3:Y:S01]  /*2660*/  @!P3 LDG.E.64 R24, desc[UR14][R24.64] ;  /* 0x0000000e1818b981 */ /* 0x000ee2000c1e1b00 */
[----:B--2---:R-:W-:Y:S01]  /*2670*/  @!P6 FADD.FTZ R14, R14, R22 ;  /* 0x000000160e0ee221 */ /* 0x004fe20000010000 */
[----:B------:R-:W-:Y:S01]  /*2680*/  @!P6 FADD.FTZ R15, R15, R23 ;  /* 0x000000170f0fe221 */ /* 0x000fe20000010000 */
[----:B------:R-:W-:Y:S01]  /*2690*/  ISETP.EQ.OR P6, PT, R26, UR13, P2 ;  /* 0x0000000d1a007c0c */ /* 0x000fe200097c2670 */
[----:B------:R-:W-:-:S06]  /*26a0*/  @!P5 IMAD.WIDE.U32 R22, R27, 0x8, R20 ;  /* 0x000000081b16d825 */ /* 0x000fcc00078e0014 */
[----:B------:R-:W2:Y:S06]  /*26b0*/  @!P5 LDG.E.64 R22, desc[UR14][R22.64] ;  /* 0x0000000e1616d981 */ /* 0x000eac000c1e1b00 */
[----:B------:R-:W-:-:S04]  /*26c0*/  @!P6 IMAD R27, R17, R26, R30 ;  /* 0x0000001a111be224 */ /* 0x000fc800078e021e */
[----:B------:R-:W-:-:S06]  /*26d0*/  @!P6 IMAD.WIDE.U32 R26, R27, 0x8, R20 ;  /* 0x000000081b1ae825 */ /* 0x000fcc00078e0014 */
[----:B------:R-:W4:Y:S01]  /*26e0*/  @!P6 LDG.E.64 R26, desc[UR14][R26.64] ;  /* 0x0000000e1a1ae981 */ /* 0x000f22000c1e1b00 */
[----:B------:R-:W-:Y:S01]  /*26f0*/  IADD3 R28, R19, 0x4, RZ ;  /* 0x00000004131c7810 */ /* 0x000fe20007ffe0ff */
[----:B---3--:R-:W-:Y:S01]  /*2700*/  @!P3 FADD.FTZ R14, R14, R24 ;  /* 0x000000180e0eb221 */ /* 0x008fe20000010000 */
[----:B------:R-:W-:Y:S02]  /*2710*/  @!P3 FADD.FTZ R15, R15, R25 ;  /* 0x000000190f0fb221 */ /* 0x000fe40000010000 */
[----:B------:R-:W-:Y:S02]  /*2720*/  ISETP.EQ.OR P3, PT, R28, UR13, P2 ;  /* 0x0000000d1c007c0c */ /* 0x000fe40009762670 */
[C---:B------:R-:W-:Y:S02]  /*2730*/  IADD3 R29, R19.reuse, 0x5, RZ ;  /* 0x00000005131d7810 */ /* 0x040fe40007ffe0ff */
[----:B------:R-:W-:-:S09]  /*2740*/  IADD3 R31, R19, 0x6, RZ ;  /* 0x00000006131f7810 */ /* 0x000fd20007ffe0ff */
[----:B------:R-:W-:-:S04]  /*2750*/  @!P3 IMAD R25, R17, R28, R30 ;  /* 0x0000001c1119b224 */ /* 0x000fc800078e021e */
[----:B------:R-:W-:-:S06]  /*2760*/  @!P3 IMAD.WIDE.U32 R24, R25, 0x8, R20 ;  /* 0x000000081918b825 */ /* 0x000fcc00078e0014 */
[----:B------:R-:W3:Y:S01]  /*2770*/  @!P3 LDG.E.64 R24, desc[UR14][R24.64] ;  /* 0x0000000e1818b981 */ /* 0x000ee2000c1e1b00 */
[----:B--2---:R-:W-:Y:S01]  /*2780*/  @!P5 FADD.FTZ R14, R14, R22 ;  /* 0x000000160e0ed221 */ /* 0x004fe20000010000 */
[----:B------:R-:W-:Y:S01]  /*2790*/  @!P5 FADD.FTZ R15, R15, R23 ;  /* 0x000000170f0fd221 */ /* 0x000fe20000010000 */
[----:B------:R-:W-:Y:S02]  /*27a0*/  ISETP.EQ.OR P5, PT, R29, UR13, P2 ;  /* 0x0000000d1d007c0c */ /* 0x000fe400097a2670 */
[----:B----4-:R-:W-:Y:S01]  /*27b0*/  @!P6 FADD.FTZ R14, R14, R26 ;  /* 0x0000001a0e0ee221 */ /* 0x010fe20000010000 */
[----:B------:R-:W-:Y:S01]  /*27c0*/  @!P6 FADD.FTZ R15, R15, R27 ;  /* 0x0000001b0f0fe221 */ /* 0x000fe20000010000 */
[----:B------:R-:W-:-:S09]  /*27d0*/  ISETP.EQ.OR P6, PT, R31, UR13, P2 ;  /* 0x0000000d1f007c0c */ /* 0x000fd200097c2670 */
[----:B------:R-:W-:-:S04]  /*27e0*/  @!P5 IMAD R23, R17, R29, R30 ;  /* 0x0000001d1117d224 */ /* 0x000fc800078e021e */
[----:B------:R-:W-:-:S06]  /*27f0*/  @!P5 IMAD.WIDE.U32 R22, R23, 0x8, R20 ;  /* 0x000000081716d825 */ /* 0x000fcc00078e0014 */
[----:B------:R-:W2:Y:S01]  /*2800*/  @!P5 LDG.E.64 R22, desc[UR14][R22.64] ;  /* 0x0000000e1616d981 */ /* 0x000ea2000c1e1b00 */
        /* <DEDUP_REMOVED lines=50> */
[----:B------:R-:W-:Y:S01]  /*2b30*/  IADD3 R25, R19, 0xf, RZ ;  /* 0x0000000f13197810 */ /* 0x000fe20007ffe0ff */
[----:B--2---:R-:W-:Y:S01]  /*2b40*/  @!P5 FADD.FTZ R14, R14, R22 ;  /* 0x000000160e0ed221 */ /* 0x004fe20000010000 */
[----:B------:R-:W-:Y:S01]  /*2b50*/  @!P5 FADD.FTZ R15, R15, R23 ;  /* 0x000000170f0fd221 */ /* 0x000fe20000010000 */
[----:B------:R-:W-:-:S06]  /*2b60*/  ISETP.EQ.OR P5, PT, R29, UR13, P2 ;  /* 0x0000000d1d007c0c */ /* 0x000fcc00097a2670 */
[----:B------:R-:W-:-:S04]  /*2b70*/  @!P3 IMAD R23, R17, R28, R30 ;  /* 0x0000001c1117b224 */ /* 0x000fc800078e021e */
[----:B------:R-:W-:-:S04]  /*2b80*/  @!P3 IMAD.WIDE.U32 R22, R23, 0x8, R20 ;  /* 0x000000081716b825 */ /* 0x000fc800078e0014 */
[----:B----4-:R-:W-:Y:S01]  /*2b90*/  @!P6 FADD.FTZ R14, R14, R26 ;  /* 0x0000001a0e0ee221 */ /* 0x010fe20000010000 */
[----:B------:R-:W-:Y:S01]  /*2ba0*/  @!P6 FADD.FTZ R15, R15, R27 ;  /* 0x0000001b0f0fe221 */ /* 0x000fe20000010000 */
[----:B------:R-:W-:Y:S01]  /*2bb0*/  ISETP.EQ.OR P6, PT, R25, UR13, P2 ;  /* 0x0000000d19007c0c */ /* 0x000fe200097c2670 */
[----:B------:R-:W2:Y:S01]  /*2bc0*/  @!P3 LDG.E.64 R22, desc[UR14][R22.64] ;  /* 0x0000000e1616b981 */ /* 0x000ea2000c1e1b00 */
[----:B------:R-:W-:-:S04]  /*2bd0*/  @!P5 IMAD R27, R17, R29, R30 ;  /* 0x0000001d111bd224 */ /* 0x000fc800078e021e */
[----:B------:R-:W-:-:S06]  /*2be0*/  @!P5 IMAD.WIDE.U32 R26, R27, 0x8, R20 ;  /* 0x000000081b1ad825 */ /* 0x000fcc00078e0014 */
[----:B------:R-:W3:Y:S01]  /*2bf0*/  @!P5 LDG.E.64 R26, desc[UR14][R26.64] ;  /* 0x0000000e1a1ad981 */ /* 0x000ee2000c1e1b00 */
[----:B------:R-:W-:-:S04]  /*2c00*/  @!P6 IMAD R25, R17, R25, R30 ;  /* 0x000000191119e224 */ /* 0x000fc800078e021e */
        /* <DEDUP_REMOVED lines=12> */
.L_x_2083:
        /* <DEDUP_REMOVED lines=61> */
.L_x_2085:
[----:B------:R-:W-:-:S13]  /*30a0*/  ISETP.NE.OR P0, PT, R18, RZ, P0 ;  /* 0x000000ff1200720c */ /* 0x000fda0000705670 */
[----:B------:R-:W-:Y:S05]  /*30b0*/  @!P0 BRA `(.L_x_2081) ;  /* 0x00000000007c8947 */ /* 0x000fea0003800000 */
.L_x_2082:
        /* <DEDUP_REMOVED lines=31> */
.L_x_2081:
        /* <DEDUP_REMOVED lines=11> */
.L_x_2087:
[----:B------:R-:W-:Y:S05]  /*3360*/  BSYNC B0 ;  /* 0x0000000000007941 */ /* 0x000fea0003800000 */
.L_x_2086:
        /* <DEDUP_REMOVED lines=16> */
.L_x_2078:
[----:B------:R-:W0:Y:S01]  /*3470*/  S2UR UR9, SR_CgaCtaId ;  /* 0x00000000000979c3 */ /* 0x000e220000008800 */
[----:B------:R-:W-:Y:S01]  /*3480*/  UMOV UR8, 0x400 ;  /* 0x0000040000087882 */ /* 0x000fe20000000000 */
[C---:B-1----:R-:W-:Y:S02]  /*3490*/  IADD3 R26, R0.reuse, 0x10, RZ ;  /* 0x00000010001a7810 */ /* 0x042fe40007ffe0ff */
[C---:B------:R-:W-:Y:S02]  /*34a0*/  IADD3 R23, R0.reuse, 0x20, RZ ;  /* 0x0000002000177810 */ /* 0x040fe40007ffe0ff */
[----:B------:R-:W-:Y:S02]  /*34b0*/  IADD3 R20, R0, 0x30, RZ ;  /* 0x0000003000147810 */ /* 0x000fe40007ffe0ff */
[----:B------:R-:W-:Y:S02]  /*34c0*/  SHF.R.S32.HI R27, RZ, 0x1f, R26 ;  /* 0x0000001fff1b7819 */ /* 0x000fe4000001141a */
[----:B------:R-:W-:-:S02]  /*34d0*/  SHF.R.S32.HI R24, RZ, 0x1f, R23 ;  /* 0x0000001fff187819 */ /* 0x000fc40000011417 */
[----:B------:R-:W-:Y:S01]  /*34e0*/  SHF.R.S32.HI R21, RZ, 0x1f, R20 ;  /* 0x0000001fff157819 */ /* 0x000fe20000011414 */
[----:B0-----:R-:W-:-:S09]  /*34f0*/  ULEA UR8, UR9, UR8, 0x18 ;  /* 0x0000000809087291 */ /* 0x001fd2000f8ec03f */
[----:B------:R-:W-:Y:S01]  /*3500*/  @!P2 STS.64 [UR8+0xb0], R14 ;  /* 0x0000b00eff00a988 */ /* 0x000fe20008000a08 */
[----:B------:R-:W-:Y:S06]  /*3510*/  BAR.SYNC.DEFER_BLOCKING 0x0 ;  /* 0x0000000000007b1d */ /* 0x000fec0000010000 */
[----:B------:R-:W0:Y:S01]  /*3520*/  LDS.64 R16, [UR8+0xb0] ;  /* 0x0000b008ff107984 */ /* 0x000e220008000a00 */
        /* <DEDUP_REMOVED lines=8> */
[----:B------:R-:W-:-:S02]  /*35b0*/  ISETP.GT.U32.OR P0, PT, R41, 0x22f, P0 ;  /* 0x0000022f2900780c */ /* 0x000fc40000704470 */
[C---:B------:R-:W-:Y:S02]  /*35c0*/  ISETP.GT.U32.OR P2, PT, R41.reuse, 0x22f, P2 ;  /* 0x0000022f2900780c */ /* 0x040fe40001744470 */
[----:B------:R-:W-:Y:S01]  /*35d0*/  ISETP.GT.U32.OR P3, PT, R41, 0x22f, P3 ;  /* 0x0000022f2900780c */ /* 0x000fe20001f64470 */
[----:B0-----:R-:W-:Y:S01]  /*35e0*/  FMUL.FTZ R22, R16, UR8 ;  /* 0x0000000810167c20 */ /* 0x001fe20008410000 */
        /* <DEDUP_REMOVED lines=20> */
.L_x_2088:
[----:B------:R-:W-:Y:S04]  /*3730*/  BSSY B0, `(.L_x_2089) ;  /* 0x0000014000007945 */ /* 0x000fe80003800000 */
[----:B------:R-:W-:Y:S05]  /*3740*/  @!P1 BRA `(.L_x_2090) ;  /* 0x0000000000489947 */ /* 0x000fea0003800000 */
[----:B------:R-:W-:Y:S01]  /*3750*/  SHF.R.S32.HI R17, RZ, 0x1f, R0 ;  /* 0x0000001fff117819 */ /* 0x000fe20000011400 */
[----:B------:R-:W-:Y:S01]  /*3760*/  ULDC.64 UR8, c[0x0][0x288] ;  /* 0x0000a20000087ab9 */ /* 0x000fe20000000a00 */
[----:B------:R-:W-:Y:S01]  /*3770*/  MOV R14, R38 ;  /* 0x00000026000e7202 */ /* 0x000fe20000000f00 */
[-CC-:B------:R-:W-:Y:S01]  /*3780*/  FFMA.FTZ R47, R47, R22.reuse, R25.reuse ;  /* 0x000000162f2f7223 */ /* 0x180fe20000010019 */
[----:B------:R-:W-:Y:S01]  /*3790*/  MOV R15, R3 ;  /* 0x00000003000f7202 */ /* 0x000fe20000000f00 */
[----:B------:R-:W-:Y:S02]  /*37a0*/  IMAD R17, R17, UR8, RZ ;  /* 0x0000000811117c24 */ /* 0x000fe4000f8e02ff */
[----:B------:R-:W-:Y:S01]  /*37b0*/  FFMA.FTZ R46, R46, R22, R25 ;  /* 0x000000162e2e7223 */ /* 0x000fe20000010019 */
        /* <DEDUP_REMOVED lines=8> */
[----:B------:R-:W-:-:S04]  /*3840*/  IADD3 R17, R15, R17, RZ ;  /* 0x000000110f117210 */ /* 0x000fc80007ffe0ff */
[----:B------:R-:W-:-:S05]  /*3850*/  LEA.HI.X R17, R14, UR9, R17, 0x2, P5 ;  /* 0x000000090e117c11 */ /* 0x000fca000a8f1411 */
[----:B------:R0:W-:Y:S02]  /*3860*/  STG.E.64 desc[UR14][R16.64], R18 ;  /* 0x0000001210007986 */ /* 0x0001e4000c101b0e */
.L_x_2090:
[----:B------:R-:W-:Y:S05]  /*3870*/  BSYNC B0 ;  /* 0x0000000000007941 */ /* 0x000fea0003800000 */
.L_x_2089:
[----:B------:R-:W-:Y:S05]  /*3880*/  @!P4 BRA `(.L_x_2091) ;  /* 0x000000000048c947 */ /* 0x000fea0003800000 */
        /* <DEDUP_REMOVED lines=18> */
.L_x_2091:
[----:B------:R-:W-:Y:S04]  /*39b0*/  BSSY B0, `(.L_x_2092) ;  /* 0x0000013000007945 */ /* 0x000fe80003800000 */
[----:B------:R-:W-:Y:S05]  /*39c0*/  @P0 BRA `(.L_x_2093) ;  /* 0x0000000000440947 */ /* 0x000fea0003800000 */
[----:B------:R-:W-:Y:S01]  /*39d0*/  ULDC.64 UR8, c[0x0][0x288] ;  /* 0x0000a20000087ab9 */ /* 0x000fe20000000a00 */
[----:B------:R-:W-:Y:S01]  /*39e0*/  MOV R14, R38 ;  /* 0x00000026000e7202 */ /* 0x000fe20000000f00 */
[----:B------:R-:W-:Y:S01]  /*39f0*/  IMAD R27, R27, UR8, RZ ;  /* 0x000000081b1b7c24 */ /* 0x000fe2000f8e02ff */
[----:B------:R-:W-:Y:S01]  /*3a00*/  MOV R15, R3 ;  /* 0x00000003000f7202 */ /* 0x000fe20000000f00 */
[-CC-:B------:R-:W-:Y:S01]  /*3a10*/  FFMA.FTZ R45, R45, R22.reuse, R25.reuse ;  /* 0x000000162d2d7223 */ /* 0x180fe20000010019 */
[----:B------:R-:W-:Y:S01]  /*3a20*/  FFMA.FTZ R44, R44, R22, R25 ;  /* 0x000000162c2c7223 */ /* 0x000fe20000010019 */
[C---:B------:R-:W-:Y:S02]  /*3a30*/  IMAD R27, R26.reuse, UR9, R27 ;  /* 0x000000091a1b7c24 */ /* 0x040fe4000f8e021b */
[----:B------:R-:W-:Y:S01]  /*3a40*/  IMAD.WIDE.U32 R14, R26, UR8, R14 ;  /* 0x000000081a0e7c25 */ /* 0x000fe2000f8e000e */
[----:B------:R-:W-:-:S03]  /*3a50*/  ULDC.64 UR8, c[0x0][0x210] ;  /* 0x0000840000087ab9 */ /* 0x000fc60000000a00 */
[----:B------:R-:W-:Y:S01]  /*3a60*/  FFMA.FTZ R45, R10, R4, -R45 ;  /* 0x000000040a2d7223 */ /* 0x000fe2000001082d */
[----:B0-----:R-:W-:Y:S01]  /*3a70*/  FFMA.FTZ R17, R11, R5, -R44 ;  /* 0x000000050b117223 */ /* 0x001fe2000001082c */
[----:B------:R-:W-:Y:S02]  /*3a80*/  LEA R4, P0, R14, UR8, 0x2 ;  /* 0x000000080e047c11 */ /* 0x000fe4000f8010ff */
[----:B------:R-:W-:Y:S01]  /*3a90*/  FMUL.FTZ R16, R45, UR16 ;  /* 0x000000102d107c20 */ /* 0x000fe20008410000 */
[----:B------:R-:W-:Y:S01]  /*3aa0*/  IADD3 R27, R15, R27, RZ ;  /* 0x0000001b0f1b7210 */ /* 0x000fe20007ffe0ff */
[----:B------:R-:W-:-:S03]  /*3ab0*/  FMUL.FTZ R17, R17, UR16 ;  /* 0x0000001011117c20 */ /* 0x000fc60008410000 */
[----:B------:R-:W-:-:S05]  /*3ac0*/  LEA.HI.X R5, R14, UR9, R27, 0x2, P0 ;  /* 0x000000090e057c11 */ /* 0x000fca00080f141b */
[----:B------:R1:W-:Y:S02]  /*3ad0*/  STG.E.64 desc[UR14][R4.64], R16 ;  /* 0x0000001004007986 */ /* 0x0003e4000c101b0e */
.L_x_2093:
[----:B------:R-:W-:Y:S05]  /*3ae0*/  BSYNC B0 ;  /* 0x0000000000007941 */ /* 0x000fea0003800000 */
.L_x_2092:
[----:B------:R-:W-:Y:S05]  /*3af0*/  @!P4 BRA `(.L_x_2094) ;  /* 0x000000000048c947 */ /* 0x000fea0003800000 */
[----:B-1----:R-:W-:Y:S01]  /*3b00*/  FFMA.FTZ R4, R43, R10, R12 ;  /* 0x0000000a2b047223 */ /* 0x002fe2000001000c */
[----:B------:R-:W-:-:S03]  /*3b10*/  FFMA.FTZ R5, R42, R11, R13 ;  /* 0x0000000b2a057223 */ /* 0x000fc6000001000d */
[----:B------:R-:W-:Y:S01]  /*3b20*/  FMUL.FTZ R14, R4, -1.4426950216293334961 ;  /* 0xbfb8aa3b040e7820 */ /* 0x000fe20000410000 */
[----:B0-----:R-:W-:-:S05]  /*3b30*/  FMUL.FTZ R16, R5, -1.4426950216293334961 ;  /* 0xbfb8aa3b05107820 */ /* 0x001fca0000410000 */
        /* <DEDUP_REMOVED lines=14> */
.L_x_2094:
[----:B------:R-:W-:Y:S04]  /*3c20*/  BSSY B0, `(.L_x_2095) ;  /* 0x0000013000007945 */ /* 0x000fe80003800000 */
[----:B------:R-:W-:Y:S05]  /*3c30*/  @P2 BRA `(.L_x_2096) ;  /* 0x0000000000442947 */ /* 0x000fea0003800000 */
[----:B------:R-:W-:Y:S01]  /*3c40*/  ULDC.64 UR8, c[0x0][0x288] ;  /* 0x0000a20000087ab9 */ /* 0x000fe20000000a00 */
[----:B-1----:R-:W-:Y:S01]  /*3c50*/  MOV R4, R38 ;  /* 0x0000002600047202 */ /* 0x002fe20000000f00 */
[----:B------:R-:W-:Y:S01]  /*3c60*/  IMAD R24, R24, UR8, RZ ;  /* 0x0000000818187c24 */ /* 0x000fe2000f8e02ff */
[----:B------:R-:W-:Y:S01]  /*3c70*/  MOV R5, R3 ;  /* 0x0000000300057202 */ /* 0x000fe20000000f00 */
[-CC-:B------:R-:W-:Y:S01]  /*3c80*/  FFMA.FTZ R43, R43, R22.reuse, R25.reuse ;  /* 0x000000162b2b7223 */ /* 0x180fe20000010019 */
[----:B------:R-:W-:Y:S01]  /*3c90*/  FFMA.FTZ R42, R42, R22, R25 ;  /* 0x000000162a2a7223 */ /* 0x000fe20000010019 */
[----:B------:R-:W-:-:S04]  /*3ca0*/  IMAD.WIDE.U32 R4, R23, UR8, R4 ;  /* 0x0000000817047c25 */ /* 0x000fc8000f8e0004 */
[----:B------:R-:W-:Y:S01]  /*3cb0*/  FFMA.FTZ R43, R10, R6, -R43 ;  /* 0x000000060a2b7223 */ /* 0x000fe2000001082b */
[----:B------:R-:W-:Y:S01]  /*3cc0*/  FFMA.FTZ R15, R11, R7, -R42 ;  /* 0x000000070b0f7223 */ /* 0x000fe2000001082a */
[----:B------:R-:W-:Y:S01]  /*3cd0*/  IMAD R23, R23, UR9, R24 ;  /* 0x0000000917177c24 */ /* 0x000fe2000f8e0218 */
[----:B------:R-:W-:Y:S01]  /*3ce0*/  ULDC.64 UR8, c[0x0][0x210] ;  /* 0x0000840000087ab9 */ /* 0x000fe20000000a00 */
[----:B------:R-:W-:Y:S01]  /*3cf0*/  FMUL.FTZ R14, R43, UR16 ;  /* 0x000000102b0e7c20 */ /* 0x000fe20008410000 */
[----:B------:R-:W-:Y:S01]  /*3d00*/  LEA R6, P0, R4, UR8, 0x2 ;  /* 0x0000000804067c11 */ /* 0x000fe2000f8010ff */
[----:B------:R-:W-:Y:S01]  /*3d10*/  FMUL.FTZ R15, R15, UR16 ;  /* 0x000000100f0f7c20 */ /* 0x000fe20008410000 */
[----:B------:R-:W-:-:S04]  /*3d20*/  IADD3 R23, R5, R23, RZ ;  /* 0x0000001705177210 */ /* 0x000fc80007ffe0ff */
[----:B------:R-:W-:-:S05]  /*3d30*/  LEA.HI.X R7, R4, UR9, R23, 0x2, P0 ;  /* 0x0000000904077c11 */ /* 0x000fca00080f1417 */
[----:B------:R2:W-:Y:S02]  /*3d40*/  STG.E.64 desc[UR14][R6.64], R14 ;  /* 0x0000000e06007986 */ /* 0x0005e4000c101b0e */
.L_x_2096:
[----:B------:R-:W-:Y:S05]  /*3d50*/  BSYNC B0 ;  /* 0x0000000000007941 */ /* 0x000fea0003800000 */
.L_x_2095:
[----:B------:R-:W-:Y:S05]  /*3d60*/  @!P4 BRA `(.L_x_2097) ;  /* 0x000000000048c947 */ /* 0x000fea0003800000 */
[----:B------:R-:W-:Y:S01]  /*3d70*/  FFMA.FTZ R12, R49, R10, R12 ;  /* 0x0000000a310c7223 */ /* 0x000fe2000001000c */
[----:B------:R-:W-:-:S03]  /*3d80*/  FFMA.FTZ R13, R48, R11, R13 ;  /* 0x0000000b300d7223 */ /* 0x000fc6000001000d */
[----:B-1----:R-:W-:Y:S01]  /*3d90*/  FMUL.FTZ R4, R12, -1.4426950216293334961 ;  /* 0xbfb8aa3b0c047820 */ /* 0x002fe20000410000 */
[----:B--2---:R-:W-:-:S05]  /*3da0*/  FMUL.FTZ R6, R13, -1.4426950216293334961 ;  /* 0xbfb8aa3b0d067820 */ /* 0x004fca0000410000 */
[----:B------:R-:W1:Y:S08]  /*3db0*/  MUFU.EX2 R4, R4 ;  /* 0x0000000400047308 */ /* 0x000e700000000800 */
[----:B------:R-:W2:Y:S01]  /*3dc0*/  MUFU.EX2 R6, R6 ;  /* 0x0000000600067308 */ /* 0x000ea20000000800 */
[----:B-1----:R-:W-:-:S07]  /*3dd0*/  FADD.FTZ R5, R4, 1 ;  /* 0x3f80000004057421 */ /* 0x002fce0000010000 */
[----:B------:R-:W1:Y:S01]  /*3de0*/  MUFU.RCP R5, R5 ;  /* 0x0000000500057308 */ /* 0x000e620000001000 */
[----:B--2---:R-:W-:-:S07]  /*3df0*/  FADD.FTZ R7, R6, 1 ;  /* 0x3f80000006077421 */ /* 0x004fce0000010000 */
        /* <DEDUP_REMOVED lines=9> */
.L_x_2097:
[----:B------:R-:W-:Y:S04]  /*3e90*/  BSSY B0, `(.L_x_2098) ;  /* 0x0000012000007945 */ /* 0x000fe80003800000 */
[----:B------:R-:W-:Y:S05]  /*3ea0*/  @P3 BRA `(.L_x_2099) ;  /* 0x0000000000403947 */ /* 0x000fea0003800000 */
[----:B------:R-:W-:Y:S01]  /*3eb0*/  ULDC.64 UR8, c[0x0][0x288] ;  /* 0x0000a20000087ab9 */ /* 0x000fe20000000a00 */
[----:B------:R-:W-:Y:S01]  /*3ec0*/  MOV R2, R38 ;  /* 0x0000002600027202 */ /* 0x000fe20000000f00 */
[----:B------:R-:W-:Y:S02]  /*3ed0*/  IMAD R21, R21, UR8, RZ ;  /* 0x0000000815157c24 */ /* 0x000fe4000f8e02ff */
[-CC-:B------:R-:W-:Y:S01]  /*3ee0*/  FFMA.FTZ R49, R49, R22.reuse, R25.reuse ;  /* 0x0000001631317223 */ /* 0x180fe20000010019 */
[----:B------:R-:W-:Y:S01]  /*3ef0*/  FFMA.FTZ R22, R48, R22, R25 ;  /* 0x0000001630167223 */ /* 0x000fe20000010019 */
[----:B-1----:R-:W-:-:S04]  /*3f00*/  IMAD.WIDE.U32 R4, R20, UR8, R2 ;  /* 0x0000000814047c25 */ /* 0x002fc8000f8e0002 */
[----:B------:R-:W-:Y:S01]  /*3f10*/  FFMA.FTZ R49, R10, R8, -R49 ;  /* 0x000000080a317223 */ /* 0x000fe20000010831 */
[----:B------:R-:W-:Y:S01]  /*3f20*/  FFMA.FTZ R22, R11, R9, -R22 ;  /* 0x000000090b167223 */ /* 0x000fe20000010816 */
[----:B------:R-:W-:Y:S01]  /*3f30*/  IMAD R21, R20, UR9, R21 ;  /* 0x0000000914157c24 */ /* 0x000fe2000f8e0215 */
[----:B------:R-:W-:Y:S01]  /*3f40*/  ULDC.64 UR8, c[0x0][0x210] ;  /* 0x0000840000087ab9 */ /* 0x000fe20000000a00 */
[----:B--2---:R-:W-:Y:S01]  /*3f50*/  FMUL.FTZ R6, R49, UR16 ;  /* 0x0000001031067c20 */ /* 0x004fe20008410000 */
[----:B------:R-:W-:Y:S01]  /*3f60*/  LEA R2, P0, R4, UR8, 0x2 ;  /* 0x0000000804027c11 */ /* 0x000fe2000f8010ff */
[----:B------:R-:W-:Y:S01]  /*3f70*/  FMUL.FTZ R7, R22, UR16 ;  /* 0x0000001016077c20 */ /* 0x000fe20008410000 */
[----:B------:R-:W-:-:S04]  /*3f80*/  IADD3 R21, R5, R21, RZ ;  /* 0x0000001505157210 */ /* 0x000fc80007ffe0ff */
[----:B------:R-:W-:-:S05]  /*3f90*/  LEA.HI.X R3, R4, UR9, R21, 0x2, P0 ;  /* 0x0000000904037c11 */ /* 0x000fca00080f1415 */
[----:B------:R3:W-:Y:S02]  /*3fa0*/  STG.E.64 desc[UR14][R2.64], R6 ;  /* 0x0000000602007986 */ /* 0x0007e4000c101b0e */
.L_x_2099:
[----:B------:R-:W-:Y:S05]  /*3fb0*/  BSYNC B0 ;  /* 0x0000000000007941 */ /* 0x000fea0003800000 */
.L_x_2098:
[----:B------:R-:W-:Y:S01]  /*3fc0*/  ULDC UR8, c[0x0][0x10] ;  /* 0x0000040000087ab9 */ /* 0x000fe20000000800 */
[----:B------:R-:W-:Y:S02]  /*3fd0*/  UIADD3 UR4, UR4, 0x1, URZ ;  /* 0x0000000104047890 */ /* 0x000fe4000fffe03f */
[----:B------:R-:W-:-:S04]  /*3fe0*/  UIADD3 UR7, UR8, UR7, URZ ;  /* 0x0000000708077290 */ /* 0x000fc8000fffe03f */
[----:B------:R-:W-:-:S06]  /*3ff0*/  UISETP.GE.AND UP0, UPT, UR7, UR5, UPT ;  /* 0x000000050700728c */ /* 0x000fcc000bf06270 */
[----:B------:R-:W-:-:S13]  /*4000*/  PLOP3.LUT P0, PT, PT, PT, UP0, 0x80, 0x0 ;  /* 0x000000000000781c */ /* 0x000fda0003f0f008 */
[----:B------:R-:W-:Y:S05]  /*4010*/  @!P0 BRA `(.L_x_2100) ;  /* 0xffffffc000a88947 */ /* 0x000fea000383ffff */
.L_x_2065:
[----:B-1----:R-:W1:Y:S01]  /*4020*/  LDC R4, c[0x0][0xc] ;  /* 0x00000300ff047b82 */ /* 0x002e620000000800 */
[----:B------:R-:W-:Y:S01]  /*4030*/  ISETP.NE.AND P1, PT, R41, RZ, PT ;  /* 0x000000ff2900720c */ /* 0x000fe20003f25270 */
[----:B------:R-:W-:Y:S06]  /*4040*/  BSSY B0, `(.L_x_2101) ;  /* 0x0000011000007945 */ /* 0x000fec0003800000 */
[----:B--23--:R-:W2:Y:S08]  /*4050*/  LDC R7, c[0x0][0x10] ;  /* 0x00000400ff077b82 */ /* 0x00ceb00000000800 */
        /* <DEDUP_REMOVED lines=15> */
.L_x_2102:
[----:B------:R-:W-:Y:S05]  /*4150*/  BSYNC B0 ;  /* 0x0000000000007941 */ /* 0x000fea0003800000 */
.L_x_2101:
        /* <DEDUP_REMOVED lines=11> */
.L_x_2104:
[----:B------:R-:W2:Y:S04]  /*4210*/  LDG.E.STRONG.GPU R5, desc[UR14][R2.64] ;  /* 0x0000000e02057981 */ /* 0x000ea8000c1ef900 */
[----:B--2---:R-:W-:Y:S01]  /*4220*/  CCTL.IVALL ;  /* 0x00000000ff00798f */ /* 0x004fe20002000000 */
[----:B------:R-:W-:Y:S05]  /*4230*/  YIELD ;  /* 0x0000000000007946 */ /* 0x000fea0003800000 */
[----:B------:R-:W-:-:S13]  /*4240*/  ISETP.NE.AND P0, PT, R5, R0, PT ;  /* 0x000000000500720c */ /* 0x000fda0003f05270 */
[----:B------:R-:W-:Y:S05]  /*4250*/  @P0 BRA `(.L_x_2104) ;  /* 0xfffffffc00ec0947 */ /* 0x000fea000383ffff */
.L_x_2103:
[----:B------:R-:W-:Y:S05]  /*4260*/  WARPSYNC.ALL ;  /* 0x0000000000007948 */ /* 0x000fea0003800000 */
[----:B------:R-:W1:Y:S08]  /*4270*/  LDC.64 R2, c[0x0][0x288] ;  /* 0x0000a200ff027b82 */ /* 0x000e700000000a00 */
[----:B------:R-:W-:Y:S01]  /*4280*/  BAR.SYNC.DEFER_BLOCKING 0x0 ;  /* 0x0000000000007b1d */ /* 0x000fe20000010000 */
[----:B-1----:R-:W-:-:S04]  /*4290*/  LEA.HI R0, P0, R3, R2, RZ, 0x1 ;  /* 0x0000000203007211 */ /* 0x002fc800078108ff */
        /* <DEDUP_REMOVED lines=9> */
[----:B------:R-:W1:Y:S01]  /*4330*/  LDC.64 R6, c[0x0][0x218] ;  /* 0x00008600ff067b82 */ /* 0x000e620000000a00 */
        /* <DEDUP_REMOVED lines=10> */
.L_x_2105:
[----:B------:R-:W-:-:S04]  /*43e0*/  LEA R12, P0, R41, UR4, 0x2 ;  /* 0x00000004290c7c11 */ /* 0x000fc8000f8010ff */
[----:B------:R-:W-:Y:S02]  /*43f0*/  LEA.HI.X R13, R41, UR5, R0, 0x2, P0 ;  /* 0x00000005290d7c11 */ /* 0x000fe400080f1400 */
[-C--:B------:R-:W-:Y:S02]  /*4400*/  LEA R14, P0, R24, R12.reuse, 0x2 ;  /* 0x0000000c180e7211 */ /* 0x080fe400078010ff */
[-C--:B0-----:R-:W-:Y:S01]  /*4410*/  LEA R18, P1, R2, R12.reuse, 0x2 ;  /* 0x0000000c02127211 */ /* 0x081fe200078210ff */
[----:B---3--:R-:W3:Y:S01]  /*4420*/  LDG.E R20, desc[UR14][R12.64] ;  /* 0x0000000e0c147981 */ /* 0x008ee2000c1e1900 */
        /* <DEDUP_REMOVED lines=9> */
[----:B-1----:R-:W-:-:S04]  /*44c0*/  IMAD.WIDE R8, R11, 0x4, R6 ;  /* 0x000000040b087825 */ /* 0x002fc800078e0206 */
[----:B--2---:R-:W-:Y:S01]  /*44d0*/  IMAD.WIDE R10, R11, 0x4, R4 ;  /* 0x000000040b0a7825 */ /* 0x004fe200078e0204 */
[----:B------:R-:W-:Y:S02]  /*44e0*/  ISETP.GT.U32.AND P0, PT, R24, R41, PT ;  /* 0x000000291800720c */ /* 0x000fe40003f04070 */
[----:B------:R-:W-:-:S04]  /*44f0*/  SHF.R.S32.HI R0, RZ, 0x1f, R41 ;  /* 0x0000001fff007819 */ /* 0x000fc80000011429 */
[----:B------:R-:W-:Y:S01]  /*4500*/  ISETP.GT.AND.EX P0, PT, R25, R0, PT, P0 ;  /* 0x000000001900720c */ /* 0x000fe20003f04300 */
[----:B---3--:R3:W-:Y:S04]  /*4510*/  STG.E.64 desc[UR14][R8.64], R20 ;  /* 0x0000001408007986 */ /* 0x0087e8000c101b0e */
[----:B----4-:R3:W-:Y:S08]  /*4520*/  STG.E.64 desc[UR14][R10.64], R22 ;  /* 0x000000160a007986 */ /* 0x0107f0000c101b0e */
[----:B------:R-:W-:Y:S05]  /*4530*/  @P0 BRA `(.L_x_2105) ;  /* 0xfffffffc00a80947 */ /* 0x000fea000383ffff */
[----:B------:R-:W-:Y:S05]  /*4540*/  EXIT ;  /* 0x000000000000794d */ /* 0x000fea0003800000 */
.L_x_2106:
        /* <DEDUP_REMOVED lines=11> */
.L_x_5138:


//--------------------- .text._Z35group_norm_nhwc_bwd_one_pass_kernelI11Fp32IOFp32WLi128ELi70ELi560EEv26Group_norm_nhwc_bwd_params --------------------------
	.section	.text._Z35group_norm_nhwc_bwd_one_pass_kernelI11Fp32IOFp32WLi128ELi70ELi560EEv26Group_norm_nhwc_bwd_params,"ax",@progbits
	.align	128
        .global         _Z35group_norm_nhwc_bwd_one_pass_kernelI11Fp32IOFp32WLi128ELi70ELi560EEv26Group_norm_nhwc_bwd_params
        .type           _Z35group_norm_nhwc_bwd_one_pass_kernelI11Fp32IOFp32WLi128ELi70ELi560EEv26Group_norm_nhwc_bwd_params,@function
        .size           _Z35group_norm_nhwc_bwd_one_pass_kernelI11Fp32IOFp32WLi128ELi70ELi560EEv26Group_norm_nhwc_bwd_params,(.L_x_5139 - _Z35group_norm_nhwc_bwd_one_pass_kernelI11Fp32IOFp32WLi128ELi70ELi560EEv26Group_norm_nhwc_bwd_params)
        .other          _Z35group_norm_nhwc_bwd_one_pass_kernelI11Fp32IOFp32WLi128ELi70ELi560EEv26Group_norm_nhwc_bwd_params,@"STO_CUDA_ENTRY STV_DEFAULT"
_Z35group_norm_nhwc_bwd_one_pass_kernelI11Fp32IOFp32WLi128ELi70ELi560EEv26Group_norm_nhwc_bwd_params:
.text._Z35group_norm_nhwc_bwd_one_pass_kernelI11Fp32IOFp32WLi128ELi70ELi560EEv26Group_norm_nhwc_bwd_params:
        /* <DEDUP_REMOVED lines=29> */
[----:B------:R-:W-:Y:S01]  /*01d0*/  LEA.HI R2, R3, R70, RZ, 0x5 ;  /* 0x0000004603027211 */ /* 0x000fe200078f28ff */
[----:B--2---:R-:W-:Y:S01]  /*01e0*/  IMAD R68, R9, UR7, R68 ;  /* 0x0000000709447c24 */ /* 0x004fe2000f8e0244 */
[----:B------:R-:W-:Y:S02]  /*01f0*/  SHF.R.S64 R3, R0, 0x1, R5 ;  /* 0x0000000100037819 */ /* 0x000fe40000001005 */
[----:B------:R-:W-:Y:S02]  /*0200*/  SHF.R.S64 R4, R4, 0x1, R7 ;  /* 0x0000000104047819 */ /* 0x000fe40000001007 */
[----:B------:R-:W-:Y:S01]  /*0210*/  ISETP.GE.U32.AND P1, PT, R68, UR10, PT ;  /* 0x0000000a44007c0c */ /* 0x000fe2000bf26070 */
[----:B------:R-:W-:Y:S01]  /*0220*/  ULDC.U8 UR10, c[0x0][0x2a4] ;  /* 0x0000a900000a7ab9 */ /* 0x000fe20000000000 */
[----:B------:R-:W-:-:S02]  /*0230*/  SHF.R.S32.HI R65, RZ, 0x1f, R68 ;  /* 0x0000001fff417819 */ /* 0x000fc40000011444 */
[----:B------:R-:W-:Y:S02]  /*0240*/  SHF.R.S32.HI R0, RZ, 0x1, R5 ;  /* 0x00000001ff007819 */ /* 0x000fe40000011405 */
[----:B------:R-:W-:Y:S02]  /*0250*/  ISETP.GE.AND.EX P1, PT, R65, UR11, PT, P1 ;  /* 0x0000000b41007c0c */ /* 0x000fe4000bf26310 */
[----:B------:R-:W-:Y:S02]  /*0260*/  SHF.R.S32.HI R7, RZ, 0x1, R7 ;  /* 0x00000001ff077819 */ /* 0x000fe40000011407 */
        /* <DEDUP_REMOVED lines=9> */
[----:B------:R-:W-:Y:S02]  /*0300*/  SHF.L.U64.HI R5, R3, 0x2, R0 ;  /* 0x0000000203057819 */ /* 0x000fe40000010200 */
[----:B-1----:R-:W-:-:S07]  /*0310*/  SHF.L.U64.HI R50, R4, 0x2, R7 ;  /* 0x0000000204327819 */ /* 0x002fce0000010207 */
.L_x_2158:
[----:B01234-:R-:W0:Y:S01]  /*0320*/  LDC R10, c[0x0][0x2a0] ;  /* 0x0000a800ff0a7b82 */ /* 0x01fe220000000800 */
[----:B------:R-:W-:Y:S01]  /*0330*/  ISETP.GE.AND P4, PT, R69, RZ, PT ;  /* 0x000000ff4500720c */ /* 0x000fe20003f86270 */
[----:B------:R-:W-:Y:S01]  /*0340*/  ULDC.64 UR14, c[0x0][0x290] ;  /* 0x0000a400000e7ab9 */ /* 0x000fe20000000a00 */
[----:B------:R-:W-:Y:S01]  /*0350*/  SHF.R.S32.HI R63, RZ, 0x1f, R67 ;  /* 0x0000001fff3f7819 */ /* 0x000fe20000011443 */
[----:B------:R-:W-:Y:S01]  /*0360*/  ULDC.64 UR12, c[0x0][0x298] ;  /* 0x0000a600000c7ab9 */ /* 0x000fe20000000a00 */
[----:B------:R-:W-:Y:S02]  /*0370*/  SHF.R.S32.HI R61, RZ, 0x1f, R66 ;  /* 0x0000001fff3d7819 */ /* 0x000fe40000011442 */
[----:B------:R-:W-:Y:S01]  /*0380*/  SHF.R.S32.HI R59, RZ, 0x1f, R64 ;  /* 0x0000001fff3b7819 */ /* 0x000fe20000011440 */
[----:B------:R-:W1:Y:S01]  /*0390*/  @P1 LDC.64 R18, c[0x0][0x288] ;  /* 0x0000a200ff121b82 */ /* 0x000e620000000a00 */
[----:B------:R-:W-:Y:S02]  /*03a0*/  SHF.R.S32.HI R57, RZ, 0x1f, R62 ;  /* 0x0000001fff397819 */ /* 0x000fe4000001143e */
        /* <DEDUP_REMOVED lines=10> */
[----:B------:R-:W-:Y:S01]  /*0450*/  IMAD R11, R8, R9, RZ ;  /* 0x00000009080b7224 */ /* 0x000fe200078e02ff */
[----:B------:R-:W-:-:S03]  /*0460*/  IABS R8, R69 ;  /* 0x0000004500087213 */ /* 0x000fc60000000000 */
[----:B------:R-:W-:Y:S01]  /*0470*/  IMAD.HI.U32 R7, R7, R11, R6 ;  /* 0x0000000b07077227 */ /* 0x000fe200078e0006 */
[----:B------:R-:W-:-:S04]  /*0480*/  LOP3.LUT R6, R69, R10, RZ, 0x3c, !PT ;  /* 0x0000000a45067212 */ /* 0x000fc800078e3cff */
        /* <DEDUP_REMOVED lines=14> */
[----:B------:R-:W-:Y:S02]  /*0570*/  ISETP.GE.U32.AND P4, PT, R67, UR14, PT ;  /* 0x0000000e43007c0c */ /* 0x000fe4000bf86070 */
[----:B------:R-:W-:Y:S02]  /*0580*/  @P2 IADD3 R7, R7, 0x1, RZ ;  /* 0x0000000107072810 */ /* 0x000fe40007ffe0ff */
[----:B------:R-:W-:-:S02]  /*0590*/  ISETP.GE.AND.EX P4, PT, R63, UR15, PT, P4 ;  /* 0x0000000f3f007c0c */ /* 0x000fc4000bf86340 */
[----:B------:R-:W-:Y:S02]  /*05a0*/  SEL R87, R9, R0, !P0 ;  /* 0x0000000009577207 */ /* 0x000fe40004000000 */
[----:B------:R-:W-:Y:S02]  /*05b0*/  @!P5 IADD3 R7, -R7, RZ, RZ ;  /* 0x000000ff0707d210 */ /* 0x000fe40007ffe1ff */
[----:B------:R-:W-:Y:S01]  /*05c0*/  ISETP.GT.U32.OR P4, PT, R70, 0x22f, P4 ;  /* 0x0000022f4600780c */ /* 0x000fe20002784470 */
[----:B------:R-:W-:Y:S01]  /*05d0*/  IMAD R0, R87, 0x46, RZ ;  /* 0x0000004657007824 */ /* 0x000fe200078e02ff */
[----:B------:R-:W-:Y:S02]  /*05e0*/  SEL R7, R9, R7, !P0 ;  /* 0x0000000709077207 */ /* 0x000fe40004000000 */
[----:B------:R-:W-:Y:S02]  /*05f0*/  SHF.R.S32.HI R9, RZ, 0x1f, R71 ;  /* 0x0000001fff097819 */ /* 0x000fe40000011447 */
[----:B------:R-:W-:-:S02]  /*0600*/  IADD3 R88, P0, R71, R0, RZ ;  /* 0x0000000047587210 */ /* 0x000fc40007f1e0ff */
[----:B------:R-:W-:Y:S02]  /*0610*/  SHF.R.S32.HI R6, RZ, 0x1f, R7 ;  /* 0x0000001fff067819 */ /* 0x000fe40000011407 */
[----:B------:R-:W-:Y:S02]  /*0620*/  LEA.HI.X.SX32 R89, R0, R9, 0x1, P0 ;  /* 0x0000000900597211 */ /* 0x000fe400000f0eff */
[----:B------:R-:W-:Y:S01]  /*0630*/  ISETP.GE.U32.AND P0, PT, R66, UR14, PT ;  /* 0x0000000e42007c0c */ /* 0x000fe2000bf06070 */
[----:B------:R-:W-:Y:S01]  /*0640*/  IMAD R6, R6, UR12, RZ ;  /* 0x0000000c06067c24 */ /* 0x000fe2000f8e02ff */
[----:B------:R-:W3:Y:S01]  /*0650*/  @!P4 LDC.64 R12, c[0x0][0x288] ;  /* 0x0000a200ff0ccb82 */ /* 0x000ee20000000a00 */
[----:B------:R-:W-:Y:S01]  /*0660*/  ISETP.GE.U32.AND P2, PT, R64, UR14, PT ;  /* 0x0000000e40007c0c */ /* 0x000fe2000bf46070 */
[----:B------:R-:W-:Y:S01]  /*0670*/  IMAD.WIDE.U32 R88, R7, UR12, R88 ;  /* 0x0000000c07587c25 */ /* 0x000fe2000f8e0058 */
[----:B------:R-:W-:Y:S02]  /*0680*/  ISETP.GE.AND.EX P0, PT, R61, UR15, PT, P0 ;  /* 0x0000000f3d007c0c */ /* 0x000fe4000bf06300 */
[----:B------:R-:W-:Y:S01]  /*0690*/  ISETP.GE.AND.EX P2, PT, R59, UR15, PT, P2 ;  /* 0x0000000f3b007c0c */ /* 0x000fe2000bf46320 */
[----:B------:R-:W-:Y:S01]  /*06a0*/  IMAD R91, R7, UR13, R6 ;  /* 0x0000000d075b7c24 */ /* 0x000fe2000f8e0206 */
[C---:B------:R-:W-:Y:S01]  /*06b0*/  ISETP.GT.U32.OR P0, PT, R70.reuse, 0x22f, P0 ;  /* 0x0000022f4600780c */ /* 0x040fe20000704470 */
[----:B-1----:R-:W-:Y:S01]  /*06c0*/  @P1 IMAD R6, R65, R18, RZ ;  /* 0x0000001241061224 */ /* 0x002fe200078e02ff */
[----:B------:R-:W-:Y:S01]  /*06d0*/  ISETP.GT.U32.OR P2, PT, R70, 0x22f, P2 ;  /* 0x0000022f4600780c */ /* 0x000fe20001744470 */
[----:B------:R-:W1:Y:S01]  /*06e0*/  @!P4 LDC.64 R14, c[0x0][0x230] ;  /* 0x00008c00ff0ecb82 */ /* 0x000e620000000a00 */
[----:B------:R-:W-:Y:S01]  /*06f0*/  IADD3 R91, R89, R91, RZ ;  /* 0x0000005b595b7210 */ /* 0x000fe20007ffe0ff */
[----:B------:R-:W-:Y:S01]  /*0700*/  @P1 IMAD R19, R68, R19, R6 ;  /* 0x0000001344131224 */ /* 0x000fe200078e0206 */
[----:B------:R-:W-:-:S02]  /*0710*/  @P1 MOV R90, R88 ;  /* 0x00000058005a1202 */ /* 0x000fc40000000f00 */
[----:B------:R-:W-:-:S03]  /*0720*/  ISETP.GE.U32.AND P3, PT, R62, UR14, PT ;  /* 0x0000000e3e007c0c */ /* 0x000fc6000bf66070 */
[----:B------:R-:W-:Y:S01]  /*0730*/  @P1 IMAD.WIDE.U32 R16, R68, R18, R90 ;  /* 0x0000001244101225 */ /* 0x000fe200078e005a */
[----:B------:R-:W4:Y:S01]  /*0740*/  @!P4 LDC.64 R10, c[0x0][0x228] ;  /* 0x00008a00ff0acb82 */ /* 0x000f220000000a00 */
[----:B------:R-:W-:-:S03]  /*0750*/  ISETP.GE.AND.EX P3, PT, R57, UR15, PT, P3 ;  /* 0x0000000f39007c0c */ /* 0x000fc6000bf66330 */
[----:B------:R-:W-:Y:S02]  /*0760*/  @P1 IADD3 R19, R17, R19, RZ ;  /* 0x0000001311131210 */ /* 0x000fe40007ffe0ff */
[C---:B------:R-:W-:Y:S02]  /*0770*/  @P1 SHF.L.U32 R17, R16.reuse, 0x2, RZ ;  /* 0x0000000210111819 */ /* 0x040fe400000006ff */
[----:B------:R-:W4:Y:S01]  /*0780*/  @!P0 LDC.64 R8, c[0x0][0x288] ;  /* 0x0000a200ff088b82 */ /* 0x000f220000000a00 */
[----:B------:R-:W-:Y:S01]  /*0790*/  @P1 SHF.L.U64.HI R18, R16, 0x2, R19 ;  /* 0x0000000210121819 */ /* 0x000fe20000010213 */
[----:B---3--:R-:W-:Y:S01]  /*07a0*/  @!P4 IMAD R16, R63, R12, RZ ;  /* 0x0000000c3f10c224 */ /* 0x008fe200078e02ff */
[C---:B--2---:R-:W-:Y:S02]  /*07b0*/  @P1 IADD3 R32, P6, R17.reuse, R32, RZ ;  /* 0x0000002011201210 */ /* 0x044fe40007fde0ff */
[----:B0-----:R-:W-:Y:S01]  /*07c0*/  @P1 IADD3 R30, P5, R17, R30, RZ ;  /* 0x0000001e111e1210 */ /* 0x001fe20007fbe0ff */
[----:B------:R-:W-:Y:S01]  /*07d0*/  @!P4 IMAD R19, R67, R13, R16 ;  /* 0x0000000d4313c224 */ /* 0x000fe200078e0210 */
[----:B------:R-:W-:Y:S01]  /*07e0*/  @!P4 MOV R16, R88 ;  /* 0x000000580010c202 */ /* 0x000fe20000000f00 */
[----:B------:R-:W0:Y:S01]  /*07f0*/  @!P2 LDC.64 R6, c[0x0][0x288] ;  /* 0x0000a200ff06ab82 */ /* 0x000e220000000a00 */
[----:B------:R-:W-:-:S02]  /*0800*/  @!P4 MOV R17, R91 ;  /* 0x0000005b0011c202 */ /* 0x000fc40000000f00 */
[----:B------:R-:W-:Y:S02]  /*0810*/  ISETP.GT.U32.OR P3, PT, R70, 0x22f, P3 ;  /* 0x0000022f4600780c */ /* 0x000fe40001f64470 */
[C---:B------:R-:W-:Y:S01]  /*0820*/  @P1 IADD3.X R33, R18.reuse, R33, RZ, P6, !PT ;  /* 0x0000002112211210 */ /* 0x040fe200037fe4ff */
[----:B------:R-:W-:Y:S01]  /*0830*/  @!P4 IMAD.WIDE.U32 R12, R67, R12, R16 ;  /* 0x0000000c430cc225 */ /* 0x000fe200078e0010 */
[----:B------:R-:W-:Y:S01]  /*0840*/  @P1 IADD3.X R31, R18, R31, RZ, P5, !PT ;  /* 0x0000001f121f1210 */ /* 0x000fe20002ffe4ff */
[----:B------:R-:W2:Y:S03]  /*0850*/  @!P0 LDC.64 R16, c[0x0][0x230] ;  /* 0x00008c00ff108b82 */ /* 0x000ea60000000a00 */
[----:B------:R-:W-:Y:S02]  /*0860*/  @!P4 IADD3 R19, R13, R19, RZ ;  /* 0x000000130d13c210 */ /* 0x000fe40007ffe0ff */
[----:B------:R-:W-:-:S02]  /*0870*/  @!P4 SHF.L.U32 R13, R12, 0x2, RZ ;  /* 0x000000020c0dc819 */ /* 0x000fc400000006ff */
[----:B------:R-:W-:Y:S01]  /*0880*/  @!P4 SHF.L.U64.HI R18, R12, 0x2, R19 ;  /* 0x000000020c12c819 */ /* 0x000fe20000010213 */
[----:B------:R-:W3:Y:S01]  /*0890*/  @!P0 LDC.64 R24, c[0x0][0x228] ;  /* 0x00008a00ff188b82 */ /* 0x000ee20000000a00 */
[----:B-1----:R-:W-:Y:S01]  /*08a0*/  @!P4 IADD3 R14, P5, R13, R14, RZ ;  /* 0x0000000e0d0ec210 */ /* 0x002fe20007fbe0ff */
[----:B----4-:R-:W-:Y:S01]  /*08b0*/  @!P0 IMAD R20, R61, R8, RZ ;  /* 0x000000083d148224 */ /* 0x010fe200078e02ff */
[----:B------:R-:W-:Y:S02]  /*08c0*/  @!P4 IADD3 R10, P6, R13, R10, RZ ;  /* 0x0000000a0d0ac210 */ /* 0x000fe40007fde0ff */
[----:B------:R-:W-:Y:S01]  /*08d0*/  @!P0 MOV R12, R88 ;  /* 0x00000058000c8202 */ /* 0x000fe20000000f00 */
[----:B------:R-:W-:Y:S01]  /*08e0*/  @!P0 IMAD R21, R66, R9, R20 ;  /* 0x0000000942158224 */ /* 0x000fe200078e0214 */
[----:B------:R-:W-:Y:S01]  /*08f0*/  @!P0 MOV R13, R91 ;  /* 0x0000005b000d8202 */ /* 0x000fe20000000f00 */
[----:B0-----:R-:W-:Y:S01]  /*0900*/  @!P2 IMAD R19, R59, R6, RZ ;  /* 0x000000063b13a224 */ /* 0x001fe200078e02ff */
[C---:B------:R-:W-:Y:S01]  /*0910*/  @!P4 IADD3.X R15, R18.reuse, R15, RZ, P5, !PT ;  /* 0x0000000f120fc210 */ /* 0x040fe20002ffe4ff */
[----:B------:R-:W0:Y:S01]  /*0920*/  @!P2 LDC.64 R28, c[0x0][0x228] ;  /* 0x00008a00ff1cab82 */ /* 0x000e220000000a00 */
[----:B------:R-:W-:Y:S01]  /*0930*/  @!P4 IADD3.X R11, R18, R11, RZ, P6, !PT ;  /* 0x0000000b120bc210 */ /* 0x000fe200037fe4ff */
[----:B------:R-:W-:Y:S01]  /*0940*/  @!P0 IMAD.WIDE.U32 R8, R66, R8, R12 ;  /* 0x0000000842088225 */ /* 0x000fe200078e000c */
[----:B------:R-:W-:-:S03]  /*0950*/  @!P2 MOV R18, R88 ;  /* 0x000000580012a202 */ /* 0x000fc60000000f00 */
[----:B------:R-:W-:Y:S01]  /*0960*/  @!P2 IMAD R23, R64, R7, R19 ;  /* 0x000000074017a224 */ /* 0x000fe200078e0213 */
[----:B------:R-:W-:Y:S01]  /*0970*/  @!P2 MOV R19, R91 ;  /* 0x0000005b0013a202 */ /* 0x000fe20000000f00 */
[----:B------:R-:W1:Y:S01]  /*0980*/  @!P3 LDC.64 R12, c[0x0][0x288] ;  /* 0x0000a200ff0cbb82 */ /* 0x000e620000000a00 */
[----:B------:R-:W-:Y:S02]  /*0990*/  @!P0 IADD3 R21, R9, R21, RZ ;  /* 0x0000001509158210 */ /* 0x000fe40007ffe0ff */
[----:B------:R-:W-:Y:S01]  /*09a0*/  @!P0 SHF.L.U32 R9, R8, 0x2, RZ ;  /* 0x0000000208098819 */ /* 0x000fe200000006ff */
[----:B------:R-:W-:Y:S01]  /*09b0*/  @!P2 IMAD.WIDE.U32 R6, R64, R6, R18 ;  /* 0x000000064006a225 */ /* 0x000fe200078e0012 */
[----:B------:R-:W-:Y:S02]  /*09c0*/  @!P0 SHF.L.U64.HI R8, R8, 0x2, R21 ;  /* 0x0000000208088819 */ /* 0x000fe40000010215 */
[C---:B--2---:R-:W-:Y:S01]  /*09d0*/  @!P0 IADD3 R16, P5, R9.reuse, R16, RZ ;  /* 0x0000001009108210 */ /* 0x044fe20007fbe0ff */
[----:B------:R-:W2:Y:S01]  /*09e0*/  @!P2 LDC.64 R18, c[0x0][0x230] ;  /* 0x00008c00ff12ab82 */ /* 0x000ea20000000a00 */
[----:B---3--:R-:W-:-:S02]  /*09f0*/  @!P0 IADD3 R24, P6, R9, R24, RZ ;  /* 0x0000001809188210 */ /* 0x008fc40007fde0ff */
[----:B------:R-:W-:Y:S02]  /*0a00*/  @!P2 IADD3 R7, R7, R23, RZ ;  /* 0x000000170707a210 */ /* 0x000fe40007ffe0ff */
[C---:B------:R-:W-:Y:S02]  /*0a10*/  @!P0 IADD3.X R17, R8.reuse, R17, RZ, P5, !PT ;  /* 0x0000001108118210 */ /* 0x040fe40002ffe4ff */
[----:B------:R-:W-:Y:S02]  /*0a20*/  @!P0 IADD3.X R25, R8, R25, RZ, P6, !PT ;  /* 0x0000001908198210 */ /* 0x000fe400037fe4ff */
[----:B------:R-:W-:Y:S02]  /*0a30*/  CS2R R8, SRZ ;  /* 0x0000000000087805 */ /* 0x000fe4000001ff00 */
[C---:B------:R-:W-:Y:S01]  /*0a40*/  @!P2 SHF.L.U32 R27, R6.reuse, 0x2, RZ ;  /* 0x00000002061ba819 */ /* 0x040fe200000006ff */
[----:B------:R-:W3:Y:S01]  /*0a50*/  @!P3 LDC.64 R22, c[0x0][0x228] ;  /* 0x00008a00ff16bb82 */ /* 0x000ee20000000a00 */
[----:B------:R-:W-:-:S02]  /*0a60*/  @!P2 SHF.L.U64.HI R26, R6, 0x2, R7 ;  /* 0x00000002061aa819 */ /* 0x000fc40000010207 */
[----:B------:R-:W-:Y:S01]  /*0a70*/  ISETP.GE.U32.AND P5, PT, R60, UR14, PT ;  /* 0x0000000e3c007c0c */ /* 0x000fe2000bfa6070 */
[----:B------:R4:W5:Y:S01]  /*0a80*/  @!P4 LDG.E.64 R8, desc[UR8][R10.64] ;  /* 0x000000080a08c981 */ /* 0x000962000c1e1b00 */
[----:B------:R-:W-:Y:S02]  /*0a90*/  MOV R7, RZ ;  /* 0x000000ff00077202 */ /* 0x000fe40000000f00 */
[----:B------:R-:W-:Y:S02]  /*0aa0*/  MOV R6, RZ ;  /* 0x000000ff00067202 */ /* 0x000fe40000000f00 */
[----:B------:R-:W-:-:S04]  /*0ab0*/  ISETP.GE.AND.EX P5, PT, R55, UR15, PT, P5 ;  /* 0x0000000f37007c0c */ /* 0x000fc8000bfa6350 */
[----:B------:R0:W5:Y:S01]  /*0ac0*/  @!P4 LDG.E.64 R6, desc[UR8][R14.64] ;  /* 0x000000080e06c981 */ /* 0x000162000c1e1b00 */
[----:B------:R-:W-:Y:S01]  /*0ad0*/  ISETP.GT.U32.OR P4, PT, R70, 0x22f, P5 ;  /* 0x0000022f4600780c */ /* 0x000fe20002f84470 */
[----:B-1----:R-:W-:-:S04]  /*0ae0*/  @!P3 IMAD R20, R57, R12, RZ ;  /* 0x0000000c3914b224 */ /* 0x002fc800078e02ff */
[----:B------:R-:W-:Y:S02]  /*0af0*/  @!P3 IMAD R37, R62, R13, R20 ;  /* 0x0000000d3e25b224 */ /* 0x000fe400078e0214 */
[----:B------:R-:W1:Y:S01]  /*0b00*/  @!P3 LDC.64 R20, c[0x0][0x230] ;  /* 0x00008c00ff14bb82 */ /* 0x000e620000000a00 */
[----:B------:R-:W-:Y:S02]  /*0b10*/  CS2R R40, SRZ ;  /* 0x0000000000287805 */ /* 0x000fe4000001ff00 */
[----:B----4-:R-:W-:Y:S02]  /*0b20*/  CS2R R10, SRZ ;  /* 0x00000000000a7805 */ /* 0x010fe4000001ff00 */
[----:B------:R-:W-:Y:S02]  /*0b30*/  SHF.R.S32.HI R53, RZ, 0x1f, R58 ;  /* 0x0000001fff357819 */ /* 0x000fe4000001143a */
[----:B------:R-:W-:Y:S02]  /*0b40*/  ISETP.GE.U32.AND P5, PT, R58, UR14, PT ;  /* 0x0000000e3a007c0c */ /* 0x000fe4000bfa6070 */
[----:B0-----:R-:W-:Y:S01]  /*0b50*/  @!P3 MOV R14, R88 ;  /* 0x00000058000eb202 */ /* 0x001fe20000000f00 */
[----:B------:R-:W0:Y:S01]  /*0b60*/  @!P4 LDC.64 R34, c[0x0][0x288] ;  /* 0x0000a200ff22cb82 */ /* 0x000e220000000a00 */
[----:B------:R-:W-:Y:S01]  /*0b70*/  @!P3 MOV R15, R91 ;  /* 0x0000005b000fb202 */ /* 0x000fe20000000f00 */
[----:B------:R0:W5:Y:S01]  /*0b80*/  @!P0 LDG.E.64 R40, desc[UR8][R16.64] ;  /* 0x0000000810288981 */ /* 0x000162000c1e1b00 */
[----:B------:R-:W-:-:S03]  /*0b90*/  ISETP.GE.AND.EX P5, PT, R53, UR15, PT, P5 ;  /* 0x0000000f35007c0c */ /* 0x000fc6000bfa6350 */
[----:B------:R4:W5:Y:S01]  /*0ba0*/  @!P0 LDG.E.64 R10, desc[UR8][R24.64] ;  /* 0x00000008180a8981 */ /* 0x000962000c1e1b00 */
[C---:B--2---:R-:W-:Y:S01]  /*0bb0*/  @!P2 IADD3 R18, P0, R27.reuse, R18, RZ ;  /* 0x000000121b12a210 */ /* 0x044fe20007f1e0ff */
[----:B------:R-:W-:Y:S01]  /*0bc0*/  @!P3 IMAD.WIDE.U32 R12, R62, R12, R14 ;  /* 0x0000000c3e0cb225 */ /* 0x000fe200078e000e */
[----:B------:R-:W-:Y:S01]  /*0bd0*/  ISETP.GT.U32.OR P5, PT, R70, 0x22f, P5 ;  /* 0x0000022f4600780c */ /* 0x000fe20002fa4470 */
[----:B------:R-:W2:Y:S01]  /*0be0*/  @!P4 LDC.64 R72, c[0x0][0x230] ;  /* 0x00008c00ff48cb82 */ /* 0x000ea20000000a00 */
[----:B------:R-:W-:Y:S02]  /*0bf0*/  @!P2 IADD3.X R19, R26, R19, RZ, P0, !PT ;  /* 0x000000131a13a210 */ /* 0x000fe400007fe4ff */
[----:B------:R-:W-:Y:S02]  /*0c00*/  @!P2 IADD3 R28, P0, R27, R28, RZ ;  /* 0x0000001c1b1ca210 */ /* 0x000fe40007f1e0ff */
[----:B------:R-:W-:Y:S02]  /*0c10*/  @!P3 IADD3 R13, R13, R37, RZ ;  /* 0x000000250d0db210 */ /* 0x000fe40007ffe0ff */
[----:B------:R-:W-:Y:S01]  /*0c20*/  @!P3 SHF.L.U32 R27, R12, 0x2, RZ ;  /* 0x000000020c1bb819 */ /* 0x000fe200000006ff */
[----:B------:R-:W2:Y:S01]  /*0c30*/  @!P4 LDC.64 R48, c[0x0][0x228] ;  /* 0x00008a00ff30cb82 */ /* 0x000ea20000000a00 */
[----:B------:R-:W-:-:S02]  /*0c40*/  @!P2 IADD3.X R29, R26, R29, RZ, P0, !PT ;  /* 0x0000001d1a1da210 */ /* 0x000fc400007fe4ff */
[----:B------:R-:W-:Y:S02]  /*0c50*/  @!P3 SHF.L.U64.HI R26, R12, 0x2, R13 ;  /* 0x000000020c1ab819 */ /* 0x000fe4000001020d */
[----:B-1----:R-:W-:Y:S01]  /*0c60*/  @!P3 IADD3 R20, P0, R27, R20, RZ ;  /* 0x000000141b14b210 */ /* 0x002fe20007f1e0ff */
[----:B0-----:R-:W-:Y:S01]  /*0c70*/  @!P4 IMAD R16, R55, R34, RZ ;  /* 0x000000223710c224 */ /* 0x001fe200078e02ff */
[----:B------:R-:W-:Y:S01]  /*0c80*/  @!P4 MOV R17, R91 ;  /* 0x0000005b0011c202 */ /* 0x000fe20000000f00 */
[----:B------:R-:W0:Y:S01]  /*0c90*/  @!P5 LDC.64 R14, c[0x0][0x288] ;  /* 0x0000a200ff0edb82 */ /* 0x000e220000000a00 */
[----:B------:R-:W-:Y:S02]  /*0ca0*/  @!P3 IADD3.X R21, R26, R21, RZ, P0, !PT ;  /* 0x000000151a15b210 */ /* 0x000fe400007fe4ff */
[----:B---3--:R-:W-:Y:S01]  /*0cb0*/  @!P3 IADD3 R22, P0, R27, R22, RZ ;  /* 0x000000161b16b210 */ /* 0x008fe20007f1e0ff */
[----:B------:R-:W-:Y:S01]  /*0cc0*/  @!P4 IMAD R27, R60, R35, R16 ;  /* 0x000000233c1bc224 */ /* 0x000fe200078e0210 */
[----:B------:R-:W-:-:S02]  /*0cd0*/  @!P4 MOV R16, R88 ;  /* 0x000000580010c202 */ /* 0x000fc40000000f00 */
[----:B------:R-:W-:Y:S01]  /*0ce0*/  SHF.R.S32.HI R51, RZ, 0x1f, R56 ;  /* 0x0000001fff337819 */ /* 0x000fe20000011438 */
[----:B----4-:R-:W1:Y:S02]  /*0cf0*/  @!P5 LDC.64 R24, c[0x0][0x230] ;  /* 0x00008c00ff18db82 */ /* 0x010e640000000a00 */
[----:B------:R-:W-:-:S06]  /*0d00*/  @!P4 IMAD.WIDE.U32 R34, R60, R34, R16 ;  /* 0x000000223c22c225 */ /* 0x000fcc00078e0010 */
[----:B------:R-:W3:Y:S01]  /*0d10*/  LDC.64 R16, c[0x0][0x248] ;  /* 0x00009200ff107b82 */ /* 0x000ee20000000a00 */
[----:B------:R-:W-:Y:S02]  /*0d20*/  @!P4 IADD3 R35, R35, R27, RZ ;  /* 0x0000001b2323c210 */ /* 0x000fe40007ffe0ff */
[C---:B------:R-:W-:Y:S02]  /*0d30*/  @!P4 SHF.L.U32 R37, R34.reuse, 0x2, RZ ;  /* 0x000000022225c819 */ /* 0x040fe400000006ff */
[----:B------:R-:W-:Y:S02]  /*0d40*/  @!P4 SHF.L.U64.HI R36, R34, 0x2, R35 ;  /* 0x000000022224c819 */ /* 0x000fe40000010223 */
[----:B------:R-:W-:Y:S01]  /*0d50*/  @!P5 MOV R34, R88 ;  /* 0x000000580022d202 */ /* 0x000fe20000000f00 */
[----:B0-----:R-:W-:Y:S01]  /*0d60*/  @!P5 IMAD R38, R53, R14, RZ ;  /* 0x0000000e3526d224 */ /* 0x001fe200078e02ff */
[----:B------:R-:W-:Y:S02]  /*0d70*/  @!P5 MOV R35, R91 ;  /* 0x0000005b0023d202 */ /* 0x000fe40000000f00 */
[----:B------:R-:W-:Y:S01]  /*0d80*/  ISETP.GE.U32.AND P6, PT, R56, UR14, PT ;  /* 0x0000000e38007c0c */ /* 0x000fe2000bfc6070 */
[----:B------:R-:W-:-:S02]  /*0d90*/  @!P5 IMAD R39, R58, R15, R38 ;  /* 0x0000000f3a27d224 */ /* 0x000fc400078e0226 */
[----:B------:R-:W-:Y:S01]  /*0da0*/  @!P5 IMAD.WIDE.U32 R14, R58, R14, R34 ;  /* 0x0000000e3a0ed225 */ /* 0x000fe200078e0022 */
[----:B------:R-:W-:-:S04]  /*0db0*/  ISETP.GE.AND.EX P6, PT, R51, UR15, PT, P6 ;  /* 0x0000000f33007c0c */ /* 0x000fc8000bfc6360 */
[----:B------:R-:W-:Y:S01]  /*0dc0*/  @!P5 IADD3 R15, R15, R39, RZ ;  /* 0x000000270f0fd210 */ /* 0x000fe20007ffe0ff */
[----:B---3--:R-:W-:Y:S01]  /*0dd0*/  IMAD.WIDE R16, R69, 0x8, R16 ;  /* 0x0000000845107825 */ /* 0x008fe200078e0210 */
[----:B------:R-:W-:-:S04]  /*0de0*/  ISETP.GT.U32.OR P6, PT, R70, 0x22f, P6 ;  /* 0x0000022f4600780c */ /* 0x000fc800037c4470 */
[----:B------:R0:W3:Y:S09]  /*0df0*/  LDG.E.64 R38, desc[UR8][R16.64] ;  /* 0x0000000810267981 */ /* 0x0000f2000c1e1b00 */
[----:B------:R-:W4:Y:S01]  /*0e00*/  @!P6 LDC.64 R12, c[0x0][0x288] ;  /* 0x0000a200ff0ceb82 */ /* 0x000f220000000a00 */
[----:B------:R-:W-:-:S07]  /*0e10*/  @!P3 IADD3.X R23, R26, R23, RZ, P0, !PT ;  /* 0x000000171a17b210 */ /* 0x000fce00007fe4ff */
[----:B------:R-:W0:Y:S01]  /*0e20*/  @!P5 LDC.64 R26, c[0x0][0x228] ;  /* 0x00008a00ff1adb82 */ /* 0x000e220000000a00 */
[----:B--2---:R-:W-:-:S07]  /*0e30*/  @!P4 IADD3 R72, P0, R37, R72, RZ ;  /* 0x000000482548c210 */ /* 0x004fce0007f1e0ff */
[----:B------:R-:W2:Y:S01]  /*0e40*/  @!P6 LDC.64 R46, c[0x0][0x230] ;  /* 0x00008c00ff2eeb82 */ /* 0x000ea20000000a00 */
[----:B------:R-:W-:Y:S02]  /*0e50*/  @!P4 IADD3.X R73, R36, R73, RZ, P0, !PT ;  /* 0x000000492449c210 */ /* 0x000fe400007fe4ff */
[----:B------:R-:W-:Y:S02]  /*0e60*/  @!P4 IADD3 R48, P0, R37, R48, RZ ;  /* 0x000000302530c210 */ /* 0x000fe40007f1e0ff */
[----:B------:R-:W-:-:S03]  /*0e70*/  @!P5 SHF.L.U32 R35, R14, 0x2, RZ ;  /* 0x000000020e23d819 */ /* 0x000fc600000006ff */
[----:B------:R-:W2:Y:S01]  /*0e80*/  @!P6 LDC.64 R44, c[0x0][0x228] ;  /* 0x00008a00ff2ceb82 */ /* 0x000ea20000000a00 */
[----:B------:R-:W-:Y:S01]  /*0e90*/  @!P5 SHF.L.U64.HI R34, R14, 0x2, R15 ;  /* 0x000000020e22d819 */ /* 0x000fe2000001020f */
[----:B----4-:R-:W-:Y:S01]  /*0ea0*/  @!P6 IMAD R37, R51, R12, RZ ;  /* 0x0000000c3325e224 */ /* 0x010fe200078e02ff */
[----:B------:R-:W-:Y:S02]  /*0eb0*/  @!P6 MOV R14, R88 ;  /* 0x00000058000ee202 */ /* 0x000fe40000000f00 */
[----:B------:R-:W-:Y:S01]  /*0ec0*/  @!P6 MOV R15, R91 ;  /* 0x0000005b000fe202 */ /* 0x000fe20000000f00 */
[----:B------:R-:W-:Y:S01]  /*0ed0*/  @!P6 IMAD R37, R56, R13, R37 ;  /* 0x0000000d3825e224 */ /* 0x000fe200078e0225 */
[----:B------:R-:W-:Y:S02]  /*0ee0*/  @!P4 IADD3.X R49, R36, R49, RZ, P0, !PT ;  /* 0x000000312431c210 */ /* 0x000fe400007fe4ff */
[----:B-1----:R-:W-:Y:S01]  /*0ef0*/  @!P5 IADD3 R24, P0, R35, R24, RZ ;  /* 0x000000182318d210 */ /* 0x002fe20007f1e0ff */
[----:B------:R-:W-:-:S03]  /*0f00*/  @!P6 IMAD.WIDE.U32 R12, R56, R12, R14 ;  /* 0x0000000c380ce225 */ /* 0x000fc600078e000e */
[----:B------:R-:W-:Y:S02]  /*0f10*/  @!P5 IADD3.X R25, R34, R25, RZ, P0, !PT ;  /* 0x000000192219d210 */ /* 0x000fe400007fe4ff */
[----:B0-----:R-:W-:Y:S02]  /*0f20*/  @!P5 IADD3 R26, P0, R35, R26, RZ ;  /* 0x0000001a231ad210 */ /* 0x001fe40007f1e0ff */
[----:B------:R-:W-:Y:S02]  /*0f30*/  @!P6 IADD3 R15, R13, R37, RZ ;  /* 0x000000250d0fe210 */ /* 0x000fe40007ffe0ff */
[----:B------:R-:W-:Y:S02]  /*0f40*/  @!P6 SHF.L.U32 R13, R12, 0x2, RZ ;  /* 0x000000020c0de819 */ /* 0x000fe400000006ff */
[----:B------:R-:W-:Y:S02]  /*0f50*/  @!P5 IADD3.X R27, R34, R27, RZ, P0, !PT ;  /* 0x0000001b221bd210 */ /* 0x000fe400007fe4ff */
[----:B------:R-:W-:-:S02]  /*0f60*/  CS2R R16, SRZ ;  /* 0x0000000000107805 */ /* 0x000fc4000001ff00 */
[----:B------:R-:W-:Y:S02]  /*0f70*/  @!P6 SHF.L.U64.HI R12, R12, 0x2, R15 ;  /* 0x000000020c0ce819 */ /* 0x000fe4000001020f */
[----:B------:R-:W-:Y:S02]  /*0f80*/  CS2R R14, SRZ ;  /* 0x00000000000e7805 */ /* 0x000fe4000001ff00 */
[C---:B--2---:R-:W-:Y:S01]  /*0f90*/  @!P6 IADD3 R46, P0, R13.reuse, R46, RZ ;  /* 0x0000002e0d2ee210 */ /* 0x044fe20007f1e0ff */
[----:B------:R0:W5:Y:S03]  /*0fa0*/  @!P3 LDG.E.64 R16, desc[UR8][R22.64] ;  /* 0x000000081610b981 */ /* 0x000166000c1e1b00 */
[C---:B------:R-:W-:Y:S02]  /*0fb0*/  @!P6 IADD3.X R47, R12.reuse, R47, RZ, P0, !PT ;  /* 0x0000002f0c2fe210 */ /* 0x040fe400007fe4ff */
[----:B------:R-:W-:Y:S01]  /*0fc0*/  @!P6 IADD3 R44, P0, R13, R44, RZ ;  /* 0x0000002c0d2ce210 */ /* 0x000fe20007f1e0ff */
[----:B------:R1:W5:Y:S03]  /*0fd0*/  @!P2 LDG.E.64 R14, desc[UR8][R28.64] ;  /* 0x000000081c0ea981 */ /* 0x000366000c1e1b00 */
[----:B------:R-:W-:-:S02]  /*0fe0*/  @!P6 IADD3.X R45, R12, R45, RZ, P0, !PT ;  /* 0x0000002d0c2de210 */ /* 0x000fc400007fe4ff */
[----:B0-----:R-:W-:Y:S02]  /*0ff0*/  CS2R R22, SRZ ;  /* 0x0000000000167805 */ /* 0x001fe4000001ff00 */
[----:B-1----:R-:W-:-:S04]  /*1000*/  CS2R R28, SRZ ;  /* 0x00000000001c7805 */ /* 0x002fc8000001ff00 */
[----:B------:R-:W5:Y:S04]  /*1010*/  @!P6 LDG.E.64 R22, desc[UR8][R44.64] ;  /* 0x000000082c16e981 */ /* 0x000f68000c1e1b00 */
[----:B------:R-:W5:Y:S01]  /*1020*/  @!P6 LDG.E.64 R28, desc[UR8][R46.64] ;  /* 0x000000082e1ce981 */ /* 0x000f62000c1e1b00 */
[----:B------:R-:W-:-:S06]  /*1030*/  CS2R R36, SRZ ;  /* 0x0000000000247805 */ /* 0x000fcc000001ff00 */
[----:B------:R0:W5:Y:S02]  /*1040*/  @!P2 LDG.E.64 R36, desc[UR8][R18.64] ;  /* 0x000000081224a981 */ /* 0x000164000c1e1b00 */
[----:B0-----:R-:W-:-:S06]  /*1050*/  CS2R R18, SRZ ;  /* 0x0000000000127805 */ /* 0x001fcc000001ff00 */
[----:B------:R-:W5:Y:S01]  /*1060*/  @!P4 LDG.E.64 R18, desc[UR8][R48.64] ;  /* 0x000000083012c981 */ /* 0x000f62000c1e1b00 */
[----:B------:R-:W-:-:S06]  /*1070*/  CS2R R42, SRZ ;  /* 0x00000000002a7805 */ /* 0x000fcc000001ff00 */
[----:B------:R0:W5:Y:S02]  /*1080*/  @P1 LDG.E.64 R42, desc[UR8][R32.64] ;  /* 0x00000008202a1981 */ /* 0x000164000c1e1b00 */
[----:B0-----:R-:W-:-:S06]  /*1090*/  CS2R R32, SRZ ;  /* 0x0000000000207805 */ /* 0x001fcc000001ff00 */
[----:B------:R0:W5:Y:S01]  /*10a0*/  @!P4 LDG.E.64 R32, desc[UR8][R72.64] ;  /* 0x000000084820c981 */ /* 0x000162000c1e1b00 */
[----:B------:R-:W-:Y:S02]  /*10b0*/  CS2R R12, SRZ ;  /* 0x00000000000c7805 */ /* 0x000fe4000001ff00 */
[----:B------:R-:W-:-:S04]  /*10c0*/  CS2R R34, SRZ ;  /* 0x0000000000227805 */ /* 0x000fc8000001ff00 */
[----:B------:R1:W5:Y:S01]  /*10d0*/  @P1 LDG.E.64 R12, desc[UR8][R30.64] ;  /* 0x000000081e0c1981 */ /* 0x000362000c1e1b00 */
[----:B0-----:R-:W-:-:S03]  /*10e0*/  MOV R72, 0x3f800000 ;  /* 0x3f80000000487802 */ /* 0x001fc60000000f00 */
[----:B------:R0:W5:Y:S01]  /*10f0*/  @!P3 LDG.E.64 R34, desc[UR8][R20.64] ;  /* 0x000000081422b981 */ /* 0x000162000c1e1b00 */
[----:B------:R-:W-:Y:S01]  /*1100*/  BSSY B0, `(.L_x_2108) ;  /* 0x0000018000007945 */ /* 0x000fe20003800000 */
[----:B-1----:R-:W-:Y:S02]  /*1110*/  CS2R R30, SRZ ;  /* 0x00000000001e7805 */ /* 0x002fe4000001ff00 */
[----:B0-----:R-:W-:-:S04]  /*1120*/  CS2R R20, SRZ ;  /* 0x0000000000147805 */ /* 0x001fc8000001ff00 */
[----:B------:R0:W5:Y:S04]  /*1130*/  @!P5 LDG.E.64 R30, desc[UR8][R24.64] ;  /* 0x00000008181ed981 */ /* 0x000168000c1e1b00 */
[----:B------:R1:W5:Y:S01]  /*1140*/  @!P5 LDG.E.64 R20, desc[UR8][R26.64] ;  /* 0x000000081a14d981 */ /* 0x000362000c1e1b00 */
[----:B0-----:R-:W-:Y:S02]  /*1150*/  CS2R R24, SRZ ;  /* 0x0000000000187805 */ /* 0x001fe4000001ff00 */
[----:B-1----:R-:W-:Y:S01]  /*1160*/  CS2R R26, SRZ ;  /* 0x00000000001a7805 */ /* 0x002fe2000001ff00 */
[----:B---3--:R-:W-:-:S05]  /*1170*/  FFMA.FTZ R48, -R38, R38, R39 ;  /* 0x0000002626307223 */ /* 0x008fca0000010127 */
[----:B------:R-:W-:-:S13]  /*1180*/  FSETP.GTU.FTZ.AND P0, PT, R48, RZ, PT ;  /* 0x000000ff3000720b */ /* 0x000fda0003f1c000 */
[----:B------:R-:W0:Y:S02]  /*1190*/  @P0 LDC R39, c[0x0][0x250] ;  /* 0x00009400ff270b82 */ /* 0x000e240000000800 */
[----:B0-----:R-:W-:-:S04]  /*11a0*/  @P0 FADD.FTZ R39, R48, R39 ;  /* 0x0000002730270221 */ /* 0x001fc80000010000 */
[----:B------:R0:W1:Y:S01]  /*11b0*/  @P0 MUFU.RSQ R72, R39 ;  /* 0x0000002700480308 */ /* 0x0000620000001400 */
[----:B------:R-:W-:-:S13]  /*11c0*/  ISETP.GT.U32.AND P0, PT, R70, 0x22f, PT ;  /* 0x0000022f4600780c */ /* 0x000fda0003f04070 */
[----:B0-----:R-:W-:Y:S05]  /*11d0*/  @P0 BRA `(.L_x_2109) ;  /* 0x0000000000280947 */ /* 0x001fea0003800000 */
[----:B------:R-:W-:Y:S01]  /*11e0*/  ISETP.NE.AND P0, PT, RZ, UR10, PT ;  /* 0x0000000aff007c0c */ /* 0x000fe2000bf05270 */
[----:B------:R-:W0:Y:S01]  /*11f0*/  LDC.64 R44, c[0x0][0x238] ;  /* 0x00008e00ff2c7b82 */ /* 0x000e220000000a00 */
[----:B------:R-:W-:-:S04]  /*1200*/  IADD3 R39, R71, R0, RZ ;  /* 0x0000000047277210 */ /* 0x000fc80007ffe0ff */
[----:B------:R-:W-:-:S07]  /*1210*/  SHF.R.S32.HI R0, RZ, 0x1f, R39 ;  /* 0x0000001fff007819 */ /* 0x000fce0000011427 */
[----:B------:R-:W2:Y:S01]  /*1220*/  @P0 LDC.64 R24, c[0x0][0x240] ;  /* 0x00009000ff180b82 */ /* 0x000ea20000000a00 */
[C---:B0-----:R-:W-:Y:S01]  /*1230*/  IMAD.WIDE R44, R39.reuse, 0x4, R44 ;  /* 0x00000004272c7825 */ /* 0x041fe200078e022c */
[----:B--2---:R-:W-:-:S04]  /*1240*/  @P0 LEA R46, P2, R39, R24, 0x2 ;  /* 0x00000018272e0211 */ /* 0x004fc800078410ff */
[----:B------:R-:W-:Y:S02]  /*1250*/  @P0 LEA.HI.X R47, R39, R25, R0, 0x2, P2 ;  /* 0x00000019272f0211 */ /* 0x000fe400010f1400 */
[----:B------:R0:W5:Y:S04]  /*1260*/  LDG.E.64 R24, desc[UR8][R44.64] ;  /* 0x000000082c187981 */ /* 0x000168000c1e1b00 */
[----:B------:R0:W5:Y:S03]  /*1270*/  @P0 LDG.E.64 R26, desc[UR8][R46.64] ;  /* 0x000000082e1a0981 */ /* 0x000166000c1e1b00 */
.L_x_2109:
[----:B------:R-:W-:Y:S05]  /*1280*/  BSYNC B0 ;  /* 0x0000000000007941 */ /* 0x000fea0003800000 */
.L_x_2108:
[----:B------:R-:W-:Y:S01]  /*1290*/  ISETP.NE.AND P5, PT, RZ, UR10, PT ;  /* 0x0000000aff007c0c */ /* 0x000fe2000bfa5270 */
[C---:B-----5:R-:W-:Y:S01]  /*12a0*/  FADD.FTZ R73, -R38.reuse, R42 ;  /* 0x0000002a26497221 */ /* 0x060fe20000010100 */
[C---:B------:R-:W-:Y:S01]  /*12b0*/  FADD.FTZ R39, -R38.reuse, R43 ;  /* 0x0000002b26277221 */ /* 0x040fe20000010100 */
[C---:B------:R-:W-:Y:S01]  /*12c0*/  FADD.FTZ R75, -R38.reuse, R6 ;  /* 0x00000006264b7221 */ /* 0x040fe20000010100 */
[----:B0-----:R-:W-:Y:S01]  /*12d0*/  FADD.FTZ R45, -R38, R7 ;  /* 0x00000007262d7221 */ /* 0x001fe20000010100 */
[----:B------:R-:W-:Y:S01]  /*12e0*/  MOV R44, R12 ;  /* 0x0000000c002c7202 */ /* 0x000fe20000000f00 */
[-C--:B-1----:R-:W-:Y:S01]  /*12f0*/  FMUL.FTZ R73, R73, R72.reuse ;  /* 0x0000004849497220 */ /* 0x082fe20000410000 */
[----:B------:R-:W-:Y:S01]  /*1300*/  MOV R43, R13 ;  /* 0x0000000d002b7202 */ /* 0x000fe20000000f00 */
[----:B------:R-:W-:Y:S01]  /*1310*/  FMUL.FTZ R0, R39, R72 ;  /* 0x0000004827007220 */ /* 0x000fe20000410000 */
        /* <DEDUP_REMOVED lines=20> */
.L_x_2110:
[----:B------:R-:W-:Y:S01]  /*1460*/  FMUL.FTZ R46, R44, R24 ;  /* 0x000000182c2e7220 */ /* 0x000fe20000410000 */
[----:B------:R-:W-:Y:S01]  /*1470*/  MOV R39, R9 ;  /* 0x0000000900277202 */ /* 0x000fe20000000f00 */
        /* <DEDUP_REMOVED lines=18> */
[----:B-1----:R-:W-:Y:S01]  /*15a0*/  FADD.FTZ R78, -R75, 1 ;  /* 0x3f8000004b4e7421 */ /* 0x002fe20000010100 */
[----:B------:R-:W-:-:S03]  /*15b0*/  FMUL.FTZ R75, R8, R75 ;  /* 0x0000004b084b7220 */ /* 0x000fc60000410000 */
[----:B------:R-:W-:Y:S01]  /*15c0*/  FFMA.FTZ R78, R39, R78, 1 ;  /* 0x3f800000274e7423 */ /* 0x000fe2000001004e */
[----:B------:R-:W-:-:S03]  /*15d0*/  FMUL.FTZ R39, R9, R76 ;  /* 0x0000004c09277220 */ /* 0x000fc60000410000 */
[----:B------:R-:W-:Y:S01]  /*15e0*/  FMUL.FTZ R42, R75, R78 ;  /* 0x0000004e4b2a7220 */ /* 0x000fe20000410000 */
[----:B------:R-:W-:-:S07]  /*15f0*/  FMUL.FTZ R39, R39, R80 ;  /* 0x0000005027277220 */ /* 0x000fce0000410000 */
.L_x_2111:
        /* <DEDUP_REMOVED lines=8> */
[-C--:B------:R-:W-:Y:S01]  /*1680*/  FMUL.FTZ R75, R75, R72.reuse ;  /* 0x000000484b4b7220 */ /* 0x080fe20000410000 */
[----:B------:R-:W-:Y:S01]  /*1690*/  MOV R40, R11 ;  /* 0x0000000b00287202 */ /* 0x000fe20000000f00 */
        /* <DEDUP_REMOVED lines=21> */
.L_x_2112:
        /* <DEDUP_REMOVED lines=31> */
.L_x_2113:
        /* <DEDUP_REMOVED lines=26> */
[----:B-1----:R-:W-:-:S03]  /*1b80*/  FADD.FTZ R83, -R82, 1 ;  /* 0x3f80000052537421 */ /* 0x002fc60000010100 */
[----:B------:R-:W-:Y:S01]  /*1b90*/  FMUL.FTZ R35, R35, R84 ;  /* 0x0000005423237220 */ /* 0x000fe20000410000 */
[----:B------:R-:W-:Y:S01]  /*1ba0*/  FFMA.FTZ R83, R34, R83, 1 ;  /* 0x3f80000022537423 */ /* 0x000fe20000010053 */
[----:B------:R-:W-:-:S04]  /*1bb0*/  FMUL.FTZ R34, R17, R82 ;  /* 0x0000005211227220 */ /* 0x000fc80000410000 */
[----:B------:R-:W-:-:S07]  /*1bc0*/  FMUL.FTZ R34, R34, R83 ;  /* 0x0000005322227220 */ /* 0x000fce0000410000 */
.L_x_2114:
        /* <DEDUP_REMOVED lines=25> */
[----:B-1----:R-:W-:-:S04]  /*1d60*/  FADD.FTZ R33, -R84, 1 ;  /* 0x3f80000054217421 */ /* 0x002fc80000010100 */
[----:B------:R-:W-:Y:S01]  /*1d70*/  FFMA.FTZ R85, R32, R33, 1 ;  /* 0x3f80000020557423 */ /* 0x000fe20000010021 */
[----:B------:R-:W-:Y:S01]  /*1d80*/  FMUL.FTZ R33, R18, R49 ;  /* 0x0000003112217220 */ /* 0x000fe20000410000 */
[----:B------:R-:W-:-:S03]  /*1d90*/  FMUL.FTZ R32, R19, R84 ;  /* 0x0000005413207220 */ /* 0x000fc60000410000 */
[----:B------:R-:W-:Y:S01]  /*1da0*/  FMUL.FTZ R33, R33, R86 ;  /* 0x0000005621217220 */ /* 0x000fe20000410000 */
[----:B------:R-:W-:-:S07]  /*1db0*/  FMUL.FTZ R32, R32, R85 ;  /* 0x0000005520207220 */ /* 0x000fce0000410000 */
.L_x_2115:
[----:B------:R-:W-:Y:S01]  /*1dc0*/  FFMA.FTZ R82, R78, R47, R45 ;  /* 0x0000002f4e527223 */ /* 0x000fe2000001002d */
[----:B------:R-:W-:Y:S01]  /*1dd0*/  FMUL.FTZ R48, R33, R24 ;  /* 0x0000001821307220 */ /* 0x000fe20000410000 */
[----:B------:R-:W-:Y:S01]  /*1de0*/  FADD.FTZ R49, R47, R46 ;  /* 0x0000002e2f317221 */ /* 0x000fe20000010000 */
[----:B------:R-:W-:Y:S01]  /*1df0*/  FMUL.FTZ R47, R32, R25 ;  /* 0x00000019202f7220 */ /* 0x000fe20000410000 */
[----:B------:R-:W-:Y:S01]  /*1e00*/  FADD.FTZ R83, -R38, R30 ;  /* 0x0000001e26537221 */ /* 0x000fe20000010100 */
[----:B------:R-:W-:Y:S01]  /*1e10*/  FFMA.FTZ R45, R81, R48, R82 ;  /* 0x00000030512d7223 */ /* 0x000fe20000010052 */
[----:B------:R-:W-:Y:S01]  /*1e20*/  FADD.FTZ R48, R49, R48 ;  /* 0x0000003031307221 */ /* 0x000fe20000010000 */
[----:B------:R-:W-:Y:S01]  /*1e30*/  MOV R30, R21 ;  /* 0x00000015001e7202 */ /* 0x000fe20000000f00 */
[----:B------:R-:W-:Y:S01]  /*1e40*/  FMUL.FTZ R83, R83, R72 ;  /* 0x0000004853537220 */ /* 0x000fe20000410000 */
[----:B------:R-:W-:Y:S01]  /*1e50*/  FFMA.FTZ R46, R80, R47, R45 ;  /* 0x0000002f502e7223 */ /* 0x000fe2000001002d */
[----:B------:R-:W-:Y:S01]  /*1e60*/  FADD.FTZ R45, R47, R48 ;  /* 0x000000302f2d7221 */ /* 0x000fe20000010000 */
[----:B------:R-:W-:Y:S01]  /*1e70*/  FADD.FTZ R47, -R38, R31 ;  /* 0x0000001f262f7221 */ /* 0x000fe20000010100 */
[----:B------:R-:W-:-:S03]  /*1e80*/  MOV R31, R20 ;  /* 0x00000014001f7202 */ /* 0x000fc60000000f00 */
        /* <DEDUP_REMOVED lines=17> */
[----:B------:R-:W-:-:S04]  /*1fa0*/  FFMA.FTZ R30, R30, R93, 1 ;  /* 0x3f8000001e1e7423 */ /* 0x000fc8000001005d */
[----:B------:R-:W-:Y:S01]  /*1fb0*/  FMUL.FTZ R31, R31, R30 ;  /* 0x0000001e1f1f7220 */ /* 0x000fe20000410000 */
[----:B------:R-:W-:-:S07]  /*1fc0*/  FMUL.FTZ R30, R86, R47 ;  /* 0x0000002f561e7220 */ /* 0x000fce0000410000 */
.L_x_2116:
[----:B------:R-:W-:Y:S01]  /*1fd0*/  FMUL.FTZ R48, R31, R24 ;  /* 0x000000181f307220 */ /* 0x000fe20000410000 */
[C---:B------:R-:W-:Y:S01]  /*1fe0*/  FADD.FTZ R29, -R38.reuse, R29 ;  /* 0x0000001d261d7221 */ /* 0x040fe20000010100 */
[----:B------:R-:W-:Y:S01]  /*1ff0*/  FADD.FTZ R85, -R38, R28 ;  /* 0x0000001c26557221 */ /* 0x000fe20000010100 */
[----:B------:R-:W-:Y:S01]  /*2000*/  MOV R28, R22 ;  /* 0x00000016001c7202 */ /* 0x000fe20000000f00 */
[----:B------:R-:W-:Y:S01]  /*2010*/  FFMA.FTZ R47, R83, R48, R46 ;  /* 0x00000030532f7223 */ /* 0x000fe2000001002e */
[----:B------:R-:W-:Y:S01]  /*2020*/  FADD.FTZ R48, R45, R48 ;  /* 0x000000302d307221 */ /* 0x000fe20000010000 */
[----:B------:R-:W-:Y:S01]  /*2030*/  FMUL.FTZ R45, R30, R25 ;  /* 0x000000191e2d7220 */ /* 0x000fe20000410000 */
[-C--:B------:R-:W-:Y:S01]  /*2040*/  FMUL.FTZ R84, R29, R72.reuse ;  /* 0x000000481d547220 */ /* 0x080fe20000410000 */
[----:B------:R-:W-:Y:S01]  /*2050*/  FMUL.FTZ R85, R85, R72 ;  /* 0x0000004855557220 */ /* 0x000fe20000410000 */
[----:B------:R-:W-:Y:S01]  /*2060*/  MOV R29, R23 ;  /* 0x00000017001d7202 */ /* 0x000fe20000000f00 */
[----:B------:R-:W-:Y:S01]  /*2070*/  FFMA.FTZ R38, R82, R45, R47 ;  /* 0x0000002d52267223 */ /* 0x000fe2000001002f */
[----:B------:R-:W-:Y:S01]  /*2080*/  FADD.FTZ R45, R45, R48 ;  /* 0x000000302d2d7221 */ /* 0x000fe20000010000 */
        /* <DEDUP_REMOVED lines=19> */
.L_x_2117:
[----:B------:R-:W-:Y:S01]  /*21c0*/  FMUL.FTZ R46, R28, R24 ;  /* 0x000000181c2e7220 */ /* 0x000fe20000410000 */
[----:B------:R-:W-:Y:S01]  /*21d0*/  MOV R49, 0xffffffe0 ;  /* 0xffffffe000317802 */ /* 0x000fe20000000f00 */
[----:B------:R-:W-:Y:S01]  /*21e0*/  FMUL.FTZ R48, R29, R25 ;  /* 0x000000191d307220 */ /* 0x000fe20000410000 */
[----:B------:R-:W-:Y:S01]  /*21f0*/  ISETP.GT.AND P0, PT, R70, 0x21f, PT ;  /* 0x0000021f4600780c */ /* 0x000fe20003f04270 */
[----:B------:R-:W-:Y:S01]  /*2200*/  FFMA.FTZ R47, R85, R46, R38 ;  /* 0x0000002e552f7223 */ /* 0x000fe20000010026 */
[----:B------:R-:W-:Y:S01]  /*2210*/  FADD.FTZ R45, R45, R46 ;  /* 0x0000002e2d2d7221 */ /* 0x000fe20000010000 */
[----:B------:R-:W-:Y:S01]  /*2220*/  IMAD R38, R2, R49, 0x22f ;  /* 0x0000022f02267424 */ /* 0x000fe200078e0231 */
[----:B------:R-:W-:Y:S01]  /*2230*/  IADD3 R46, R52, 0x2, RZ ;  /* 0x00000002342e7810 */ /* 0x000fe20007ffe0ff */
[----:B------:R-:W-:Y:S01]  /*2240*/  FADD.FTZ R93, RZ, R44 ;  /* 0x0000002cff5d7221 */ /* 0x000fe20000010000 */
[----:B------:R-:W-:Y:S01]  /*2250*/  FADD.FTZ R49, R48, R45 ;  /* 0x0000002d30317221 */ /* 0x000fe20000010000 */
[----:B------:R-:W-:Y:S01]  /*2260*/  FFMA.FTZ R48, R84, R48, R47 ;  /* 0x0000003054307223 */ /* 0x000fe2000001002f */
[----:B------:R-:W-:Y:S01]  /*2270*/  SEL R45, R38, 0x1f, P0 ;  /* 0x0000001f262d7807 */ /* 0x000fe20000000000 */
[----:B------:R-:W0:Y:S01]  /*2280*/  S2R R92, SR_CgaCtaId ;  /* 0x00000000005c7919 */ /* 0x000e220000008800 */
[C---:B------:R-:W-:Y:S01]  /*2290*/  ISETP.NE.AND P3, PT, R52.reuse, RZ, PT ;  /* 0x000000ff3400720c */ /* 0x040fe20003f65270 */
[----:B------:R-:W-:Y:S01]  /*22a0*/  BSSY B0, `(.L_x_2118) ;  /* 0x0000074000007945 */ /* 0x000fe20003800000 */
[----:B------:R-:W-:Y:S01]  /*22b0*/  ISETP.GE.AND P0, PT, R52, R45, PT ;  /* 0x0000002d3400720c */ /* 0x000fe20003f06270 */
[----:B------:R-:W1:Y:S01]  /*22c0*/  SHFL.DOWN PT, R38, R49, 0x1, R45 ;  /* 0x0820000031267989 */ /* 0x000e6200000e002d */
[----:B------:R-:W-:-:S02]  /*22d0*/  ISETP.NE.AND P2, PT, R70, RZ, PT ;  /* 0x000000ff4600720c */ /* 0x000fc40003f45270 */
[----:B------:R-:W-:Y:S01]  /*22e0*/  ISETP.GT.U32.AND P4, PT, R70, 0x22, PT ;  /* 0x000000224600780c */ /* 0x000fe20003f84070 */
        /* <DEDUP_REMOVED lines=17> */
[----:B------:R-:W-:Y:S02]  /*2400*/  FFMA.FTZ R46, R73, R44, RZ ;  /* 0x0000002c492e7223 */ /* 0x000fe400000100ff */
[----:B------:R-:W2:Y:S02]  /*2410*/  SHFL.DOWN PT, R47, R48, 0x8, R45 ;  /* 0x09000000302f7989 */ /* 0x000ea400000e002d */
[----:B------:R-:W-:Y:S01]  /*2420*/  FFMA.FTZ R44, R7, R42, R46 ;  /* 0x0000002a072c7223 */ /* 0x000fe2000001002e */
[----:B------:R-:W-:Y:S01]  /*2430*/  FADD.FTZ R46, R93, R42 ;  /* 0x0000002a5d2e7221 */ /* 0x000fe20000010000 */
[----:B------:R-:W-:Y:S01]  /*2440*/  FFMA.FTZ R93, R0, R43, RZ ;  /* 0x0000002b005d7223 */ /* 0x000fe200000100ff */
[----:B------:R-:W-:Y:S01]  /*2450*/  FADD.FTZ R42, RZ, R43 ;  /* 0x0000002bff2a7221 */ /* 0x000fe20000010000 */
[----:B------:R-:W-:-:S02]  /*2460*/  FFMA.FTZ R44, R75, R41, R44 ;  /* 0x000000294b2c7223 */ /* 0x000fc4000001002c */
        /* <DEDUP_REMOVED lines=12> */
[----:B-1----:R-:W-:Y:S01]  /*2530*/  @!P0 FADD.FTZ R49, R49, R38 ;  /* 0x0000002631318221 */ /* 0x002fe20000010000 */
[----:B------:R-:W-:Y:S01]  /*2540*/  IADD3 R38, R52, 0x10, RZ ;  /* 0x0000001034267810 */ /* 0x000fe20007ffe0ff */
[----:B------:R-:W-:Y:S01]  /*2550*/  FADD.FTZ R39, R39, R34 ;  /* 0x0000002227277221 */ /* 0x000fe20000010000 */
[----:B------:R-:W-:Y:S01]  /*2560*/  FFMA.FTZ R43, R78, R34, R43 ;  /* 0x000000224e2b7223 */ /* 0x000fe2000001002b */
[----:B--2---:R-:W-:Y:S01]  /*2570*/  @!P0 FADD.FTZ R48, R48, R47 ;  /* 0x0000002f30308221 */ /* 0x004fe20000010000 */
[----:B------:R-:W-:Y:S01]  /*2580*/  ISETP.GT.AND P0, PT, R38, R45, PT ;  /* 0x0000002d2600720c */ /* 0x000fe20003f04270 */
[----:B------:R-:W-:Y:S01]  /*2590*/  FADD.FTZ R42, R42, R33 ;  /* 0x000000212a2a7221 */ /* 0x000fe20000010000 */
[----:B------:R-:W1:Y:S01]  /*25a0*/  SHFL.DOWN PT, R38, R49, 0x10, R45 ;  /* 0x0a00000031267989 */ /* 0x000e6200000e002d */
[----:B------:R-:W-:Y:S01]  /*25b0*/  FADD.FTZ R39, R39, R32 ;  /* 0x0000002027277221 */ /* 0x000fe20000010000 */
[----:B------:R-:W-:Y:S01]  /*25c0*/  FFMA.FTZ R43, R80, R32, R43 ;  /* 0x00000020502b7223 */ /* 0x000fe2000001002b */
[----:B------:R-:W-:Y:S01]  /*25d0*/  FADD.FTZ R33, R42, R31 ;  /* 0x0000001f2a217221 */ /* 0x000fe20000010000 */
[----:B------:R2:W3:Y:S01]  /*25e0*/  SHFL.DOWN PT, R41, R48, 0x10, R45 ;  /* 0x0a00000030297989 */ /* 0x0004e200000e002d */
[----:B------:R-:W-:Y:S01]  /*25f0*/  FFMA.FTZ R44, R83, R31, R44 ;  /* 0x0000001f532c7223 */ /* 0x000fe2000001002c */
[----:B------:R-:W-:Y:S01]  /*2600*/  FADD.FTZ R32, R39, R30 ;  /* 0x0000001e27207221 */ /* 0x000fe20000010000 */
[----:B------:R-:W-:Y:S01]  /*2610*/  FFMA.FTZ R43, R82, R30, R43 ;  /* 0x0000001e522b7223 */ /* 0x000fe2000001002b */
[----:B------:R-:W-:Y:S01]  /*2620*/  MOV R31, 0x400 ;  /* 0x00000400001f7802 */ /* 0x000fe20000000f00 */
[----:B------:R-:W-:Y:S01]  /*2630*/  FADD.FTZ R46, R33, R28 ;  /* 0x0000001c212e7221 */ /* 0x000fe20000010000 */
[----:B------:R-:W-:Y:S01]  /*2640*/  FADD.FTZ R47, R32, R29 ;  /* 0x0000001d202f7221 */ /* 0x000fe20000010000 */
[----:B------:R-:W-:Y:S01]  /*2650*/  FFMA.FTZ R44, R85, R28, R44 ;  /* 0x0000001c552c7223 */ /* 0x000fe2000001002c */
[----:B0-----:R-:W-:Y:S01]  /*2660*/  @!P3 LEA R33, R92, R31, 0x18 ;  /* 0x0000001f5c21b211 */ /* 0x001fe200078ec0ff */
[----:B--2---:R-:W-:Y:S01]  /*2670*/  FFMA.FTZ R45, R84, R29, R43 ;  /* 0x0000001d542d7223 */ /* 0x004fe2000001002b */
[----:B------:R-:W-:-:S02]  /*2680*/  IADD3 R29, R31, 0xc0, RZ ;  /* 0x000000c01f1d7810 */ /* 0x000fc40007ffe0ff */
[----:B------:R-:W-:Y:S02]  /*2690*/  @!P3 LEA R33, R2, R33, 0x3 ;  /* 0x000000210221b211 */ /* 0x000fe400078e18ff */
[----:B------:R-:W-:-:S04]  /*26a0*/  LEA R29, R92, R29, 0x18 ;  /* 0x0000001d5c1d7211 */ /* 0x000fc800078ec0ff */
[----:B------:R-:W-:Y:S01]  /*26b0*/  LEA R86, R70, R29, 0x4 ;  /* 0x0000001d46567211 */ /* 0x000fe200078e20ff */
[----:B-1----:R-:W-:Y:S01]  /*26c0*/  @!P0 FADD.FTZ R49, R49, R38 ;  /* 0x0000002631318221 */ /* 0x002fe20000010000 */
[----:B---3--:R-:W-:-:S03]  /*26d0*/  @!P0 FADD.FTZ R48, R48, R41 ;  /* 0x0000002930308221 */ /* 0x008fc60000010000 */
        /* <DEDUP_REMOVED lines=48> */
.L_x_2119:
[----:B------:R-:W-:Y:S05]  /*29e0*/  BSYNC B0 ;  /* 0x0000000000007941 */ /* 0x000fea0003800000 */
.L_x_2118:
        /* <DEDUP_REMOVED lines=78> */
.L_x_2121:
[----:B------:R-:W-:Y:S05]  /*2ed0*/  BSYNC B0 ;  /* 0x0000000000007941 */ /* 0x000fea0003800000 */
.L_x_2120:
        /* <DEDUP_REMOVED lines=18> */
.L_x_2123:
[----:B------:R-:W-:Y:S05]  /*3000*/  BSYNC B0 ;  /* 0x0000000000007941 */ /* 0x000fea0003800000 */
.L_x_2122:
[----:B------:R-:W-:Y:S05]  /*3010*/  @!P0 BRA `(.L_x_2124) ;  /* 0x0000001000888947 */ /* 0x000fea0003800000 */
[----:B--2---:R-:W1:Y:S01]  /*3020*/  LDC R38, c[0x0][0x10] ;  /* 0x00000400ff267b82 */ /* 0x004e620000000800 */
        /* <DEDUP_REMOVED lines=30> */
.L_x_2126:
[----:B-1----:R-:W2:Y:S04]  /*3210*/  LDG.E.STRONG.GPU R30, desc[UR8][R28.64] ;  /* 0x000000081c1e7981 */ /* 0x002ea8000c1ef900 */
[----:B--2---:R-:W-:Y:S01]  /*3220*/  CCTL.IVALL ;  /* 0x00000000ff00798f */ /* 0x004fe20002000000 */
[----:B------:R-:W-:Y:S05]  /*3230*/  YIELD ;  /* 0x0000000000007946 */ /* 0x000fea0003800000 */
[----:B------:R-:W-:-:S13]  /*3240*/  ISETP.NE.AND P0, PT, R30, R35, PT ;  /* 0x000000231e00720c */ /* 0x000fda0003f05270 */
[----:B------:R-:W-:Y:S05]  /*3250*/  @P0 BRA `(.L_x_2126) ;  /* 0xfffffffc00ec0947 */ /* 0x000fea000383ffff */
.L_x_2125:
        /* <DEDUP_REMOVED lines=17> */
.L_x_2130:
        /* <DEDUP_REMOVED lines=115> */
.L_x_2129:
        /* <DEDUP_REMOVED lines=61> */
.L_x_2131:
[----:B------:R-:W-:-:S13]  /*3e70*/  ISETP.NE.OR P0, PT, R39, RZ, P0 ;  /* 0x000000ff2700720c */ /* 0x000fda0000705670 */
[----:B------:R-:W-:Y:S05]  /*3e80*/  @!P0 BRA `(.L_x_2127) ;  /* 0x00000000007c8947 */ /* 0x000fea0003800000 */
.L_x_2128:
        /* <DEDUP_REMOVED lines=31> */
.L_x_2127:
        /* <DEDUP_REMOVED lines=11> */
.L_x_2133:
[----:B------:R-:W-:Y:S05]  /*4130*/  BSYNC B0 ;  /* 0x0000000000007941 */ /* 0x000fea0003800000 */
.L_x_2132:
        /* <DEDUP_REMOVED lines=16> */
.L_x_2124:
[----:B------:R-:W3:Y:S01]  /*4240*/  S2UR UR6, SR_CgaCtaId ;  /* 0x00000000000679c3 */ /* 0x000ee20000008800 */
[----:B------:R-:W-:Y:S01]  /*4250*/  UMOV UR5, 0x400 ;  /* 0x0000040000057882 */ /* 0x000fe20000000000 */
[----:B------:R-:W-:Y:S02]  /*4260*/  ULDC.64 UR14, c[0x0][0x290] ;  /* 0x0000a400000e7ab9 */ /* 0x000fe40000000a00 */
[----:B------:R-:W-:Y:S02]  /*4270*/  ISETP.GE.U32.AND P0, PT, R67, UR14, PT ;  /* 0x0000000e43007c0c */ /* 0x000fe4000bf06070 */
[----:B------:R-:W-:Y:S02]  /*4280*/  ISETP.GE.U32.AND P3, PT, R66, UR14, PT ;  /* 0x0000000e42007c0c */ /* 0x000fe4000bf66070 */
[----:B------:R-:W-:Y:S02]  /*4290*/  ISETP.GE.U32.AND P4, PT, R64, UR14, PT ;  /* 0x0000000e40007c0c */ /* 0x000fe4000bf86070 */
[----:B------:R-:W-:-:S04]  /*42a0*/  ISETP.GE.AND.EX P3, PT, R61, UR15, PT, P3 ;  /* 0x0000000f3d007c0c */ /* 0x000fc8000bf66330 */
[----:B------:R-:W-:Y:S01]  /*42b0*/  ISETP.GT.U32.OR P3, PT, R70, 0x22f, P3 ;  /* 0x0000022f4600780c */ /* 0x000fe20001f64470 */
[----:B---3--:R-:W-:-:S09]  /*42c0*/  ULEA UR5, UR6, UR5, 0x18 ;  /* 0x0000000506057291 */ /* 0x008fd2000f8ec03f */
[----:B------:R-:W-:Y:S01]  /*42d0*/  @!P2 STS.64 [UR5+0xb0], R48 ;  /* 0x0000b030ff00a988 */ /* 0x000fe20008000a05 */
[----:B------:R-:W-:Y:S01]  /*42e0*/  BAR.SYNC.DEFER_BLOCKING 0x0 ;  /* 0x0000000000007b1d */ /* 0x000fe20000010000 */
[----:B------:R-:W-:Y:S02]  /*42f0*/  ISETP.GE.AND.EX P2, PT, R63, UR15, PT, P0 ;  /* 0x0000000f3f007c0c */ /* 0x000fe4000bf46300 */
[----:B------:R-:W-:Y:S02]  /*4300*/  ISETP.GE.U32.AND P0, PT, R62, UR14, PT ;  /* 0x0000000e3e007c0c */ /* 0x000fe4000bf06070 */
[----:B------:R-:W-:Y:S01]  /*4310*/  ISETP.GT.U32.OR P2, PT, R70, 0x22f, P2 ;  /* 0x0000022f4600780c */ /* 0x000fe20001744470 */
[----:B-1----:R-:W2:Y:S01]  /*4320*/  LDS.64 R28, [UR5+0xb0] ;  /* 0x0000b005ff1c7984 */ /* 0x002ea20008000a00 */
[----:B------:R-:W-:Y:S02]  /*4330*/  ULDC UR5, c[0x0][0x2bc] ;  /* 0x0000af0000057ab9 */ /* 0x000fe40000000800 */
[----:B--2---:R-:W-:Y:S01]  /*4340*/  FMUL.FTZ R32, R28, UR5 ;  /* 0x000000051c207c20 */ /* 0x004fe20008410000 */
[----:B0-----:R-:W-:Y:S01]  /*4350*/  FMUL.FTZ R33, R29, UR5 ;  /* 0x000000051d217c20 */ /* 0x001fe20008410000 */
        /* <DEDUP_REMOVED lines=19> */
.L_x_2134:
[----:B------:R-:W-:Y:S04]  /*4490*/  BSSY B0, `(.L_x_2135) ;  /* 0x0000013000007945 */ /* 0x000fe80003800000 */
[----:B------:R-:W-:Y:S05]  /*44a0*/  @!P1 BRA `(.L_x_2136) ;  /* 0x0000000000449947 */ /* 0x000fea0003800000 */
        /* <DEDUP_REMOVED lines=10> */
[----:B------:R-:W-:Y:S01]  /*4550*/  FFMA.FTZ R13, R25, R13, -R0 ;  /* 0x0000000d190d7223 */ /* 0x000fe20000010800 */
[----:B------:R-:W-:Y:S02]  /*4560*/  LEA R30, P6, R28, UR12, 0x2 ;  /* 0x0000000c1c1e7c11 */ /* 0x000fe4000f8c10ff */
[-C--:B------:R-:W-:Y:S01]  /*4570*/  FMUL.FTZ R12, R73, R72.reuse ;  /* 0x00000048490c7220 */ /* 0x080fe20000410000 */
[----:B------:R-:W-:Y:S01]  /*4580*/  IADD3 R31, R29, R31, RZ ;  /* 0x0000001f1d1f7210 */ /* 0x000fe20007ffe0ff */
[----:B------:R-:W-:-:S03]  /*4590*/  FMUL.FTZ R13, R13, R72 ;  /* 0x000000480d0d7220 */ /* 0x000fc60000410000 */
[----:B------:R-:W-:-:S05]  /*45a0*/  LEA.HI.X R31, R28, UR13, R31, 0x2, P6 ;  /* 0x0000000d1c1f7c11 */ /* 0x000fca000b0f141f */
[----:B------:R0:W-:Y:S02]  /*45b0*/  STG.E.64 desc[UR8][R30.64], R12 ;  /* 0x0000000c1e007986 */ /* 0x0001e4000c101b08 */
.L_x_2136:
[----:B------:R-:W-:Y:S05]  /*45c0*/  BSYNC B0 ;  /* 0x0000000000007941 */ /* 0x000fea0003800000 */
.L_x_2135:
[----:B------:R-:W-:Y:S05]  /*45d0*/  @!P5 BRA `(.L_x_2137) ;  /* 0x000000000048d947 */ /* 0x000fea0003800000 */
        /* <DEDUP_REMOVED lines=18> */
.L_x_2137:
[----:B------:R-:W-:Y:S04]  /*4700*/  BSSY B0, `(.L_x_2138) ;  /* 0x0000013000007945 */ /* 0x000fe80003800000 */
[----:B------:R-:W-:Y:S05]  /*4710*/  @P2 BRA `(.L_x_2139) ;  /* 0x0000000000442947 */ /* 0x000fea0003800000 */
[----:B------:R-:W-:Y:S01]  /*4720*/  ULDC.64 UR12, c[0x0][0x288] ;  /* 0x0000a200000c7ab9 */ /* 0x000fe20000000a00 */
[----:B0-----:R-:W-:Y:S01]  /*4730*/  MOV R12, R88 ;  /* 0x00000058000c7202 */ /* 0x001fe20000000f00 */
        /* <DEDUP_REMOVED lines=8> */
[----:B------:R-:W-:Y:S01]  /*47c0*/  IADD3 R29, R13, R29, RZ ;  /* 0x0000001d0d1d7210 */ /* 0x000fe20007ffe0ff */
[----:B------:R-:W-:Y:S01]  /*47d0*/  FFMA.FTZ R13, R25, R9, -R6 ;  /* 0x00000009190d7223 */ /* 0x000fe20000010806 */
[C---:B------:R-:W-:Y:S01]  /*47e0*/  LEA R8, P2, R12.reuse, UR12, 0x2 ;  /* 0x0000000c0c087c11 */ /* 0x040fe2000f8410ff */
[-C--:B------:R-:W-:Y:S02]  /*47f0*/  FMUL.FTZ R6, R7, R72.reuse ;  /* 0x0000004807067220 */ /* 0x080fe40000410000 */
[----:B------:R-:W-:Y:S01]  /*4800*/  FMUL.FTZ R7, R13, R72 ;  /* 0x000000480d077220 */ /* 0x000fe20000410000 */
[----:B------:R-:W-:-:S05]  /*4810*/  LEA.HI.X R9, R12, UR13, R29, 0x2, P2 ;  /* 0x0000000d0c097c11 */ /* 0x000fca00090f141d */
[----:B------:R1:W-:Y:S04]  /*4820*/  STG.E.64 desc[UR8][R8.64], R6 ;  /* 0x0000000608007986 */ /* 0x0003e8000c101b08 */
.L_x_2139:
[----:B------:R-:W-:Y:S05]  /*4830*/  BSYNC B0 ;  /* 0x0000000000007941 */ /* 0x000fea0003800000 */
.L_x_2138:
[----:B------:R-:W-:Y:S05]  /*4840*/  @!P5 BRA `(.L_x_2140) ;  /* 0x000000000048d947 */ /* 0x000fea0003800000 */
[----:B------:R-:W-:Y:S01]  /*4850*/  FFMA.FTZ R0, R75, R24, R26 ;  /* 0x000000184b007223 */ /* 0x000fe2000001001a */
[----:B-1----:R-:W-:-:S03]  /*4860*/  FFMA.FTZ R6, R74, R25, R27 ;  /* 0x000000194a067223 */ /* 0x002fc6000001001b */
        /* <DEDUP_REMOVED lines=16> */
.L_x_2140:
        /* <DEDUP_REMOVED lines=19> */
.L_x_2142:
[----:B------:R-:W-:Y:S05]  /*4aa0*/  BSYNC B0 ;  /* 0x0000000000007941 */ /* 0x000fea0003800000 */
.L_x_2141:
[----:B------:R-:W-:Y:S02]  /*4ab0*/  ISETP.GE.U32.AND P2, PT, R60, UR14, PT ;  /* 0x0000000e3c007c0c */ /* 0x000fe4000bf46070 */
[----:B------:R-:W-:Y:S02]  /*4ac0*/  ISETP.GE.U32.AND P3, PT, R58, UR14, PT ;  /* 0x0000000e3a007c0c */ /* 0x000fe4000bf66070 */
[----:B------:R-:W-:Y:S02]  /*4ad0*/  ISETP.GE.U32.AND P6, PT, R56, UR14, PT ;  /* 0x0000000e38007c0c */ /* 0x000fe4000bfc6070 */
[----:B------:R-:W-:Y:S02]  /*4ae0*/  ISETP.GE.AND.EX P4, PT, R59, UR15, PT, P4 ;  /* 0x0000000f3b007c0c */ /* 0x000fe4000bf86340 */
[----:B------:R-:W-:Y:S02]  /*4af0*/  ISETP.GE.AND.EX P0, PT, R57, UR15, PT, P0 ;  /* 0x0000000f39007c0c */ /* 0x000fe4000bf06300 */
[----:B------:R-:W-:-:S02]  /*4b00*/  ISETP.GE.AND.EX P2, PT, R55, UR15, PT, P2 ;  /* 0x0000000f37007c0c */ /* 0x000fc4000bf46320 */
[----:B------:R-:W-:Y:S02]  /*4b10*/  ISETP.GE.AND.EX P3, PT, R53, UR15, PT, P3 ;  /* 0x0000000f35007c0c */ /* 0x000fe4000bf66330 */
[----:B------:R-:W-:Y:S02]  /*4b20*/  ISETP.GE.AND.EX P6, PT, R51, UR15, PT, P6 ;  /* 0x0000000f33007c0c */ /* 0x000fe4000bfc6360 */
[C---:B------:R-:W-:Y:S02]  /*4b30*/  ISETP.GT.U32.OR P4, PT, R70.reuse, 0x22f, P4 ;  /* 0x0000022f4600780c */ /* 0x040fe40002784470 */
[C---:B------:R-:W-:Y:S02]  /*4b40*/  ISETP.GT.U32.OR P0, PT, R70.reuse, 0x22f, P0 ;  /* 0x0000022f4600780c */ /* 0x040fe40000704470 */
[C---:B------:R-:W-:Y:S02]  /*4b50*/  ISETP.GT.U32.OR P2, PT, R70.reuse, 0x22f, P2 ;  /* 0x0000022f4600780c */ /* 0x040fe40001744470 */
[----:B------:R-:W-:-:S02]  /*4b60*/  ISETP.GT.U32.OR P3, PT, R70, 0x22f, P3 ;  /* 0x0000022f4600780c */ /* 0x000fc40001f64470 */
[----:B------:R-:W-:Y:S01]  /*4b70*/  ISETP.GT.U32.OR P6, PT, R70, 0x22f, P6 ;  /* 0x0000022f4600780c */ /* 0x000fe200037c4470 */
[----:B------:R-:W-:-:S12]  /*4b80*/  @!P5 BRA `(.L_x_2143) ;  /* 0x000000000048d947 */ /* 0x000fd80003800000 */
[----:B------:R-:W-:Y:S01]  /*4b90*/  FFMA.FTZ R0, R77, R24, R26 ;  /* 0x000000184d007223 */ /* 0x000fe2000001001a */
[----:B-1----:R-:W-:-:S03]  /*4ba0*/  FFMA.FTZ R6, R76, R25, R27 ;  /* 0x000000194c067223 */ /* 0x002fc6000001001b */
[----:B------:R-:W-:Y:S01]  /*4bb0*/  FMUL.FTZ R7, R0, -1.4426950216293334961 ;  /* 0xbfb8aa3b00077820 */ /* 0x000fe20000410000 */
[----:B--2---:R-:W-:-:S05]  /*4bc0*/  FMUL.FTZ R10, R6, -1.4426950216293334961 ;  /* 0xbfb8aa3b060a7820 */ /* 0x004fca0000410000 */
        /* <DEDUP_REMOVED lines=14> */
.L_x_2143:
        /* <DEDUP_REMOVED lines=12> */
[----:B--2---:R-:W-:Y:S01]  /*4d70*/  FFMA.FTZ R11, R25, R15, -R76 ;  /* 0x0000000f190b7223 */ /* 0x004fe2000001084c */
[----:B------:R-:W-:Y:S02]  /*4d80*/  LEA R8, P4, R6, UR12, 0x2 ;  /* 0x0000000c06087c11 */ /* 0x000fe4000f8810ff */
[-C--:B------:R-:W-:Y:S01]  /*4d90*/  FMUL.FTZ R10, R77, R72.reuse ;  /* 0x000000484d0a7220 */ /* 0x080fe20000410000 */
[----:B------:R-:W-:Y:S01]  /*4da0*/  IADD3 R59, R7, R59, RZ ;  /* 0x0000003b073b7210 */ /* 0x000fe20007ffe0ff */
[----:B------:R-:W-:-:S03]  /*4db0*/  FMUL.FTZ R11, R11, R72 ;  /* 0x000000480b0b7220 */ /* 0x000fc60000410000 */
[----:B------:R-:W-:-:S05]  /*4dc0*/  LEA.HI.X R9, R6, UR13, R59, 0x2, P4 ;  /* 0x0000000d06097c11 */ /* 0x000fca000a0f143b */
[----:B------:R3:W-:Y:S02]  /*4dd0*/  STG.E.64 desc[UR8][R8.64], R10 ;  /* 0x0000000a08007986 */ /* 0x0007e4000c101b08 */
.L_x_2145:
[----:B------:R-:W-:Y:S05]  /*4de0*/  BSYNC B0 ;  /* 0x0000000000007941 */ /* 0x000fea0003800000 */
.L_x_2144:
[----:B------:R-:W-:Y:S05]  /*4df0*/  @!P5 BRA `(.L_x_2146) ;  /* 0x000000000048d947 */ /* 0x000fea0003800000 */
[----:B------:R-:W-:Y:S01]  /*4e00*/  FFMA.FTZ R0, R79, R24, R26 ;  /* 0x000000184f007223 */ /* 0x000fe2000001001a */
[----:B-1----:R-:W-:-:S03]  /*4e10*/  FFMA.FTZ R6, R78, R25, R27 ;  /* 0x000000194e067223 */ /* 0x002fc6000001001b */
[----:B------:R-:W-:Y:S01]  /*4e20*/  FMUL.FTZ R7, R0, -1.4426950216293334961 ;  /* 0xbfb8aa3b00077820 */ /* 0x000fe20000410000 */
[----:B--23--:R-:W-:-:S05]  /*4e30*/  FMUL.FTZ R10, R6, -1.4426950216293334961 ;  /* 0xbfb8aa3b060a7820 */ /* 0x00cfca0000410000 */
        /* <DEDUP_REMOVED lines=14> */
.L_x_2146:
        /* <DEDUP_REMOVED lines=12> */
[----:B--23--:R-:W-:Y:S01]  /*4fe0*/  FFMA.FTZ R11, R25, R17, -R78 ;  /* 0x00000011190b7223 */ /* 0x00cfe2000001084e */
[----:B------:R-:W-:Y:S02]  /*4ff0*/  LEA R8, P0, R6, UR12, 0x2 ;  /* 0x0000000c06087c11 */ /* 0x000fe4000f8010ff */
[-C--:B------:R-:W-:Y:S01]  /*5000*/  FMUL.FTZ R10, R79, R72.reuse ;  /* 0x000000484f0a7220 */ /* 0x080fe20000410000 */
[----:B------:R-:W-:Y:S01]  /*5010*/  IADD3 R57, R7, R57, RZ ;  /* 0x0000003907397210 */ /* 0x000fe20007ffe0ff */
[----:B------:R-:W-:-:S03]  /*5020*/  FMUL.FTZ R11, R11, R72 ;  /* 0x000000480b0b7220 */ /* 0x000fc60000410000 */
[----:B------:R-:W-:-:S05]  /*5030*/  LEA.HI.X R9, R6, UR13, R57, 0x2, P0 ;  /* 0x0000000d06097c11 */ /* 0x000fca00080f1439 */
[----:B------:R4:W-:Y:S02]  /*5040*/  STG.E.64 desc[UR8][R8.64], R10 ;  /* 0x0000000a08007986 */ /* 0x0009e4000c101b08 */
.L_x_2148:
[----:B------:R-:W-:Y:S05]  /*5050*/  BSYNC B0 ;  /* 0x0000000000007941 */ /* 0x000fea0003800000 */
.L_x_2147:
[----:B------:R-:W-:Y:S05]  /*5060*/  @!P5 BRA `(.L_x_2149) ;  /* 0x000000000048d947 */ /* 0x000fea0003800000 */
[----:B------:R-:W-:Y:S01]  /*5070*/  FFMA.FTZ R0, R81, R24, R26 ;  /* 0x0000001851007223 */ /* 0x000fe2000001001a */
[----:B-1----:R-:W-:-:S03]  /*5080*/  FFMA.FTZ R6, R80, R25, R27 ;  /* 0x0000001950067223 */ /* 0x002fc6000001001b */
[----:B------:R-:W-:Y:S01]  /*5090*/  FMUL.FTZ R7, R0, -1.4426950216293334961 ;  /* 0xbfb8aa3b00077820 */ /* 0x000fe20000410000 */
[----:B--234-:R-:W-:-:S05]  /*50a0*/  FMUL.FTZ R10, R6, -1.4426950216293334961 ;  /* 0xbfb8aa3b060a7820 */ /* 0x01cfca0000410000 */
        /* <DEDUP_REMOVED lines=14> */
.L_x_2149:
        /* <DEDUP_REMOVED lines=9> */
[----:B--234-:R-:W-:Y:S01]  /*5220*/  IMAD.WIDE.U32 R8, R60, UR12, R6 ;  /* 0x0000000c3c087c25 */ /* 0x01cfe2000f8e0006 */
        /* <DEDUP_REMOVED lines=9> */
.L_x_2151:
[----:B------:R-:W-:Y:S05]  /*52c0*/  BSYNC B0 ;  /* 0x0000000000007941 */ /* 0x000fea0003800000 */
.L_x_2150:
        /* <DEDUP_REMOVED lines=19> */
.L_x_2152:
        /* <DEDUP_REMOVED lines=19> */
.L_x_2154:
[----:B------:R-:W-:Y:S05]  /*5530*/  BSYNC B0 ;  /* 0x0000000000007941 */ /* 0x000fea0003800000 */
.L_x_2153:
[----:B------:R-:W-:Y:S05]  /*5540*/  @!P5 BRA `(.L_x_2155) ;  /* 0x000000000048d947 */ /* 0x000fea0003800000 */
[----:B------:R-:W-:Y:S01]  /*5550*/  FFMA.FTZ R26, R85, R24, R26 ;  /* 0x00000018551a7223 */ /* 0x000fe2000001001a */
[----:B------:R-:W-:-:S03]  /*5560*/  FFMA.FTZ R27, R84, R25, R27 ;  /* 0x00000019541b7223 */ /* 0x000fc6000001001b */
[----:B------:R-:W-:Y:S01]  /*5570*/  FMUL.FTZ R0, R26, -1.4426950216293334961 ;  /* 0xbfb8aa3b1a007820 */ /* 0x000fe20000410000 */
[----:B-1234-:R-:W-:-:S05]  /*5580*/  FMUL.FTZ R8, R27, -1.4426950216293334961 ;  /* 0xbfb8aa3b1b087820 */ /* 0x01efca0000410000 */
        /* <DEDUP_REMOVED lines=14> */
.L_x_2155:
[----:B------:R-:W-:Y:S04]  /*5670*/  BSSY B0, `(.L_x_2156) ;  /* 0x0000012000007945 */ /* 0x000fe80003800000 */
[----:B------:R-:W-:Y:S05]  /*5680*/  @P6 BRA `(.L_x_2157) ;  /* 0x0000000000406947 */ /* 0x000fea0003800000 */
[----:B------:R-:W-:Y:S01]  /*5690*/  ULDC.64 UR12, c[0x0][0x288] ;  /* 0x0000a200000c7ab9 */ /* 0x000fe20000000a00 */
[----:B------:R-:W-:Y:S01]  /*56a0*/  MOV R89, R91 ;  /* 0x0000005b00597202 */ /* 0x000fe20000000f00 */
[----:B------:R-:W-:Y:S02]  /*56b0*/  IMAD R51, R51, UR12, RZ ;  /* 0x0000000c33337c24 */ /* 0x000fe4000f8e02ff */
[-CC-:B------:R-:W-:Y:S01]  /*56c0*/  FFMA.FTZ R85, R85, R32.reuse, R33.reuse ;  /* 0x0000002055557223 */ /* 0x180fe20000010021 */
[----:B------:R-:W-:Y:S01]  /*56d0*/  FFMA.FTZ R32, R84, R32, R33 ;  /* 0x0000002054207223 */ /* 0x000fe20000010021 */
[----:B------:R-:W-:-:S04]  /*56e0*/  IMAD.WIDE.U32 R88, R56, UR12, R88 ;  /* 0x0000000c38587c25 */ /* 0x000fc8000f8e0058 */
[----:B------:R-:W-:Y:S01]  /*56f0*/  FFMA.FTZ R85, R24, R22, -R85 ;  /* 0x0000001618557223 */ /* 0x000fe20000010855 */
[----:B------:R-:W-:Y:S01]  /*5700*/  FFMA.FTZ R23, R25, R23, -R32 ;  /* 0x0000001719177223 */ /* 0x000fe20000010820 */
[----:B------:R-:W-:Y:S01]  /*5710*/  IMAD R51, R56, UR13, R51 ;  /* 0x0000000d38337c24 */ /* 0x000fe2000f8e0233 */
[----:B------:R-:W-:Y:S01]  /*5720*/  ULDC.64 UR12, c[0x0][0x210] ;  /* 0x00008400000c7ab9 */ /* 0x000fe20000000a00 */
[-C--:B------:R-:W-:Y:S01]  /*5730*/  FMUL.FTZ R22, R85, R72.reuse ;  /* 0x0000004855167220 */ /* 0x080fe20000410000 */
[----:B-1----:R-:W-:Y:S01]  /*5740*/  LEA R6, P0, R88, UR12, 0x2 ;  /* 0x0000000c58067c11 */ /* 0x002fe2000f8010ff */
[----:B------:R-:W-:Y:S01]  /*5750*/  FMUL.FTZ R23, R23, R72 ;  /* 0x0000004817177220 */ /* 0x000fe20000410000 */
[----:B------:R-:W-:-:S04]  /*5760*/  IADD3 R51, R89, R51, RZ ;  /* 0x0000003359337210 */ /* 0x000fc80007ffe0ff */
[----:B------:R-:W-:-:S05]  /*5770*/  LEA.HI.X R7, R88, UR13, R51, 0x2, P0 ;  /* 0x0000000d58077c11 */ /* 0x000fca00080f1433 */
[----:B------:R1:W-:Y:S02]  /*5780*/  STG.E.64 desc[UR8][R6.64], R22 ;  /* 0x0000001606007986 */ /* 0x0003e4000c101b08 */
.L_x_2157:
[----:B------:R-:W-:Y:S05]  /*5790*/  BSYNC B0 ;  /* 0x0000000000007941 */ /* 0x000fea0003800000 */
.L_x_2156:
[----:B------:R-:W5:Y:S01]  /*57a0*/  LDC R0, c[0x0][0x10] ;  /* 0x00000400ff007b82 */ /* 0x000f620000000800 */
[----:B------:R-:W-:Y:S02]  /*57b0*/  IADD3 R54, R54, 0x1, RZ ;  /* 0x0000000136367810 */ /* 0x000fe40007ffe0ff */
[----:B-----5:R-:W-:-:S04]  /*57c0*/  IADD3 R69, R0, R69, RZ ;  /* 0x0000004500457210 */ /* 0x020fc80007ffe0ff */
[----:B------:R-:W-:-:S13]  /*57d0*/  ISETP.GE.AND P0, PT, R69, UR4, PT ;  /* 0x0000000445007c0c */ /* 0x000fda000bf06270 */
[----:B------:R-:W-:Y:S05]  /*57e0*/  @!P0 BRA `(.L_x_2158) ;  /* 0xffffffa800cc8947 */ /* 0x000fea000383ffff */
.L_x_2107:
[----:B------:R-:W5:Y:S01]  /*57f0*/  LDC R4, c[0x0][0xc] ;  /* 0x00000300ff047b82 */ /* 0x000f620000000800 */
[----:B------:R-:W-:Y:S01]  /*5800*/  ISETP.NE.AND P1, PT, R70, RZ, PT ;  /* 0x000000ff4600720c */ /* 0x000fe20003f25270 */
[----:B------:R-:W-:Y:S06]  /*5810*/  BSSY B0, `(.L_x_2159) ;  /* 0x0000011000007945 */ /* 0x000fec0003800000 */
[----:B-1----:R-:W1:Y:S08]  /*5820*/  LDC R7, c[0x0][0x10] ;  /* 0x00000400ff077b82 */ /* 0x002e700000000800 */
[----:B------:R-:W0:Y:S01]  /*5830*/  LDC.64 R2, c[0x0][0x258] ;  /* 0x00009600ff027b82 */ /* 0x000e220000000a00 */
[----:B-----5:R-:W-:-:S02]  /*5840*/  ISETP.NE.AND P0, PT, R4, 0x1, PT ;  /* 0x000000010400780c */ /* 0x020fc40003f05270 */
[----:B-1----:R-:W-:-:S04]  /*5850*/  SHF.L.U32 R0, R7, 0x1, RZ ;  /* 0x0000000107007819 */ /* 0x002fc800000006ff */
        /* <DEDUP_REMOVED lines=12> */
.L_x_2160:
[----:B------:R-:W-:Y:S05]  /*5920*/  BSYNC B0 ;  /* 0x0000000000007941 */ /* 0x000fea0003800000 */
.L_x_2159:
        /* <DEDUP_REMOVED lines=11> */
.L_x_2162:
[----:B------:R-:W5:Y:S04]  /*59e0*/  LDG.E.STRONG.GPU R5, desc[UR8][R2.64] ;  /* 0x0000000802057981 */ /* 0x000f68000c1ef900 */
[----:B-----5:R-:W-:Y:S01]  /*59f0*/  CCTL.IVALL ;  /* 0x00000000ff00798f */ /* 0x020fe20002000000 */
[----:B------:R-:W-:Y:S05]  /*5a00*/  YIELD ;  /* 0x0000000000007946 */ /* 0x000fea0003800000 */
[----:B------:R-:W-:-:S13]  /*5a10*/  ISETP.NE.AND P0, PT, R5, R0, PT ;  /* 0x000000000500720c */ /* 0x000fda0003f05270 */
[----:B------:R-:W-:Y:S05]  /*5a20*/  @P0 BRA `(.L_x_2162) ;  /* 0xfffffffc00ec0947 */ /* 0x000fea000383ffff */
.L_x_2161:
        /* <DEDUP_REMOVED lines=24> */
.L_x_2163:
[----:B------:R-:W-:-:S04]  /*5bb0*/  LEA R6, P0, R70, UR4, 0x2 ;  /* 0x0000000446067c11 */ /* 0x000fc8000f8010ff */
[----:B------:R-:W-:Y:S02]  /*5bc0*/  LEA.HI.X R7, R70, UR5, R0, 0x2, P0 ;  /* 0x0000000546077c11 */ /* 0x000fe400080f1400 */
[-C--:B--234-:R-:W-:Y:S02]  /*5bd0*/  LEA R8, P0, R25, R6.reuse, 0x2 ;  /* 0x0000000619087211 */ /* 0x09cfe400078010ff */
[-C--:B------:R-:W-:Y:S01]  /*5be0*/  LEA R12, P1, R22, R6.reuse, 0x2 ;  /* 0x00000006160c7211 */ /* 0x080fe200078210ff */
[----:B0-----:R-:W2:Y:S01]  /*5bf0*/  LDG.E R18, desc[UR8][R6.64] ;  /* 0x0000000806127981 */ /* 0x001ea2000c1e1900 */
        /* <DEDUP_REMOVED lines=18> */
.L_x_2164:
        /* <DEDUP_REMOVED lines=14> */
.L_x_5139:


//--------------------- .text._Z35group_norm_nhwc_bwd_one_pass_kernelI11Fp32IOFp32WLi256ELi70ELi560EEv26Group_norm_nhwc_bwd_params --------------------------
	.section	.text._Z35group_norm_nhwc_bwd_one_pass_kernelI11Fp32IOFp32WLi256ELi70ELi560EEv26Group_norm_nhwc_bwd_params,"ax",@progbits
	.align	128
        .global         _Z35group_norm_nhwc_bwd_one_pass_kernelI11Fp32IOFp32WLi256ELi70ELi560EEv26Group_norm_nhwc_bwd_params
        .type           _Z35group_norm_nhwc_bwd_one_pass_kernelI11Fp32IOFp32WLi256ELi70ELi560EEv26Group_norm_nhwc_bwd_params,@function
        .size           _Z35group_norm_nhwc_bwd_one_pass_kernelI11Fp32IOFp32WLi256ELi70ELi560EEv26Group_norm_nhwc_bwd_params,(.L_x_5140 - _Z35group_norm_nhwc_bwd_one_pass_kernelI11Fp32IOFp32WLi256ELi70ELi560EEv26Group_norm_nhwc_bwd_params)
        .other          _Z35group_norm_nhwc_bwd_one_pass_kernelI11Fp32IOFp32WLi256ELi70ELi560EEv26Group_norm_nhwc_bwd_params,@"STO_CUDA_ENTRY STV_DEFAULT"
_Z35group_norm_nhwc_bwd_one_pass_kernelI11Fp32IOFp32WLi256ELi70ELi560EEv26Group_norm_nhwc_bwd_params:
.text._Z35group_norm_nhwc_bwd_one_pass_kernelI11Fp32IOFp32WLi256ELi70ELi560EEv26Group_norm_nhwc_bwd_params:
        /* <DEDUP_REMOVED lines=17> */
[----:B------:R-:W-:Y:S01]  /*0110*/  ULDC.64 UR6, c[0x0][0x290] ;  /* 0x0000a40000067ab9 */ /* 0x000fe20000000a00 */
[----:B------:R-:W-:Y:S02]  /*0120*/  UIMAD.WIDE.U32 UR4, UR10, 0x3, URZ ;  /* 0x000000030a0478a5 */ /* 0x000fe4000f8e003f */
[----:B------:R-:W-:Y:S01]  /*0130*/  UIMAD UR12, UR11, 0x3, URZ ;  /* 0x000000030b0c78a4 */ /* 0x000fe2000f8e023f */
[----:B------:R-:W-:Y:S01]  /*0140*/  IMAD R87, R3, -0x23, R0 ;  /* 0xffffffdd03577824 */ /* 0x000fe200078e0200 */
[----:B------:R-:W0:Y:S01]  /*0150*/  LDC R4, c[0x0][0x2ac] ;  /* 0x0000ab00ff047b82 */ /* 0x000e220000000800 */
[----:B------:R-:W-:Y:S02]  /*0160*/  ULEA.HI UR9, UP0, UR11, UR10, URZ, 0x1 ;  /* 0x0000000a0b097291 */ /* 0x000fe4000f81083f */
[----:B------:R-:W-:Y:S01]  /*0170*/  UIADD3 UR12, UR5, UR12, URZ ;  /* 0x0000000c050c7290 */ /* 0x000fe2000fffe03f */
[----:B------:R-:W-:Y:S01]  /*0180*/  SHF.L.U32 R87, R87, 0x1, RZ ;  /* 0x0000000157577819 */ /* 0x000fe200000006ff */
[----:B------:R-:W-:-:S02]  /*0190*/  UIADD3.X UR11, URZ, UR11, URZ, UP0, !UPT ;  /* 0x0000000b3f0b7290 */ /* 0x000fc400087fe43f */
[----:B------:R-:W-:Y:S02]  /*01a0*/  ULEA.HI UR10, UP0, UR12, UR4, URZ, 0x1 ;  /* 0x000000040c0a7291 */ /* 0x000fe4000f81083f */
        /* <DEDUP_REMOVED lines=11> */
[----:B------:R-:W-:Y:S02]  /*0260*/  LEA.HI R3, R3, R0, RZ, 0x5 ;  /* 0x0000000003037211 */ /* 0x000fe400078f28ff */
[C---:B------:R-:W-:Y:S02]  /*0270*/  ISETP.GE.U32.AND P1, PT, R2.reuse, UR6, PT ;  /* 0x0000000602007c0c */ /* 0x040fe4000bf26070 */
[----:B------:R-:W-:Y:S02]  /*0280*/  SHF.R.S32.HI R5, RZ, 0x1f, R2 ;  /* 0x0000001fff057819 */ /* 0x000fe40000011402 */
[----:B------:R-:W-:Y:S02]  /*0290*/  SHF.R.S32.HI R3, RZ, 0x5, R3 ;  /* 0x00000005ff037819 */ /* 0x000fe40000011403 */
[----:B------:R-:W-:Y:S02]  /*02a0*/  ISETP.GE.AND.EX P1, PT, R5, UR7, PT, P1 ;  /* 0x0000000705007c0c */ /* 0x000fe4000bf26310 */
[----:B------:R-:W-:Y:S01]  /*02b0*/  IADD3 R4, R2, 0x10, RZ ;  /* 0x0000001002047810 */ /* 0x000fe20007ffe0ff */
[----:B------:R0:W-:Y:S01]  /*02c0*/  STL [R1], R3 ;  /* 0x0000000301007387 */ /* 0x0001e20000100800 */
[----:B------:R-:W-:-:S02]  /*02d0*/  ISETP.LT.U32.AND P1, PT, R0, 0x230, !P1 ;  /* 0x000002300000780c */ /* 0x000fc40004f21070 */
[C---:B------:R-:W-:Y:S02]  /*02e0*/  IADD3 R5, R2.reuse, 0x30, RZ ;  /* 0x0000003002057810 */ /* 0x040fe40007ffe0ff */
[C---:B------:R-:W-:Y:S02]  /*02f0*/  IADD3 R4, R2.reuse, 0x40, RZ ;  /* 0x0000004002047810 */ /* 0x040fe40007ffe0ff */
[C---:B0-----:R-:W-:Y:S02]  /*0300*/  IADD3 R3, R2.reuse, 0x20, RZ ;  /* 0x0000002002037810 */ /* 0x041fe40007ffe0ff */
[----:B------:R-:W-:-:S07]  /*0310*/  IADD3 R3, R2, 0x50, RZ ;  /* 0x0000005002037810 */ /* 0x000fce0007ffe0ff */
.L_x_2248:
        /* <DEDUP_REMOVED lines=9> */
[----:B--23--:R-:W-:Y:S01]  /*03b0*/  IADD3 R13, R2, 0xa0, RZ ;  /* 0x000000a0020d7810 */ /* 0x00cfe20007ffe0ff */
[----:B------:R-:W0:Y:S01]  /*03c0*/  @P1 LDC.64 R8, c[0x0][0x288] ;  /* 0x0000a200ff081b82 */ /* 0x000e220000000a00 */
[----:B------:R-:W-:-:S02]  /*03d0*/  R2UR UR15, R3 ;  /* 0x00000000030f72ca */ /* 0x000fc400000e0000 */
[----:B------:R-:W-:Y:S02]  /*03e0*/  CS2R R54, SRZ ;  /* 0x0000000000367805 */ /* 0x000fe4000001ff00 */
[----:B------:R-:W-:Y:S02]  /*03f0*/  ISETP.GE.U32.AND P2, PT, R13, UR18, PT ;  /* 0x000000120d007c0c */ /* 0x000fe4000bf46070 */
[----:B------:R-:W-:Y:S02]  /*0400*/  SHF.R.S32.HI R5, RZ, 0x1f, R13 ;  /* 0x0000001fff057819 */ /* 0x000fe4000001140d */
[C---:B------:R-:W-:Y:S01]  /*0410*/  IADD3 R37, R2.reuse, 0x60, RZ ;  /* 0x0000006002257810 */ /* 0x040fe20007ffe0ff */
[----:B-1--4-:R-:W1:Y:S01]  /*0420*/  @P1 LDC.64 R14, c[0x0][0x228] ;  /* 0x00008a00ff0e1b82 */ /* 0x012e620000000a00 */
[----:B------:R-:W-:Y:S02]  /*0430*/  ISETP.GE.AND.EX P2, PT, R5, UR19, PT, P2 ;  /* 0x0000001305007c0c */ /* 0x000fe4000bf46320 */
[----:B------:R-:W-:-:S02]  /*0440*/  IADD3 R39, R2, 0x70, RZ ;  /* 0x0000007002277810 */ /* 0x000fc40007ffe0ff */
[----:B------:R-:W-:Y:S01]  /*0450*/  ISETP.GT.U32.OR P2, PT, R0, 0x22f, P2 ;  /* 0x0000022f0000780c */ /* 0x000fe20001744470 */
[----:B------:R-:W2:Y:S01]  /*0460*/  I2F.RP R3, UR15 ;  /* 0x0000000f00037d06 */ /* 0x000ea20008209400 */
[----:B------:R-:W-:Y:S01]  /*0470*/  ISETP.GE.U32.AND P5, PT, R37, UR18, PT ;  /* 0x0000001225007c0c */ /* 0x000fe2000bfa6070 */
[----:B------:R-:W3:Y:S01]  /*0480*/  @P1 LDC.64 R68, c[0x0][0x230] ;  /* 0x00008c00ff441b82 */ /* 0x000ee20000000a00 */
[----:B------:R-:W-:Y:S02]  /*0490*/  SHF.R.S32.HI R17, RZ, 0x1f, R37 ;  /* 0x0000001fff117819 */ /* 0x000fe40000011425 */
[----:B------:R-:W-:Y:S02]  /*04a0*/  ISETP.GE.U32.AND P4, PT, R39, UR18, PT ;  /* 0x0000001227007c0c */ /* 0x000fe4000bf86070 */
[----:B------:R-:W-:Y:S02]  /*04b0*/  SHF.R.S32.HI R27, RZ, 0x1f, R39 ;  /* 0x0000001fff1b7819 */ /* 0x000fe40000011427 */
[----:B------:R-:W-:-:S02]  /*04c0*/  SHF.R.S32.HI R7, RZ, 0x1f, R2 ;  /* 0x0000001fff077819 */ /* 0x000fc40000011402 */
[----:B------:R-:W-:Y:S01]  /*04d0*/  ISETP.GE.AND.EX P5, PT, R17, UR19, PT, P5 ;  /* 0x0000001311007c0c */ /* 0x000fe2000bfa6350 */
[----:B------:R-:W4:Y:S01]  /*04e0*/  @!P2 LDC.64 R20, c[0x0][0x288] ;  /* 0x0000a200ff14ab82 */ /* 0x000f220000000a00 */
[----:B------:R-:W-:Y:S01]  /*04f0*/  ISETP.GE.AND.EX P4, PT, R27, UR19, PT, P4 ;  /* 0x000000131b007c0c */ /* 0x000fe2000bf86340 */
[----:B--2---:R-:W2:Y:S01]  /*0500*/  MUFU.RCP R3, R3 ;  /* 0x0000000300037308 */ /* 0x004ea20000001000 */
[C---:B------:R-:W-:Y:S02]  /*0510*/  ISETP.GT.U32.OR P5, PT, R0.reuse, 0x22f, P5 ;  /* 0x0000022f0000780c */ /* 0x040fe40002fa4470 */
[----:B------:R-:W-:-:S03]  /*0520*/  ISETP.GT.U32.OR P4, PT, R0, 0x22f, P4 ;  /* 0x0000022f0000780c */ /* 0x000fc60002784470 */
[----:B------:R-:W3:Y:S01]  /*0530*/  @!P2 LDC.64 R10, c[0x0][0x230] ;  /* 0x00008c00ff0aab82 */ /* 0x000ee20000000a00 */
[C---:B------:R-:W-:Y:S02]  /*0540*/  IADD3 R41, R2.reuse, 0x90, RZ ;  /* 0x0000009002297810 */ /* 0x040fe40007ffe0ff */
[----:B------:R-:W-:-:S05]  /*0550*/  IADD3 R43, R2, 0xb0, RZ ;  /* 0x000000b0022b7810 */ /* 0x000fca0007ffe0ff */
[----:B------:R-:W3:Y:S01]  /*0560*/  @!P2 LDC.64 R18, c[0x0][0x228] ;  /* 0x00008a00ff12ab82 */ /* 0x000ee20000000a00 */
[----:B--2---:R-:W-:Y:S02]  /*0570*/  IADD3 R4, R3, 0xffffffe, RZ ;  /* 0x0ffffffe03047810 */ /* 0x004fe40007ffe0ff */
[----:B------:R-:W-:-:S05]  /*0580*/  SHF.R.S32.HI R3, RZ, 0x1f, R87 ;  /* 0x0000001fff037819 */ /* 0x000fca0000011457 */
[----:B------:R-:W2:Y:S01]  /*0590*/  @!P5 LDC.64 R24, c[0x0][0x288] ;  /* 0x0000a200ff18db82 */ /* 0x000ea20000000a00 */
[----:B------:R-:W0:Y:S07]  /*05a0*/  F2I.FTZ.U32.TRUNC.NTZ R4, R4 ;  /* 0x0000000400047305 */ /* 0x000e2e000021f000 */
[----:B------:R-:W1:Y:S01]  /*05b0*/  @!P4 LDC.64 R22, c[0x0][0x288] ;  /* 0x0000a200ff16cb82 */ /* 0x000e620000000a00 */
[----:B0-----:R-:W-:Y:S01]  /*05c0*/  R2UR UR7, R4 ;  /* 0x00000000040772ca */ /* 0x001fe200000e0000 */
[----:B--2---:R-:W-:-:S04]  /*05d0*/  @!P5 IMAD R16, R17, R24, RZ ;  /* 0x000000181110d224 */ /* 0x004fc800078e02ff */
[----:B------:R-:W-:-:S08]  /*05e0*/  @!P5 IMAD R35, R37, R25, R16 ;  /* 0x000000192523d224 */ /* 0x000fd000078e0210 */
[----:B------:R-:W-:Y:S01]  /*05f0*/  UIADD3 UR5, URZ, -UR7, URZ ;  /* 0x800000073f057290 */ /* 0x000fe2000fffe03f */
[----:B------:R-:W0:Y:S01]  /*0600*/  @!P4 LDC.64 R16, c[0x0][0x228] ;  /* 0x00008a00ff10cb82 */ /* 0x000e220000000a00 */
[----:B-1----:R-:W-:Y:S02]  /*0610*/  @!P4 IMAD R32, R27, R22, RZ ;  /* 0x000000161b20c224 */ /* 0x002fe400078e02ff */
[----:B------:R-:W-:-:S04]  /*0620*/  UIMAD UR5, UR5, UR15, URZ ;  /* 0x0000000f050572a4 */ /* 0x000fc8000f8e023f */
[----:B------:R-:W-:-:S04]  /*0630*/  UIMAD.WIDE.U32 UR6, UR7, UR5, UR6 ;  /* 0x00000005070672a5 */ /* 0x000fc8000f8e0006 */
[----:B------:R-:W-:-:S04]  /*0640*/  UIMAD.WIDE.U32 UR6, UR7, UR13, URZ ;  /* 0x0000000d070672a5 */ /* 0x000fc8000f8e003f */
[----:B------:R-:W-:-:S04]  /*0650*/  UIADD3 UR5, -UR7, URZ, URZ ;  /* 0x0000003f07057290 */ /* 0x000fc8000fffe13f */
[----:B------:R-:W-:Y:S02]  /*0660*/  UIMAD UR5, UR15, UR5, UR13 ;  /* 0x000000050f0572a4 */ /* 0x000fe4000f8e020d */
[----:B------:R-:W-:Y:S02]  /*0670*/  ULOP3.LUT UR13, URZ, UR14, URZ, 0x33, !UPT ;  /* 0x0000000e3f0d7292 */ /* 0x000fe4000f8e333f */
[----:B------:R-:W-:-:S11]  /*0680*/  UISETP.GT.U32.AND UP2, UPT, UR15, UR5, UPT ;  /* 0x000000050f00728c */ /* 0x000fd6000bf44070 */
[----:B------:R-:W-:Y:S02]  /*0690*/  @!UP2 UIADD3 UR5, UR5, -UR15, URZ ;  /* 0x8000000f0505a290 */ /* 0x000fe4000fffe03f */
[----:B------:R-:W-:Y:S02]  /*06a0*/  @!UP2 UIADD3 UR7, UR7, 0x1, URZ ;  /* 0x000000010707a890 */ /* 0x000fe4000fffe03f */
[----:B------:R-:W-:Y:S02]  /*06b0*/  UIADD3 UR6, UR5, -UR15, URZ ;  /* 0x8000000f05067290 */ /* 0x000fe4000fffe03f */
[----:B------:R-:W-:Y:S02]  /*06c0*/  UISETP.GT.U32.AND UP3, UPT, UR15, UR5, UPT ;  /* 0x000000050f00728c */ /* 0x000fe4000bf64070 */
[----:B------:R-:W-:Y:S02]  /*06d0*/  UISETP.GE.U32.AND UP1, UPT, UR5, UR15, UPT ;  /* 0x0000000f0500728c */ /* 0x000fe4000bf26070 */
[----:B------:R-:W-:-:S02]  /*06e0*/  USEL UR5, UR6, UR5, !UP3 ;  /* 0x0000000506057287 */ /* 0x000fc4000d800000 */
[----:B------:R-:W-:Y:S02]  /*06f0*/  ULOP3.LUT UR6, UR8, UR14, URZ, 0x3c, !UPT ;  /* 0x0000000e08067292 */ /* 0x000fe4000f8e3c3f */
[----:B------:R-:W-:Y:S02]  /*0700*/  @!UP4 UIADD3 UR5, -UR5, URZ, URZ ;  /* 0x0000003f0505c290 */ /* 0x000fe4000fffe13f */
[----:B------:R-:W-:Y:S02]  /*0710*/  UISETP.GE.AND UP2, UPT, UR6, URZ, UPT ;  /* 0x0000003f0600728c */ /* 0x000fe4000bf46270 */
[----:B------:R-:W-:Y:S02]  /*0720*/  USEL UR16, UR13, UR5, !UP0 ;  /* 0x000000050d107287 */ /* 0x000fe4000c000000 */
[----:B------:R-:W-:Y:S02]  /*0730*/  @UP1 UIADD3 UR7, UR7, 0x1, URZ ;  /* 0x0000000107071890 */ /* 0x000fe4000fffe03f */
[----:B------:R-:W-:Y:S01]  /*0740*/  UIMAD UR17, UR16, 0x46, URZ ;  /* 0x00000046101178a4 */ /* 0x000fe2000f8e023f */
[----:B------:R-:W-:-:S04]  /*0750*/  ULDC.64 UR14, c[0x0][0x298] ;  /* 0x0000a600000e7ab9 */ /* 0x000fc80000000a00 */
[----:B------:R-:W-:Y:S01]  /*0760*/  @!UP2 UIADD3 UR7, -UR7, URZ, URZ ;  /* 0x0000003f0707a290 */ /* 0x000fe2000fffe13f */
[----:B------:R-:W-:Y:S02]  /*0770*/  MOV R6, UR17 ;  /* 0x0000001100067c02 */ /* 0x000fe40008000f00 */
[----:B------:R-:W-:Y:S01]  /*0780*/  IADD3 R4, P0, R87, UR17, RZ ;  /* 0x0000001157047c10 */ /* 0x000fe2000ff1e0ff */
[----:B------:R-:W-:-:S03]  /*0790*/  USEL UR7, UR13, UR7, !UP0 ;  /* 0x000000070d077287 */ /* 0x000fc6000c000000 */
[----:B------:R-:W-:Y:S01]  /*07a0*/  LEA.HI.X.SX32 R5, R6, R3, 0x1, P0 ;  /* 0x0000000306057211 */ /* 0x000fe200000f0eff */
[----:B------:R-:W-:Y:S01]  /*07b0*/  USHF.R.S32.HI UR5, URZ, 0x1f, UR7 ;  /* 0x0000001f3f057899 */ /* 0x000fe20008011407 */
[----:B------:R-:W-:-:S03]  /*07c0*/  MOV R3, UR14 ;  /* 0x0000000e00037c02 */ /* 0x000fc60008000f00 */
[----:B------:R-:W-:Y:S02]  /*07d0*/  UIMAD UR5, UR5, UR14, URZ ;  /* 0x0000000e050572a4 */ /* 0x000fe4000f8e023f */
[----:B------:R-:W-:Y:S02]  /*07e0*/  IMAD.WIDE.U32 R4, R3, UR7, R4 ;  /* 0x0000000703047c25 */ /* 0x000fe4000f8e0004 */
[----:B------:R-:W-:Y:S02]  /*07f0*/  UIMAD UR5, UR7, UR15, UR5 ;  /* 0x0000000f070572a4 */ /* 0x000fe4000f8e0205 */
[----:B------:R-:W-:Y:S01]  /*0800*/  @P1 IMAD R3, R7, R8, RZ ;  /* 0x0000000807031224 */ /* 0x000fe200078e02ff */
[-C--:B------:R-:W-:Y:S02]  /*0810*/  @P1 MOV R6, R4.reuse ;  /* 0x0000000400061202 */ /* 0x080fe40000000f00 */
[----:B------:R-:W-:Y:S02]  /*0820*/  CS2R R62, SRZ ;  /* 0x00000000003e7805 */ /* 0x000fe4000001ff00 */
[----:B------:R-:W-:Y:S01]  /*0830*/  @!P5 MOV R26, R4 ;  /* 0x00000004001ad202 */ /* 0x000fe20000000f00 */
[----:B------:R-:W-:Y:S01]  /*0840*/  @P1 IMAD R3, R2, R9, R3 ;  /* 0x0000000902031224 */ /* 0x000fe200078e0203 */
[----:B------:R-:W-:-:S02]  /*0850*/  IADD3 R7, R5, UR5, RZ ;  /* 0x0000000505077c10 */ /* 0x000fc4000fffe0ff */
[----:B------:R-:W-:Y:S02]  /*0860*/  CS2R R60, SRZ ;  /* 0x00000000003c7805 */ /* 0x000fe4000001ff00 */
[----:B------:R-:W-:Y:S02]  /*0870*/  CS2R R58, SRZ ;  /* 0x00000000003a7805 */ /* 0x000fe4000001ff00 */
[----:B------:R-:W-:Y:S02]  /*0880*/  CS2R R56, SRZ ;  /* 0x0000000000387805 */ /* 0x000fe4000001ff00 */
[----:B------:R-:W-:Y:S01]  /*0890*/  @!P5 MOV R27, R7 ;  /* 0x00000007001bd202 */ /* 0x000fe20000000f00 */
[C---:B------:R-:W-:Y:S01]  /*08a0*/  @P1 IMAD.WIDE.U32 R8, R2.reuse, R8, R6 ;  /* 0x0000000802081225 */ /* 0x040fe200078e0006 */
[----:B------:R-:W-:Y:S02]  /*08b0*/  IADD3 R66, R2, 0x10, RZ ;  /* 0x0000001002427810 */ /* 0x000fe40007ffe0ff */
[----:B------:R-:W-:-:S02]  /*08c0*/  CS2R R48, SRZ ;  /* 0x0000000000307805 */ /* 0x000fc4000001ff00 */
[C---:B------:R-:W-:Y:S01]  /*08d0*/  IADD3 R64, R2.reuse, 0x20, RZ ;  /* 0x0000002002407810 */ /* 0x040fe20007ffe0ff */
[----:B------:R-:W-:Y:S01]  /*08e0*/  @!P5 IMAD.WIDE.U32 R24, R37, R24, R26 ;  /* 0x000000182518d225 */ /* 0x000fe200078e001a */
[----:B------:R-:W-:Y:S01]  /*08f0*/  @P1 IADD3 R9, R9, R3, RZ ;  /* 0x0000000309091210 */ /* 0x000fe20007ffe0ff */
[----:B------:R-:W-:Y:S01]  /*0900*/  ULDC.64 UR6, c[0x0][0x248] ;  /* 0x0000920000067ab9 */ /* 0x000fe20000000a00 */
[----:B------:R-:W-:Y:S01]  /*0910*/  IADD3 R3, R2, 0x80, RZ ;  /* 0x0000008002037810 */ /* 0x000fe20007ffe0ff */
[----:B------:R-:W-:Y:S01]  /*0920*/  @!P4 IMAD R37, R39, R23, R32 ;  /* 0x000000172725c224 */ /* 0x000fe200078e0220 */
[C---:B------:R-:W-:Y:S02]  /*0930*/  @P1 SHF.L.U64.HI R12, R8.reuse, 0x2, R9 ;  /* 0x00000002080c1819 */ /* 0x040fe40000010209 */
[----:B------:R-:W-:Y:S02]  /*0940*/  SHF.R.S32.HI R9, RZ, 0x1f, R13 ;  /* 0x0000001fff097819 */ /* 0x000fe4000001140d */
[----:B------:R-:W-:-:S02]  /*0950*/  @P1 SHF.L.U32 R29, R8, 0x2, RZ ;  /* 0x00000002081d1819 */ /* 0x000fc400000006ff */
[----:B------:R-:W-:Y:S01]  /*0960*/  ISETP.GE.U32.AND P3, PT, R3, UR18, PT ;  /* 0x0000001203007c0c */ /* 0x000fe2000bf66070 */
[----:B----4-:R-:W-:Y:S01]  /*0970*/  @!P2 IMAD R8, R9, R20, RZ ;  /* 0x000000140908a224 */ /* 0x010fe200078e02ff */
[----:B------:R-:W-:Y:S02]  /*0980*/  SHF.R.S32.HI R31, RZ, 0x1f, R3 ;  /* 0x0000001fff1f7819 */ /* 0x000fe40000011403 */
[----:B------:R-:W-:Y:S01]  /*0990*/  @!P2 MOV R9, R7 ;  /* 0x000000070009a202 */ /* 0x000fe20000000f00 */
[----:B------:R-:W-:Y:S01]  /*09a0*/  @!P2 IMAD R21, R13, R21, R8 ;  /* 0x000000150d15a224 */ /* 0x000fe200078e0208 */
[----:B------:R-:W-:Y:S02]  /*09b0*/  @!P2 MOV R8, R4 ;  /* 0x000000040008a202 */ /* 0x000fe40000000f00 */
[----:B------:R-:W-:Y:S02]  /*09c0*/  @P1 IADD3 R28, P6, R29, R14, RZ ;  /* 0x0000000e1d1c1210 */ /* 0x000fe40007fde0ff */
[----:B------:R-:W-:Y:S01]  /*09d0*/  ISETP.GE.AND.EX P3, PT, R31, UR19, PT, P3 ;  /* 0x000000131f007c0c */ /* 0x000fe2000bf66330 */
[----:B------:R-:W-:Y:S01]  /*09e0*/  @!P2 IMAD.WIDE.U32 R8, R13, R20, R8 ;  /* 0x000000140d08a225 */ /* 0x000fe200078e0008 */
[----:B---3--:R-:W-:-:S02]  /*09f0*/  @P1 IADD3 R68, P0, R29, R68, RZ ;  /* 0x000000441d441210 */ /* 0x008fc40007f1e0ff */
[----:B------:R-:W-:Y:S02]  /*0a00*/  @P1 IADD3.X R29, R12, R15, RZ, P6, !PT ;  /* 0x0000000f0c1d1210 */ /* 0x000fe400037fe4ff */
[----:B------:R-:W-:Y:S01]  /*0a10*/  ISETP.GT.U32.OR P3, PT, R0, 0x22f, P3 ;  /* 0x0000022f0000780c */ /* 0x000fe20001f64470 */
[----:B------:R-:W1:Y:S01]  /*0a20*/  @!P5 LDC.64 R14, c[0x0][0x230] ;  /* 0x00008c00ff0edb82 */ /* 0x000e620000000a00 */
[----:B------:R-:W-:Y:S02]  /*0a30*/  @!P2 IADD3 R9, R9, R21, RZ ;  /* 0x000000150909a210 */ /* 0x000fe40007ffe0ff */
[----:B------:R-:W-:Y:S02]  /*0a40*/  @P1 IADD3.X R69, R12, R69, RZ, P0, !PT ;  /* 0x000000450c451210 */ /* 0x000fe400007fe4ff */
[C---:B------:R-:W-:Y:S02]  /*0a50*/  @!P2 SHF.L.U32 R33, R8.reuse, 0x2, RZ ;  /* 0x000000020821a819 */ /* 0x040fe400000006ff */
[----:B------:R-:W-:Y:S01]  /*0a60*/  @!P2 SHF.L.U64.HI R30, R8, 0x2, R9 ;  /* 0x00000002081ea819 */ /* 0x000fe20000010209 */
[----:B------:R-:W2:Y:S01]  /*0a70*/  @!P4 LDC.64 R20, c[0x0][0x230] ;  /* 0x00008c00ff14cb82 */ /* 0x000ea20000000a00 */
[----:B------:R-:W-:-:S02]  /*0a80*/  @!P4 MOV R26, R4 ;  /* 0x00000004001ac202 */ /* 0x000fc40000000f00 */
[----:B------:R-:W-:Y:S02]  /*0a90*/  @!P4 MOV R27, R7 ;  /* 0x00000007001bc202 */ /* 0x000fe40000000f00 */
[----:B------:R-:W-:Y:S02]  /*0aa0*/  @!P5 IADD3 R23, R25, R35, RZ ;  /* 0x000000231917d210 */ /* 0x000fe40007ffe0ff */
[----:B------:R-:W-:Y:S01]  /*0ab0*/  @!P2 IADD3 R10, P0, R33, R10, RZ ;  /* 0x0000000a210aa210 */ /* 0x000fe20007f1e0ff */
[----:B------:R-:W3:Y:S01]  /*0ac0*/  @!P5 LDC.64 R12, c[0x0][0x228] ;  /* 0x00008a00ff0cdb82 */ /* 0x000ee20000000a00 */
[----:B------:R-:W-:Y:S01]  /*0ad0*/  @!P4 IMAD.WIDE.U32 R26, R39, R22, R26 ;  /* 0x00000016271ac225 */ /* 0x000fe200078e001a */
[----:B------:R-:W-:Y:S02]  /*0ae0*/  @!P2 IADD3 R18, P6, R33, R18, RZ ;  /* 0x000000122112a210 */ /* 0x000fe40007fde0ff */
[C---:B------:R-:W-:Y:S02]  /*0af0*/  @!P5 SHF.L.U32 R33, R24.reuse, 0x2, RZ ;  /* 0x000000021821d819 */ /* 0x040fe400000006ff */
[----:B------:R-:W-:-:S02]  /*0b00*/  @!P5 SHF.L.U64.HI R24, R24, 0x2, R23 ;  /* 0x000000021818d819 */ /* 0x000fc40000010217 */
[----:B------:R-:W4:Y:S01]  /*0b10*/  @!P3 LDC.64 R8, c[0x0][0x288] ;  /* 0x0000a200ff08bb82 */ /* 0x000f220000000a00 */
[----:B------:R-:W-:Y:S02]  /*0b20*/  @!P2 IADD3.X R11, R30, R11, RZ, P0, !PT ;  /* 0x0000000b1e0ba210 */ /* 0x000fe400007fe4ff */
[----:B------:R-:W-:Y:S02]  /*0b30*/  @!P4 IADD3 R23, R27, R37, RZ ;  /* 0x000000251b17c210 */ /* 0x000fe40007ffe0ff */
[----:B-1----:R-:W-:Y:S01]  /*0b40*/  @!P5 IADD3 R22, P0, R33, R14, RZ ;  /* 0x0000000e2116d210 */ /* 0x002fe20007f1e0ff */
[----:B------:R1:W5:Y:S01]  /*0b50*/  @!P2 LDG.E.64 R54, desc[UR22][R10.64] ;  /* 0x000000160a36a981 */ /* 0x000362000c1e1b00 */
[C---:B------:R-:W-:Y:S02]  /*0b60*/  @!P4 SHF.L.U32 R25, R26.reuse, 0x2, RZ ;  /* 0x000000021a19c819 */ /* 0x040fe400000006ff */
[----:B------:R-:W-:Y:S02]  /*0b70*/  @!P4 SHF.L.U64.HI R26, R26, 0x2, R23 ;  /* 0x000000021a1ac819 */ /* 0x000fe40000010217 */
[----:B------:R-:W-:-:S02]  /*0b80*/  @!P5 IADD3.X R23, R24, R15, RZ, P0, !PT ;  /* 0x0000000f1817d210 */ /* 0x000fc400007fe4ff */
[----:B--2---:R-:W-:Y:S02]  /*0b90*/  @!P4 IADD3 R20, P0, R25, R20, RZ ;  /* 0x000000141914c210 */ /* 0x004fe40007f1e0ff */
[----:B------:R-:W-:Y:S02]  /*0ba0*/  @!P2 IADD3.X R19, R30, R19, RZ, P6, !PT ;  /* 0x000000131e13a210 */ /* 0x000fe400037fe4ff */
[----:B------:R-:W-:Y:S02]  /*0bb0*/  SHF.R.S32.HI R27, RZ, 0x1f, R41 ;  /* 0x0000001fff1b7819 */ /* 0x000fe40000011429 */
[----:B------:R-:W-:Y:S02]  /*0bc0*/  SHF.R.S32.HI R39, RZ, 0x1f, R43 ;  /* 0x0000001fff277819 */ /* 0x000fe4000001142b */
[----:B-1----:R-:W-:Y:S02]  /*0bd0*/  CS2R R10, SRZ ;  /* 0x00000000000a7805 */ /* 0x002fe4000001ff00 */
[----:B---3--:R-:W-:Y:S01]  /*0be0*/  @!P5 IADD3 R12, P6, R33, R12, RZ ;  /* 0x0000000c210cd210 */ /* 0x008fe20007fde0ff */
[----:B------:R1:W5:Y:S01]  /*0bf0*/  @!P5 LDG.E.64 R62, desc[UR22][R22.64] ;  /* 0x00000016163ed981 */ /* 0x000362000c1e1b00 */
[----:B------:R-:W-:Y:S01]  /*0c00*/  @!P4 IADD3.X R21, R26, R21, RZ, P0, !PT ;  /* 0x000000151a15c210 */ /* 0x000fe200007fe4ff */
[----:B------:R-:W2:Y:S01]  /*0c10*/  @!P3 LDC.64 R32, c[0x0][0x228] ;  /* 0x00008a00ff20bb82 */ /* 0x000ea20000000a00 */
[----:B------:R-:W-:-:S02]  /*0c20*/  ISETP.GE.U32.AND P0, PT, R41, UR18, PT ;  /* 0x0000001229007c0c */ /* 0x000fc4000bf06070 */
[----:B------:R-:W-:Y:S01]  /*0c30*/  @!P5 IADD3.X R13, R24, R13, RZ, P6, !PT ;  /* 0x0000000d180dd210 */ /* 0x000fe200037fe4ff */
[----:B------:R-:W5:Y:S01]  /*0c40*/  @!P4 LDG.E.64 R60, desc[UR22][R20.64] ;  /* 0x00000016143cc981 */ /* 0x000f62000c1e1b00 */
[----:B0-----:R-:W-:Y:S01]  /*0c50*/  @!P4 IADD3 R14, P6, R25, R16, RZ ;  /* 0x00000010190ec210 */ /* 0x001fe20007fde0ff */
[----:B----4-:R-:W-:Y:S01]  /*0c60*/  @!P3 IMAD R16, R31, R8, RZ ;  /* 0x000000081f10b224 */ /* 0x010fe200078e02ff */
[----:B------:R-:W-:Y:S01]  /*0c70*/  ISETP.GE.AND.EX P0, PT, R27, UR19, PT, P0 ;  /* 0x000000131b007c0c */ /* 0x000fe2000bf06300 */
[----:B------:R-:W0:Y:S01]  /*0c80*/  @!P3 LDC.64 R30, c[0x0][0x230] ;  /* 0x00008c00ff1ebb82 */ /* 0x000e220000000a00 */
[----:B------:R-:W-:Y:S01]  /*0c90*/  @!P4 IADD3.X R15, R26, R17, RZ, P6, !PT ;  /* 0x000000111a0fc210 */ /* 0x000fe200037fe4ff */
[----:B------:R-:W-:Y:S01]  /*0ca0*/  @!P3 IMAD R25, R3, R9, R16 ;  /* 0x000000090319b224 */ /* 0x000fe200078e0210 */
[----:B------:R-:W-:Y:S01]  /*0cb0*/  @!P3 MOV R16, R4 ;  /* 0x000000040010b202 */ /* 0x000fe20000000f00 */
[----:B------:R-:W5:Y:S01]  /*0cc0*/  @!P5 LDG.E.64 R10, desc[UR22][R12.64] ;  /* 0x000000160c0ad981 */ /* 0x000f62000c1e1b00 */
[----:B------:R-:W-:-:S02]  /*0cd0*/  @!P3 MOV R17, R7 ;  /* 0x000000070011b202 */ /* 0x000fc40000000f00 */
[----:B------:R-:W-:Y:S01]  /*0ce0*/  ISETP.GT.U32.OR P0, PT, R0, 0x22f, P0 ;  /* 0x0000022f0000780c */ /* 0x000fe20000704470 */
[----:B------:R-:W-:Y:S01]  /*0cf0*/  @!P3 IMAD.WIDE.U32 R16, R3, R8, R16 ;  /* 0x000000080310b225 */ /* 0x000fe200078e0010 */
[----:B------:R-:W-:-:S06]  /*0d00*/  CS2R R8, SRZ ;  /* 0x0000000000087805 */ /* 0x000fcc000001ff00 */
[----:B------:R0:W5:Y:S01]  /*0d10*/  @!P2 LDG.E.64 R8, desc[UR22][R18.64] ;  /* 0x000000161208a981 */ /* 0x000162000c1e1b00 */
[----:B------:R-:W-:-:S04]  /*0d20*/  ISETP.GE.U32.AND P2, PT, R43, UR18, PT ;  /* 0x000000122b007c0c */ /* 0x000fc8000bf46070 */
[----:B------:R-:W3:Y:S01]  /*0d30*/  @!P0 LDC.64 R36, c[0x0][0x288] ;  /* 0x0000a200ff248b82 */ /* 0x000ee20000000a00 */
[----:B------:R-:W-:-:S04]  /*0d40*/  ISETP.GE.AND.EX P2, PT, R39, UR19, PT, P2 ;  /* 0x0000001327007c0c */ /* 0x000fc8000bf46320 */
[----:B------:R-:W-:Y:S02]  /*0d50*/  ISETP.GT.U32.OR P2, PT, R0, 0x22f, P2 ;  /* 0x0000022f0000780c */ /* 0x000fe40001744470 */
[----:B------:R-:W-:Y:S01]  /*0d60*/  @!P3 IADD3 R3, R17, R25, RZ ;  /* 0x000000191103b210 */ /* 0x000fe20007ffe0ff */
[----:B-1----:R-:W1:Y:S01]  /*0d70*/  @!P0 LDC.64 R22, c[0x0][0x230] ;  /* 0x00008c00ff168b82 */ /* 0x002e620000000a00 */
[C---:B------:R-:W-:Y:S02]  /*0d80*/  @!P3 SHF.L.U32 R17, R16.reuse, 0x2, RZ ;  /* 0x000000021011b819 */ /* 0x040fe400000006ff */
[----:B------:R-:W-:Y:S02]  /*0d90*/  @!P3 SHF.L.U64.HI R26, R16, 0x2, R3 ;  /* 0x00000002101ab819 */ /* 0x000fe40000010203 */
[----:B------:R-:W-:Y:S02]  /*0da0*/  IADD3 R3, R2, 0xe0, RZ ;  /* 0x000000e002037810 */ /* 0x000fe40007ffe0ff */
[----:B0-----:R-:W-:-:S03]  /*0db0*/  @!P3 IADD3 R18, P6, R17, R30, RZ ;  /* 0x0000001e1112b210 */ /* 0x001fc60007fde0ff */
[----:B------:R-:W0:Y:S01]  /*0dc0*/  @!P2 LDC.64 R24, c[0x0][0x288] ;  /* 0x0000a200ff18ab82 */ /* 0x000e220000000a00 */
[----:B------:R-:W-:Y:S02]  /*0dd0*/  @!P0 MOV R34, R4 ;  /* 0x0000000400228202 */ /* 0x000fe40000000f00 */
[----:B------:R-:W-:Y:S01]  /*0de0*/  @!P0 MOV R35, R7 ;  /* 0x0000000700238202 */ /* 0x000fe20000000f00 */
[-C--:B---3--:R-:W-:Y:S01]  /*0df0*/  @!P0 IMAD R30, R27, R36.reuse, RZ ;  /* 0x000000241b1e8224 */ /* 0x088fe200078e02ff */
[----:B------:R-:W-:Y:S02]  /*0e00*/  ISETP.GE.U32.AND P5, PT, R3, UR18, PT ;  /* 0x0000001203007c0c */ /* 0x000fe4000bfa6070 */
[----:B------:R-:W-:Y:S01]  /*0e10*/  SHF.R.S32.HI R44, RZ, 0x1f, R3 ;  /* 0x0000001fff2c7819 */ /* 0x000fe20000011403 */
[C---:B------:R-:W-:Y:S02]  /*0e20*/  @!P0 IMAD R27, R41.reuse, R37, R30 ;  /* 0x00000025291b8224 */ /* 0x040fe400078e021e */
[----:B------:R-:W-:Y:S01]  /*0e30*/  @!P0 IMAD.WIDE.U32 R34, R41, R36, R34 ;  /* 0x0000002429228225 */ /* 0x000fe200078e0022 */
[----:B------:R-:W-:Y:S01]  /*0e40*/  ISETP.GE.AND.EX P5, PT, R44, UR19, PT, P5 ;  /* 0x000000132c007c0c */ /* 0x000fe2000bfa6350 */
[----:B------:R-:W3:Y:S01]  /*0e50*/  @!P0 LDC.64 R36, c[0x0][0x228] ;  /* 0x00008a00ff248b82 */ /* 0x000ee20000000a00 */
[----:B------:R-:W-:-:S02]  /*0e60*/  @!P3 IADD3.X R19, R26, R31, RZ, P6, !PT ;  /* 0x0000001f1a13b210 */ /* 0x000fc400037fe4ff */
[----:B--2---:R-:W-:Y:S02]  /*0e70*/  @!P3 IADD3 R16, P6, R17, R32, RZ ;  /* 0x000000201110b210 */ /* 0x004fe40007fde0ff */
[----:B------:R-:W-:Y:S02]  /*0e80*/  CS2R R12, SRZ ;  /* 0x00000000000c7805 */ /* 0x000fe4000001ff00 */
[----:B------:R-:W-:Y:S01]  /*0e90*/  ISETP.GT.U32.OR P5, PT, R0, 0x22f, P5 ;  /* 0x0000022f0000780c */ /* 0x000fe20002fa4470 */
[----:B------:R-:W5:Y:S01]  /*0ea0*/  @!P3 LDG.E.64 R58, desc[UR22][R18.64] ;  /* 0x00000016123ab981 */ /* 0x000f62000c1e1b00 */
[----:B------:R-:W2:Y:S01]  /*0eb0*/  @!P2 LDC.64 R30, c[0x0][0x230] ;  /* 0x00008c00ff1eab82 */ /* 0x000ea20000000a00 */
[----:B------:R-:W-:Y:S02]  /*0ec0*/  @!P3 IADD3.X R17, R26, R33, RZ, P6, !PT ;  /* 0x000000211a11b210 */ /* 0x000fe400037fe4ff */
[----:B------:R4:W5:Y:S01]  /*0ed0*/  @!P4 LDG.E.64 R12, desc[UR22][R14.64] ;  /* 0x000000160e0cc981 */ /* 0x000962000c1e1b00 */
[----:B------:R-:W-:-:S02]  /*0ee0*/  IADD3 R26, R2, 0xc0, RZ ;  /* 0x000000c0021a7810 */ /* 0x000fc40007ffe0ff */
[----:B------:R-:W-:Y:S02]  /*0ef0*/  @!P0 IADD3 R35, R35, R27, RZ ;  /* 0x0000001b23238210 */ /* 0x000fe40007ffe0ff */
[----:B------:R-:W-:Y:S02]  /*0f00*/  ISETP.GE.U32.AND P4, PT, R26, UR18, PT ;  /* 0x000000121a007c0c */ /* 0x000fe4000bf86070 */
[----:B------:R-:W-:Y:S01]  /*0f10*/  SHF.R.S32.HI R42, RZ, 0x1f, R26 ;  /* 0x0000001fff2a7819 */ /* 0x000fe2000001141a */
[----:B0-----:R-:W-:Y:S01]  /*0f20*/  @!P2 IMAD R40, R39, R24, RZ ;  /* 0x000000182728a224 */ /* 0x001fe200078e02ff */
[----:B------:R-:W-:Y:S01]  /*0f30*/  @!P0 SHF.L.U32 R27, R34, 0x2, RZ ;  /* 0x00000002221b8819 */ /* 0x000fe200000006ff */
[----:B------:R-:W0:Y:S01]  /*0f40*/  @!P5 LDC.64 R32, c[0x0][0x288] ;  /* 0x0000a200ff20db82 */ /* 0x000e220000000a00 */
[----:B----4-:R-:W-:Y:S02]  /*0f50*/  @!P2 MOV R14, R4 ;  /* 0x00000004000ea202 */ /* 0x010fe40000000f00 */
[----:B------:R-:W-:-:S02]  /*0f60*/  @!P2 MOV R15, R7 ;  /* 0x00000007000fa202 */ /* 0x000fc40000000f00 */
[----:B------:R-:W-:Y:S01]  /*0f70*/  ISETP.GE.AND.EX P4, PT, R42, UR19, PT, P4 ;  /* 0x000000132a007c0c */ /* 0x000fe2000bf86340 */
[C---:B------:R-:W-:Y:S01]  /*0f80*/  @!P2 IMAD R25, R43.reuse, R25, R40 ;  /* 0x000000192b19a224 */ /* 0x040fe200078e0228 */
[----:B------:R-:W-:Y:S01]  /*0f90*/  @!P0 SHF.L.U64.HI R38, R34, 0x2, R35 ;  /* 0x0000000222268819 */ /* 0x000fe20000010223 */
[----:B------:R-:W-:Y:S01]  /*0fa0*/  @!P2 IMAD.WIDE.U32 R14, R43, R24, R14 ;  /* 0x000000182b0ea225 */ /* 0x000fe200078e000e */
[C---:B-1----:R-:W-:Y:S01]  /*0fb0*/  @!P0 IADD3 R22, P6, R27.reuse, R22, RZ ;  /* 0x000000161b168210 */ /* 0x042fe20007fde0ff */
[----:B------:R-:W1:Y:S01]  /*0fc0*/  @!P2 LDC.64 R34, c[0x0][0x228] ;  /* 0x00008a00ff22ab82 */ /* 0x000e620000000a00 */
[----:B------:R-:W-:Y:S02]  /*0fd0*/  ISETP.GT.U32.OR P4, PT, R0, 0x22f, P4 ;  /* 0x0000022f0000780c */ /* 0x000fe40002784470 */
[----:B------:R-:W-:Y:S02]  /*0fe0*/  @!P0 IADD3.X R23, R38, R23, RZ, P6, !PT ;  /* 0x0000001726178210 */ /* 0x000fe400037fe4ff */
[----:B---3--:R-:W-:-:S02]  /*0ff0*/  @!P0 IADD3 R24, P6, R27, R36, RZ ;  /* 0x000000241b188210 */ /* 0x008fc40007fde0ff */
[----:B------:R-:W-:Y:S01]  /*1000*/  @!P2 IADD3 R15, R15, R25, RZ ;  /* 0x000000190f0fa210 */ /* 0x000fe20007ffe0ff */
[----:B------:R-:W5:Y:S01]  /*1010*/  @!P0 LDG.E.64 R56, desc[UR22][R22.64] ;  /* 0x0000001616388981 */ /* 0x000f62000c1e1b00 */
[----:B------:R-:W-:Y:S02]  /*1020*/  @!P2 SHF.L.U32 R27, R14, 0x2, RZ ;  /* 0x000000020e1ba819 */ /* 0x000fe400000006ff */
[----:B------:R-:W-:Y:S02]  /*1030*/  @!P0 IADD3.X R25, R38, R37, RZ, P6, !PT ;  /* 0x0000002526198210 */ /* 0x000fe400037fe4ff */
[----:B------:R-:W-:Y:S01]  /*1040*/  @!P2 SHF.L.U64.HI R36, R14, 0x2, R15 ;  /* 0x000000020e24a819 */ /* 0x000fe2000001020f */
[----:B0-----:R-:W-:Y:S01]  /*1050*/  @!P5 IMAD R40, R44, R32, RZ ;  /* 0x000000202c28d224 */ /* 0x001fe200078e02ff */
[----:B--2---:R-:W-:Y:S01]  /*1060*/  @!P2 IADD3 R20, P6, R27, R30, RZ ;  /* 0x0000001e1b14a210 */ /* 0x004fe20007fde0ff */
[----:B------:R-:W0:Y:S03]  /*1070*/  @!P5 LDC.64 R38, c[0x0][0x230] ;  /* 0x00008c00ff26db82 */ /* 0x000e260000000a00 */
[----:B------:R-:W-:-:S05]  /*1080*/  @!P2 IADD3.X R21, R36, R31, RZ, P6, !PT ;  /* 0x0000001f2415a210 */ /* 0x000fca00037fe4ff */
[----:B------:R-:W2:Y:S01]  /*1090*/  @!P4 LDC.64 R30, c[0x0][0x288] ;  /* 0x0000a200ff1ecb82 */ /* 0x000ea20000000a00 */
[----:B------:R-:W-:Y:S02]  /*10a0*/  @!P5 MOV R14, R4 ;  /* 0x00000004000ed202 */ /* 0x000fe40000000f00 */
[----:B------:R-:W-:Y:S01]  /*10b0*/  @!P5 MOV R15, R7 ;  /* 0x00000007000fd202 */ /* 0x000fe20000000f00 */
[----:B------:R-:W-:-:S04]  /*10c0*/  @!P5 IMAD R37, R3, R33, R40 ;  /* 0x000000210325d224 */ /* 0x000fc800078e0228 */
[----:B------:R-:W3:Y:S01]  /*10d0*/  @!P5 LDC.64 R44, c[0x0][0x228] ;  /* 0x00008a00ff2cdb82 */ /* 0x000ee20000000a00 */
[----:B------:R-:W-:Y:S01]  /*10e0*/  @!P5 IMAD.WIDE.U32 R32, R3, R32, R14 ;  /* 0x000000200320d225 */ /* 0x000fe200078e000e */
[----:B------:R-:W-:Y:S02]  /*10f0*/  CS2R R14, SRZ ;  /* 0x00000000000e7805 */ /* 0x000fe4000001ff00 */
[----:B------:R-:W-:Y:S01]  /*1100*/  IADD3 R3, R2, 0xd0, RZ ;  /* 0x000000d002037810 */ /* 0x000fe20007ffe0ff */
[----:B------:R-:W5:Y:S03]  /*1110*/  @!P2 LDG.E.64 R48, desc[UR22][R20.64] ;  /* 0x000000161430a981 */ /* 0x000f66000c1e1b00 */
[----:B------:R-:W-:Y:S01]  /*1120*/  SHF.R.S32.HI R41, RZ, 0x1f, R3 ;  /* 0x0000001fff297819 */ /* 0x000fe20000011403 */
[----:B------:R2:W5:Y:S01]  /*1130*/  @!P3 LDG.E.64 R14, desc[UR22][R16.64] ;  /* 0x00000016100eb981 */ /* 0x000562000c1e1b00 */
[----:B------:R-:W-:-:S02]  /*1140*/  ISETP.GE.U32.AND P3, PT, R3, UR18, PT ;  /* 0x0000001203007c0c */ /* 0x000fc4000bf66070 */
[----:B-1----:R-:W-:Y:S02]  /*1150*/  @!P2 IADD3 R34, P6, R27, R34, RZ ;  /* 0x000000221b22a210 */ /* 0x002fe40007fde0ff */
[----:B------:R-:W-:Y:S01]  /*1160*/  ISETP.GE.AND.EX P3, PT, R41, UR19, PT, P3 ;  /* 0x0000001329007c0c */ /* 0x000fe2000bf66330 */
[----:B--2---:R-:W-:Y:S01]  /*1170*/  @!P4 IMAD R16, R42, R30, RZ ;  /* 0x0000001e2a10c224 */ /* 0x004fe200078e02ff */
[----:B------:R-:W-:Y:S02]  /*1180*/  @!P5 IADD3 R33, R33, R37, RZ ;  /* 0x000000252121d210 */ /* 0x000fe40007ffe0ff */
[----:B------:R-:W-:Y:S01]  /*1190*/  @!P5 SHF.L.U32 R27, R32, 0x2, RZ ;  /* 0x00000002201bd819 */ /* 0x000fe200000006ff */
[----:B------:R-:W-:Y:S01]  /*11a0*/  @!P4 IMAD R31, R26, R31, R16 ;  /* 0x0000001f1a1fc224 */ /* 0x000fe200078e0210 */
[----:B------:R-:W-:Y:S02]  /*11b0*/  ISETP.GT.U32.OR P3, PT, R0, 0x22f, P3 ;  /* 0x0000022f0000780c */ /* 0x000fe40001f64470 */
[----:B------:R-:W-:-:S02]  /*11c0*/  CS2R R16, SRZ ;  /* 0x0000000000107805 */ /* 0x000fc4000001ff00 */
[----:B------:R-:W-:Y:S02]  /*11d0*/  @!P2 IADD3.X R35, R36, R35, RZ, P6, !PT ;  /* 0x000000232423a210 */ /* 0x000fe400037fe4ff */
[----:B------:R-:W-:Y:S02]  /*11e0*/  @!P5 SHF.L.U64.HI R32, R32, 0x2, R33 ;  /* 0x000000022020d819 */ /* 0x000fe40000010221 */
[----:B0-----:R-:W-:Y:S01]  /*11f0*/  @!P5 IADD3 R38, P6, R27, R38, RZ ;  /* 0x000000261b26d210 */ /* 0x001fe20007fde0ff */
[----:B------:R0:W5:Y:S01]  /*1200*/  @!P0 LDG.E.64 R16, desc[UR22][R24.64] ;  /* 0x0000001618108981 */ /* 0x000162000c1e1b00 */
[----:B------:R-:W-:Y:S02]  /*1210*/  SHF.R.S32.HI R67, RZ, 0x1f, R66 ;  /* 0x0000001fff437819 */ /* 0x000fe40000011442 */
[----:B------:R-:W-:Y:S02]  /*1220*/  @!P5 IADD3.X R39, R32, R39, RZ, P6, !PT ;  /* 0x000000272027d210 */ /* 0x000fe400037fe4ff */
[----:B------:R-:W-:-:S02]  /*1230*/  ISETP.GE.U32.AND P0, PT, R66, UR18, PT ;  /* 0x0000001242007c0c */ /* 0x000fc4000bf06070 */
[----:B------:R-:W-:Y:S02]  /*1240*/  @!P4 MOV R18, R4 ;  /* 0x000000040012c202 */ /* 0x000fe40000000f00 */
[----:B------:R-:W-:Y:S01]  /*1250*/  @!P4 MOV R19, R7 ;  /* 0x000000070013c202 */ /* 0x000fe20000000f00 */
[----:B0-----:R-:W0:Y:S01]  /*1260*/  @!P3 LDC.64 R24, c[0x0][0x230] ;  /* 0x00008c00ff18bb82 */ /* 0x001e220000000a00 */
[----:B---3--:R-:W-:Y:S02]  /*1270*/  @!P5 IADD3 R44, P6, R27, R44, RZ ;  /* 0x0000002c1b2cd210 */ /* 0x008fe40007fde0ff */
[----:B------:R-:W-:Y:S02]  /*1280*/  ISETP.GE.AND.EX P0, PT, R67, UR19, PT, P0 ;  /* 0x0000001343007c0c */ /* 0x000fe4000bf06300 */
[----:B------:R-:W-:Y:S01]  /*1290*/  @!P5 IADD3.X R45, R32, R45, RZ, P6, !PT ;  /* 0x0000002d202dd210 */ /* 0x000fe200037fe4ff */
[----:B------:R-:W-:Y:S02]  /*12a0*/  @!P4 IMAD.WIDE.U32 R26, R26, R30, R18 ;  /* 0x0000001e1a1ac225 */ /* 0x000fe400078e0012 */
[----:B------:R-:W1:Y:S01]  /*12b0*/  @!P3 LDC.64 R32, c[0x0][0x288] ;  /* 0x0000a200ff20bb82 */ /* 0x000e620000000a00 */
[----:B------:R-:W-:-:S02]  /*12c0*/  CS2R R18, SRZ ;  /* 0x0000000000127805 */ /* 0x000fc4000001ff00 */
[----:B------:R-:W-:Y:S02]  /*12d0*/  ISETP.GT.U32.OR P0, PT, R0, 0x22f, P0 ;  /* 0x0000022f0000780c */ /* 0x000fe40000704470 */
[----:B------:R-:W-:Y:S02]  /*12e0*/  SHF.R.S32.HI R65, RZ, 0x1f, R64 ;  /* 0x0000001fff417819 */ /* 0x000fe40000011440 */
[----:B------:R2:W5:Y:S01]  /*12f0*/  @!P2 LDG.E.64 R18, desc[UR22][R34.64] ;  /* 0x000000162212a981 */ /* 0x000562000c1e1b00 */
[----:B------:R-:W-:Y:S02]  /*1300*/  ISETP.GE.U32.AND P2, PT, R64, UR18, PT ;  /* 0x0000001240007c0c */ /* 0x000fe4000bf46070 */
[----:B------:R-:W-:Y:S02]  /*1310*/  IADD3 R70, R2, 0x30, RZ ;  /* 0x0000003002467810 */ /* 0x000fe40007ffe0ff */
[----:B------:R-:W-:Y:S02]  /*1320*/  CS2R R42, SRZ ;  /* 0x00000000002a7805 */ /* 0x000fe4000001ff00 */
[----:B------:R-:W-:-:S02]  /*1330*/  ISETP.GE.AND.EX P2, PT, R65, UR19, PT, P2 ;  /* 0x0000001341007c0c */ /* 0x000fc4000bf46320 */
[----:B------:R-:W-:Y:S02]  /*1340*/  CS2R R20, SRZ ;  /* 0x0000000000147805 */ /* 0x000fe4000001ff00 */
[----:B------:R-:W-:Y:S01]  /*1350*/  @!P4 IADD3 R23, R27, R31, RZ ;  /* 0x0000001f1b17c210 */ /* 0x000fe20007ffe0ff */
[----:B------:R-:W3:Y:S01]  /*1360*/  @!P3 LDC.64 R36, c[0x0][0x228] ;  /* 0x00008a00ff24bb82 */ /* 0x000ee20000000a00 */
[----:B------:R-:W-:Y:S01]  /*1370*/  ISETP.GT.U32.OR P2, PT, R0, 0x22f, P2 ;  /* 0x0000022f0000780c */ /* 0x000fe20001744470 */
[----:B------:R4:W5:Y:S06]  /*1380*/  @!P5 LDG.E.64 R42, desc[UR22][R38.64] ;  /* 0x00000016262ad981 */ /* 0x00096c000c1e1b00 */
[----:B--2---:R-:W4:Y:S01]  /*1390*/  @!P0 LDC.64 R34, c[0x0][0x288] ;  /* 0x0000a200ff228b82 */ /* 0x004f220000000a00 */
[C---:B------:R-:W-:Y:S01]  /*13a0*/  @!P4 SHF.L.U32 R51, R26.reuse, 0x2, RZ ;  /* 0x000000021a33c819 */ /* 0x040fe200000006ff */
[----:B-1----:R-:W-:Y:S01]  /*13b0*/  @!P3 IMAD R22, R41, R32, RZ ;  /* 0x000000202916b224 */ /* 0x002fe200078e02ff */
[----:B------:R-:W-:Y:S01]  /*13c0*/  @!P4 SHF.L.U64.HI R50, R26, 0x2, R23 ;  /* 0x000000021a32c819 */ /* 0x000fe20000010217 */
[----:B------:R1:W5:Y:S04]  /*13d0*/  @!P5 LDG.E.64 R20, desc[UR22][R44.64] ;  /* 0x000000162c14d981 */ /* 0x000368000c1e1b00 */
[----:B------:R-:W2:Y:S01]  /*13e0*/  @!P4 LDC.64 R30, c[0x0][0x230] ;  /* 0x00008c00ff1ecb82 */ /* 0x000ea20000000a00 */
[----:B------:R-:W-:-:S02]  /*13f0*/  SHF.R.S32.HI R52, RZ, 0x1f, R70 ;  /* 0x0000001fff347819 */ /* 0x000fc40000011446 */
[----:B------:R-:W-:-:S05]  /*1400*/  ISETP.GE.U32.AND P6, PT, R70, UR18, PT ;  /* 0x0000001246007c0c */ /* 0x000fca000bfc6070 */
[----:B------:R-:W0:Y:S01]  /*1410*/  @!P4 LDC.64 R26, c[0x0][0x228] ;  /* 0x00008a00ff1acb82 */ /* 0x000e220000000a00 */
[C---:B------:R-:W-:Y:S01]  /*1420*/  @!P3 IMAD R53, R3.reuse, R33, R22 ;  /* 0x000000210335b224 */ /* 0x040fe200078e0216 */
[----:B------:R-:W-:Y:S02]  /*1430*/  @!P3 MOV R46, R4 ;  /* 0x00000004002eb202 */ /* 0x000fe40000000f00 */
[----:B------:R-:W-:Y:S02]  /*1440*/  @!P3 MOV R47, R7 ;  /* 0x00000007002fb202 */ /* 0x000fe40000000f00 */
[----:B------:R-:W-:Y:S02]  /*1450*/  ISETP.GE.AND.EX P6, PT, R52, UR19, PT, P6 ;  /* 0x0000001334007c0c */ /* 0x000fe4000bfc6360 */
[----:B------:R-:W1:Y:S01]  /*1460*/  @!P2 LDC.64 R22, c[0x0][0x288] ;  /* 0x0000a200ff16ab82 */ /* 0x000e620000000a00 */
[----:B------:R-:W-:Y:S01]  /*1470*/  @!P3 IMAD.WIDE.U32 R46, R3, R32, R46 ;  /* 0x00000020032eb225 */ /* 0x000fe200078e002e */
[----:B------:R-:W-:-:S03]  /*1480*/  ISETP.GT.U32.OR P5, PT, R0, 0x22f, P6 ;  /* 0x0000022f0000780c */ /* 0x000fc600037a4470 */
[----:B----4-:R-:W-:Y:S01]  /*1490*/  @!P0 IMAD R38, R67, R34, RZ ;  /* 0x0000002243268224 */ /* 0x010fe200078e02ff */
[----:B------:R-:W-:Y:S02]  /*14a0*/  @!P3 IADD3 R39, R47, R53, RZ ;  /* 0x000000352f27b210 */ /* 0x000fe40007ffe0ff */
[----:B------:R-:W4:Y:S01]  /*14b0*/  @!P0 LDC.64 R40, c[0x0][0x230] ;  /* 0x00008c00ff288b82 */ /* 0x000f220000000a00 */
[----:B--2---:R-:W-:Y:S01]  /*14c0*/  @!P4 IADD3 R30, P6, R51, R30, RZ ;  /* 0x0000001e331ec210 */ /* 0x004fe20007fde0ff */
[----:B------:R-:W-:Y:S01]  /*14d0*/  @!P0 IMAD R35, R66, R35, R38 ;  /* 0x0000002342238224 */ /* 0x000fe200078e0226 */
[C---:B------:R-:W-:Y:S02]  /*14e0*/  @!P3 SHF.L.U32 R3, R46.reuse, 0x2, RZ ;  /* 0x000000022e03b819 */ /* 0x040fe400000006ff */
[----:B------:R-:W-:Y:S02]  /*14f0*/  @!P3 SHF.L.U64.HI R46, R46, 0x2, R39 ;  /* 0x000000022e2eb819 */ /* 0x000fe40000010227 */
[----:B------:R-:W-:Y:S01]  /*1500*/  @!P0 MOV R38, R4 ;  /* 0x0000000400268202 */ /* 0x000fe20000000f00 */
[----:B------:R-:W2:Y:S01]  /*1510*/  @!P0 LDC.64 R32, c[0x0][0x228] ;  /* 0x00008a00ff208b82 */ /* 0x000ea20000000a00 */
[----:B------:R-:W-:-:S02]  /*1520*/  @!P0 MOV R39, R7 ;  /* 0x0000000700278202 */ /* 0x000fc40000000f00 */
[----:B------:R-:W-:Y:S02]  /*1530*/  @!P4 IADD3.X R31, R50, R31, RZ, P6, !PT ;  /* 0x0000001f321fc210 */ /* 0x000fe400037fe4ff */
[----:B0-----:R-:W-:Y:S01]  /*1540*/  @!P4 IADD3 R26, P6, R51, R26, RZ ;  /* 0x0000001a331ac210 */ /* 0x001fe20007fde0ff */
[----:B------:R-:W-:Y:S02]  /*1550*/  @!P0 IMAD.WIDE.U32 R38, R66, R34, R38 ;  /* 0x0000002242268225 */ /* 0x000fe400078e0026 */
[----:B------:R-:W0:Y:S01]  /*1560*/  @!P5 LDC.64 R72, c[0x0][0x288] ;  /* 0x0000a200ff48db82 */ /* 0x000e220000000a00 */
[----:B------:R-:W-:Y:S02]  /*1570*/  @!P4 IADD3.X R27, R50, R27, RZ, P6, !PT ;  /* 0x0000001b321bc210 */ /* 0x000fe400037fe4ff */
[----:B------:R-:W-:Y:S01]  /*1580*/  @!P3 IADD3 R24, P6, R3, R24, RZ ;  /* 0x000000180318b210 */ /* 0x000fe20007fde0ff */
[----:B-1----:R-:W-:Y:S01]  /*1590*/  @!P2 IMAD R34, R65, R22, RZ ;  /* 0x000000164122a224 */ /* 0x002fe200078e02ff */
[----:B------:R-:W-:-:S02]  /*15a0*/  @!P0 IADD3 R35, R39, R35, RZ ;  /* 0x0000002327238210 */ /* 0x000fc40007ffe0ff */
[----:B------:R-:W-:Y:S02]  /*15b0*/  @!P3 IADD3.X R25, R46, R25, RZ, P6, !PT ;  /* 0x000000192e19b210 */ /* 0x000fe400037fe4ff */
[----:B------:R-:W-:Y:S02]  /*15c0*/  IADD3 R74, R2, 0x40, RZ ;  /* 0x00000040024a7810 */ /* 0x000fe40007ffe0ff */
[----:B------:R-:W-:Y:S02]  /*15d0*/  CS2R R44, SRZ ;  /* 0x00000000002c7805 */ /* 0x000fe4000001ff00 */
[----:B---3--:R-:W-:Y:S01]  /*15e0*/  @!P3 IADD3 R36, P6, R3, R36, RZ ;  /* 0x000000240324b210 */ /* 0x008fe20007fde0ff */
[----:B------:R-:W-:Y:S01]  /*15f0*/  @!P2 IMAD R39, R64, R23, R34 ;  /* 0x000000174027a224 */ /* 0x000fe200078e0222 */
[C---:B------:R-:W-:Y:S01]  /*1600*/  @!P0 SHF.L.U32 R3, R38.reuse, 0x2, RZ ;  /* 0x0000000226038819 */ /* 0x040fe200000006ff */
[----:B------:R-:W1:Y:S01]  /*1610*/  @!P5 LDC.64 R66, c[0x0][0x228] ;  /* 0x00008a00ff42db82 */ /* 0x000e620000000a00 */
[----:B------:R-:W-:-:S02]  /*1620*/  @!P0 SHF.L.U64.HI R38, R38, 0x2, R35 ;  /* 0x0000000226268819 */ /* 0x000fc40000010223 */
[----:B------:R-:W-:Y:S02]  /*1630*/  CS2R R50, SRZ ;  /* 0x0000000000327805 */ /* 0x000fe4000001ff00 */
[----:B------:R-:W-:Y:S01]  /*1640*/  @!P2 MOV R34, R4 ;  /* 0x000000040022a202 */ /* 0x000fe20000000f00 */
[----:B------:R-:W5:Y:S01]  /*1650*/  @!P3 LDG.E.64 R44, desc[UR22][R24.64] ;  /* 0x00000016182cb981 */ /* 0x000f62000c1e1b00 */
[----:B------:R-:W-:Y:S02]  /*1660*/  @!P2 MOV R35, R7 ;  /* 0x000000070023a202 */ /* 0x000fe40000000f00 */
[----:B------:R-:W-:Y:S02]  /*1670*/  @!P3 IADD3.X R37, R46, R37, RZ, P6, !PT ;  /* 0x000000252e25b210 */ /* 0x000fe400037fe4ff */
[----:B----4-:R-:W-:Y:S01]  /*1680*/  @!P0 IADD3 R40, P6, R3, R40, RZ ;  /* 0x0000002803288210 */ /* 0x010fe20007fde0ff */
[----:B------:R-:W-:Y:S01]  /*1690*/  @!P2 IMAD.WIDE.U32 R22, R64, R22, R34 ;  /* 0x000000164016a225 */ /* 0x000fe200078e0022 */
[----:B------:R-:W-:-:S02]  /*16a0*/  CS2R R46, SRZ ;  /* 0x00000000002e7805 */ /* 0x000fc4000001ff00 */
[----:B------:R-:W-:Y:S01]  /*16b0*/  SHF.R.S32.HI R53, RZ, 0x1f, R74 ;  /* 0x0000001fff357819 */ /* 0x000fe2000001144a */
[----:B------:R-:W3:Y:S01]  /*16c0*/  @!P5 LDC.64 R64, c[0x0][0x230] ;  /* 0x00008c00ff40db82 */ /* 0x000ee20000000a00 */
[C---:B------:R-:W-:Y:S02]  /*16d0*/  @!P0 IADD3.X R41, R38.reuse, R41, RZ, P6, !PT ;  /* 0x0000002926298210 */ /* 0x040fe400037fe4ff */
[----:B--2---:R-:W-:Y:S01]  /*16e0*/  @!P0 IADD3 R32, P6, R3, R32, RZ ;  /* 0x0000002003208210 */ /* 0x004fe20007fde0ff */
[----:B------:R2:W5:Y:S01]  /*16f0*/  @!P4 LDG.E.64 R46, desc[UR22][R30.64] ;  /* 0x000000161e2ec981 */ /* 0x000562000c1e1b00 */
[----:B------:R-:W-:Y:S02]  /*1700*/  @!P2 IADD3 R3, R23, R39, RZ ;  /* 0x000000271703a210 */ /* 0x000fe40007ffe0ff */
[----:B------:R-:W-:Y:S01]  /*1710*/  @!P0 IADD3.X R33, R38, R33, RZ, P6, !PT ;  /* 0x0000002126218210 */ /* 0x000fe200037fe4ff */
[----:B0-----:R-:W-:Y:S01]  /*1720*/  @!P5 IMAD R38, R52, R72, RZ ;  /* 0x000000483426d224 */ /* 0x001fe200078e02ff */
[----:B------:R-:W-:-:S02]  /*1730*/  @!P2 SHF.L.U32 R52, R22, 0x2, RZ ;  /* 0x000000021634a819 */ /* 0x000fc400000006ff */
[----:B------:R-:W-:Y:S02]  /*1740*/  @!P2 SHF.L.U64.HI R34, R22, 0x2, R3 ;  /* 0x000000021622a819 */ /* 0x000fe40000010203 */
[----:B------:R-:W-:Y:S01]  /*1750*/  CS2R R22, SRZ ;  /* 0x0000000000167805 */ /* 0x000fe2000001ff00 */
[----:B------:R-:W5:Y:S01]  /*1760*/  @!P0 LDG.E.64 R50, desc[UR22][R32.64] ;  /* 0x0000001620328981 */ /* 0x000f62000c1e1b00 */
[----:B--2---:R-:W0:Y:S04]  /*1770*/  @!P2 LDC.64 R30, c[0x0][0x228] ;  /* 0x00008a00ff1eab82 */ /* 0x004e280000000a00 */
[----:B------:R2:W5:Y:S01]  /*1780*/  @!P4 LDG.E.64 R22, desc[UR22][R26.64] ;  /* 0x000000161a16c981 */ /* 0x000562000c1e1b00 */
[----:B------:R-:W-:-:S04]  /*1790*/  ISETP.GE.U32.AND P4, PT, R74, UR18, PT ;  /* 0x000000124a007c0c */ /* 0x000fc8000bf86070 */
[----:B------:R-:W-:-:S04]  /*17a0*/  ISETP.GE.AND.EX P4, PT, R53, UR19, PT, P4 ;  /* 0x0000001335007c0c */ /* 0x000fc8000bf86340 */
[----:B------:R-:W-:Y:S01]  /*17b0*/  ISETP.GT.U32.OR P4, PT, R0, 0x22f, P4 ;  /* 0x0000022f0000780c */ /* 0x000fe20002784470 */
[----:B--2---:R-:W2:Y:S01]  /*17c0*/  @!P2 LDC.64 R26, c[0x0][0x230] ;  /* 0x00008c00ff1aab82 */ /* 0x004ea20000000a00 */
[----:B------:R-:W-:Y:S01]  /*17d0*/  @!P5 IMAD R35, R70, R73, R38 ;  /* 0x000000494623d224 */ /* 0x000fe200078e0226 */
[----:B------:R-:W-:Y:S02]  /*17e0*/  CS2R R38, SRZ ;  /* 0x0000000000267805 */ /* 0x000fe4000001ff00 */
[----:B------:R-:W-:Y:S02]  /*17f0*/  CS2R R24, SRZ ;  /* 0x0000000000187805 */ /* 0x000fe4000001ff00 */
[----:B------:R-:W-:Y:S02]  /*1800*/  @!P5 MOV R32, R4 ;  /* 0x000000040020d202 */ /* 0x000fe40000000f00 */
[----:B------:R-:W-:Y:S02]  /*1810*/  @!P5 MOV R33, R7 ;  /* 0x000000070021d202 */ /* 0x000fe40000000f00 */
[----:B------:R-:W-:Y:S01]  /*1820*/  IADD3 R81, R2, 0x50, RZ ;  /* 0x0000005002517810 */ /* 0x000fe20007ffe0ff */
[----:B------:R-:W4:Y:S01]  /*1830*/  @!P0 LDG.E.64 R38, desc[UR22][R40.64] ;  /* 0x0000001628268981 */ /* 0x000f22000c1e1b00 */
[----:B------:R-:W1:Y:S01]  /*1840*/  @!P4 LDC.64 R78, c[0x0][0x288] ;  /* 0x0000a200ff4ecb82 */ /* 0x000e620000000a00 */
[----:B------:R-:W-:-:S02]  /*1850*/  @!P5 IMAD.WIDE.U32 R72, R70, R72, R32 ;  /* 0x000000484648d225 */ /* 0x000fc400078e0020 */
[----:B------:R3:W5:Y:S01]  /*1860*/  @!P3 LDG.E.64 R24, desc[UR22][R36.64] ;  /* 0x000000162418b981 */ /* 0x000762000c1e1b00 */
[----:B------:R-:W-:Y:S02]  /*1870*/  SHF.R.S32.HI R75, RZ, 0x1f, R81 ;  /* 0x0000001fff4b7819 */ /* 0x000fe40000011451 */
[----:B------:R-:W-:Y:S02]  /*1880*/  ISETP.GE.U32.AND P3, PT, R81, UR18, PT ;  /* 0x0000001251007c0c */ /* 0x000fe4000bf66070 */
[----:B--2---:R-:W-:Y:S01]  /*1890*/  @!P2 IADD3 R26, P0, R52, R26, RZ ;  /* 0x0000001a341aa210 */ /* 0x004fe20007f1e0ff */
[----:B------:R-:W-:Y:S01]  /*18a0*/  UIMAD.WIDE UR6, UR8, 0x8, UR6 ;  /* 0x00000008080678a5 */ /* 0x000fe2000f8e0206 */
[----:B------:R-:W-:Y:S01]  /*18b0*/  @!P5 IADD3 R35, R73, R35, RZ ;  /* 0x000000234923d210 */ /* 0x000fe20007ffe0ff */
[----:B------:R-:W2:Y:S01]  /*18c0*/  @!P4 LDC.64 R32, c[0x0][0x230] ;  /* 0x00008c00ff20cb82 */ /* 0x000ea20000000a00 */
[----:B------:R-:W-:Y:S02]  /*18d0*/  @!P2 IADD3.X R27, R34, R27, RZ, P0, !PT ;  /* 0x0000001b221ba210 */ /* 0x000fe400007fe4ff */
[----:B0-----:R-:W-:-:S02]  /*18e0*/  @!P2 IADD3 R30, P0, R52, R30, RZ ;  /* 0x0000001e341ea210 */ /* 0x001fc40007f1e0ff */
[----:B---3--:R-:W-:Y:S02]  /*18f0*/  @!P5 SHF.L.U32 R37, R72, 0x2, RZ ;  /* 0x000000024825d819 */ /* 0x008fe400000006ff */
[----:B------:R-:W-:Y:S02]  /*1900*/  ISETP.GE.AND.EX P3, PT, R75, UR19, PT, P3 ;  /* 0x000000134b007c0c */ /* 0x000fe4000bf66330 */
[----:B------:R-:W-:Y:S01]  /*1910*/  @!P2 IADD3.X R31, R34, R31, RZ, P0, !PT ;  /* 0x0000001f221fa210 */ /* 0x000fe200007fe4ff */
[----:B-1----:R-:W-:Y:S01]  /*1920*/  @!P4 IMAD R36, R53, R78, RZ ;  /* 0x0000004e3524c224 */ /* 0x002fe200078e02ff */
[----:B------:R-:W-:Y:S02]  /*1930*/  IADD3 R3, R2, 0xf0, RZ ;  /* 0x000000f002037810 */ /* 0x000fe40007ffe0ff */
[----:B------:R-:W-:Y:S02]  /*1940*/  @!P5 SHF.L.U64.HI R72, R72, 0x2, R35 ;  /* 0x000000024848d819 */ /* 0x000fe40000010223 */
[----:B------:R-:W-:-:S02]  /*1950*/  @!P5 IADD3 R64, P0, R37, R64, RZ ;  /* 0x000000402540d210 */ /* 0x000fc40007f1e0ff */
[----:B------:R-:W-:Y:S01]  /*1960*/  ISETP.GT.U32.OR P3, PT, R0, 0x22f, P3 ;  /* 0x0000022f0000780c */ /* 0x000fe20001f64470 */
[----:B------:R-:W-:Y:S01]  /*1970*/  @!P4 IMAD R73, R74, R79, R36 ;  /* 0x0000004f4a49c224 */ /* 0x000fe200078e0224 */
[----:B------:R-:W-:Y:S01]  /*1980*/  ISETP.GE.U32.AND P6, PT, R3, UR18, PT ;  /* 0x0000001203007c0c */ /* 0x000fe2000bfc6070 */
[----:B------:R-:W0:Y:S01]  /*1990*/  @!P4 LDC.64 R34, c[0x0][0x228] ;  /* 0x00008a00ff22cb82 */ /* 0x000e220000000a00 */
[----:B------:R-:W-:Y:S02]  /*19a0*/  SHF.R.S32.HI R88, RZ, 0x1f, R3 ;  /* 0x0000001fff587819 */ /* 0x000fe40000011403 */
[----:B------:R-:W-:Y:S02]  /*19b0*/  @!P5 IADD3.X R65, R72, R65, RZ, P0, !PT ;  /* 0x000000414841d210 */ /* 0x000fe400007fe4ff */
[----:B------:R-:W-:Y:S02]  /*19c0*/  @!P5 IADD3 R66, P0, R37, R66, RZ ;  /* 0x000000422542d210 */ /* 0x000fe40007f1e0ff */
[----:B------:R-:W-:-:S02]  /*19d0*/  MOV R36, UR6 ;  /* 0x0000000600247c02 */ /* 0x000fc40008000f00 */
[----:B------:R-:W-:Y:S01]  /*19e0*/  MOV R37, UR7 ;  /* 0x0000000700257c02 */ /* 0x000fe20008000f00 */
[----:B------:R-:W1:Y:S01]  /*19f0*/  @!P3 LDC.64 R70, c[0x0][0x288] ;  /* 0x0000a200ff46bb82 */ /* 0x000e620000000a00 */
[----:B------:R-:W-:-:S04]  /*1a00*/  ISETP.GE.AND.EX P6, PT, R88, UR19, PT, P6 ;  /* 0x0000001358007c0c */ /* 0x000fc8000bfc6360 */
[----:B------:R-:W-:Y:S01]  /*1a10*/  ISETP.GT.U32.OR P6, PT, R0, 0x22f, P6 ;  /* 0x0000022f0000780c */ /* 0x000fe200037c4470 */
[----:B------:R-:W3:Y:S01]  /*1a20*/  LDG.E.64 R36, desc[UR22][R36.64] ;  /* 0x0000001624247981 */ /* 0x000ee2000c1e1b00 */
[----:B------:R-:W-:Y:S02]  /*1a30*/  @!P4 MOV R40, R4 ;  /* 0x000000040028c202 */ /* 0x000fe40000000f00 */
[----:B------:R-:W-:-:S09]  /*1a40*/  @!P4 MOV R41, R7 ;  /* 0x000000070029c202 */ /* 0x000fd20000000f00 */
[----:B------:R-:W0:Y:S01]  /*1a50*/  @!P6 LDC.64 R52, c[0x0][0x288] ;  /* 0x0000a200ff34eb82 */ /* 0x000e220000000a00 */
[----:B------:R-:W-:Y:S01]  /*1a60*/  @!P4 IMAD.WIDE.U32 R78, R74, R78, R40 ;  /* 0x0000004e4a4ec225 */ /* 0x000fe200078e0028 */
[----:B------:R-:W-:Y:S02]  /*1a70*/  @!P5 IADD3.X R67, R72, R67, RZ, P0, !PT ;  /* 0x000000434843d210 */ /* 0x000fe400007fe4ff */
[----:B------:R-:W-:-:S04]  /*1a80*/  @!P3 MOV R76, R4 ;  /* 0x00000004004cb202 */ /* 0x000fc80000000f00 */
[----:B------:R-:W0:Y:S01]  /*1a90*/  @!P3 LDC.64 R40, c[0x0][0x230] ;  /* 0x00008c00ff28bb82 */ /* 0x000e220000000a00 */
[----:B------:R-:W-:Y:S01]  /*1aa0*/  @!P4 IADD3 R74, R79, R73, RZ ;  /* 0x000000494f4ac210 */ /* 0x000fe20007ffe0ff */
[----:B-1----:R-:W-:Y:S01]  /*1ab0*/  @!P3 IMAD R79, R75, R70, RZ ;  /* 0x000000464b4fb224 */ /* 0x002fe200078e02ff */
[----:B------:R-:W-:Y:S02]  /*1ac0*/  @!P4 SHF.L.U32 R80, R78, 0x2, RZ ;  /* 0x000000024e50c819 */ /* 0x000fe400000006ff */
[----:B------:R-:W-:-:S03]  /*1ad0*/  @!P3 MOV R77, R7 ;  /* 0x00000007004db202 */ /* 0x000fc60000000f00 */
[----:B------:R-:W1:Y:S01]  /*1ae0*/  @!P3 LDC.64 R72, c[0x0][0x228] ;  /* 0x00008a00ff48bb82 */ /* 0x000e620000000a00 */
[----:B------:R-:W-:Y:S01]  /*1af0*/  @!P4 SHF.L.U64.HI R78, R78, 0x2, R74 ;  /* 0x000000024e4ec819 */ /* 0x000fe2000001024a */
[C---:B------:R-:W-:Y:S01]  /*1b00*/  @!P3 IMAD R79, R81.reuse, R71, R79 ;  /* 0x00000047514fb224 */ /* 0x040fe200078e024f */
[----:B--2---:R-:W-:Y:S01]  /*1b10*/  @!P4 IADD3 R32, P0, R80, R32, RZ ;  /* 0x000000205020c210 */ /* 0x004fe20007f1e0ff */
[----:B------:R-:W-:-:S04]  /*1b20*/  @!P3 IMAD.WIDE.U32 R70, R81, R70, R76 ;  /* 0x000000465146b225 */ /* 0x000fc800078e004c */
[----:B------:R-:W2:Y:S01]  /*1b30*/  @!P6 LDC.64 R74, c[0x0][0x230] ;  /* 0x00008c00ff4aeb82 */ /* 0x000ea20000000a00 */
[----:B------:R-:W-:Y:S02]  /*1b40*/  @!P4 IADD3.X R33, R78, R33, RZ, P0, !PT ;  /* 0x000000214e21c210 */ /* 0x000fe400007fe4ff */
[----:B0-----:R-:W-:Y:S02]  /*1b50*/  @!P4 IADD3 R34, P0, R80, R34, RZ ;  /* 0x000000225022c210 */ /* 0x001fe40007f1e0ff */
[----:B------:R-:W-:Y:S01]  /*1b60*/  @!P3 IADD3 R80, R71, R79, RZ ;  /* 0x0000004f4750b210 */ /* 0x000fe20007ffe0ff */
[----:B------:R-:W-:Y:S02]  /*1b70*/  @!P6 IMAD R71, R88, R52, RZ ;  /* 0x000000345847e224 */ /* 0x000fe400078e02ff */
[----:B------:R-:W0:Y:S01]  /*1b80*/  @!P6 LDC.64 R76, c[0x0][0x228] ;  /* 0x00008a00ff4ceb82 */ /* 0x000e220000000a00 */
[----:B------:R-:W-:Y:S01]  /*1b90*/  @!P4 IADD3.X R35, R78, R35, RZ, P0, !PT ;  /* 0x000000234e23c210 */ /* 0x000fe200007fe4ff */
[----:B------:R-:W-:Y:S01]  /*1ba0*/  @!P6 IMAD R53, R3, R53, R71 ;  /* 0x000000350335e224 */ /* 0x000fe200078e0247 */
[----:B------:R-:W-:-:S02]  /*1bb0*/  @!P3 SHF.L.U32 R79, R70, 0x2, RZ ;  /* 0x00000002464fb819 */ /* 0x000fc400000006ff */
[----:B------:R-:W-:Y:S02]  /*1bc0*/  @!P3 SHF.L.U64.HI R78, R70, 0x2, R80 ;  /* 0x00000002464eb819 */ /* 0x000fe40000010250 */
[----:B------:R-:W-:Y:S02]  /*1bd0*/  @!P6 MOV R70, R4 ;  /* 0x000000040046e202 */ /* 0x000fe40000000f00 */
[----:B------:R-:W-:Y:S02]  /*1be0*/  @!P6 MOV R71, R7 ;  /* 0x000000070047e202 */ /* 0x000fe40000000f00 */
[----:B------:R-:W-:Y:S01]  /*1bf0*/  @!P3 IADD3 R40, P0, R79, R40, RZ ;  /* 0x000000284f28b210 */ /* 0x000fe20007f1e0ff */
[----:B------:R-:W-:-:S03]  /*1c00*/  @!P6 IMAD.WIDE.U32 R70, R3, R52, R70 ;  /* 0x000000340346e225 */ /* 0x000fc600078e0046 */
[----:B------:R-:W-:Y:S02]  /*1c10*/  @!P3 IADD3.X R41, R78, R41, RZ, P0, !PT ;  /* 0x000000294e29b210 */ /* 0x000fe400007fe4ff */
[----:B-1----:R-:W-:Y:S02]  /*1c20*/  @!P3 IADD3 R72, P0, R79, R72, RZ ;  /* 0x000000484f48b210 */ /* 0x002fe40007f1e0ff */
[----:B------:R-:W-:Y:S02]  /*1c30*/  @!P6 IADD3 R53, R71, R53, RZ ;  /* 0x000000354735e210 */ /* 0x000fe40007ffe0ff */
[----:B------:R-:W-:Y:S02]  /*1c40*/  @!P6 SHF.L.U32 R3, R70, 0x2, RZ ;  /* 0x000000024603e819 */ /* 0x000fe400000006ff */
[----:B------:R-:W-:Y:S02]  /*1c50*/  @!P3 IADD3.X R73, R78, R73, RZ, P0, !PT ;  /* 0x000000494e49b210 */ /* 0x000fe400007fe4ff */
[----:B------:R-:W-:-:S02]  /*1c60*/  @!P6 SHF.L.U64.HI R53, R70, 0x2, R53 ;  /* 0x000000024635e819 */ /* 0x000fc40000010235 */
[----:B--2---:R-:W-:-:S04]  /*1c70*/  @!P6 IADD3 R74, P0, R3, R74, RZ ;  /* 0x0000004a034ae210 */ /* 0x004fc80007f1e0ff */
[----:B------:R-:W-:Y:S02]  /*1c80*/  @!P6 IADD3.X R75, R53, R75, RZ, P0, !PT ;  /* 0x0000004b354be210 */ /* 0x000fe400007fe4ff */
[----:B0-----:R-:W-:Y:S02]  /*1c90*/  @!P6 IADD3 R76, P0, R3, R76, RZ ;  /* 0x0000004c034ce210 */ /* 0x001fe40007f1e0ff */
[----:B------:R-:W-:Y:S02]  /*1ca0*/  CS2R R78, SRZ ;  /* 0x00000000004e7805 */ /* 0x000fe4000001ff00 */
[----:B------:R-:W-:Y:S02]  /*1cb0*/  @!P6 IADD3.X R77, R53, R77, RZ, P0, !PT ;  /* 0x0000004d354de210 */ /* 0x000fe400007fe4ff */
[----:B------:R-:W-:Y:S02]  /*1cc0*/  CS2R R52, SRZ ;  /* 0x0000000000347805 */ /* 0x000fe4000001ff00 */
[----:B------:R0:W2:Y:S04]  /*1cd0*/  @P1 LDG.E.64 R78, desc[UR22][R68.64] ;  /* 0x00000016444e1981 */ /* 0x0000a8000c1e1b00 */
[----:B------:R1:W5:Y:S01]  /*1ce0*/  @P1 LDG.E.64 R52, desc[UR22][R28.64] ;  /* 0x000000161c341981 */ /* 0x000362000c1e1b00 */
[----:B0-----:R-:W-:-:S02]  /*1cf0*/  CS2R R68, SRZ ;  /* 0x0000000000447805 */ /* 0x001fc4000001ff00 */
[----:B-1----:R-:W-:-:S04]  /*1d00*/  CS2R R28, SRZ ;  /* 0x00000000001c7805 */ /* 0x002fc8000001ff00 */
[----:B------:R0:W5:Y:S04]  /*1d10*/  @!P5 LDG.E.64 R68, desc[UR22][R64.64] ;  /* 0x000000164044d981 */ /* 0x000168000c1e1b00 */
[----:B------:R1:W5:Y:S01]  /*1d20*/  @!P5 LDG.E.64 R28, desc[UR22][R66.64] ;  /* 0x00000016421cd981 */ /* 0x000362000c1e1b00 */
[----:B0-----:R-:W-:Y:S02]  /*1d30*/  CS2R R64, SRZ ;  /* 0x0000000000407805 */ /* 0x001fe4000001ff00 */
[----:B-1----:R-:W-:-:S04]  /*1d40*/  CS2R R66, SRZ ;  /* 0x0000000000427805 */ /* 0x002fc8000001ff00 */
[----:B------:R0:W5:Y:S04]  /*1d50*/  @!P3 LDG.E.64 R64, desc[UR22][R40.64] ;  /* 0x000000162840b981 */ /* 0x000168000c1e1b00 */
[----:B------:R1:W5:Y:S01]  /*1d60*/  @!P4 LDG.E.64 R66, desc[UR22][R32.64] ;  /* 0x000000162042c981 */ /* 0x000362000c1e1b00 */
[----:B0-----:R-:W-:Y:S02]  /*1d70*/  CS2R R40, SRZ ;  /* 0x0000000000287805 */ /* 0x001fe4000001ff00 */
[----:B-1----:R-:W-:-:S04]  /*1d80*/  CS2R R32, SRZ ;  /* 0x0000000000207805 */ /* 0x002fc8000001ff00 */
[----:B------:R-:W5:Y:S04]  /*1d90*/  @!P6 LDG.E.64 R40, desc[UR22][R74.64] ;  /* 0x000000164a28e981 */ /* 0x000f68000c1e1b00 */
[----:B------:R-:W5:Y:S01]  /*1da0*/  @!P3 LDG.E.64 R32, desc[UR22][R72.64] ;  /* 0x000000164820b981 */ /* 0x000f62000c1e1b00 */
[----:B------:R-:W-:-:S06]  /*1db0*/  CS2R R70, SRZ ;  /* 0x0000000000467805 */ /* 0x000fcc000001ff00 */
[----:B------:R0:W5:Y:S02]  /*1dc0*/  @!P2 LDG.E.64 R70, desc[UR22][R26.64] ;  /* 0x000000161a46a981 */ /* 0x000164000c1e1b00 */
[----:B0-----:R-:W-:-:S06]  /*1dd0*/  CS2R R26, SRZ ;  /* 0x00000000001a7805 */ /* 0x001fcc000001ff00 */
[----:B------:R0:W5:Y:S02]  /*1de0*/  @!P2 LDG.E.64 R26, desc[UR22][R30.64] ;  /* 0x000000161e1aa981 */ /* 0x000164000c1e1b00 */
[----:B0-----:R-:W-:Y:S01]  /*1df0*/  CS2R R30, SRZ ;  /* 0x00000000001e7805 */ /* 0x001fe2000001ff00 */
[----:B------:R-:W-:-:S05]  /*1e00*/  UMOV UR26, 0x3f800000 ;  /* 0x3f800000001a7882 */ /* 0x000fca0000000000 */
[----:B------:R0:W5:Y:S01]  /*1e10*/  @!P4 LDG.E.64 R30, desc[UR22][R34.64] ;  /* 0x00000016221ec981 */ /* 0x000162000c1e1b00 */
[----:B------:R-:W-:Y:S01]  /*1e20*/  BSSY B0, `(.L_x_2166) ;  /* 0x0000021000007945 */ /* 0x000fe20003800000 */
[----:B------:R-:W-:Y:S02]  /*1e30*/  ISETP.NE.AND P5, PT, RZ, UR25, PT ;  /* 0x00000019ff007c0c */ /* 0x000fe4000bfa5270 */
[----:B0-----:R-:W-:-:S06]  /*1e40*/  CS2R R34, SRZ ;  /* 0x0000000000227805 */ /* 0x001fcc000001ff00 */
[----:B------:R0:W5:Y:S01]  /*1e50*/  @!P6 LDG.E.64 R34, desc[UR22][R76.64] ;  /* 0x000000164c22e981 */ /* 0x000162000c1e1b00 */
        /* <DEDUP_REMOVED lines=8> */
[----:B------:R-:W1:Y:S01]  /*1ee0*/  @P0 MUFU.RSQ R3, R3 ;  /* 0x0000000300030308 */ /* 0x000e620000001400 */
[----:B----4-:R-:W-:Y:S01]  /*1ef0*/  FADD.FTZ R81, R38, -UR6 ;  /* 0x8000000626517e21 */ /* 0x010fe20008010000 */
[----:B0-----:R-:W-:Y:S01]  /*1f00*/  FADD.FTZ R76, R39, -UR6 ;  /* 0x80000006274c7e21 */ /* 0x001fe20008010000 */
[----:B-1----:R-:W-:Y:S02]  /*1f10*/  @P0 R2UR UR5, R3 ;  /* 0x00000000030502ca */ /* 0x002fe400000e0000 */
[----:B------:R-:W-:Y:S02]  /*1f20*/  ISETP.GT.U32.AND P0, PT, R0, 0x22f, PT ;  /* 0x0000022f0000780c */ /* 0x000fe40003f04070 */
[----:B------:R-:W-:Y:S02]  /*1f30*/  CS2R R36, SRZ ;  /* 0x0000000000247805 */ /* 0x000fe4000001ff00 */
[----:B------:R-:W-:-:S07]  /*1f40*/  CS2R R38, SRZ ;  /* 0x0000000000267805 */ /* 0x000fce000001ff00 */
[----:B------:R-:W-:Y:S01]  /*1f50*/  @UP0 UMOV UR26, UR5 ;  /* 0x00000005001a0c82 */ /* 0x000fe20008000000 */
[----:B--2---:R-:W-:Y:S01]  /*1f60*/  FADD.FTZ R78, R78, -UR6 ;  /* 0x800000064e4e7e21 */ /* 0x004fe20008010000 */
[----:B------:R-:W-:Y:S01]  /*1f70*/  FADD.FTZ R77, R79, -UR6 ;  /* 0x800000064f4d7e21 */ /* 0x000fe20008010000 */
[----:B------:R-:W-:Y:S06]  /*1f80*/  @P0 BRA `(.L_x_2167) ;  /* 0x0000000000280947 */ /* 0x000fec0003800000 */
        /* <DEDUP_REMOVED lines=10> */
.L_x_2167:
[----:B------:R-:W-:Y:S05]  /*2030*/  BSYNC B0 ;  /* 0x0000000000007941 */ /* 0x000fea0003800000 */
.L_x_2166:
[----:B-----5:R-:W-:Y:S01]  /*2040*/  MOV R79, R52 ;  /* 0x00000034004f7202 */ /* 0x020fe20000000f00 */
[----:B------:R-:W-:Y:S01]  /*2050*/  FMUL.FTZ R78, R78, UR26 ;  /* 0x0000001a4e4e7c20 */ /* 0x000fe20008410000 */
[----:B0-----:R-:W-:Y:S01]  /*2060*/  MOV R73, R53 ;  /* 0x0000003500497202 */ /* 0x001fe20000000f00 */
[----:B------:R-:W-:Y:S01]  /*2070*/  FMUL.FTZ R77, R77, UR26 ;  /* 0x0000001a4d4d7c20 */ /* 0x000fe20008410000 */
[----:B------:R-:W-:Y:S01]  /*2080*/  MOV R75, R50 ;  /* 0x00000032004b7202 */ /* 0x000fe20000000f00 */
        /* <DEDUP_REMOVED lines=19> */
.L_x_2168:
        /* <DEDUP_REMOVED lines=26> */
.L_x_2169:
[----:B------:R-:W-:Y:S01]  /*2360*/  FFMA.FTZ R82, R77, R3, R74 ;  /* 0x000000034d527223 */ /* 0x000fe2000001004a */
[----:B------:R-:W-:Y:S01]  /*2370*/  FMUL.FTZ R74, R75, R36 ;  /* 0x000000244b4a7220 */ /* 0x000fe20000410000 */
[----:B------:R-:W-:Y:S01]  /*2380*/  FADD.FTZ R80, R3, R80 ;  /* 0x0000005003507221 */ /* 0x000fe20000010000 */
[----:B------:R-:W-:Y:S01]  /*2390*/  FMUL.FTZ R3, R72, R37 ;  /* 0x0000002548037220 */ /* 0x000fe20000410000 */
[----:B------:R-:W-:Y:S01]  /*23a0*/  FADD.FTZ R70, R70, -UR6 ;  /* 0x8000000646467e21 */ /* 0x000fe20008010000 */
[----:B------:R-:W-:Y:S01]  /*23b0*/  FFMA.FTZ R82, R81, R74, R82 ;  /* 0x0000004a51527223 */ /* 0x000fe20000010052 */
[----:B------:R-:W-:Y:S01]  /*23c0*/  FADD.FTZ R74, R80, R74 ;  /* 0x0000004a504a7221 */ /* 0x000fe20000010000 */
[----:B------:R-:W-:Y:S01]  /*23d0*/  FADD.FTZ R71, R71, -UR6 ;  /* 0x8000000647477e21 */ /* 0x000fe20008010000 */
[----:B------:R-:W-:Y:S01]  /*23e0*/  FFMA.FTZ R86, R78, R79, RZ ;  /* 0x0000004f4e567223 */ /* 0x000fe200000100ff */
[----:B------:R-:W-:Y:S01]  /*23f0*/  FFMA.FTZ R80, R76, R3, R82 ;  /* 0x000000034c507223 */ /* 0x000fe20000010052 */
[----:B------:R-:W-:Y:S01]  /*2400*/  FADD.FTZ R82, R3, R74 ;  /* 0x0000004a03527221 */ /* 0x000fe20000010000 */
[----:B------:R-:W-:Y:S01]  /*2410*/  MOV R74, R26 ;  /* 0x0000001a004a7202 */ /* 0x000fe20000000f00 */
[----:B------:R-:W-:Y:S01]  /*2420*/  FMUL.FTZ R84, R70, UR26 ;  /* 0x0000001a46547c20 */ /* 0x000fe20008410000 */
[----:B------:R-:W-:Y:S01]  /*2430*/  MOV R3, R27 ;  /* 0x0000001b00037202 */ /* 0x000fe20000000f00 */
        /* <DEDUP_REMOVED lines=21> */
.L_x_2170:
[----:B------:R-:W-:Y:S01]  /*2590*/  FMUL.FTZ R70, R74, R36 ;  /* 0x000000244a467220 */ /* 0x000fe20000410000 */
[----:B------:R-:W-:Y:S01]  /*25a0*/  FFMA.FTZ R86, R81, R75, R86 ;  /* 0x0000004b51567223 */ /* 0x000fe20000010056 */
[----:B------:R-:W-:Y:S01]  /*25b0*/  FADD.FTZ R79, R79, R75 ;  /* 0x0000004b4f4f7221 */ /* 0x000fe20000010000 */
[----:B------:R-:W-:Y:S01]  /*25c0*/  FADD.FTZ R75, RZ, R73 ;  /* 0x00000049ff4b7221 */ /* 0x000fe20000010000 */
[----:B------:R-:W-:Y:S01]  /*25d0*/  FFMA.FTZ R71, R84, R70, R80 ;  /* 0x0000004654477223 */ /* 0x000fe20000010050 */
[----:B------:R-:W-:Y:S01]  /*25e0*/  FADD.FTZ R82, R82, R70 ;  /* 0x0000004652527221 */ /* 0x000fe20000010000 */
[----:B------:R-:W-:Y:S01]  /*25f0*/  FFMA.FTZ R70, R77, R73, RZ ;  /* 0x000000494d467223 */ /* 0x000fe200000100ff */
[----:B------:R-:W-:Y:S01]  /*2600*/  FMUL.FTZ R73, R3, R37 ;  /* 0x0000002503497220 */ /* 0x000fe20000410000 */
[----:B------:R-:W-:Y:S01]  /*2610*/  FADD.FTZ R85, R68, -UR6 ;  /* 0x8000000644557e21 */ /* 0x000fe20008010000 */
[----:B------:R-:W-:Y:S01]  /*2620*/  FADD.FTZ R69, R69, -UR6 ;  /* 0x8000000645457e21 */ /* 0x000fe20008010000 */
[----:B------:R-:W-:Y:S01]  /*2630*/  FFMA.FTZ R70, R76, R72, R70 ;  /* 0x000000484c467223 */ /* 0x000fe20000010046 */
[----:B------:R-:W-:Y:S01]  /*2640*/  FFMA.FTZ R71, R83, R73, R71 ;  /* 0x0000004953477223 */ /* 0x000fe20000010047 */
[----:B------:R-:W-:Y:S01]  /*2650*/  FADD.FTZ R73, R73, R82 ;  /* 0x0000005249497221 */ /* 0x000fe20000010000 */
[----:B------:R-:W-:Y:S01]  /*2660*/  FADD.FTZ R72, R75, R72 ;  /* 0x000000484b487221 */ /* 0x000fe20000010000 */
[----:B------:R-:W-:Y:S01]  /*2670*/  MOV R80, R28 ;  /* 0x0000001c00507202 */ /* 0x000fe20000000f00 */
[----:B------:R-:W-:Y:S01]  /*2680*/  FMUL.FTZ R85, R85, UR26 ;  /* 0x0000001a55557c20 */ /* 0x000fe20008410000 */
[----:B------:R-:W-:Y:S01]  /*2690*/  MOV R68, R29 ;  /* 0x0000001d00447202 */ /* 0x000fe20000000f00 */
        /* <DEDUP_REMOVED lines=20> */
.L_x_2171:
[----:B------:R-:W-:Y:S01]  /*27e0*/  FMUL.FTZ R69, R80, R36 ;  /* 0x0000002450457220 */ /* 0x000fe20000410000 */
[----:B------:R-:W-:Y:S01]  /*27f0*/  FADD.FTZ R79, R79, R74 ;  /* 0x0000004a4f4f7221 */ /* 0x000fe20000010000 */
[----:B------:R-:W-:Y:S01]  /*2800*/  FFMA.FTZ R86, R84, R74, R86 ;  /* 0x0000004a54567223 */ /* 0x000fe20000010056 */
[----:B------:R-:W-:Y:S01]  /*2810*/  FMUL.FTZ R75, R68, R37 ;  /* 0x00000025444b7220 */ /* 0x000fe20000410000 */
[----:B------:R-:W-:Y:S01]  /*2820*/  FFMA.FTZ R74, R85, R69, R71 ;  /* 0x00000045554a7223 */ /* 0x000fe20000010047 */
[----:B------:R-:W-:Y:S01]  /*2830*/  FADD.FTZ R73, R73, R69 ;  /* 0x0000004549497221 */ /* 0x000fe20000010000 */
[----:B------:R-:W-:Y:S01]  /*2840*/  FADD.FTZ R66, R66, -UR6 ;  /* 0x8000000642427e21 */ /* 0x000fe20008010000 */
[----:B------:R-:W-:Y:S01]  /*2850*/  FADD.FTZ R67, R67, -UR6 ;  /* 0x8000000643437e21 */ /* 0x000fe20008010000 */
[----:B------:R-:W-:Y:S01]  /*2860*/  FADD.FTZ R71, R72, R3 ;  /* 0x0000000348477221 */ /* 0x000fe20000010000 */
[----:B------:R-:W-:Y:S01]  /*2870*/  FFMA.FTZ R69, R83, R3, R70 ;  /* 0x0000000353457223 */ /* 0x000fe20000010046 */
[----:B------:R-:W-:Y:S01]  /*2880*/  FFMA.FTZ R72, R82, R75, R74 ;  /* 0x0000004b52487223 */ /* 0x000fe2000001004a */
        /* <DEDUP_REMOVED lines=24> */
.L_x_2172:
[----:B------:R-:W-:Y:S01]  /*2a10*/  FMUL.FTZ R66, R70, R36 ;  /* 0x0000002446427220 */ /* 0x000fe20000410000 */
[----:B------:R-:W-:Y:S01]  /*2a20*/  FADD.FTZ R79, R79, R80 ;  /* 0x000000504f4f7221 */ /* 0x000fe20000010000 */
[----:B------:R-:W-:Y:S01]  /*2a30*/  FFMA.FTZ R86, R85, R80, R86 ;  /* 0x0000005055567223 */ /* 0x000fe20000010056 */
[----:B------:R-:W-:Y:S01]  /*2a40*/  FMUL.FTZ R80, R3, R37 ;  /* 0x0000002503507220 */ /* 0x000fe20000410000 */
[----:B------:R-:W-:Y:S01]  /*2a50*/  FADD.FTZ R73, R73, R66 ;  /* 0x0000004249497221 */ /* 0x000fe20000010000 */
[----:B------:R-:W-:Y:S01]  /*2a60*/  FFMA.FTZ R72, R75, R66, R72 ;  /* 0x000000424b487223 */ /* 0x000fe20000010048 */
[----:B------:R-:W-:Y:S01]  /*2a70*/  FFMA.FTZ R66, R82, R68, R69 ;  /* 0x0000004452427223 */ /* 0x000fe20000010045 */
[----:B------:R-:W-:Y:S01]  /*2a80*/  FADD.FTZ R65, R65, -UR6 ;  /* 0x8000000641417e21 */ /* 0x000fe20008010000 */
[----:B------:R-:W-:Y:S01]  /*2a90*/  FADD.FTZ R69, R80, R73 ;  /* 0x0000004950457221 */ /* 0x000fe20000010000 */
[----:B------:R-:W-:Y:S01]  /*2aa0*/  FADD.FTZ R73, R64, -UR6 ;  /* 0x8000000640497e21 */ /* 0x000fe20008010000 */
[----:B------:R-:W-:Y:S01]  /*2ab0*/  FADD.FTZ R67, R71, R68 ;  /* 0x0000004447437221 */ /* 0x000fe20000010000 */
[----:B------:R-:W-:Y:S01]  /*2ac0*/  FFMA.FTZ R68, R74, R80, R72 ;  /* 0x000000504a447223 */ /* 0x000fe20000010048 */
        /* <DEDUP_REMOVED lines=23> */
.L_x_2173:
        /* <DEDUP_REMOVED lines=35> */
.L_x_2174:
        /* <DEDUP_REMOVED lines=35> */
.L_x_2175:
        /* <DEDUP_REMOVED lines=35> */
.L_x_2176:
        /* <DEDUP_REMOVED lines=35> */
.L_x_2177:
[----:B------:R-:W-:Y:S01]  /*3500*/  FMUL.FTZ R57, R80, R36 ;  /* 0x0000002450397220 */ /* 0x000fe20000410000 */
[----:B------:R-:W-:Y:S01]  /*3510*/  FADD.FTZ R54, R54, -UR6 ;  /* 0x8000000636367e21 */ /* 0x000fe20008010000 */
[----:B------:R-:W-:Y:S01]  /*3520*/  FADD.FTZ R55, R55, -UR6 ;  /* 0x8000000637377e21 */ /* 0x000fe20008010000 */
[----:B------:R-:W-:Y:S01]  /*3530*/  FADD.FTZ R79, R79, R62 ;  /* 0x0000003e4f4f7221 */ /* 0x000fe20000010000 */
[----:B------:R-:W-:Y:S01]  /*3540*/  FFMA.FTZ R60, R65, R57, R60 ;  /* 0x00000039413c7223 */ /* 0x000fe2000001003c */
[----:B------:R-:W-:Y:S01]  /*3550*/  FADD.FTZ R61, R61, R57 ;  /* 0x000000393d3d7221 */ /* 0x000fe20000010000 */
[----:B------:R-:W-:Y:S01]  /*3560*/  FMUL.FTZ R57, R56, R37 ;  /* 0x0000002538397220 */ /* 0x000fe20000410000 */
[----:B------:R-:W-:Y:S01]  /*3570*/  FFMA.FTZ R86, R67, R62, R86 ;  /* 0x0000003e43567223 */ /* 0x000fe20000010056 */
        /* <DEDUP_REMOVED lines=27> */
.L_x_2178:
[----:B------:R-:W-:Y:S01]  /*3730*/  FMUL.FTZ R54, R57, R36 ;  /* 0x0000002439367220 */ /* 0x000fe20000410000 */
[----:B------:R-:W-:Y:S01]  /*3740*/  FADD.FTZ R79, R79, R80 ;  /* 0x000000504f4f7221 */ /* 0x000fe20000010000 */
[----:B------:R-:W-:Y:S01]  /*3750*/  FFMA.FTZ R80, R65, R80, R86 ;  /* 0x0000005041507223 */ /* 0x000fe20000010056 */
[----:B------:R-:W-:Y:S01]  /*3760*/  FMUL.FTZ R86, R3, R37 ;  /* 0x0000002503567220 */ /* 0x000fe20000410000 */
[----:B------:R-:W-:Y:S01]  /*3770*/  FFMA.FTZ R60, R63, R54, R60 ;  /* 0x000000363f3c7223 */ /* 0x000fe2000001003c */
[----:B------:R-:W-:Y:S01]  /*3780*/  FADD.FTZ R61, R61, R54 ;  /* 0x000000363d3d7221 */ /* 0x000fe20000010000 */
[----:B------:R-:W-:Y:S01]  /*3790*/  FFMA.FTZ R54, R64, R56, R58 ;  /* 0x0000003840367223 */ /* 0x000fe2000001003a */
[----:B------:R-:W-:Y:S01]  /*37a0*/  FADD.FTZ R48, R48, -UR6 ;  /* 0x8000000630307e21 */ /* 0x000fe20008010000 */
[----:B------:R-:W-:Y:S01]  /*37b0*/  FFMA.FTZ R58, R62, R86, R60 ;  /* 0x000000563e3a7223 */ /* 0x000fe2000001003c */
[----:B------:R-:W-:Y:S01]  /*37c0*/  FADD.FTZ R60, R49, -UR6 ;  /* 0x80000006313c7e21 */ /* 0x000fe20008010000 */
        /* <DEDUP_REMOVED lines=25> */
.L_x_2179:
        /* <DEDUP_REMOVED lines=35> */
.L_x_2180:
        /* <DEDUP_REMOVED lines=8> */
[----:B------:R-:W-:Y:S01]  /*3c10*/  FFMA.FTZ R44, R58, R79, R54 ;  /* 0x0000004f3a2c7223 */ /* 0x000fe20000010036 */
[----:B------:R-:W-:Y:S01]  /*3c20*/  FADD.FTZ R45, R79, R55 ;  /* 0x000000374f2d7221 */ /* 0x000fe20000010000 */
[----:B------:R-:W-:Y:S01]  /*3c30*/  MOV R91, R24 ;  /* 0x00000018005b7202 */ /* 0x000fe20000000f00 */
[----:B------:R-:W-:Y:S01]  /*3c40*/  FMUL.FTZ R57, R57, UR26 ;  /* 0x0000001a39397c20 */ /* 0x000fe20008410000 */
        /* <DEDUP_REMOVED lines=21> */
.L_x_2181:
[----:B------:R-:W-:Y:S01]  /*3da0*/  FMUL.FTZ R54, R91, R36 ;  /* 0x000000245b367220 */ /* 0x000fe20000410000 */
[----:B------:R-:W-:Y:S01]  /*3db0*/  FADD.FTZ R43, R43, -UR6 ;  /* 0x800000062b2b7e21 */ /* 0x000fe20008010000 */
[----:B------:R-:W-:Y:S01]  /*3dc0*/  FADD.FTZ R42, R42, -UR6 ;  /* 0x800000062a2a7e21 */ /* 0x000fe20008010000 */
[----:B------:R-:W-:Y:S01]  /*3dd0*/  MOV R93, R20 ;  /* 0x00000014005d7202 */ /* 0x000fe20000000f00 */
[----:B------:R-:W-:Y:S01]  /*3de0*/  FFMA.FTZ R44, R57, R54, R44 ;  /* 0x00000036392c7223 */ /* 0x000fe2000001002c */
[----:B------:R-:W-:Y:S01]  /*3df0*/  FADD.FTZ R45, R45, R54 ;  /* 0x000000362d2d7221 */ /* 0x000fe20000010000 */
[----:B------:R-:W-:Y:S01]  /*3e00*/  FMUL.FTZ R54, R90, R37 ;  /* 0x000000255a367220 */ /* 0x000fe20000410000 */
[----:B------:R-:W-:-:S03]  /*3e10*/  FMUL.FTZ R55, R42, UR26 ;  /* 0x0000001a2a377c20 */ /* 0x000fc60008410000 */
[----:B------:R-:W-:Y:S01]  /*3e20*/  FFMA.FTZ R44, R56, R54, R44 ;  /* 0x00000036382c7223 */ /* 0x000fe2000001002c */
[----:B------:R-:W-:Y:S01]  /*3e30*/  FADD.FTZ R45, R54, R45 ;  /* 0x0000002d362d7221 */ /* 0x000fe20000010000 */
        /* <DEDUP_REMOVED lines=21> */
.L_x_2182:
[----:B------:R-:W-:Y:S01]  /*3f90*/  FMUL.FTZ R42, R93, R36 ;  /* 0x000000245d2a7220 */ /* 0x000fe20000410000 */
[----:B------:R-:W-:Y:S01]  /*3fa0*/  FMUL.FTZ R79, R43, R37 ;  /* 0x000000252b4f7220 */ /* 0x000fe20000410000 */
[----:B------:R-:W-:Y:S01]  /*3fb0*/  FADD.FTZ R40, R40, -UR6 ;  /* 0x8000000628287e21 */ /* 0x000fe20008010000 */
[----:B------:R-:W-:Y:S01]  /*3fc0*/  FADD.FTZ R41, R41, -UR6 ;  /* 0x8000000629297e21 */ /* 0x000fe20008010000 */
[----:B------:R-:W-:Y:S01]  /*3fd0*/  FFMA.FTZ R44, R55, R42, R44 ;  /* 0x0000002a372c7223 */ /* 0x000fe2000001002c */
[----:B------:R-:W-:Y:S01]  /*3fe0*/  FADD.FTZ R42, R45, R42 ;  /* 0x0000002a2d2a7221 */ /* 0x000fe20000010000 */
[----:B------:R-:W-:Y:S01]  /*3ff0*/  FMUL.FTZ R80, R40, UR26 ;  /* 0x0000001a28507c20 */ /* 0x000fe20008410000 */
[----:B------:R-:W-:Y:S01]  /*4000*/  MOV R40, R35 ;  /* 0x0000002300287202 */ /* 0x000fe20000000f00 */
        /* <DEDUP_REMOVED lines=23> */
.L_x_2183:
[----:B------:R-:W2:Y:S01]  /*4180*/  LDL R92, [R1] ;  /* 0x00000000015c7983 */ /* 0x000ea20000100800 */
[----:B------:R-:W-:Y:S01]  /*4190*/  FMUL.FTZ R41, R42, R36 ;  /* 0x000000242a297220 */ /* 0x000fe20000410000 */
[----:B------:R-:W-:Y:S01]  /*41a0*/  ISETP.GT.AND P0, PT, R0, 0x21f, PT ;  /* 0x0000021f0000780c */ /* 0x000fe20003f04270 */
[----:B------:R-:W-:Y:S01]  /*41b0*/  FADD.FTZ R48, R48, R49 ;  /* 0x0000003130307221 */ /* 0x000fe20000010000 */
[----:B------:R0:W-:Y:S01]  /*41c0*/  STL [R1+0x4], R2 ;  /* 0x0000040201007387 */ /* 0x0001e20000100800 */
[----:B------:R-:W-:Y:S01]  /*41d0*/  FFMA.FTZ R45, R80, R41, R45 ;  /* 0x00000029502d7223 */ /* 0x000fe2000001002d */
[----:B------:R-:W-:Y:S01]  /*41e0*/  FADD.FTZ R44, R44, R41 ;  /* 0x000000292c2c7221 */ /* 0x000fe20000010000 */
[----:B------:R-:W-:Y:S01]  /*41f0*/  MOV R41, 0xffffffe0 ;  /* 0xffffffe000297802 */ /* 0x000fe20000000f00 */
[----:B------:R-:W-:Y:S01]  /*4200*/  FADD.FTZ R47, R47, R89 ;  /* 0x000000592f2f7221 */ /* 0x000fe20000010000 */
[----:B------:R-:W-:Y:S01]  /*4210*/  FFMA.FTZ R46, R59, R89, R46 ;  /* 0x000000593b2e7223 */ /* 0x000fe2000001002e */
[----:B------:R-:W-:Y:S01]  /*4220*/  FFMA.FTZ R49, R60, R49, R3 ;  /* 0x000000313c317223 */ /* 0x000fe20000010003 */
[----:B0-----:R-:W0:Y:S01]  /*4230*/  S2R R2, SR_LANEID ;  /* 0x0000000000027919 */ /* 0x001e220000000000 */
[----:B------:R-:W-:-:S02]  /*4240*/  FADD.FTZ R48, R48, R86 ;  /* 0x0000005630307221 */ /* 0x000fc40000010000 */
[----:B------:R-:W-:Y:S02]  /*4250*/  FFMA.FTZ R49, R58, R86, R49 ;  /* 0x000000563a317223 */ /* 0x000fe40000010031 */
        /* <DEDUP_REMOVED lines=8> */
[----:B------:R-:W2:Y:S04]  /*42e0*/  LDL R89, [R1] ;  /* 0x0000000001597983 */ /* 0x000ea80000100800 */
[----:B------:R-:W3:Y:S04]  /*42f0*/  SHFL.DOWN PT, R3, R44, 0x1, R41 ;  /* 0x082000002c037989 */ /* 0x000ee800000e0029 */
[----:B------:R-:W4:Y:S01]  /*4300*/  SHFL.DOWN PT, R92, R45, 0x1, R41 ;  /* 0x082000002d5c7989 */ /* 0x000f2200000e0029 */
[----:B---3--:R-:W-:-:S02]  /*4310*/  @!P0 FADD.FTZ R44, R44, R3 ;  /* 0x000000032c2c8221 */ /* 0x008fc40000010000 */
[----:B------:R-:W3:Y:S01]  /*4320*/  S2R R3, SR_LANEID ;  /* 0x0000000000037919 */ /* 0x000ee20000000000 */
[----:B----4-:R-:W-:Y:S01]  /*4330*/  @!P0 FADD.FTZ R45, R45, R92 ;  /* 0x0000005c2d2d8221 */ /* 0x010fe20000010000 */
[----:B---3--:R-:W-:-:S04]  /*4340*/  IADD3 R3, R3, 0x2, RZ ;  /* 0x0000000203037810 */ /* 0x008fc80007ffe0ff */
[----:B------:R-:W-:Y:S02]  /*4350*/  ISETP.GT.AND P0, PT, R3, R41, PT ;  /* 0x000000290300720c */ /* 0x000fe40003f04270 */
[----:B------:R-:W3:Y:S04]  /*4360*/  SHFL.DOWN PT, R3, R44, 0x2, R41 ;  /* 0x084000002c037989 */ /* 0x000ee800000e0029 */
[----:B------:R-:W4:Y:S07]  /*4370*/  SHFL.DOWN PT, R92, R45, 0x2, R41 ;  /* 0x084000002d5c7989 */ /* 0x000f2e00000e0029 */
        /* <DEDUP_REMOVED lines=16> */
[----:B----4-:R-:W-:Y:S02]  /*4480*/  @!P0 FADD.FTZ R45, R45, R92 ;  /* 0x0000005c2d2d8221 */ /* 0x010fe40000010000 */
[----:B------:R-:W4:Y:S01]  /*4490*/  S2R R92, SR_CgaCtaId ;  /* 0x00000000005c7919 */ /* 0x000f220000008800 */
[----:B-1----:R-:W-:Y:S01]  /*44a0*/  ISETP.NE.AND P3, PT, R86, RZ, PT ;  /* 0x000000ff5600720c */ /* 0x002fe20003f65270 */
[----:B------:R-:W-:Y:S01]  /*44b0*/  FADD.FTZ R48, R48, R90 ;  /* 0x0000005a30307221 */ /* 0x000fe20000010000 */
[----:B---3--:R-:W-:-:S04]  /*44c0*/  IADD3 R3, R3, 0x10, RZ ;  /* 0x0000001003037810 */ /* 0x008fc80007ffe0ff */
[----:B------:R-:W-:Y:S02]  /*44d0*/  ISETP.GT.AND P0, PT, R3, R41, PT ;  /* 0x000000290300720c */ /* 0x000fe40003f04270 */
[----:B------:R-:W1:Y:S04]  /*44e0*/  SHFL.DOWN PT, R3, R45, 0x10, R41 ;  /* 0x0a0000002d037989 */ /* 0x000e6800000e0029 */
[----:B------:R-:W3:Y:S01]  /*44f0*/  SHFL.DOWN PT, R41, R44, 0x10, R41 ;  /* 0x0a0000002c297989 */ /* 0x000ee200000e0029 */
[----:B------:R-:W-:Y:S01]  /*4500*/  FFMA.FTZ R49, R56, R90, R49 ;  /* 0x0000005a38317223 */ /* 0x000fe20000010031 */
[----:B------:R-:W-:Y:S01]  /*4510*/  FFMA.FTZ R46, R57, R91, R46 ;  /* 0x0000005b392e7223 */ /* 0x000fe2000001002e */
[----:B------:R-:W-:Y:S01]  /*4520*/  MOV R86, 0x400 ;  /* 0x0000040000567802 */ /* 0x000fe20000000f00 */
[----:B------:R-:W-:Y:S01]  /*4530*/  FADD.FTZ R48, R48, R43 ;  /* 0x0000002b30307221 */ /* 0x000fe20000010000 */
[----:B------:R-:W-:Y:S01]  /*4540*/  FFMA.FTZ R49, R54, R43, R49 ;  /* 0x0000002b36317223 */ /* 0x000fe20000010031 */
[----:B------:R-:W-:Y:S01]  /*4550*/  FADD.FTZ R47, R47, R91 ;  /* 0x0000005b2f2f7221 */ /* 0x000fe20000010000 */
[----:B------:R-:W-:Y:S01]  /*4560*/  FFMA.FTZ R46, R55, R93, R46 ;  /* 0x0000005d372e7223 */ /* 0x000fe2000001002e */
[----:B------:R-:W-:Y:S01]  /*4570*/  FADD.FTZ R43, R48, R40 ;  /* 0x00000028302b7221 */ /* 0x000fe20000010000 */
[----:B------:R-:W-:Y:S01]  /*4580*/  ISETP.NE.AND P2, PT, R0, RZ, PT ;  /* 0x000000ff0000720c */ /* 0x000fe20003f45270 */
[----:B------:R-:W-:Y:S01]  /*4590*/  FADD.FTZ R47, R47, R93 ;  /* 0x0000005d2f2f7221 */ /* 0x000fe20000010000 */
[----:B-1----:R-:W-:Y:S01]  /*45a0*/  @!P0 FADD.FTZ R45, R45, R3 ;  /* 0x000000032d2d8221 */ /* 0x002fe20000010000 */
[----:B------:R-:W-:Y:S01]  /*45b0*/  IADD3 R3, R86, 0xc0, RZ ;  /* 0x000000c056037810 */ /* 0x000fe20007ffe0ff */
[----:B---3--:R-:W-:Y:S01]  /*45c0*/  @!P0 FADD.FTZ R44, R44, R41 ;  /* 0x000000292c2c8221 */ /* 0x008fe20000010000 */
[----:B------:R-:W-:Y:S01]  /*45d0*/  FFMA.FTZ R41, R79, R40, R49 ;  /* 0x000000284f297223 */ /* 0x000fe20000010031 */
[----:B------:R-:W-:Y:S01]  /*45e0*/  FFMA.FTZ R40, R80, R42, R46 ;  /* 0x0000002a50287223 */ /* 0x000fe2000001002e */
[----:B----4-:R-:W-:-:S02]  /*45f0*/  LEA R3, R92, R3, 0x18 ;  /* 0x000000035c037211 */ /* 0x010fc400078ec0ff */
[----:B------:R-:W-:Y:S01]  /*4600*/  @!P3 LEA R46, R92, R86, 0x18 ;  /* 0x000000565c2eb211 */ /* 0x000fe200078ec0ff */
[----:B------:R-:W-:Y:S01]  /*4610*/  FADD.FTZ R42, R47, R42 ;  /* 0x0000002a2f2a7221 */ /* 0x000fe20000010000 */
[C---:B------:R-:W-:Y:S02]  /*4620*/  LEA R3, R0.reuse, R3, 0x4 ;  /* 0x0000000300037211 */ /* 0x040fe400078e20ff */
[----:B------:R-:W-:Y:S02]  /*4630*/  MOV R48, R45 ;  /* 0x0000002d00307202 */ /* 0x000fe40000000f00 */
[----:B------:R-:W-:Y:S02]  /*4640*/  MOV R49, R44 ;  /* 0x0000002c00317202 */ /* 0x000fe40000000f00 */
[----:B--2---:R-:W-:Y:S01]  /*4650*/  @!P3 LEA R46, R89, R46, 0x3 ;  /* 0x0000002e592eb211 */ /* 0x004fe200078e18ff */
[----:B------:R0:W-:Y:S01]  /*4660*/  STS.128 [R3], R40 ;  /* 0x0000002803007388 */ /* 0x0001e20000000c00 */
[----:B------:R-:W-:Y:S03]  /*4670*/  BSSY B0, `(.L_x_2184) ;  /* 0x0000031000007945 */ /* 0x000fe60003800000 */
[----:B------:R0:W-:Y:S01]  /*4680*/  @!P3 STS.64 [R46+0x18], R48 ;  /* 0x000018302e00b388 */ /* 0x0001e20000000a00 */
[----:B------:R-:W-:Y:S01]  /*4690*/  BAR.SYNC.DEFER_BLOCKING 0x0 ;  /* 0x0000000000007b1d */ /* 0x000fe20000010000 */
[----:B------:R-:W-:-:S05]  /*46a0*/  ISETP.GT.U32.AND P0, PT, R0, 0x22, PT ;  /* 0x000000220000780c */ /* 0x000fca0003f04070 */
[----:B------:R-:W-:Y:S08]  /*46b0*/  @P2 BRA `(.L_x_2185) ;  /* 0x0000000000b02947 */ /* 0x000ff00003800000 */
        /* <DEDUP_REMOVED lines=44> */
.L_x_2185:
[----:B------:R-:W-:Y:S05]  /*4980*/  BSYNC B0 ;  /* 0x0000000000007941 */ /* 0x000fea0003800000 */
.L_x_2184:
        /* <DEDUP_REMOVED lines=78> */
.L_x_2187:
[----:B------:R-:W-:Y:S05]  /*4e70*/  BSYNC B0 ;  /* 0x0000000000007941 */ /* 0x000fea0003800000 */
.L_x_2186:
[----:B------:R-:W1:Y:S01]  /*4e80*/  LDC.64 R44, c[0x0][0x268] ;  /* 0x00009a00ff2c7b82 */ /* 0x000e620000000a00 */
[----:B0-----:R-:W-:Y:S01]  /*4e90*/  MOV R3, UR16 ;  /* 0x0000001000037c02 */ /* 0x001fe20008000f00 */
[----:B------:R-:W-:Y:S01]  /*4ea0*/  ULDC UR15, c[0x0][0xc] ;  /* 0x00000300000f7ab9 */ /* 0x000fe20000000800 */
[----:B------:R-:W-:Y:S03]  /*4eb0*/  BSSY B0, `(.L_x_2188) ;  /* 0x0000011000007945 */ /* 0x000fe60003800000 */
[----:B------:R-:W-:-:S04]  /*4ec0*/  IMAD R3, R3, 0x23, R0 ;  /* 0x0000002303037824 */ /* 0x000fc800078e0200 */
[----:B-1----:R-:W-:Y:S01]  /*4ed0*/  IMAD.WIDE R44, R3, 0x4, R44 ;  /* 0x00000004032c7825 */ /* 0x002fe200078e022c */
        /* <DEDUP_REMOVED lines=14> */
.L_x_2189:
[----:B------:R-:W-:Y:S05]  /*4fc0*/  BSYNC B0 ;  /* 0x0000000000007941 */ /* 0x000fea0003800000 */
.L_x_2188:
        /* <DEDUP_REMOVED lines=40> */
.L_x_2192:
[----:B------:R-:W-:Y:S02]  /*5250*/  MOV R40, UR18 ;  /* 0x0000001200287c02 */ /* 0x000fe40008000f00 */
[----:B------:R-:W-:-:S05]  /*5260*/  MOV R41, UR19 ;  /* 0x0000001300297c02 */ /* 0x000fca0008000f00 */
[----:B------:R-:W2:Y:S04]  /*5270*/  LDG.E.STRONG.GPU R40, desc[UR22][R40.64] ;  /* 0x0000001628287981 */ /* 0x000ea8000c1ef900 */
[----:B--2---:R-:W-:Y:S01]  /*5280*/  CCTL.IVALL ;  /* 0x00000000ff00798f */ /* 0x004fe20002000000 */
[----:B------:R-:W-:Y:S05]  /*5290*/  YIELD ;  /* 0x0000000000007946 */ /* 0x000fea0003800000 */
[----:B------:R-:W-:-:S13]  /*52a0*/  ISETP.NE.AND P0, PT, R40, R3, PT ;  /* 0x000000032800720c */ /* 0x000fda0003f05270 */
[----:B------:R-:W-:Y:S05]  /*52b0*/  @P0 BRA `(.L_x_2192) ;  /* 0xfffffffc00e40947 */ /* 0x000fea000383ffff */
.L_x_2191:
        /* <DEDUP_REMOVED lines=19> */
.L_x_2196:
        /* <DEDUP_REMOVED lines=145> */
[----:B------:R-:W-:Y:S02]  /*5d00*/  @!UP2 UIMAD UR17, UR14, UR17, UR13 ;  /* 0x000000110e11a2a4 */ /* 0x000fe4000f8e020d */
[----:B------:R-:W-:Y:S02]  /*5d10*/  @!UP1 UIMAD.WIDE.U32 UR20, UR20, 0x8, UR6 ;  /* 0x00000008141498a5 */ /* 0x000fe4000f8e0006 */
[----:B------:R-:W-:-:S04]  /*5d20*/  @!UP2 UIMAD.WIDE.U32 UR18, UR17, 0x8, UR6 ;  /* 0x000000081112a8a5 */ /* 0x000fc8000f8e0006 */
[----:B------:R-:W-:Y:S02]  /*5d30*/  MOV R40, UR20 ;  /* 0x0000001400287c02 */ /* 0x000fe40008000f00 */
[----:B------:R-:W-:Y:S02]  /*5d40*/  MOV R41, UR21 ;  /* 0x0000001500297c02 */ /* 0x000fe40008000f00 */
[----:B------:R-:W-:Y:S02]  /*5d50*/  MOV R44, UR18 ;  /* 0x00000012002c7c02 */ /* 0x000fe40008000f00 */
[----:B------:R-:W-:Y:S02]  /*5d60*/  MOV R45, UR19 ;  /* 0x00000013002d7c02 */ /* 0x000fe40008000f00 */
[----:B------:R-:W2:Y:S04]  /*5d70*/  @!P3 LDG.E.64 R40, desc[UR22][R40.64] ;  /* 0x000000162828b981 */ /* 0x000ea8000c1e1b00 */
        /* <DEDUP_REMOVED lines=12> */
.L_x_2195:
        /* <DEDUP_REMOVED lines=11> */
[----:B------:R-:W-:-:S04]  /*5ef0*/  UIADD3 UR20, UR5, 0x2, URZ ;  /* 0x0000000205147890 */ /* 0x000fc8000fffe03f */
[C---:B------:R-:W-:Y:S01]  /*5f00*/  ISETP.EQ.OR P4, PT, R3.reuse, UR18, P2 ;  /* 0x0000001203007c0c */ /* 0x040fe20009782670 */
[----:B------:R-:W-:Y:S01]  /*5f10*/  UIADD3 UR17, UR5, 0x3, URZ ;  /* 0x0000000305117890 */ /* 0x000fe2000fffe03f */
[C---:B------:R-:W-:Y:S01]  /*5f20*/  ISETP.EQ.OR P6, PT, R3.reuse, UR20, P2 ;  /* 0x0000001403007c0c */ /* 0x040fe200097c2670 */
[----:B------:R-:W2:Y:S04]  /*5f30*/  @!P0 LDG.E.64 R40, desc[UR22][R40.64] ;  /* 0x0000001628288981 */ /* 0x000ea8000c1e1b00 */
[----:B------:R-:W-:-:S06]  /*5f40*/  ISETP.EQ.OR P3, PT, R3, UR17, P2 ;  /* 0x0000001103007c0c */ /* 0x000fcc0009762670 */
[----:B------:R-:W-:Y:S02]  /*5f50*/  VOTEU.ALL UP0, P4 ;  /* 0x00000000003f7886 */ /* 0x000fe40002000000 */
[----:B------:R-:W-:-:S03]  /*5f60*/  VOTEU.ALL UP1, P6 ;  /* 0x00000000003f7886 */ /* 0x000fc60003020000 */
[----:B------:R-:W-:Y:S02]  /*5f70*/  @!UP0 UIMAD UR18, UR14, UR18, UR13 ;  /* 0x000000120e1282a4 */ /* 0x000fe4000f8e020d */
[----:B------:R-:W-:Y:S02]  /*5f80*/  @!UP1 UIMAD UR20, UR14, UR20, UR13 ;  /* 0x000000140e1492a4 */ /* 0x000fe4000f8e020d */
[----:B------:R-:W-:Y:S01]  /*5f90*/  @!UP0 UIMAD.WIDE.U32 UR18, UR18, 0x8, UR6 ;  /* 0x00000008121288a5 */ /* 0x000fe2000f8e0006 */
[----:B------:R-:W-:Y:S01]  /*5fa0*/  VOTEU.ALL UP2, P3 ;  /* 0x00000000003f7886 */ /* 0x000fe20001840000 */
[----:B------:R-:W-:-:S04]  /*5fb0*/  @!UP1 UIMAD.WIDE.U32 UR20, UR20, 0x8, UR6 ;  /* 0x00000008141498a5 */ /* 0x000fc8000f8e0006 */
[----:B------:R-:W-:Y:S01]  /*5fc0*/  MOV R44, UR18 ;  /* 0x00000012002c7c02 */ /* 0x000fe20008000f00 */
[----:B------:R-:W-:Y:S01]  /*5fd0*/  @!UP2 UIMAD UR17, UR14, UR17, UR13 ;  /* 0x000000110e11a2a4 */ /* 0x000fe2000f8e020d */
[----:B------:R-:W-:Y:S02]  /*5fe0*/  MOV R45, UR19 ;  /* 0x00000013002d7c02 */ /* 0x000fe40008000f00 */
[----:B------:R-:W-:Y:S01]  /*5ff0*/  MOV R42, UR20 ;  /* 0x00000014002a7c02 */ /* 0x000fe20008000f00 */
[----:B------:R-:W-:Y:S01]  /*6000*/  @!UP2 UIMAD.WIDE.U32 UR18, UR17, 0x8, UR6 ;  /* 0x000000081112a8a5 */ /* 0x000fe2000f8e0006 */
[----:B------:R-:W-:Y:S02]  /*6010*/  MOV R43, UR21 ;  /* 0x00000015002b7c02 */ /* 0x000fe40008000f00 */
[----:B------:R-:W3:Y:S03]  /*6020*/  @!P4 LDG.E.64 R44, desc[UR22][R44.64] ;  /* 0x000000162c2cc981 */ /* 0x000ee6000c1e1b00 */
[----:B------:R-:W-:Y:S01]  /*6030*/  MOV R46, UR18 ;  /* 0x00000012002e7c02 */ /* 0x000fe20008000f00 */
[----:B------:R-:W4:Y:S01]  /*6040*/  @!P6 LDG.E.64 R42, desc[UR22][R42.64] ;  /* 0x000000162a2ae981 */ /* 0x000f22000c1e1b00 */
[----:B------:R-:W-:-:S06]  /*6050*/  MOV R47, UR19 ;  /* 0x00000013002f7c02 */ /* 0x000fcc0008000f00 */
        /* <DEDUP_REMOVED lines=10> */
[----:B------:R-:W-:Y:S01]  /*6100*/  @!P4 FADD.FTZ R49, R49, R45 ;  /* 0x0000002d3131c221 */ /* 0x000fe20000010000 */
[----:B------:R-:W-:Y:S02]  /*6110*/  ISETP.EQ.OR P4, PT, R3, UR20, P2 ;  /* 0x0000001403007c0c */ /* 0x000fe40009782670 */
[----:B----4-:R-:W-:Y:S01]  /*6120*/  @!P6 FADD.FTZ R48, R48, R42 ;  /* 0x0000002a3030e221 */ /* 0x010fe20000010000 */
[----:B------:R-:W-:Y:S01]  /*6130*/  @!P6 FADD.FTZ R49, R49, R43 ;  /* 0x0000002b3131e221 */ /* 0x000fe20000010000 */
[----:B------:R-:W-:Y:S02]  /*6140*/  ISETP.EQ.OR P6, PT, R3, UR5, P2 ;  /* 0x0000000503007c0c */ /* 0x000fe400097c2670 */
[----:B------:R-:W-:Y:S01]  /*6150*/  @!P3 FADD.FTZ R48, R48, R46 ;  /* 0x0000002e3030b221 */ /* 0x000fe20000010000 */
[----:B------:R-:W-:Y:S01]  /*6160*/  @!P3 FADD.FTZ R49, R49, R47 ;  /* 0x0000002f3131b221 */ /* 0x000fe20000010000 */
[----:B------:R-:W-:Y:S01]  /*6170*/  ISETP.EQ.OR P3, PT, R3, UR27, P2 ;  /* 0x0000001b03007c0c */ /* 0x000fe20009762670 */
[----:B------:R-:W-:-:S04]  /*6180*/  @!UP0 UIMAD UR18, UR14, UR17, UR13 ;  /* 0x000000110e1282a4 */ /* 0x000fc8000f8e020d */
[----:B------:R-:W-:-:S04]  /*6190*/  VOTEU.ALL UP1, P4 ;  /* 0x00000000003f7886 */ /* 0x000fc80002020000 */
[----:B------:R-:W-:Y:S01]  /*61a0*/  VOTEU.ALL UP2, P6 ;  /* 0x00000000003f7886 */ /* 0x000fe20003040000 */
[----:B------:R-:W-:Y:S02]  /*61b0*/  @!UP0 UIMAD.WIDE.U32 UR18, UR18, 0x8, UR6 ;  /* 0x00000008121288a5 */ /* 0x000fe4000f8e0006 */
[----:B------:R-:W-:Y:S02]  /*61c0*/  @!UP1 UIMAD UR20, UR14, UR20, UR13 ;  /* 0x000000140e1492a4 */ /* 0x000fe4000f8e020d */
[----:B------:R-:W-:Y:S01]  /*61d0*/  @!UP2 UIMAD UR5, UR14, UR5, UR13 ;  /* 0x000000050e05a2a4 */ /* 0x000fe2000f8e020d */
[----:B------:R-:W-:Y:S01]  /*61e0*/  VOTEU.ALL UP0, P3 ;  /* 0x00000000003f7886 */ /* 0x000fe20001800000 */
[----:B------:R-:W-:Y:S01]  /*61f0*/  @!UP1 UIMAD.WIDE.U32 UR20, UR20, 0x8, UR6 ;  /* 0x00000008141498a5 */ /* 0x000fe2000f8e0006 */
[----:B------:R-:W-:Y:S02]  /*6200*/  MOV R44, UR18 ;  /* 0x00000012002c7c02 */ /* 0x000fe40008000f00 */
[----:B------:R-:W-:Y:S01]  /*6210*/  MOV R45, UR19 ;  /* 0x00000013002d7c02 */ /* 0x000fe20008000f00 */
[----:B------:R-:W-:-:S02]  /*6220*/  @!UP2 UIMAD.WIDE.U32 UR18, UR5, 0x8, UR6 ;  /* 0x000000080512a8a5 */ /* 0x000fc4000f8e0006 */
[----:B------:R-:W-:Y:S01]  /*6230*/  @!UP0 UIMAD UR5, UR14, UR27, UR13 ;  /* 0x0000001b0e0582a4 */ /* 0x000fe2000f8e020d */
[----:B------:R-:W-:Y:S02]  /*6240*/  MOV R42, UR20 ;  /* 0x00000014002a7c02 */ /* 0x000fe40008000f00 */
[----:B------:R-:W-:Y:S01]  /*6250*/  MOV R43, UR21 ;  /* 0x00000015002b7c02 */ /* 0x000fe20008000f00 */
[----:B------:R-:W2:Y:S01]  /*6260*/  @!P0 LDG.E.64 R44, desc[UR22][R44.64] ;  /* 0x000000162c2c8981 */ /* 0x000ea2000c1e1b00 */
        /* <DEDUP_REMOVED lines=20> */
.L_x_2197:
[----:B------:R-:W-:-:S13]  /*63b0*/  ISETP.NE.OR P0, PT, RZ, UR16, P0 ;  /* 0x00000010ff007c0c */ /* 0x000fda0008705670 */
[----:B------:R-:W-:Y:S05]  /*63c0*/  @!P0 BRA `(.L_x_2193) ;  /* 0x0000000000b08947 */ /* 0x000fea0003800000 */
.L_x_2194:
        /* <DEDUP_REMOVED lines=44> */
.L_x_2193:
        /* <DEDUP_REMOVED lines=14> */
.L_x_2199:
[----:B------:R-:W-:Y:S05]  /*6770*/  BSYNC B0 ;  /* 0x0000000000007941 */ /* 0x000fea0003800000 */
.L_x_2198:
        /* <DEDUP_REMOVED lines=25> */
.L_x_2190:
[----:B------:R-:W1:Y:S01]  /*6910*/  S2UR UR6, SR_CgaCtaId ;  /* 0x00000000000679c3 */ /* 0x000e620000008800 */
[----:B------:R-:W-:Y:S02]  /*6920*/  UMOV UR5, 0x400 ;  /* 0x0000040000057882 */ /* 0x000fe40000000000 */
[----:B-1----:R-:W-:-:S03]  /*6930*/  ULEA UR5, UR6, UR5, 0x18 ;  /* 0x0000000506057291 */ /* 0x002fc6000f8ec03f */
[----:B------:R-:W-:-:S06]  /*6940*/  ULDC UR6, c[0x0][0x2bc] ;  /* 0x0000af0000067ab9 */ /* 0x000fcc0000000800 */
[----:B------:R-:W-:Y:S01]  /*6950*/  @!P2 STS.64 [UR5+0xb0], R48 ;  /* 0x0000b030ff00a988 */ /* 0x000fe20008000a05 */
[----:B------:R-:W-:Y:S06]  /*6960*/  BAR.SYNC.DEFER_BLOCKING 0x0 ;  /* 0x0000000000007b1d */ /* 0x000fec0000010000 */
[----:B0-----:R-:W0:Y:S02]  /*6970*/  LDS.64 R40, [UR5+0xb0] ;  /* 0x0000b005ff287984 */ /* 0x001e240008000a00 */
[----:B0-----:R-:W-:Y:S01]  /*6980*/  FMUL.FTZ R40, R40, UR6 ;  /* 0x0000000628287c20 */ /* 0x001fe20008410000 */
[----:B------:R-:W-:-:S04]  /*6990*/  FMUL.FTZ R41, R41, UR6 ;  /* 0x0000000629297c20 */ /* 0x000fc80008410000 */
[----:B------:R-:W-:Y:S02]  /*69a0*/  R2UR UR5, R40 ;  /* 0x00000000280572ca */ /* 0x000fe400000e0000 */
[----:B------:R-:W-:Y:S01]  /*69b0*/  R2UR UR13, R41 ;  /* 0x00000000290d72ca */ /* 0x000fe200000e0000 */
[----:B------:R-:W-:-:S14]  /*69c0*/  @!P5 BRA `(.L_x_2200) ;  /* 0x000000000048d947 */ /* 0x000fdc0003800000 */
        /* <DEDUP_REMOVED lines=18> */
.L_x_2200:
[----:B------:R-:W-:Y:S04]  /*6af0*/  BSSY B0, `(.L_x_2201) ;  /* 0x0000016000007945 */ /* 0x000fe80003800000 */
[----:B------:R-:W-:Y:S05]  /*6b00*/  @!P1 BRA `(.L_x_2202) ;  /* 0x0000000000509947 */ /* 0x000fea0003800000 */
[----:B------:R-:W-:Y:S01]  /*6b10*/  MOV R3, UR5 ;  /* 0x0000000500037c02 */ /* 0x000fe20008000f00 */
[----:B------:R-:W-:Y:S01]  /*6b20*/  ULDC.64 UR6, c[0x0][0x288] ;  /* 0x0000a20000067ab9 */ /* 0x000fe20000000a00 */
[----:B-----5:R-:W-:Y:S02]  /*6b30*/  SHF.R.S32.HI R41, RZ, 0x1f, R2 ;  /* 0x0000001fff297819 */ /* 0x020fe40000011402 */
[----:B------:R-:W-:Y:S01]  /*6b40*/  MOV R40, UR5 ;  /* 0x0000000500287c02 */ /* 0x000fe20008000f00 */
[----:B------:R-:W-:Y:S01]  /*6b50*/  FFMA.FTZ R3, R78, R3, UR13 ;  /* 0x0000000d4e037e23 */ /* 0x000fe20008010003 */
[----:B------:R-:W-:Y:S02]  /*6b60*/  MOV R42, R4 ;  /* 0x00000004002a7202 */ /* 0x000fe40000000f00 */
[----:B------:R-:W-:Y:S01]  /*6b70*/  MOV R43, R7 ;  /* 0x00000007002b7202 */ /* 0x000fe20000000f00 */
[----:B------:R-:W-:Y:S01]  /*6b80*/  FFMA.FTZ R52, R36, R52, -R3 ;  /* 0x0000003424347223 */ /* 0x000fe20000010803 */
[----:B------:R-:W-:-:S02]  /*6b90*/  IMAD R3, R41, UR6, RZ ;  /* 0x0000000629037c24 */ /* 0x000fc4000f8e02ff */
[----:B------:R-:W-:Y:S01]  /*6ba0*/  FFMA.FTZ R40, R77, R40, UR13 ;  /* 0x0000000d4d287e23 */ /* 0x000fe20008010028 */
[----:B------:R-:W-:-:S04]  /*6bb0*/  IMAD.WIDE.U32 R42, R2, UR6, R42 ;  /* 0x00000006022a7c25 */ /* 0x000fc8000f8e002a */
[----:B------:R-:W-:Y:S01]  /*6bc0*/  FFMA.FTZ R53, R37, R53, -R40 ;  /* 0x0000003525357223 */ /* 0x000fe20000010828 */
[----:B------:R-:W-:Y:S01]  /*6bd0*/  IMAD R3, R2, UR7, R3 ;  /* 0x0000000702037c24 */ /* 0x000fe2000f8e0203 */
[----:B------:R-:W-:Y:S02]  /*6be0*/  ULDC.64 UR6, c[0x0][0x210] ;  /* 0x0000840000067ab9 */ /* 0x000fe40000000a00 */
[----:B------:R-:W-:Y:S02]  /*6bf0*/  LEA R40, P0, R42, UR6, 0x2 ;  /* 0x000000062a287c11 */ /* 0x000fe4000f8010ff */
[----:B------:R-:W-:Y:S01]  /*6c00*/  IADD3 R3, R43, R3, RZ ;  /* 0x000000032b037210 */ /* 0x000fe20007ffe0ff */
[----:B------:R-:W-:-:S03]  /*6c10*/  FMUL.FTZ R43, R53, UR26 ;  /* 0x0000001a352b7c20 */ /* 0x000fc60008410000 */
[----:B------:R-:W-:Y:S01]  /*6c20*/  LEA.HI.X R41, R42, UR7, R3, 0x2, P0 ;  /* 0x000000072a297c11 */ /* 0x000fe200080f1403 */
[----:B------:R-:W-:-:S05]  /*6c30*/  FMUL.FTZ R42, R52, UR26 ;  /* 0x0000001a342a7c20 */ /* 0x000fca0008410000 */
[----:B------:R0:W-:Y:S02]  /*6c40*/  STG.E.64 desc[UR22][R40.64], R42 ;  /* 0x0000002a28007986 */ /* 0x0001e4000c101b16 */
.L_x_2202:
[----:B------:R-:W-:Y:S05]  /*6c50*/  BSYNC B0 ;  /* 0x0000000000007941 */ /* 0x000fea0003800000 */
.L_x_2201:
[C---:B-----5:R-:W-:Y:S01]  /*6c60*/  IADD3 R46, R2.reuse, 0x10, RZ ;  /* 0x00000010022e7810 */ /* 0x060fe20007ffe0ff */
[----:B------:R-:W-:Y:S01]  /*6c70*/  ULDC.64 UR6, c[0x0][0x290] ;  /* 0x0000a40000067ab9 */ /* 0x000fe20000000a00 */
[----:B------:R-:W-:Y:S02]  /*6c80*/  IADD3 R45, R2, 0x10, RZ ;  /* 0x00000010022d7810 */ /* 0x000fe40007ffe0ff */
[----:B------:R-:W-:Y:S02]  /*6c90*/  SHF.R.S32.HI R46, RZ, 0x1f, R46 ;  /* 0x0000001fff2e7819 */ /* 0x000fe4000001142e */
[----:B------:R-:W-:-:S04]  /*6ca0*/  ISETP.GE.U32.AND P0, PT, R45, UR6, PT ;  /* 0x000000062d007c0c */ /* 0x000fc8000bf06070 */
[----:B------:R-:W-:-:S04]  /*6cb0*/  ISETP.GE.AND.EX P0, PT, R46, UR7, PT, P0 ;  /* 0x000000072e007c0c */ /* 0x000fc8000bf06300 */
[----:B------:R-:W-:Y:S01]  /*6cc0*/  ISETP.GT.U32.OR P0, PT, R0, 0x22f, P0 ;  /* 0x0000022f0000780c */ /* 0x000fe20000704470 */
[----:B------:R-:W-:-:S12]  /*6cd0*/  @!P5 BRA `(.L_x_2203) ;  /* 0x000000000048d947 */ /* 0x000fd80003800000 */
[----:B------:R-:W-:-:S04]  /*6ce0*/  FFMA.FTZ R3, R81, R36, R38 ;  /* 0x0000002451037223 */ /* 0x000fc80000010026 */
[----:B0-----:R-:W-:-:S06]  /*6cf0*/  FMUL.FTZ R41, R3, -1.4426950216293334961 ;  /* 0xbfb8aa3b03297820 */ /* 0x001fcc0000410000 */
        /* <DEDUP_REMOVED lines=16> */
.L_x_2203:
[----:B------:R-:W-:Y:S04]  /*6e00*/  BSSY B0, `(.L_x_2204) ;  /* 0x0000015000007945 */ /* 0x000fe80003800000 */
[----:B------:R-:W-:Y:S05]  /*6e10*/  @P0 BRA `(.L_x_2205) ;  /* 0x00000000004c0947 */ /* 0x000fea0003800000 */
[----:B0-----:R-:W-:Y:S01]  /*6e20*/  MOV R40, UR5 ;  /* 0x0000000500287c02 */ /* 0x001fe20008000f00 */
[----:B------:R-:W-:Y:S01]  /*6e30*/  ULDC.64 UR14, c[0x0][0x288] ;  /* 0x0000a200000e7ab9 */ /* 0x000fe20000000a00 */
[----:B------:R-:W-:Y:S02]  /*6e40*/  MOV R3, UR5 ;  /* 0x0000000500037c02 */ /* 0x000fe40008000f00 */
[----:B------:R-:W-:Y:S01]  /*6e50*/  MOV R41, R7 ;  /* 0x0000000700297202 */ /* 0x000fe20000000f00 */
[----:B------:R-:W-:Y:S01]  /*6e60*/  FFMA.FTZ R81, R81, R40, UR13 ;  /* 0x0000000d51517e23 */ /* 0x000fe20008010028 */
[----:B------:R-:W-:Y:S01]  /*6e70*/  MOV R40, R4 ;  /* 0x0000000400287202 */ /* 0x000fe20000000f00 */
[----:B------:R-:W-:Y:S01]  /*6e80*/  FFMA.FTZ R76, R76, R3, UR13 ;  /* 0x0000000d4c4c7e23 */ /* 0x000fe20008010003 */
[----:B------:R-:W-:Y:S02]  /*6e90*/  IMAD R3, R46, UR14, RZ ;  /* 0x0000000e2e037c24 */ /* 0x000fe4000f8e02ff */
[----:B------:R-:W-:Y:S01]  /*6ea0*/  FFMA.FTZ R50, R36, R50, -R81 ;  /* 0x0000003224327223 */ /* 0x000fe20000010851 */
        /* <DEDUP_REMOVED lines=10> */
.L_x_2205:
[----:B------:R-:W-:Y:S05]  /*6f50*/  BSYNC B0 ;  /* 0x0000000000007941 */ /* 0x000fea0003800000 */
.L_x_2204:
[C---:B------:R-:W-:Y:S02]  /*6f60*/  IADD3 R77, R2.reuse, 0x20, RZ ;  /* 0x00000020024d7810 */ /* 0x040fe40007ffe0ff */
[C---:B------:R-:W-:Y:S02]  /*6f70*/  IADD3 R53, R2.reuse, 0x30, RZ ;  /* 0x0000003002357810 */ /* 0x040fe40007ffe0ff */
[C---:B------:R-:W-:Y:S02]  /*6f80*/  IADD3 R51, R2.reuse, 0x40, RZ ;  /* 0x0000004002337810 */ /* 0x040fe40007ffe0ff */
[C---:B------:R-:W-:Y:S02]  /*6f90*/  IADD3 R49, R2.reuse, 0x50, RZ ;  /* 0x0000005002317810 */ /* 0x040fe40007ffe0ff */
[C---:B------:R-:W-:Y:S02]  /*6fa0*/  IADD3 R50, R2.reuse, 0x50, RZ ;  /* 0x0000005002327810 */ /* 0x040fe40007ffe0ff */
[----:B------:R-:W-:-:S02]  /*6fb0*/  IADD3 R52, R2, 0x40, RZ ;  /* 0x0000004002347810 */ /* 0x000fc40007ffe0ff */
[C---:B------:R-:W-:Y:S02]  /*6fc0*/  IADD3 R76, R2.reuse, 0x30, RZ ;  /* 0x00000030024c7810 */ /* 0x040fe40007ffe0ff */
[----:B------:R-:W-:Y:S02]  /*6fd0*/  IADD3 R78, R2, 0x20, RZ ;  /* 0x00000020024e7810 */ /* 0x000fe40007ffe0ff */
[----:B------:R-:W-:Y:S02]  /*6fe0*/  ISETP.GE.U32.AND P4, PT, R77, UR6, PT ;  /* 0x000000064d007c0c */ /* 0x000fe4000bf86070 */
[----:B------:R-:W-:Y:S02]  /*6ff0*/  ISETP.GE.U32.AND P3, PT, R53, UR6, PT ;  /* 0x0000000635007c0c */ /* 0x000fe4000bf66070 */
[----:B------:R-:W-:Y:S02]  /*7000*/  ISETP.GE.U32.AND P0, PT, R51, UR6, PT ;  /* 0x0000000633007c0c */ /* 0x000fe4000bf06070 */
[----:B------:R-:W-:-:S02]  /*7010*/  ISETP.GE.U32.AND P2, PT, R49, UR6, PT ;  /* 0x0000000631007c0c */ /* 0x000fc4000bf46070 */
[----:B------:R-:W-:Y:S02]  /*7020*/  SHF.R.S32.HI R78, RZ, 0x1f, R78 ;  /* 0x0000001fff4e7819 */ /* 0x000fe4000001144e */
[----:B------:R-:W-:Y:S02]  /*7030*/  SHF.R.S32.HI R76, RZ, 0x1f, R76 ;  /* 0x0000001fff4c7819 */ /* 0x000fe4000001144c */
[----:B------:R-:W-:Y:S02]  /*7040*/  SHF.R.S32.HI R52, RZ, 0x1f, R52 ;  /* 0x0000001fff347819 */ /* 0x000fe40000011434 */
[----:B------:R-:W-:Y:S02]  /*7050*/  SHF.R.S32.HI R50, RZ, 0x1f, R50 ;  /* 0x0000001fff327819 */ /* 0x000fe40000011432 */
        /* <DEDUP_REMOVED lines=8> */
[C---:B------:R-:W-:Y:S02]  /*70e0*/  IADD3 R3, R2.reuse, 0x60, RZ ;  /* 0x0000006002037810 */ /* 0x040fe40007ffe0ff */
[----:B01----:R-:W-:Y:S01]  /*70f0*/  IADD3 R42, R2, 0x70, RZ ;  /* 0x00000070022a7810 */ /* 0x003fe20007ffe0ff */
        /* <DEDUP_REMOVED lines=19> */
.L_x_2206:
[----:B------:R-:W-:Y:S04]  /*7230*/  BSSY B0, `(.L_x_2207) ;  /* 0x0000015000007945 */ /* 0x000fe80003800000 */
[----:B------:R-:W-:Y:S05]  /*7240*/  @P4 BRA `(.L_x_2208) ;  /* 0x00000000004c4947 */ /* 0x000fea0003800000 */
[----:B------:R-:W-:Y:S01]  /*7250*/  MOV R41, UR5 ;  /* 0x0000000500297c02 */ /* 0x000fe20008000f00 */
[----:B------:R-:W-:Y:S01]  /*7260*/  ULDC.64 UR14, c[0x0][0x288] ;  /* 0x0000a200000e7ab9 */ /* 0x000fe20000000a00 */
[----:B------:R-:W-:Y:S01]  /*7270*/  MOV R40, R4 ;  /* 0x0000000400287202 */ /* 0x000fe20000000f00 */
[----:B------:R-:W-:Y:S01]  /*7280*/  IMAD R45, R78, UR14, RZ ;  /* 0x0000000e4e2d7c24 */ /* 0x000fe2000f8e02ff */
[----:B------:R-:W-:Y:S01]  /*7290*/  MOV R44, UR5 ;  /* 0x00000005002c7c02 */ /* 0x000fe20008000f00 */
[----:B------:R-:W-:Y:S02]  /*72a0*/  FFMA.FTZ R41, R84, R41, UR13 ;  /* 0x0000000d54297e23 */ /* 0x000fe40008010029 */
[----:B------:R-:W-:Y:S02]  /*72b0*/  IMAD R45, R77, UR15, R45 ;  /* 0x0000000f4d2d7c24 */ /* 0x000fe4000f8e022d */
[----:B------:R-:W-:Y:S01]  /*72c0*/  FFMA.FTZ R43, R36, R26, -R41 ;  /* 0x0000001a242b7223 */ /* 0x000fe20000010829 */
[----:B------:R-:W-:Y:S01]  /*72d0*/  MOV R41, R7 ;  /* 0x0000000700297202 */ /* 0x000fe20000000f00 */
[----:B------:R-:W-:-:S02]  /*72e0*/  FFMA.FTZ R44, R83, R44, UR13 ;  /* 0x0000000d532c7e23 */ /* 0x000fc4000801002c */
[----:B------:R-:W-:Y:S01]  /*72f0*/  IMAD.WIDE.U32 R40, R77, UR14, R40 ;  /* 0x0000000e4d287c25 */ /* 0x000fe2000f8e0028 */
[----:B------:R-:W-:-:S03]  /*7300*/  ULDC.64 UR14, c[0x0][0x210] ;  /* 0x00008400000e7ab9 */ /* 0x000fc60000000a00 */
[----:B------:R-:W-:Y:S01]  /*7310*/  FFMA.FTZ R44, R37, R27, -R44 ;  /* 0x0000001b252c7223 */ /* 0x000fe2000001082c */
[----:B------:R-:W-:-:S03]  /*7320*/  IADD3 R45, R41, R45, RZ ;  /* 0x0000002d292d7210 */ /* 0x000fc60007ffe0ff */
[----:B------:R-:W-:Y:S01]  /*7330*/  FMUL.FTZ R41, R44, UR26 ;  /* 0x0000001a2c297c20 */ /* 0x000fe20008410000 */
[----:B------:R-:W-:-:S04]  /*7340*/  LEA R26, P4, R40, UR14, 0x2 ;  /* 0x0000000e281a7c11 */ /* 0x000fc8000f8810ff */
[----:B------:R-:W-:Y:S01]  /*7350*/  LEA.HI.X R27, R40, UR15, R45, 0x2, P4 ;  /* 0x0000000f281b7c11 */ /* 0x000fe2000a0f142d */
[----:B------:R-:W-:-:S05]  /*7360*/  FMUL.FTZ R40, R43, UR26 ;  /* 0x0000001a2b287c20 */ /* 0x000fca0008410000 */
[----:B------:R0:W-:Y:S03]  /*7370*/  STG.E.64 desc[UR22][R26.64], R40 ;  /* 0x000000281a007986 */ /* 0x0001e6000c101b16 */
.L_x_2208:
[----:B------:R-:W-:Y:S05]  /*7380*/  BSYNC B0 ;  /* 0x0000000000007941 */ /* 0x000fea0003800000 */
.L_x_2207:
[----:B------:R-:W-:Y:S05]  /*7390*/  @!P5 BRA `(.L_x_2209) ;  /* 0x000000000048d947 */ /* 0x000fea0003800000 */
        /* <DEDUP_REMOVED lines=18> */
.L_x_2209:
[----:B------:R-:W-:Y:S04]  /*74c0*/  BSSY B0, `(.L_x_2210) ;  /* 0x0000015000007945 */ /* 0x000fe80003800000 */
[----:B------:R-:W-:Y:S05]  /*74d0*/  @P3 BRA `(.L_x_2211) ;  /* 0x00000000004c3947 */ /* 0x000fea0003800000 */
[----:B0-----:R-:W-:Y:S01]  /*74e0*/  MOV R26, UR5 ;  /* 0x00000005001a7c02 */ /* 0x001fe20008000f00 */
[----:B------:R-:W-:Y:S01]  /*74f0*/  ULDC.64 UR14, c[0x0][0x288] ;  /* 0x0000a200000e7ab9 */ /* 0x000fe20000000a00 */
[----:B------:R-:W-:Y:S01]  /*7500*/  MOV R27, R7 ;  /* 0x00000007001b7202 */ /* 0x000fe20000000f00 */
[----:B------:R-:W-:Y:S01]  /*7510*/  IMAD R40, R76, UR14, RZ ;  /* 0x0000000e4c287c24 */ /* 0x000fe2000f8e02ff */
[----:B------:R-:W-:Y:S01]  /*7520*/  MOV R43, UR5 ;  /* 0x00000005002b7c02 */ /* 0x000fe20008000f00 */
[----:B------:R-:W-:Y:S01]  /*7530*/  FFMA.FTZ R85, R85, R26, UR13 ;  /* 0x0000000d55557e23 */ /* 0x000fe2000801001a */
[----:B------:R-:W-:Y:S01]  /*7540*/  MOV R26, R4 ;  /* 0x00000004001a7202 */ /* 0x000fe20000000f00 */
[C---:B------:R-:W-:Y:S02]  /*7550*/  IMAD R41, R53.reuse, UR15, R40 ;  /* 0x0000000f35297c24 */ /* 0x040fe4000f8e0228 */
[----:B------:R-:W-:Y:S01]  /*7560*/  FFMA.FTZ R82, R82, R43, UR13 ;  /* 0x0000000d52527e23 */ /* 0x000fe2000801002b */
[----:B------:R-:W-:Y:S01]  /*7570*/  FFMA.FTZ R40, R36, R28, -R85 ;  /* 0x0000001c24287223 */ /* 0x000fe20000010855 */
[----:B------:R-:W-:Y:S01]  /*7580*/  IMAD.WIDE.U32 R26, R53, UR14, R26 ;  /* 0x0000000e351a7c25 */ /* 0x000fe2000f8e001a */
[----:B------:R-:W-:-:S03]  /*7590*/  ULDC.64 UR14, c[0x0][0x210] ;  /* 0x00008400000e7ab9 */ /* 0x000fc60000000a00 */
[----:B------:R-:W-:Y:S01]  /*75a0*/  FMUL.FTZ R40, R40, UR26 ;  /* 0x0000001a28287c20 */ /* 0x000fe20008410000 */
[----:B------:R-:W-:Y:S01]  /*75b0*/  IADD3 R27, R27, R41, RZ ;  /* 0x000000291b1b7210 */ /* 0x000fe20007ffe0ff */
[----:B------:R-:W-:Y:S01]  /*75c0*/  FFMA.FTZ R41, R37, R29, -R82 ;  /* 0x0000001d25297223 */ /* 0x000fe20000010852 */
[----:B------:R-:W-:-:S03]  /*75d0*/  LEA R28, P3, R26, UR14, 0x2 ;  /* 0x0000000e1a1c7c11 */ /* 0x000fc6000f8610ff */
[----:B------:R-:W-:Y:S01]  /*75e0*/  FMUL.FTZ R41, R41, UR26 ;  /* 0x0000001a29297c20 */ /* 0x000fe20008410000 */
[----:B------:R-:W-:-:S05]  /*75f0*/  LEA.HI.X R29, R26, UR15, R27, 0x2, P3 ;  /* 0x0000000f1a1d7c11 */ /* 0x000fca00098f141b */
[----:B------:R1:W-:Y:S04]  /*7600*/  STG.E.64 desc[UR22][R28.64], R40 ;  /* 0x000000281c007986 */ /* 0x0003e8000c101b16 */
.L_x_2211:
[----:B------:R-:W-:Y:S05]  /*7610*/  BSYNC B0 ;  /* 0x0000000000007941 */ /* 0x000fea0003800000 */
.L_x_2210:
[----:B------:R-:W-:Y:S05]  /*7620*/  @!P5 BRA `(.L_x_2212) ;  /* 0x000000000048d947 */ /* 0x000fea0003800000 */
[----:B0-----:R-:W-:Y:S01]  /*7630*/  FFMA.FTZ R26, R75, R36, R38 ;  /* 0x000000244b1a7223 */ /* 0x001fe20000010026 */
[----:B------:R-:W-:-:S03]  /*7640*/  FFMA.FTZ R27, R74, R37, R39 ;  /* 0x000000254a1b7223 */ /* 0x000fc60000010027 */
[----:B-1----:R-:W-:Y:S01]  /*7650*/  FMUL.FTZ R28, R26, -1.4426950216293334961 ;  /* 0xbfb8aa3b1a1c7820 */ /* 0x002fe20000410000 */
        /* <DEDUP_REMOVED lines=15> */
.L_x_2212:
[----:B------:R-:W-:Y:S04]  /*7750*/  BSSY B0, `(.L_x_2213) ;  /* 0x0000015000007945 */ /* 0x000fe80003800000 */
[----:B------:R-:W-:Y:S05]  /*7760*/  @P0 BRA `(.L_x_2214) ;  /* 0x00000000004c0947 */ /* 0x000fea0003800000 */
[----:B0-----:R-:W-:Y:S01]  /*7770*/  MOV R26, UR5 ;  /* 0x00000005001a7c02 */ /* 0x001fe20008000f00 */
[----:B------:R-:W-:Y:S01]  /*7780*/  ULDC.64 UR14, c[0x0][0x288] ;  /* 0x0000a200000e7ab9 */ /* 0x000fe20000000a00 */
[----:B------:R-:W-:Y:S01]  /*7790*/  MOV R27, R7 ;  /* 0x00000007001b7202 */ /* 0x000fe20000000f00 */
[----:B-1----:R-:W-:Y:S01]  /*77a0*/  IMAD R28, R52, UR14, RZ ;  /* 0x0000000e341c7c24 */ /* 0x002fe2000f8e02ff */
        /* <DEDUP_REMOVED lines=8> */
[----:B------:R-:W-:Y:S01]  /*7830*/  FFMA.FTZ R31, R37, R31, -R74 ;  /* 0x0000001f251f7223 */ /* 0x000fe2000001084a */
[----:B------:R-:W-:Y:S01]  /*7840*/  FMUL.FTZ R30, R30, UR26 ;  /* 0x0000001a1e1e7c20 */ /* 0x000fe20008410000 */
[----:B------:R-:W-:Y:S02]  /*7850*/  LEA R28, P0, R26, UR14, 0x2 ;  /* 0x0000000e1a1c7c11 */ /* 0x000fe4000f8010ff */
[----:B------:R-:W-:Y:S01]  /*7860*/  FMUL.FTZ R31, R31, UR26 ;  /* 0x0000001a1f1f7c20 */ /* 0x000fe20008410000 */
[----:B------:R-:W-:-:S04]  /*7870*/  IADD3 R29, R27, R29, RZ ;  /* 0x0000001d1b1d7210 */ /* 0x000fc80007ffe0ff */
[----:B------:R-:W-:-:S05]  /*7880*/  LEA.HI.X R29, R26, UR15, R29, 0x2, P0 ;  /* 0x0000000f1a1d7c11 */ /* 0x000fca00080f141d */
[----:B------:R2:W-:Y:S02]  /*7890*/  STG.E.64 desc[UR22][R28.64], R30 ;  /* 0x0000001e1c007986 */ /* 0x0005e4000c101b16 */
.L_x_2214:
[----:B------:R-:W-:Y:S05]  /*78a0*/  BSYNC B0 ;  /* 0x0000000000007941 */ /* 0x000fea0003800000 */
.L_x_2213:
[----:B------:R-:W-:Y:S05]  /*78b0*/  @!P5 BRA `(.L_x_2215) ;  /* 0x000000000048d947 */ /* 0x000fea0003800000 */
[----:B0-----:R-:W-:Y:S01]  /*78c0*/  FFMA.FTZ R26, R73, R36, R38 ;  /* 0x00000024491a7223 */ /* 0x001fe20000010026 */
[----:B------:R-:W-:-:S03]  /*78d0*/  FFMA.FTZ R27, R72, R37, R39 ;  /* 0x00000025481b7223 */ /* 0x000fc60000010027 */
[----:B-12---:R-:W-:Y:S01]  /*78e0*/  FMUL.FTZ R28, R26, -1.4426950216293334961 ;  /* 0xbfb8aa3b1a1c7820 */ /* 0x006fe20000410000 */
        /* <DEDUP_REMOVED lines=15> */
.L_x_2215:
[----:B------:R-:W-:Y:S04]  /*79e0*/  BSSY B0, `(.L_x_2216) ;  /* 0x0000015000007945 */ /* 0x000fe80003800000 */
[----:B------:R-:W-:Y:S05]  /*79f0*/  @P2 BRA `(.L_x_2217) ;  /* 0x00000000004c2947 */ /* 0x000fea0003800000 */
[----:B0-----:R-:W-:Y:S01]  /*7a00*/  MOV R26, UR5 ;  /* 0x00000005001a7c02 */ /* 0x001fe20008000f00 */
[----:B------:R-:W-:Y:S01]  /*7a10*/  ULDC.64 UR14, c[0x0][0x288] ;  /* 0x0000a200000e7ab9 */ /* 0x000fe20000000a00 */
[----:B------:R-:W-:Y:S01]  /*7a20*/  MOV R27, R7 ;  /* 0x00000007001b7202 */ /* 0x000fe20000000f00 */
[----:B-12---:R-:W-:Y:S01]  /*7a30*/  IMAD R28, R50, UR14, RZ ;  /* 0x0000000e321c7c24 */ /* 0x006fe2000f8e02ff */
        /* <DEDUP_REMOVED lines=15> */
.L_x_2217:
[----:B------:R-:W-:Y:S05]  /*7b30*/  BSYNC B0 ;  /* 0x0000000000007941 */ /* 0x000fea0003800000 */
.L_x_2216:
[C---:B------:R-:W-:Y:S02]  /*7b40*/  IADD3 R43, R2.reuse, 0x80, RZ ;  /* 0x00000080022b7810 */ /* 0x040fe40007ffe0ff */
[C---:B--23--:R-:W-:Y:S02]  /*7b50*/  IADD3 R30, R2.reuse, 0x90, RZ ;  /* 0x00000090021e7810 */ /* 0x04cfe40007ffe0ff */
[----:B------:R-:W-:Y:S02]  /*7b60*/  IADD3 R31, R2, 0xa0, RZ ;  /* 0x000000a0021f7810 */ /* 0x000fe40007ffe0ff */
[----:B------:R-:W-:Y:S02]  /*7b70*/  ISETP.GE.U32.AND P6, PT, R3, UR6, PT ;  /* 0x0000000603007c0c */ /* 0x000fe4000bfc6070 */
[----:B------:R-:W-:Y:S02]  /*7b80*/  ISETP.GE.U32.AND P0, PT, R42, UR6, PT ;  /* 0x000000062a007c0c */ /* 0x000fe4000bf06070 */
[----:B------:R-:W-:-:S02]  /*7b90*/  ISETP.GE.U32.AND P2, PT, R43, UR6, PT ;  /* 0x000000062b007c0c */ /* 0x000fc4000bf46070 */
[----:B------:R-:W-:Y:S02]  /*7ba0*/  ISETP.GE.U32.AND P3, PT, R30, UR6, PT ;  /* 0x000000061e007c0c */ /* 0x000fe4000bf66070 */
[----:B------:R-:W-:Y:S02]  /*7bb0*/  ISETP.GE.U32.AND P4, PT, R31, UR6, PT ;  /* 0x000000061f007c0c */ /* 0x000fe4000bf86070 */
[----:B------:R-:W-:Y:S02]  /*7bc0*/  SHF.R.S32.HI R51, RZ, 0x1f, R3 ;  /* 0x0000001fff337819 */ /* 0x000fe40000011403 */
[----:B------:R-:W-:Y:S02]  /*7bd0*/  SHF.R.S32.HI R45, RZ, 0x1f, R42 ;  /* 0x0000001fff2d7819 */ /* 0x000fe4000001142a */
[----:B------:R-:W-:Y:S02]  /*7be0*/  SHF.R.S32.HI R44, RZ, 0x1f, R43 ;  /* 0x0000001fff2c7819 */ /* 0x000fe4000001142b */
[----:B------:R-:W-:-:S02]  /*7bf0*/  SHF.R.S32.HI R32, RZ, 0x1f, R30 ;  /* 0x0000001fff207819 */ /* 0x000fc4000001141e */
[----:B------:R-:W-:Y:S02]  /*7c00*/  SHF.R.S32.HI R33, RZ, 0x1f, R31 ;  /* 0x0000001fff217819 */ /* 0x000fe4000001141f */
[----:B------:R-:W-:Y:S02]  /*7c10*/  ISETP.GE.AND.EX P6, PT, R51, UR7, PT, P6 ;  /* 0x0000000733007c0c */ /* 0x000fe4000bfc6360 */
[----:B------:R-:W-:Y:S02]  /*7c20*/  ISETP.GE.AND.EX P0, PT, R45, UR7, PT, P0 ;  /* 0x000000072d007c0c */ /* 0x000fe4000bf06300 */
[----:B------:R-:W-:Y:S02]  /*7c30*/  ISETP.GE.AND.EX P2, PT, R44, UR7, PT, P2 ;  /* 0x000000072c007c0c */ /* 0x000fe4000bf46320 */
[----:B------:R-:W-:Y:S02]  /*7c40*/  ISETP.GE.AND.EX P3, PT, R32, UR7, PT, P3 ;  /* 0x0000000720007c0c */ /* 0x000fe4000bf66330 */
[----:B------:R-:W-:-:S02]  /*7c50*/  ISETP.GE.AND.EX P4, PT, R33, UR7, PT, P4 ;  /* 0x0000000721007c0c */ /* 0x000fc4000bf86340 */
[C---:B------:R-:W-:Y:S02]  /*7c60*/  ISETP.GT.U32.OR P6, PT, R0.reuse, 0x22f, P6 ;  /* 0x0000022f0000780c */ /* 0x040fe400037c4470 */
[C---:B------:R-:W-:Y:S02]  /*7c70*/  ISETP.GT.U32.OR P0, PT, R0.reuse, 0x22f, P0 ;  /* 0x0000022f0000780c */ /* 0x040fe40000704470 */
[C---:B------:R-:W-:Y:S02]  /*7c80*/  ISETP.GT.U32.OR P2, PT, R0.reuse, 0x22f, P2 ;  /* 0x0000022f0000780c */ /* 0x040fe40001744470 */
[C---:B------:R-:W-:Y:S02]  /*7c90*/  ISETP.GT.U32.OR P3, PT, R0.reuse, 0x22f, P3 ;  /* 0x0000022f0000780c */ /* 0x040fe40001f64470 */
[----:B------:R-:W-:Y:S02]  /*7ca0*/  ISETP.GT.U32.OR P4, PT, R0, 0x22f, P4 ;  /* 0x0000022f0000780c */ /* 0x000fe40002784470 */
[----:B01----:R-:W-:-:S02]  /*7cb0*/  IADD3 R40, R2, 0xb0, RZ ;  /* 0x000000b002287810 */ /* 0x003fc40007ffe0ff */
[----:B------:R-:W-:Y:S01]  /*7cc0*/  IADD3 R41, R2, 0xc0, RZ ;  /* 0x000000c002297810 */ /* 0x000fe20007ffe0ff */
        /* <DEDUP_REMOVED lines=19> */
.L_x_2218:
[----:B------:R-:W-:Y:S04]  /*7e00*/  BSSY B0, `(.L_x_2219) ;  /* 0x0000015000007945 */ /* 0x000fe80003800000 */
[----:B------:R-:W-:Y:S05]  /*7e10*/  @P6 BRA `(.L_x_2220) ;  /* 0x00000000004c6947 */ /* 0x000fea0003800000 */
[----:B------:R-:W-:Y:S01]  /*7e20*/  MOV R26, UR5 ;  /* 0x00000005001a7c02 */ /* 0x000fe20008000f00 */
[----:B------:R-:W-:Y:S01]  /*7e30*/  ULDC.64 UR14, c[0x0][0x288] ;  /* 0x0000a200000e7ab9 */ /* 0x000fe20000000a00 */
[----:B------:R-:W-:Y:S01]  /*7e40*/  MOV R27, R7 ;  /* 0x00000007001b7202 */ /* 0x000fe20000000f00 */
[----:B------:R-:W-:Y:S01]  /*7e50*/  IMAD R28, R51, UR14, RZ ;  /* 0x0000000e331c7c24 */ /* 0x000fe2000f8e02ff */
[----:B------:R-:W-:Y:S01]  /*7e60*/  MOV R29, UR5 ;  /* 0x00000005001d7c02 */ /* 0x000fe20008000f00 */
[----:B------:R-:W-:Y:S01]  /*7e70*/  FFMA.FTZ R71, R71, R26, UR13 ;  /* 0x0000000d47477e23 */ /* 0x000fe2000801001a */
[----:B------:R-:W-:-:S03]  /*7e80*/  MOV R26, R4 ;  /* 0x00000004001a7202 */ /* 0x000fc60000000f00 */
[----:B------:R-:W-:Y:S02]  /*7e90*/  FFMA.FTZ R70, R70, R29, UR13 ;  /* 0x0000000d46467e23 */ /* 0x000fe4000801001d */
[----:B------:R-:W-:-:S04]  /*7ea0*/  IMAD.WIDE.U32 R26, R3, UR14, R26 ;  /* 0x0000000e031a7c25 */ /* 0x000fc8000f8e001a */
[----:B------:R-:W-:Y:S01]  /*7eb0*/  FFMA.FTZ R29, R37, R11, -R70 ;  /* 0x0000000b251d7223 */ /* 0x000fe20000010846 */
[----:B------:R-:W-:Y:S01]  /*7ec0*/  IMAD R3, R3, UR15, R28 ;  /* 0x0000000f03037c24 */ /* 0x000fe2000f8e021c */
[----:B------:R-:W-:Y:S01]  /*7ed0*/  ULDC.64 UR14, c[0x0][0x210] ;  /* 0x00008400000e7ab9 */ /* 0x000fe20000000a00 */
[----:B------:R-:W-:Y:S01]  /*7ee0*/  FFMA.FTZ R28, R36, R10, -R71 ;  /* 0x0000000a241c7223 */ /* 0x000fe20000010847 */
[----:B------:R-:W-:Y:S01]  /*7ef0*/  LEA R10, P6, R26, UR14, 0x2 ;  /* 0x0000000e1a0a7c11 */ /* 0x000fe2000f8c10ff */
[----:B------:R-:W-:Y:S01]  /*7f00*/  FMUL.FTZ R29, R29, UR26 ;  /* 0x0000001a1d1d7c20 */ /* 0x000fe20008410000 */
[----:B------:R-:W-:Y:S01]  /*7f10*/  IADD3 R3, R27, R3, RZ ;  /* 0x000000031b037210 */ /* 0x000fe20007ffe0ff */
[----:B------:R-:W-:-:S03]  /*7f20*/  FMUL.FTZ R28, R28, UR26 ;  /* 0x0000001a1c1c7c20 */ /* 0x000fc60008410000 */
[----:B------:R-:W-:-:S05]  /*7f30*/  LEA.HI.X R11, R26, UR15, R3, 0x2, P6 ;  /* 0x0000000f1a0b7c11 */ /* 0x000fca000b0f1403 */
[----:B------:R0:W-:Y:S02]  /*7f40*/  STG.E.64 desc[UR22][R10.64], R28 ;  /* 0x0000001c0a007986 */ /* 0x0001e4000c101b16 */
.L_x_2220:
[----:B------:R-:W-:Y:S05]  /*7f50*/  BSYNC B0 ;  /* 0x0000000000007941 */ /* 0x000fea0003800000 */
.L_x_2219:
        /* <DEDUP_REMOVED lines=19> */
.L_x_2221:
        /* <DEDUP_REMOVED lines=9> */
[----:B------:R-:W-:Y:S02]  /*8120*/  IMAD R45, R42, UR15, R45 ;  /* 0x0000000f2a2d7c24 */ /* 0x000fe4000f8e022d */
        /* <DEDUP_REMOVED lines=11> */
.L_x_2223:
[----:B------:R-:W-:Y:S05]  /*81e0*/  BSYNC B0 ;  /* 0x0000000000007941 */ /* 0x000fea0003800000 */
.L_x_2222:
[----:B------:R-:W-:Y:S05]  /*81f0*/  @!P5 BRA `(.L_x_2224) ;  /* 0x000000000048d947 */ /* 0x000fea0003800000 */
[----:B------:R-:W-:Y:S01]  /*8200*/  FFMA.FTZ R3, R67, R36, R38 ;  /* 0x0000002443037223 */ /* 0x000fe20000010026 */
[----:B0-----:R-:W-:-:S03]  /*8210*/  FFMA.FTZ R10, R66, R37, R39 ;  /* 0x00000025420a7223 */ /* 0x001fc60000010027 */
[----:B------:R-:W-:Y:S01]  /*8220*/  FMUL.FTZ R11, R3, -1.4426950216293334961 ;  /* 0xbfb8aa3b030b7820 */ /* 0x000fe20000410000 */
[----:B-1----:R-:W-:-:S05]  /*8230*/  FMUL.FTZ R26, R10, -1.4426950216293334961 ;  /* 0xbfb8aa3b0a1a7820 */ /* 0x002fca0000410000 */
        /* <DEDUP_REMOVED lines=14> */
.L_x_2224:
        /* <DEDUP_REMOVED lines=8> */
[----:B------:R-:W-:-:S03]  /*83a0*/  MOV R10, R4 ;  /* 0x00000004000a7202 */ /* 0x000fc60000000f00 */
[----:B------:R-:W-:Y:S01]  /*83b0*/  FFMA.FTZ R66, R66, R3, UR13 ;  /* 0x0000000d42427e23 */ /* 0x000fe20008010003 */
[----:B------:R-:W-:Y:S01]  /*83c0*/  FFMA.FTZ R14, R36, R14, -R67 ;  /* 0x0000000e240e7223 */ /* 0x000fe20000010843 */
[----:B------:R-:W-:-:S04]  /*83d0*/  IMAD.WIDE.U32 R10, R43, UR14, R10 ;  /* 0x0000000e2b0a7c25 */ /* 0x000fc8000f8e000a */
[----:B------:R-:W-:Y:S01]  /*83e0*/  FFMA.FTZ R15, R37, R15, -R66 ;  /* 0x0000000f250f7223 */ /* 0x000fe20000010842 */
[----:B------:R-:W-:Y:S01]  /*83f0*/  FMUL.FTZ R14, R14, UR26 ;  /* 0x0000001a0e0e7c20 */ /* 0x000fe20008410000 */
[----:B------:R-:W-:Y:S01]  /*8400*/  IMAD R43, R43, UR15, R44 ;  /* 0x0000000f2b2b7c24 */ /* 0x000fe2000f8e022c */
[----:B------:R-:W-:Y:S01]  /*8410*/  ULDC.64 UR14, c[0x0][0x210] ;  /* 0x00008400000e7ab9 */ /* 0x000fe20000000a00 */
[----:B------:R-:W-:Y:S01]  /*8420*/  FMUL.FTZ R15, R15, UR26 ;  /* 0x0000001a0f0f7c20 */ /* 0x000fe20008410000 */
[----:B-1----:R-:W-:Y:S02]  /*8430*/  LEA R12, P0, R10, UR14, 0x2 ;  /* 0x0000000e0a0c7c11 */ /* 0x002fe4000f8010ff */
[----:B------:R-:W-:-:S04]  /*8440*/  IADD3 R43, R11, R43, RZ ;  /* 0x0000002b0b2b7210 */ /* 0x000fc80007ffe0ff */
[----:B------:R-:W-:-:S05]  /*8450*/  LEA.HI.X R13, R10, UR15, R43, 0x2, P0 ;  /* 0x0000000f0a0d7c11 */ /* 0x000fca00080f142b */
[----:B------:R2:W-:Y:S02]  /*8460*/  STG.E.64 desc[UR22][R12.64], R14 ;  /* 0x0000000e0c007986 */ /* 0x0005e4000c101b16 */
.L_x_2226:
[----:B------:R-:W-:Y:S05]  /*8470*/  BSYNC B0 ;  /* 0x0000000000007941 */ /* 0x000fea0003800000 */
.L_x_2225:
[----:B------:R-:W-:Y:S05]  /*8480*/  @!P5 BRA `(.L_x_2227) ;  /* 0x000000000048d947 */ /* 0x000fea0003800000 */
[----:B------:R-:W-:Y:S01]  /*8490*/  FFMA.FTZ R3, R65, R36, R38 ;  /* 0x0000002441037223 */ /* 0x000fe20000010026 */
[----:B0-----:R-:W-:-:S03]  /*84a0*/  FFMA.FTZ R10, R64, R37, R39 ;  /* 0x00000025400a7223 */ /* 0x001fc60000010027 */
[----:B------:R-:W-:Y:S01]  /*84b0*/  FMUL.FTZ R11, R3, -1.4426950216293334961 ;  /* 0xbfb8aa3b030b7820 */ /* 0x000fe20000410000 */
[----:B--2---:R-:W-:-:S05]  /*84c0*/  FMUL.FTZ R14, R10, -1.4426950216293334961 ;  /* 0xbfb8aa3b0a0e7820 */ /* 0x004fca0000410000 */
        /* <DEDUP_REMOVED lines=14> */
.L_x_2227:
[----:B------:R-:W-:Y:S04]  /*85b0*/  BSSY B0, `(.L_x_2228) ;  /* 0x0000015000007945 */ /* 0x000fe80003800000 */
[----:B------:R-:W-:Y:S05]  /*85c0*/  @P3 BRA `(.L_x_2229) ;  /* 0x00000000004c3947 */ /* 0x000fea0003800000 */
[----:B0-----:R-:W-:Y:S01]  /*85d0*/  MOV R10, UR5 ;  /* 0x00000005000a7c02 */ /* 0x001fe20008000f00 */
[----:B------:R-:W-:Y:S01]  /*85e0*/  ULDC.64 UR14, c[0x0][0x288] ;  /* 0x0000a200000e7ab9 */ /* 0x000fe20000000a00 */
[----:B------:R-:W-:Y:S01]  /*85f0*/  MOV R11, R7 ;  /* 0x00000007000b7202 */ /* 0x000fe20000000f00 */
[----:B------:R-:W-:Y:S01]  /*8600*/  IMAD R3, R32, UR14, RZ ;  /* 0x0000000e20037c24 */ /* 0x000fe2000f8e02ff */
[----:B-12---:R-:W-:Y:S01]  /*8610*/  MOV R13, UR5 ;  /* 0x00000005000d7c02 */ /* 0x006fe20008000f00 */
        /* <DEDUP_REMOVED lines=14> */
.L_x_2229:
[----:B------:R-:W-:Y:S05]  /*8700*/  BSYNC B0 ;  /* 0x0000000000007941 */ /* 0x000fea0003800000 */
.L_x_2228:
[----:B------:R-:W-:Y:S05]  /*8710*/  @!P5 BRA `(.L_x_2230) ;  /* 0x000000000048d947 */ /* 0x000fea0003800000 */
[----:B------:R-:W-:Y:S01]  /*8720*/  FFMA.FTZ R3, R63, R36, R38 ;  /* 0x000000243f037223 */ /* 0x000fe20000010026 */
[----:B0-----:R-:W-:-:S03]  /*8730*/  FFMA.FTZ R10, R62, R37, R39 ;  /* 0x000000253e0a7223 */ /* 0x001fc60000010027 */
[----:B------:R-:W-:Y:S01]  /*8740*/  FMUL.FTZ R11, R3, -1.4426950216293334961 ;  /* 0xbfb8aa3b030b7820 */ /* 0x000fe20000410000 */
[----:B--23--:R-:W-:-:S05]  /*8750*/  FMUL.FTZ R14, R10, -1.4426950216293334961 ;  /* 0xbfb8aa3b0a0e7820 */ /* 0x00cfca0000410000 */
        /* <DEDUP_REMOVED lines=14> */
.L_x_2230:
[----:B------:R-:W-:Y:S04]  /*8840*/  BSSY B0, `(.L_x_2231) ;  /* 0x0000015000007945 */ /* 0x000fe80003800000 */
[----:B------:R-:W-:Y:S05]  /*8850*/  @P4 BRA `(.L_x_2232) ;  /* 0x00000000004c4947 */ /* 0x000fea0003800000 */
[----:B0-----:R-:W-:Y:S01]  /*8860*/  MOV R10, UR5 ;  /* 0x00000005000a7c02 */ /* 0x001fe20008000f00 */
[----:B------:R-:W-:Y:S01]  /*8870*/  ULDC.64 UR14, c[0x0][0x288] ;  /* 0x0000a200000e7ab9 */ /* 0x000fe20000000a00 */
[----:B------:R-:W-:Y:S01]  /*8880*/  MOV R11, R7 ;  /* 0x00000007000b7202 */ /* 0x000fe20000000f00 */
[----:B-123--:R-:W-:Y:S01]  /*8890*/  IMAD R12, R33, UR14, RZ ;  /* 0x0000000e210c7c24 */ /* 0x00efe2000f8e02ff */
[----:B------:R-:W-:Y:S01]  /*88a0*/  MOV R3, UR5 ;  /* 0x0000000500037c02 */ /* 0x000fe20008000f00 */
[----:B------:R-:W-:Y:S01]  /*88b0*/  FFMA.FTZ R63, R63, R10, UR13 ;  /* 0x0000000d3f3f7e23 */ /* 0x000fe2000801000a */
[----:B------:R-:W-:-:S03]  /*88c0*/  MOV R10, R4 ;  /* 0x00000004000a7202 */ /* 0x000fc60000000f00 */
[----:B------:R-:W-:Y:S01]  /*88d0*/  FFMA.FTZ R62, R62, R3, UR13 ;  /* 0x0000000d3e3e7e23 */ /* 0x000fe20008010003 */
[----:B------:R-:W-:Y:S01]  /*88e0*/  FFMA.FTZ R63, R36, R8, -R63 ;  /* 0x00000008243f7223 */ /* 0x000fe2000001083f */
[----:B------:R-:W-:-:S04]  /*88f0*/  IMAD.WIDE.U32 R10, R31, UR14, R10 ;  /* 0x0000000e1f0a7c25 */ /* 0x000fc8000f8e000a */
        /* <DEDUP_REMOVED lines=9> */
.L_x_2232:
[----:B------:R-:W-:Y:S05]  /*8990*/  BSYNC B0 ;  /* 0x0000000000007941 */ /* 0x000fea0003800000 */
.L_x_2231:
[C---:B----4-:R-:W-:Y:S02]  /*89a0*/  IADD3 R9, R2.reuse, 0xd0, RZ ;  /* 0x000000d002097810 */ /* 0x050fe40007ffe0ff */
[C---:B------:R-:W-:Y:S02]  /*89b0*/  IADD3 R8, R2.reuse, 0xe0, RZ ;  /* 0x000000e002087810 */ /* 0x040fe40007ffe0ff */
[C---:B------:R-:W-:Y:S02]  /*89c0*/  IADD3 R3, R2.reuse, 0xf0, RZ ;  /* 0x000000f002037810 */ /* 0x040fe40007ffe0ff */
[C---:B0-----:R-:W-:Y:S02]  /*89d0*/  IADD3 R28, R2.reuse, 0xe0, RZ ;  /* 0x000000e0021c7810 */ /* 0x041fe40007ffe0ff */
[C---:B------:R-:W-:Y:S02]  /*89e0*/  IADD3 R29, R2.reuse, 0xd0, RZ ;  /* 0x000000d0021d7810 */ /* 0x040fe40007ffe0ff */
[----:B------:R-:W-:-:S02]  /*89f0*/  IADD3 R30, R2, 0xc0, RZ ;  /* 0x000000c0021e7810 */ /* 0x000fc40007ffe0ff */
[----:B------:R-:W-:Y:S02]  /*8a00*/  ISETP.GE.U32.AND P6, PT, R40, UR6, PT ;  /* 0x0000000628007c0c */ /* 0x000fe4000bfc6070 */
[----:B------:R-:W-:Y:S02]  /*8a10*/  ISETP.GE.U32.AND P0, PT, R41, UR6, PT ;  /* 0x0000000629007c0c */ /* 0x000fe4000bf06070 */
[----:B-1----:R-:W-:Y:S02]  /*8a20*/  SHF.R.S32.HI R27, RZ, 0x1f, R40 ;  /* 0x0000001fff1b7819 */ /* 0x002fe40000011428 */
[----:B------:R-:W-:Y:S02]  /*8a30*/  ISETP.GE.U32.AND P2, PT, R9, UR6, PT ;  /* 0x0000000609007c0c */ /* 0x000fe4000bf46070 */
[----:B------:R-:W-:Y:S02]  /*8a40*/  ISETP.GE.U32.AND P3, PT, R8, UR6, PT ;  /* 0x0000000608007c0c */ /* 0x000fe4000bf66070 */
[----:B------:R-:W-:-:S02]  /*8a50*/  ISETP.GE.U32.AND P4, PT, R3, UR6, PT ;  /* 0x0000000603007c0c */ /* 0x000fc4000bf86070 */
[----:B------:R-:W-:Y:S02]  /*8a60*/  SHF.R.S32.HI R30, RZ, 0x1f, R30 ;  /* 0x0000001fff1e7819 */ /* 0x000fe4000001141e */
[----:B------:R-:W-:Y:S02]  /*8a70*/  SHF.R.S32.HI R29, RZ, 0x1f, R29 ;  /* 0x0000001fff1d7819 */ /* 0x000fe4000001141d */
[----:B------:R-:W-:Y:S02]  /*8a80*/  SHF.R.S32.HI R28, RZ, 0x1f, R28 ;  /* 0x0000001fff1c7819 */ /* 0x000fe4000001141c */
        /* <DEDUP_REMOVED lines=12> */
[----:B------:R-:W-:-:S03]  /*8b50*/  FFMA.FTZ R11, R60, R37, R39 ;  /* 0x000000253c0b7223 */ /* 0x000fc60000010027 */
[----:B--23--:R-:W-:Y:S01]  /*8b60*/  FMUL.FTZ R12, R10, -1.4426950216293334961 ;  /* 0xbfb8aa3b0a0c7820 */ /* 0x00cfe20000410000 */
        /* <DEDUP_REMOVED lines=15> */
.L_x_2233:
[----:B------:R-:W-:Y:S04]  /*8c60*/  BSSY B0, `(.L_x_2234) ;  /* 0x0000015000007945 */ /* 0x000fe80003800000 */
[----:B------:R-:W-:Y:S05]  /*8c70*/  @P6 BRA `(.L_x_2235) ;  /* 0x00000000004c6947 */ /* 0x000fea0003800000 */
[----:B------:R-:W-:Y:S01]  /*8c80*/  MOV R10, UR5 ;  /* 0x00000005000a7c02 */ /* 0x000fe20008000f00 */
[----:B------:R-:W-:Y:S01]  /*8c90*/  ULDC.64 UR6, c[0x0][0x288] ;  /* 0x0000a20000067ab9 */ /* 0x000fe20000000a00 */
[----:B------:R-:W-:Y:S01]  /*8ca0*/  MOV R11, R7 ;  /* 0x00000007000b7202 */ /* 0x000fe20000000f00 */
[----:B--23--:R-:W-:Y:S01]  /*8cb0*/  IMAD R13, R27, UR6, RZ ;  /* 0x000000061b0d7c24 */ /* 0x00cfe2000f8e02ff */
        /* <DEDUP_REMOVED lines=15> */
.L_x_2235:
[----:B------:R-:W-:Y:S05]  /*8db0*/  BSYNC B0 ;  /* 0x0000000000007941 */ /* 0x000fea0003800000 */
.L_x_2234:
[----:B------:R-:W-:Y:S05]  /*8dc0*/  @!P5 BRA `(.L_x_2236) ;  /* 0x000000000048d947 */ /* 0x000fea0003800000 */
[----:B------:R-:W-:Y:S01]  /*8dd0*/  FFMA.FTZ R10, R59, R36, R38 ;  /* 0x000000243b0a7223 */ /* 0x000fe20000010026 */
[----:B------:R-:W-:-:S03]  /*8de0*/  FFMA.FTZ R11, R58, R37, R39 ;  /* 0x000000253a0b7223 */ /* 0x000fc60000010027 */
[----:B0-23--:R-:W-:Y:S01]  /*8df0*/  FMUL.FTZ R12, R10, -1.4426950216293334961 ;  /* 0xbfb8aa3b0a0c7820 */ /* 0x00dfe20000410000 */
        /* <DEDUP_REMOVED lines=15> */
.L_x_2236:
[----:B------:R-:W-:Y:S04]  /*8ef0*/  BSSY B0, `(.L_x_2237) ;  /* 0x0000015000007945 */ /* 0x000fe80003800000 */
[----:B------:R-:W-:Y:S05]  /*8f00*/  @P0 BRA `(.L_x_2238) ;  /* 0x00000000004c0947 */ /* 0x000fea0003800000 */
[----:B------:R-:W-:Y:S01]  /*8f10*/  MOV R10, UR5 ;  /* 0x00000005000a7c02 */ /* 0x000fe20008000f00 */
[----:B------:R-:W-:Y:S01]  /*8f20*/  ULDC.64 UR6, c[0x0][0x288] ;  /* 0x0000a20000067ab9 */ /* 0x000fe20000000a00 */
[----:B------:R-:W-:Y:S01]  /*8f30*/  MOV R11, R7 ;  /* 0x00000007000b7202 */ /* 0x000fe20000000f00 */
[----:B0-23--:R-:W-:Y:S01]  /*8f40*/  IMAD R14, R30, UR6, RZ ;  /* 0x000000061e0e7c24 */ /* 0x00dfe2000f8e02ff */
        /* <DEDUP_REMOVED lines=15> */
.L_x_2238:
[----:B------:R-:W-:Y:S05]  /*9040*/  BSYNC B0 ;  /* 0x0000000000007941 */ /* 0x000fea0003800000 */
.L_x_2237:
[----:B------:R-:W-:Y:S05]  /*9050*/  @!P5 BRA `(.L_x_2239) ;  /* 0x000000000048d947 */ /* 0x000fea0003800000 */
[----:B-1----:R-:W-:Y:S01]  /*9060*/  FFMA.FTZ R10, R57, R36, R38 ;  /* 0x00000024390a7223 */ /* 0x002fe20000010026 */
        /* <DEDUP_REMOVED lines=17> */
.L_x_2239:
[----:B------:R-:W-:Y:S04]  /*9180*/  BSSY B0, `(.L_x_2240) ;  /* 0x0000015000007945 */ /* 0x000fe80003800000 */
[----:B------:R-:W-:Y:S05]  /*9190*/  @P2 BRA `(.L_x_2241) ;  /* 0x00000000004c2947 */ /* 0x000fea0003800000 */
[----:B-1----:R-:W-:Y:S01]  /*91a0*/  MOV R10, UR5 ;  /* 0x00000005000a7c02 */ /* 0x002fe20008000f00 */
        /* <DEDUP_REMOVED lines=18> */
.L_x_2241:
[----:B------:R-:W-:Y:S05]  /*92d0*/  BSYNC B0 ;  /* 0x0000000000007941 */ /* 0x000fea0003800000 */
.L_x_2240:
[----:B------:R-:W-:Y:S05]  /*92e0*/  @!P5 BRA `(.L_x_2242) ;  /* 0x000000000048d947 */ /* 0x000fea0003800000 */
[----:B------:R-:W-:Y:S01]  /*92f0*/  FFMA.FTZ R9, R55, R36, R38 ;  /* 0x0000002437097223 */ /* 0x000fe20000010026 */
[----:B-1--4-:R-:W-:-:S03]  /*9300*/  FFMA.FTZ R10, R54, R37, R39 ;  /* 0x00000025360a7223 */ /* 0x012fc60000010027 */
[----:B------:R-:W-:Y:S01]  /*9310*/  FMUL.FTZ R11, R9, -1.4426950216293334961 ;  /* 0xbfb8aa3b090b7820 */ /* 0x000fe20000410000 */
[----:B0-23--:R-:W-:-:S05]  /*9320*/  FMUL.FTZ R14, R10, -1.4426950216293334961 ;  /* 0xbfb8aa3b0a0e7820 */ /* 0x00dfca0000410000 */
        /* <DEDUP_REMOVED lines=14> */
.L_x_2242:
[----:B------:R-:W-:Y:S04]  /*9410*/  BSSY B0, `(.L_x_2243) ;  /* 0x0000015000007945 */ /* 0x000fe80003800000 */
[----:B------:R-:W-:Y:S05]  /*9420*/  @P3 BRA `(.L_x_2244) ;  /* 0x00000000004c3947 */ /* 0x000fea0003800000 */
[----:B-1--4-:R-:W-:Y:S01]  /*9430*/  MOV R10, UR5 ;  /* 0x00000005000a7c02 */ /* 0x012fe20008000f00 */
[----:B------:R-:W-:Y:S01]  /*9440*/  ULDC.64 UR6, c[0x0][0x288] ;  /* 0x0000a20000067ab9 */ /* 0x000fe20000000a00 */
[----:B------:R-:W-:Y:S01]  /*9450*/  MOV R11, R7 ;  /* 0x00000007000b7202 */ /* 0x000fe20000000f00 */
[----:B------:R-:W-:Y:S01]  /*9460*/  IMAD R9, R28, UR6, RZ ;  /* 0x000000061c097c24 */ /* 0x000fe2000f8e02ff */
[----:B0-23--:R-:W-:Y:S01]  /*9470*/  MOV R13, UR5 ;  /* 0x00000005000d7c02 */ /* 0x00dfe20008000f00 */
        /* <DEDUP_REMOVED lines=14> */
.L_x_2244:
[----:B------:R-:W-:Y:S05]  /*9560*/  BSYNC B0 ;  /* 0x0000000000007941 */ /* 0x000fea0003800000 */
.L_x_2243:
[----:B------:R-:W-:Y:S05]  /*9570*/  @!P5 BRA `(.L_x_2245) ;  /* 0x000000000048d947 */ /* 0x000fea0003800000 */
[----:B------:R-:W-:Y:S01]  /*9580*/  FFMA.FTZ R38, R80, R36, R38 ;  /* 0x0000002450267223 */ /* 0x000fe20000010026 */
[----:B------:R-:W-:-:S03]  /*9590*/  FFMA.FTZ R39, R79, R37, R39 ;  /* 0x000000254f277223 */ /* 0x000fc60000010027 */
[----:B0-----:R-:W-:Y:S01]  /*95a0*/  FMUL.FTZ R8, R38, -1.4426950216293334961 ;  /* 0xbfb8aa3b26087820 */ /* 0x001fe20000410000 */
[----:B-1--4-:R-:W-:-:S05]  /*95b0*/  FMUL.FTZ R10, R39, -1.4426950216293334961 ;  /* 0xbfb8aa3b270a7820 */ /* 0x012fca0000410000 */
[----:B------:R-:W0:Y:S08]  /*95c0*/  MUFU.EX2 R8, R8 ;  /* 0x0000000800087308 */ /* 0x000e300000000800 */
[----:B------:R-:W1:Y:S01]  /*95d0*/  MUFU.EX2 R10, R10 ;  /* 0x0000000a000a7308 */ /* 0x000e620000000800 */
[----:B0-----:R-:W-:-:S07]  /*95e0*/  FADD.FTZ R9, R8, 1 ;  /* 0x3f80000008097421 */ /* 0x001fce0000010000 */
[----:B------:R-:W0:Y:S01]  /*95f0*/  MUFU.RCP R9, R9 ;  /* 0x0000000900097308 */ /* 0x000e220000001000 */
[----:B-1----:R-:W-:-:S07]  /*9600*/  FADD.FTZ R11, R10, 1 ;  /* 0x3f8000000a0b7421 */ /* 0x002fce0000010000 */
[----:B--23--:R-:W1:Y:S01]  /*9610*/  MUFU.RCP R12, R11 ;  /* 0x0000000b000c7308 */ /* 0x00ce620000001000 */
        /* <DEDUP_REMOVED lines=8> */
.L_x_2245:
[----:B------:R-:W-:Y:S04]  /*96a0*/  BSSY B0, `(.L_x_2246) ;  /* 0x0000014000007945 */ /* 0x000fe80003800000 */
[----:B------:R-:W-:Y:S05]  /*96b0*/  @P4 BRA `(.L_x_2247) ;  /* 0x0000000000484947 */ /* 0x000fea0003800000 */
[----:B------:R-:W-:Y:S01]  /*96c0*/  ULDC.64 UR6, c[0x0][0x288] ;  /* 0x0000a20000067ab9 */ /* 0x000fe20000000a00 */
[----:B------:R-:W-:Y:S01]  /*96d0*/  MOV R5, R7 ;  /* 0x0000000700057202 */ /* 0x000fe20000000f00 */
[----:B------:R-:W-:Y:S01]  /*96e0*/  IMAD R88, R88, UR6, RZ ;  /* 0x0000000658587c24 */ /* 0x000fe2000f8e02ff */
[----:B0-----:R-:W-:Y:S02]  /*96f0*/  MOV R9, UR5 ;  /* 0x0000000500097c02 */ /* 0x001fe40008000f00 */
[----:B------:R-:W-:Y:S01]  /*9700*/  MOV R8, UR5 ;  /* 0x0000000500087c02 */ /* 0x000fe20008000f00 */
[----:B------:R-:W-:-:S04]  /*9710*/  IMAD.WIDE.U32 R6, R3, UR6, R4 ;  /* 0x0000000603067c25 */ /* 0x000fc8000f8e0004 */
[----:B------:R-:W-:Y:S01]  /*9720*/  FFMA.FTZ R9, R80, R9, UR13 ;  /* 0x0000000d50097e23 */ /* 0x000fe20008010009 */
[----:B------:R-:W-:Y:S02]  /*9730*/  IMAD R3, R3, UR7, R88 ;  /* 0x0000000703037c24 */ /* 0x000fe4000f8e0258 */
[----:B------:R-:W-:Y:S01]  /*9740*/  FFMA.FTZ R8, R79, R8, UR13 ;  /* 0x0000000d4f087e23 */ /* 0x000fe20008010008 */
[----:B------:R-:W-:Y:S01]  /*9750*/  ULDC.64 UR6, c[0x0][0x210] ;  /* 0x0000840000067ab9 */ /* 0x000fe20000000a00 */
[----:B------:R-:W-:Y:S01]  /*9760*/  FFMA.FTZ R9, R36, R34, -R9 ;  /* 0x0000002224097223 */ /* 0x000fe20000010809 */
[----:B------:R-:W-:Y:S01]  /*9770*/  LEA R4, P0, R6, UR6, 0x2 ;  /* 0x0000000606047c11 */ /* 0x000fe2000f8010ff */
[----:B------:R-:W-:Y:S01]  /*9780*/  FFMA.FTZ R8, R37, R35, -R8 ;  /* 0x0000002325087223 */ /* 0x000fe20000010808 */
[----:B------:R-:W-:Y:S01]  /*9790*/  IADD3 R3, R7, R3, RZ ;  /* 0x0000000307037210 */ /* 0x000fe20007ffe0ff */
[----:B-1--4-:R-:W-:Y:S02]  /*97a0*/  FMUL.FTZ R10, R9, UR26 ;  /* 0x0000001a090a7c20 */ /* 0x012fe40008410000 */
[----:B------:R-:W-:Y:S01]  /*97b0*/  FMUL.FTZ R11, R8, UR26 ;  /* 0x0000001a080b7c20 */ /* 0x000fe20008410000 */
[----:B------:R-:W-:-:S05]  /*97c0*/  LEA.HI.X R5, R6, UR7, R3, 0x2, P0 ;  /* 0x0000000706057c11 */ /* 0x000fca00080f1403 */
[----:B------:R0:W-:Y:S02]  /*97d0*/  STG.E.64 desc[UR22][R4.64], R10 ;  /* 0x0000000a04007986 */ /* 0x0001e4000c101b16 */
.L_x_2247:
[----:B------:R-:W-:Y:S05]  /*97e0*/  BSYNC B0 ;  /* 0x0000000000007941 */ /* 0x000fea0003800000 */
.L_x_2246:
        /* <DEDUP_REMOVED lines=9> */
.L_x_2165:
[----:B------:R-:W5:Y:S01]  /*9880*/  LDC R6, c[0x0][0xc] ;  /* 0x00000300ff067b82 */ /* 0x000f620000000800 */
[----:B------:R-:W-:Y:S01]  /*9890*/  ISETP.NE.AND P1, PT, R0, RZ, PT ;  /* 0x000000ff0000720c */ /* 0x000fe20003f25270 */
[----:B------:R-:W-:Y:S06]  /*98a0*/  BSSY B0, `(.L_x_2249) ;  /* 0x0000011000007945 */ /* 0x000fec0003800000 */
[----:B------:R-:W0:Y:S08]  /*98b0*/  LDC R7, c[0x0][0x10] ;  /* 0x00000400ff077b82 */ /* 0x000e300000000800 */
[----:B------:R-:W1:Y:S01]  /*98c0*/  LDC.64 R2, c[0x0][0x258] ;  /* 0x00009600ff027b82 */ /* 0x000e620000000a00 */
[----:B-----5:R-:W-:-:S02]  /*98d0*/  ISETP.NE.AND P0, PT, R6, 0x1, PT ;  /* 0x000000010600780c */ /* 0x020fc40003f05270 */
[----:B0-----:R-:W-:-:S04]  /*98e0*/  SHF.L.U32 R4, R7, 0x1, RZ ;  /* 0x0000000107047819 */ /* 0x001fc800000006ff */
[----:B------:R-:W-:-:S05]  /*98f0*/  SEL R5, R4, RZ, P0 ;  /* 0x000000ff04057207 */ /* 0x000fca0000000000 */
[----:B-1----:R-:W-:Y:S01]  /*9900*/  IMAD.WIDE.U32 R2, R5, 0x4, R2 ;  /* 0x0000000405027825 */ /* 0x002fe200078e0002 */
        /* <DEDUP_REMOVED lines=10> */
.L_x_2250:
[----:B------:R-:W-:Y:S05]  /*99b0*/  BSYNC B0 ;  /* 0x0000000000007941 */ /* 0x000fea0003800000 */
.L_x_2249:
        /* <DEDUP_REMOVED lines=11> */
.L_x_2252:
[----:B------:R-:W5:Y:S04]  /*9a70*/  LDG.E.STRONG.GPU R5, desc[UR22][R2.64] ;  /* 0x0000001602057981 */ /* 0x000f68000c1ef900 */
[----:B-----5:R-:W-:Y:S01]  /*9a80*/  CCTL.IVALL ;  /* 0x00000000ff00798f */ /* 0x020fe20002000000 */
[----:B------:R-:W-:Y:S05]  /*9a90*/  YIELD ;  /* 0x0000000000007946 */ /* 0x000fea0003800000 */
[----:B------:R-:W-:-:S13]  /*9aa0*/  ISETP.NE.AND P0, PT, R5, R4, PT ;  /* 0x000000040500720c */ /* 0x000fda0003f05270 */
[----:B------:R-:W-:Y:S05]  /*9ab0*/  @P0 BRA `(.L_x_2252) ;  /* 0xfffffffc00ec0947 */ /* 0x000fea000383ffff */
.L_x_2251:
        /* <DEDUP_REMOVED lines=13> */
[----:B--234-:R-:W0:Y:S01]  /*9b90*/  LDC.64 R14, c[0x0][0x218] ;  /* 0x00008600ff0e7b82 */ /* 0x01ce220000000a00 */
        /* <DEDUP_REMOVED lines=11> */
.L_x_2253:
        /* <DEDUP_REMOVED lines=23> */
.L_x_2254:
        /* <DEDUP_REMOVED lines=12> */
.L_x_5140:


//--------------------- .text._Z35group_norm_nhwc_bwd_one_pass_kernelI11Fp32IOFp32WLi512ELi70ELi560EEv26Group_norm_nhwc_bwd_params --------------------------
	.section	.text._Z35group_norm_nhwc_bwd_one_pass_kernelI11Fp32IOFp32WLi512ELi70ELi560EEv26Group_norm_nhwc_bwd_params,"ax",@progbits
	.align	128
        .global         _Z35group_norm_nhwc_bwd_one_pass_kernelI11Fp32IOFp32WLi512ELi70ELi560EEv26Group_norm_nhwc_bwd_params
        .type           _Z35group_norm_nhwc_bwd_one_pass_kernelI11Fp32IOFp32WLi512ELi70ELi560EEv26Group_norm_nhwc_bwd_params,@function
        .size           _Z35group_norm_nhwc_bwd_one_pass_kernelI11Fp32IOFp32WLi512ELi70ELi560EEv26Group_norm_nhwc_bwd_params,(.L_x_5141 - _Z35group_norm_nhwc_bwd_one_pass_kernelI11Fp32IOFp32WLi512ELi70ELi560EEv26Group_norm_nhwc_bwd_params)
        .other          _Z35group_norm_nhwc_bwd_one_pass_kernelI11Fp32IOFp32WLi512ELi70ELi560EEv26Group_norm_nhwc_bwd_params,@"STO_CUDA_ENTRY STV_DEFAULT"
_Z35group_norm_nhwc_bwd_one_pass_kernelI11Fp32IOFp32WLi512ELi70ELi560EEv26Group_norm_nhwc_bwd_params:
.text._Z35group_norm_nhwc_bwd_one_pass_kernelI11Fp32IOFp32WLi512ELi70ELi560EEv26Group_norm_nhwc_bwd_params:
        /* <DEDUP_REMOVED lines=45> */
[----:B------:R1:W-:Y:S03]  /*02d0*/  STL [R1+0x1ec], R3 ;  /* 0x0001ec0301007387 */ /* 0x0003e60000100800 */
[----:B------:R-:W-:-:S02]  /*02e0*/  ISETP.LT.U32.AND P1, PT, R0, 0x230, !P1 ;  /* 0x000002300000780c */ /* 0x000fc40004f21070 */
[C---:B0-----:R-:W-:Y:S02]  /*02f0*/  IADD3 R4, R2.reuse, 0x10, RZ ;  /* 0x0000001002047810 */ /* 0x041fe40007ffe0ff */
[C---:B------:R-:W-:Y:S02]  /*0300*/  IADD3 R4, R2.reuse, 0x30, RZ ;  /* 0x0000003002047810 */ /* 0x040fe40007ffe0ff */
[C---:B-1----:R-:W-:Y:S02]  /*0310*/  IADD3 R3, R2.reuse, 0x20, RZ ;  /* 0x0000002002037810 */ /* 0x042fe40007ffe0ff */
[C---:B------:R-:W-:Y:S02]  /*0320*/  IADD3 R3, R2.reuse, 0x40, RZ ;  /* 0x0000004002037810 */ /* 0x040fe40007ffe0ff */
[C---:B------:R-:W-:Y:S02]  /*0330*/  IADD3 R4, R2.reuse, 0x50, RZ ;  /* 0x0000005002047810 */ /* 0x040fe40007ffe0ff */
[----:B------:R-:W-:-:S02]  /*0340*/  IADD3 R3, R2, 0x60, RZ ;  /* 0x0000006002037810 */ /* 0x000fc40007ffe0ff */
[C---:B------:R-:W-:Y:S02]  /*0350*/  IADD3 R4, R2.reuse, 0x70, RZ ;  /* 0x0000007002047810 */ /* 0x040fe40007ffe0ff */
[C---:B------:R-:W-:Y:S02]  /*0360*/  IADD3 R3, R2.reuse, 0x80, RZ ;  /* 0x0000008002037810 */ /* 0x040fe40007ffe0ff */
[C---:B------:R-:W-:Y:S02]  /*0370*/  IADD3 R4, R2.reuse, 0xa0, RZ ;  /* 0x000000a002047810 */ /* 0x040fe40007ffe0ff */
[----:B------:R-:W-:-:S07]  /*0380*/  IADD3 R3, R2, 0xb0, RZ ;  /* 0x000000b002037810 */ /* 0x000fce0007ffe0ff */
.L_x_2402:
[----:B--23--:R-:W2:Y:S01]  /*0390*/  LDL R7, [R1+0x1e8] ;  /* 0x0001e80001077983 */ /* 0x00cea20000100800 */
[----:B------:R-:W-:Y:S01]  /*03a0*/  ULDC UR14, c[0x0][0x2a0] ;  /* 0x0000a800000e7ab9 */ /* 0x000fe20000000800 */
[----:B------:R-:W-:Y:S01]  /*03b0*/  IABS R5, UR8 ;  /* 0x0000000800057c13 */ /* 0x000fe20008000000 */
        /* <DEDUP_REMOVED lines=8> */
[----:B0-----:R-:W0:Y:S01]  /*0440*/  @P1 LDC.64 R8, c[0x0][0x288] ;  /* 0x0000a200ff081b82 */ /* 0x001e220000000a00 */
[----:B------:R-:W-:-:S02]  /*0450*/  R2UR UR15, R3 ;  /* 0x00000000030f72ca */ /* 0x000fc400000e0000 */
[----:B------:R-:W-:Y:S02]  /*0460*/  CS2R R38, SRZ ;  /* 0x0000000000267805 */ /* 0x000fe4000001ff00 */
[----:B------:R-:W-:Y:S02]  /*0470*/  ISETP.GE.U32.AND P0, PT, R19, UR18, PT ;  /* 0x0000001213007c0c */ /* 0x000fe4000bf06070 */
[----:B------:R-:W-:Y:S02]  /*0480*/  SHF.R.S32.HI R5, RZ, 0x1f, R19 ;  /* 0x0000001fff057819 */ /* 0x000fe40000011413 */
[C---:B------:R-:W-:Y:S01]  /*0490*/  IADD3 R32, R2.reuse, 0xc0, RZ ;  /* 0x000000c002207810 */ /* 0x040fe20007ffe0ff */
[----:B-1----:R-:W1:Y:S01]  /*04a0*/  @P1 LDC.64 R14, c[0x0][0x230] ;  /* 0x00008c00ff0e1b82 */ /* 0x002e620000000a00 */
[----:B------:R-:W-:Y:S02]  /*04b0*/  ISETP.GE.AND.EX P0, PT, R5, UR19, PT, P0 ;  /* 0x0000001305007c0c */ /* 0x000fe4000bf06300 */
[----:B-----5:R-:W-:-:S02]  /*04c0*/  IADD3 R31, R2, 0xd0, RZ ;  /* 0x000000d0021f7810 */ /* 0x020fc40007ffe0ff */
[----:B------:R-:W-:Y:S01]  /*04d0*/  ISETP.GT.U32.OR P0, PT, R0, 0x22f, P0 ;  /* 0x0000022f0000780c */ /* 0x000fe20000704470 */
[----:B------:R-:W3:Y:S01]  /*04e0*/  I2F.RP R3, UR15 ;  /* 0x0000000f00037d06 */ /* 0x000ee20008209400 */
[----:B------:R-:W-:Y:S01]  /*04f0*/  ISETP.GE.U32.AND P6, PT, R32, UR18, PT ;  /* 0x0000001220007c0c */ /* 0x000fe2000bfc6070 */
[----:B----4-:R-:W4:Y:S01]  /*0500*/  @P1 LDC.64 R34, c[0x0][0x228] ;  /* 0x00008a00ff221b82 */ /* 0x010f220000000a00 */
[----:B------:R-:W-:Y:S02]  /*0510*/  SHF.R.S32.HI R13, RZ, 0x1f, R32 ;  /* 0x0000001fff0d7819 */ /* 0x000fe40000011420 */
[----:B------:R-:W-:Y:S02]  /*0520*/  ISETP.GE.U32.AND P4, PT, R31, UR18, PT ;  /* 0x000000121f007c0c */ /* 0x000fe4000bf86070 */
[----:B------:R-:W-:Y:S02]  /*0530*/  SHF.R.S32.HI R28, RZ, 0x1f, R31 ;  /* 0x0000001fff1c7819 */ /* 0x000fe4000001141f */
[----:B------:R-:W-:-:S02]  /*0540*/  ISETP.GE.AND.EX P6, PT, R13, UR19, PT, P6 ;  /* 0x000000130d007c0c */ /* 0x000fc4000bfc6360 */
[----:B------:R-:W-:Y:S01]  /*0550*/  ISETP.GE.AND.EX P4, PT, R28, UR19, PT, P4 ;  /* 0x000000131c007c0c */ /* 0x000fe2000bf86340 */
[----:B------:R-:W0:Y:S01]  /*0560*/  @!P0 LDC.64 R10, c[0x0][0x288] ;  /* 0x0000a200ff0a8b82 */ /* 0x000e220000000a00 */
[C---:B------:R-:W-:Y:S01]  /*0570*/  ISETP.GT.U32.OR P6, PT, R0.reuse, 0x22f, P6 ;  /* 0x0000022f0000780c */ /* 0x040fe200037c4470 */
[----:B---3--:R-:W3:Y:S01]  /*0580*/  MUFU.RCP R3, R3 ;  /* 0x0000000300037308 */ /* 0x008ee20000001000 */
[----:B------:R-:W-:Y:S02]  /*0590*/  ISETP.GT.U32.OR P4, PT, R0, 0x22f, P4 ;  /* 0x0000022f0000780c */ /* 0x000fe40002784470 */
[----:B------:R-:W-:Y:S02]  /*05a0*/  SHF.R.S32.HI R27, RZ, 0x1f, R19 ;  /* 0x0000001fff1b7819 */ /* 0x000fe40000011413 */
[----:B------:R-:W-:Y:S01]  /*05b0*/  IADD3 R12, R2, 0xe0, RZ ;  /* 0x000000e0020c7810 */ /* 0x000fe20007ffe0ff */
[----:B------:R-:W4:Y:S03]  /*05c0*/  @!P0 LDC.64 R24, c[0x0][0x230] ;  /* 0x00008c00ff188b82 */ /* 0x000f260000000a00 */
[----:B------:R-:W-:-:S05]  /*05d0*/  ISETP.GE.U32.AND P5, PT, R12, UR18, PT ;  /* 0x000000120c007c0c */ /* 0x000fca000bfa6070 */
[----:B------:R-:W1:Y:S01]  /*05e0*/  @!P6 LDC.64 R20, c[0x0][0x288] ;  /* 0x0000a200ff14eb82 */ /* 0x000e620000000a00 */
[----:B---3--:R-:W-:Y:S01]  /*05f0*/  IADD3 R4, R3, 0xffffffe, RZ ;  /* 0x0ffffffe03047810 */ /* 0x008fe20007ffe0ff */
[----:B0-----:R-:W-:-:S06]  /*0600*/  @!P0 IMAD R16, R27, R10, RZ ;  /* 0x0000000a1b108224 */ /* 0x001fcc00078e02ff */
[----:B------:R-:W0:Y:S01]  /*0610*/  @!P0 LDC.64 R22, c[0x0][0x228] ;  /* 0x00008a00ff168b82 */ /* 0x000e220000000a00 */
[----:B------:R-:W3:Y:S01]  /*0620*/  F2I.FTZ.U32.TRUNC.NTZ R4, R4 ;  /* 0x0000000400047305 */ /* 0x000ee2000021f000 */
[----:B------:R-:W-:Y:S01]  /*0630*/  @!P0 IMAD R27, R19, R11, R16 ;  /* 0x0000000b131b8224 */ /* 0x000fe200078e0210 */
[----:B---3--:R-:W-:Y:S01]  /*0640*/  R2UR UR7, R4 ;  /* 0x00000000040772ca */ /* 0x008fe200000e0000 */
[----:B-1----:R-:W-:-:S04]  /*0650*/  @!P6 IMAD R30, R13, R20, RZ ;  /* 0x000000140d1ee224 */ /* 0x002fc800078e02ff */
[----:B------:R-:W-:-:S08]  /*0660*/  @!P6 IMAD R30, R32, R21, R30 ;  /* 0x00000015201ee224 */ /* 0x000fd000078e021e */
[----:B------:R-:W-:-:S04]  /*0670*/  UIADD3 UR5, URZ, -UR7, URZ ;  /* 0x800000073f057290 */ /* 0x000fc8000fffe03f */
        /* <DEDUP_REMOVED lines=21> */
[----:B------:R-:W-:-:S03]  /*07d0*/  MOV R6, UR17 ;  /* 0x0000001100067c02 */ /* 0x000fc60008000f00 */
[----:B------:R-:W-:-:S04]  /*07e0*/  USEL UR7, UR13, UR7, !UP0 ;  /* 0x000000070d077287 */ /* 0x000fc8000c000000 */
[----:B------:R-:W-:-:S04]  /*07f0*/  USHF.R.S32.HI UR5, URZ, 0x1f, UR7 ;  /* 0x0000001f3f057899 */ /* 0x000fc80008011407 */
[----:B------:R-:W-:-:S04]  /*0800*/  UIMAD UR5, UR5, UR14, URZ ;  /* 0x0000000e050572a4 */ /* 0x000fc8000f8e023f */
[----:B------:R-:W-:Y:S01]  /*0810*/  UIMAD UR5, UR7, UR15, UR5 ;  /* 0x0000000f070572a4 */ /* 0x000fe2000f8e0205 */
[----:B--2---:R-:W-:Y:S02]  /*0820*/  SHF.R.S32.HI R3, RZ, 0x1f, R7 ;  /* 0x0000001fff037819 */ /* 0x004fe40000011407 */
[----:B------:R-:W-:Y:S02]  /*0830*/  IADD3 R4, P2, R7, UR17, RZ ;  /* 0x0000001107047c10 */ /* 0x000fe4000ff5e0ff */
[----:B------:R-:W-:Y:S02]  /*0840*/  SHF.R.S32.HI R7, RZ, 0x1f, R2 ;  /* 0x0000001fff077819 */ /* 0x000fe40000011402 */
[----:B------:R-:W-:Y:S02]  /*0850*/  LEA.HI.X.SX32 R5, R6, R3, 0x1, P2 ;  /* 0x0000000306057211 */ /* 0x000fe400010f0eff */
[----:B------:R-:W-:-:S05]  /*0860*/  MOV R3, UR14 ;  /* 0x0000000e00037c02 */ /* 0x000fca0008000f00 */
[----:B------:R-:W-:Y:S01]  /*0870*/  IMAD.WIDE.U32 R4, R3, UR7, R4 ;  /* 0x0000000703047c25 */ /* 0x000fe2000f8e0004 */
[----:B------:R-:W-:Y:S02]  /*0880*/  CS2R R48, SRZ ;  /* 0x0000000000307805 */ /* 0x000fe4000001ff00 */
[----:B------:R-:W-:Y:S02]  /*0890*/  CS2R R46, SRZ ;  /* 0x00000000002e7805 */ /* 0x000fe4000001ff00 */
[----:B------:R-:W-:Y:S01]  /*08a0*/  CS2R R44, SRZ ;  /* 0x00000000002c7805 */ /* 0x000fe2000001ff00 */
[----:B------:R-:W-:Y:S01]  /*08b0*/  @P1 IMAD R3, R7, R8, RZ ;  /* 0x0000000807031224 */ /* 0x000fe200078e02ff */
[----:B------:R-:W-:Y:S01]  /*08c0*/  IADD3 R7, R5, UR5, RZ ;  /* 0x0000000505077c10 */ /* 0x000fe2000fffe0ff */
[----:B------:R-:W-:Y:S01]  /*08d0*/  ULDC.64 UR6, c[0x0][0x248] ;  /* 0x0000920000067ab9 */ /* 0x000fe20000000a00 */
[-C--:B------:R-:W-:Y:S01]  /*08e0*/  @P1 MOV R6, R4.reuse ;  /* 0x0000000400061202 */ /* 0x080fe20000000f00 */
[----:B------:R-:W-:Y:S01]  /*08f0*/  @P1 IMAD R3, R2, R9, R3 ;  /* 0x0000000902031224 */ /* 0x000fe200078e0203 */
[----:B------:R-:W-:-:S02]  /*0900*/  @!P0 MOV R16, R4 ;  /* 0x0000000400108202 */ /* 0x000fc40000000f00 */
[----:B------:R-:W-:Y:S01]  /*0910*/  @!P6 MOV R29, R7 ;  /* 0x00000007001de202 */ /* 0x000fe20000000f00 */
[----:B------:R-:W-:-:S05]  /*0920*/  @P1 IMAD.WIDE.U32 R8, R2, R8, R6 ;  /* 0x0000000802081225 */ /* 0x000fca00078e0006 */
[----:B------:R-:W-:Y:S02]  /*0930*/  @P1 IADD3 R3, R9, R3, RZ ;  /* 0x0000000309031210 */ /* 0x000fe40007ffe0ff */
[C---:B------:R-:W-:Y:S02]  /*0940*/  @P1 SHF.L.U32 R17, R8.reuse, 0x2, RZ ;  /* 0x0000000208111819 */ /* 0x040fe400000006ff */
[----:B------:R-:W-:Y:S02]  /*0950*/  @P1 SHF.L.U64.HI R18, R8, 0x2, R3 ;  /* 0x0000000208121819 */ /* 0x000fe40000010203 */
[----:B------:R-:W1:Y:S01]  /*0960*/  @!P4 LDC.64 R8, c[0x0][0x288] ;  /* 0x0000a200ff08cb82 */ /* 0x000e620000000a00 */
[C---:B------:R-:W-:Y:S02]  /*0970*/  @P1 IADD3 R36, P2, R17.reuse, R14, RZ ;  /* 0x0000000e11241210 */ /* 0x040fe40007f5e0ff */
[----:B----4-:R-:W-:Y:S02]  /*0980*/  @P1 IADD3 R34, P3, R17, R34, RZ ;  /* 0x0000002211221210 */ /* 0x010fe40007f7e0ff */
[----:B------:R-:W-:-:S02]  /*0990*/  SHF.R.S32.HI R3, RZ, 0x1f, R12 ;  /* 0x0000001fff037819 */ /* 0x000fc4000001140c */
[----:B------:R-:W-:Y:S02]  /*09a0*/  @!P0 MOV R17, R7 ;  /* 0x0000000700118202 */ /* 0x000fe40000000f00 */
[----:B------:R-:W-:Y:S02]  /*09b0*/  ISETP.GE.AND.EX P5, PT, R3, UR19, PT, P5 ;  /* 0x0000001303007c0c */ /* 0x000fe4000bfa6350 */
[----:B------:R-:W-:Y:S01]  /*09c0*/  @P1 IADD3.X R37, R18, R15, RZ, P2, !PT ;  /* 0x0000000f12251210 */ /* 0x000fe200017fe4ff */
[----:B------:R-:W-:Y:S01]  /*09d0*/  @!P0 IMAD.WIDE.U32 R10, R19, R10, R16 ;  /* 0x0000000a130a8225 */ /* 0x000fe200078e0010 */
[----:B------:R-:W-:Y:S01]  /*09e0*/  ISETP.GT.U32.OR P5, PT, R0, 0x22f, P5 ;  /* 0x0000022f0000780c */ /* 0x000fe20002fa4470 */
[----:B------:R-:W2:Y:S01]  /*09f0*/  @!P6 LDC.64 R14, c[0x0][0x230] ;  /* 0x00008c00ff0eeb82 */ /* 0x000ea20000000a00 */
[----:B------:R-:W-:Y:S02]  /*0a00*/  @P1 IADD3.X R35, R18, R35, RZ, P3, !PT ;  /* 0x0000002312231210 */ /* 0x000fe40001ffe4ff */
[----:B------:R-:W-:-:S02]  /*0a10*/  @!P0 IADD3 R11, R11, R27, RZ ;  /* 0x0000001b0b0b8210 */ /* 0x000fc40007ffe0ff */
[C---:B------:R-:W-:Y:S01]  /*0a20*/  @!P0 SHF.L.U32 R33, R10.reuse, 0x2, RZ ;  /* 0x000000020a218819 */ /* 0x040fe200000006ff */
[----:B------:R-:W-:Y:S01]  /*0a30*/  STL [R1+0x228], R35 ;  /* 0x0002282301007387 */ /* 0x000fe20000100800 */
[----:B------:R-:W-:Y:S01]  /*0a40*/  @!P0 SHF.L.U64.HI R13, R10, 0x2, R11 ;  /* 0x000000020a0d8819 */ /* 0x000fe2000001020b */
[----:B------:R-:W3:Y:S01]  /*0a50*/  @!P6 LDC.64 R18, c[0x0][0x228] ;  /* 0x00008a00ff12eb82 */ /* 0x000ee20000000a00 */
[C---:B------:R-:W-:Y:S01]  /*0a60*/  @!P0 IADD3 R24, P2, R33.reuse, R24, RZ ;  /* 0x0000001821188210 */ /* 0x040fe20007f5e0ff */
[----:B------:R1:W-:Y:S01]  /*0a70*/  @P1 STL.64 [R1+0x28], R36 ;  /* 0x0000282401001387 */ /* 0x0003e20000100a00 */
[----:B0-----:R-:W-:Y:S02]  /*0a80*/  @!P0 IADD3 R22, P3, R33, R22, RZ ;  /* 0x0000001621168210 */ /* 0x001fe40007f7e0ff */
[C---:B------:R-:W-:Y:S02]  /*0a90*/  @!P0 IADD3.X R25, R13.reuse, R25, RZ, P2, !PT ;  /* 0x000000190d198210 */ /* 0x040fe400017fe4ff */
[----:B------:R-:W-:Y:S01]  /*0aa0*/  @!P0 IADD3.X R23, R13, R23, RZ, P3, !PT ;  /* 0x000000170d178210 */ /* 0x000fe20001ffe4ff */
[----:B------:R-:W0:Y:S02]  /*0ab0*/  @!P4 LDC.64 R16, c[0x0][0x230] ;  /* 0x00008c00ff10cb82 */ /* 0x000e240000000a00 */
[----:B------:R4:W4:Y:S01]  /*0ac0*/  @!P0 LDG.E.64 R38, desc[UR22][R24.64] ;  /* 0x0000001618268981 */ /* 0x000922000c1e1b00 */
[----:B-1----:R-:W-:Y:S01]  /*0ad0*/  @!P4 IMAD R36, R28, R8, RZ ;  /* 0x000000081c24c224 */ /* 0x002fe200078e02ff */
[----:B------:R-:W-:-:S04]  /*0ae0*/  @!P6 MOV R28, R4 ;  /* 0x00000004001ce202 */ /* 0x000fc80000000f00 */
[----:B------:R-:W1:Y:S01]  /*0af0*/  @!P4 LDC.64 R10, c[0x0][0x228] ;  /* 0x00008a00ff0acb82 */ /* 0x000e620000000a00 */
[C---:B------:R-:W-:Y:S02]  /*0b00*/  @!P4 IMAD R36, R31.reuse, R9, R36 ;  /* 0x000000091f24c224 */ /* 0x040fe400078e0224 */
[----:B------:R-:W-:Y:S01]  /*0b10*/  @!P6 IMAD.WIDE.U32 R20, R32, R20, R28 ;  /* 0x000000142014e225 */ /* 0x000fe200078e001c */
[----:B------:R-:W-:Y:S02]  /*0b20*/  @!P4 MOV R28, R4 ;  /* 0x00000004001cc202 */ /* 0x000fe40000000f00 */
[----:B------:R-:W-:Y:S02]  /*0b30*/  @!P4 MOV R29, R7 ;  /* 0x00000007001dc202 */ /* 0x000fe40000000f00 */
[----:B------:R-:W1:Y:S01]  /*0b40*/  @!P5 LDC.64 R26, c[0x0][0x288] ;  /* 0x0000a200ff1adb82 */ /* 0x000e620000000a00 */
[----:B------:R-:W-:Y:S01]  /*0b50*/  @!P4 IMAD.WIDE.U32 R8, R31, R8, R28 ;  /* 0x000000081f08c225 */ /* 0x000fe200078e001c */
[----:B------:R-:W-:-:S02]  /*0b60*/  @!P6 IADD3 R29, R21, R30, RZ ;  /* 0x0000001e151de210 */ /* 0x000fc40007ffe0ff */
[C---:B------:R-:W-:Y:S02]  /*0b70*/  @!P6 SHF.L.U32 R21, R20.reuse, 0x2, RZ ;  /* 0x000000021415e819 */ /* 0x040fe400000006ff */
[----:B------:R-:W-:Y:S02]  /*0b80*/  @!P6 SHF.L.U64.HI R20, R20, 0x2, R29 ;  /* 0x000000021414e819 */ /* 0x000fe4000001021d */
[----:B------:R-:W-:Y:S02]  /*0b90*/  @!P4 IADD3 R13, R9, R36, RZ ;  /* 0x00000024090dc210 */ /* 0x000fe40007ffe0ff */
[C---:B--2---:R-:W-:Y:S02]  /*0ba0*/  @!P6 IADD3 R14, P3, R21.reuse, R14, RZ ;  /* 0x0000000e150ee210 */ /* 0x044fe40007f7e0ff */
[----:B---3--:R-:W-:Y:S02]  /*0bb0*/  @!P6 IADD3 R18, P2, R21, R18, RZ ;  /* 0x000000121512e210 */ /* 0x008fe40007f5e0ff */
[----:B------:R-:W-:-:S02]  /*0bc0*/  @!P4 SHF.L.U32 R9, R8, 0x2, RZ ;  /* 0x000000020809c819 */ /* 0x000fc400000006ff */
[C---:B------:R-:W-:Y:S02]  /*0bd0*/  @!P6 IADD3.X R15, R20.reuse, R15, RZ, P3, !PT ;  /* 0x0000000f140fe210 */ /* 0x040fe40001ffe4ff */
[----:B------:R-:W-:Y:S02]  /*0be0*/  @!P6 IADD3.X R19, R20, R19, RZ, P2, !PT ;  /* 0x000000131413e210 */ /* 0x000fe400017fe4ff */
[----:B------:R-:W-:Y:S02]  /*0bf0*/  @!P4 SHF.L.U64.HI R28, R8, 0x2, R13 ;  /* 0x00000002081cc819 */ /* 0x000fe4000001020d */
[C---:B0-----:R-:W-:Y:S02]  /*0c00*/  @!P4 IADD3 R16, P3, R9.reuse, R16, RZ ;  /* 0x000000100910c210 */ /* 0x041fe40007f7e0ff */
[----:B-1----:R-:W-:Y:S01]  /*0c10*/  @!P4 IADD3 R10, P2, R9, R10, RZ ;  /* 0x0000000a090ac210 */ /* 0x002fe20007f5e0ff */
[----:B------:R-:W-:Y:S01]  /*0c20*/  @!P5 IMAD R9, R3, R26, RZ ;  /* 0x0000001a0309d224 */ /* 0x000fe200078e02ff */
[----:B------:R-:W-:-:S02]  /*0c30*/  @!P4 IADD3.X R17, R28, R17, RZ, P3, !PT ;  /* 0x000000111c11c210 */ /* 0x000fc40001ffe4ff */
[----:B------:R-:W-:Y:S01]  /*0c40*/  @!P4 IADD3.X R11, R28, R11, RZ, P2, !PT ;  /* 0x0000000b1c0bc210 */ /* 0x000fe200017fe4ff */
[----:B------:R-:W-:Y:S01]  /*0c50*/  @!P5 IMAD R9, R12, R27, R9 ;  /* 0x0000001b0c09d224 */ /* 0x000fe200078e0209 */
[----:B------:R-:W-:Y:S02]  /*0c60*/  @!P5 MOV R28, R4 ;  /* 0x00000004001cd202 */ /* 0x000fe40000000f00 */
[----:B------:R-:W-:Y:S02]  /*0c70*/  @!P5 MOV R29, R7 ;  /* 0x00000007001dd202 */ /* 0x000fe40000000f00 */
[----:B----4-:R-:W-:Y:S02]  /*0c80*/  CS2R R24, SRZ ;  /* 0x0000000000187805 */ /* 0x010fe4000001ff00 */
[----:B------:R-:W-:Y:S02]  /*0c90*/  CS2R R32, SRZ ;  /* 0x0000000000207805 */ /* 0x000fe4000001ff00 */
[----:B------:R-:W-:-:S02]  /*0ca0*/  CS2R R36, SRZ ;  /* 0x0000000000247805 */ /* 0x000fc4000001ff00 */
[----:B------:R-:W-:Y:S01]  /*0cb0*/  IADD3 R8, R2, 0xf0, RZ ;  /* 0x000000f002087810 */ /* 0x000fe20007ffe0ff */
[----:B------:R-:W-:Y:S01]  /*0cc0*/  @!P5 IMAD.WIDE.U32 R12, R12, R26, R28 ;  /* 0x0000001a0c0cd225 */ /* 0x000fe200078e001c */
[----:B------:R-:W-:Y:S02]  /*0cd0*/  CS2R R28, SRZ ;  /* 0x00000000001c7805 */ /* 0x000fe4000001ff00 */
[----:B------:R-:W-:Y:S01]  /*0ce0*/  CS2R R26, SRZ ;  /* 0x00000000001a7805 */ /* 0x000fe2000001ff00 */
[----:B------:R-:W2:Y:S01]  /*0cf0*/  @!P6 LDG.E.64 R24, desc[UR22][R18.64] ;  /* 0x000000161218e981 */ /* 0x000ea2000c1e1b00 */
[----:B------:R-:W-:Y:S02]  /*0d00*/  ISETP.GE.U32.AND P3, PT, R8, UR18, PT ;  /* 0x0000001208007c0c */ /* 0x000fe4000bf66070 */
[----:B------:R-:W-:Y:S01]  /*0d10*/  SHF.R.S32.HI R20, RZ, 0x1f, R8 ;  /* 0x0000001fff147819 */ /* 0x000fe20000011408 */
[----:B------:R0:W3:Y:S01]  /*0d20*/  @!P0 LDG.E.64 R28, desc[UR22][R22.64] ;  /* 0x00000016161c8981 */ /* 0x0000e2000c1e1b00 */
[----:B------:R-:W-:-:S02]  /*0d30*/  @!P5 IADD3 R21, R13, R9, RZ ;  /* 0x000000090d15d210 */ /* 0x000fc40007ffe0ff */
[----:B------:R-:W-:Y:S01]  /*0d40*/  ISETP.GE.AND.EX P3, PT, R20, UR19, PT, P3 ;  /* 0x0000001314007c0c */ /* 0x000fe2000bf66330 */
[----:B------:R1:W4:Y:S04]  /*0d50*/  @!P6 LDG.E.64 R26, desc[UR22][R14.64] ;  /* 0x000000160e1ae981 */ /* 0x000328000c1e1b00 */
[----:B------:R1:W2:Y:S01]  /*0d60*/  @!P4 LDG.E.64 R32, desc[UR22][R16.64] ;  /* 0x000000161020c981 */ /* 0x0002a2000c1e1b00 */
[----:B0-----:R-:W0:Y:S01]  /*0d70*/  @!P5 LDC.64 R22, c[0x0][0x228] ;  /* 0x00008a00ff16db82 */ /* 0x001e220000000a00 */
[C---:B------:R-:W-:Y:S02]  /*0d80*/  @!P5 SHF.L.U32 R13, R12.reuse, 0x2, RZ ;  /* 0x000000020c0dd819 */ /* 0x040fe400000006ff */
[----:B------:R-:W-:Y:S02]  /*0d90*/  @!P5 SHF.L.U64.HI R12, R12, 0x2, R21 ;  /* 0x000000020c0cd819 */ /* 0x000fe40000010215 */
[----:B------:R-:W-:-:S02]  /*0da0*/  ISETP.GT.U32.OR P3, PT, R0, 0x22f, P3 ;  /* 0x0000022f0000780c */ /* 0x000fc40001f64470 */
[----:B------:R-:W-:Y:S01]  /*0db0*/  IADD3 R30, R2, 0x100, RZ ;  /* 0x00000100021e7810 */ /* 0x000fe20007ffe0ff */
[----:B-1----:R-:W1:Y:S01]  /*0dc0*/  @!P5 LDC.64 R14, c[0x0][0x230] ;  /* 0x00008c00ff0edb82 */ /* 0x002e620000000a00 */
[----:B0-----:R-:W-:-:S09]  /*0dd0*/  @!P5 IADD3 R22, P6, R13, R22, RZ ;  /* 0x000000160d16d210 */ /* 0x001fd20007fde0ff */
[----:B------:R-:W0:Y:S01]  /*0de0*/  @!P3 LDC.64 R16, c[0x0][0x230] ;  /* 0x00008c00ff10bb82 */ /* 0x000e220000000a00 */
[----:B------:R-:W-:-:S05]  /*0df0*/  @!P5 IADD3.X R23, R12, R23, RZ, P6, !PT ;  /* 0x000000170c17d210 */ /* 0x000fca00037fe4ff */
[----:B------:R-:W2:Y:S04]  /*0e00*/  @!P5 LDG.E.64 R36, desc[UR22][R22.64] ;  /* 0x000000161624d981 */ /* 0x000ea8000c1e1b00 */
[----:B---3--:R3:W-:Y:S04]  /*0e10*/  STL.64 [R1+0x128], R28 ;  /* 0x0001281c01007387 */ /* 0x0087e80000100a00 */
[----:B----4-:R4:W-:Y:S01]  /*0e20*/  STL.64 [R1+0x68], R26 ;  /* 0x0000681a01007387 */ /* 0x0109e20000100a00 */
[----:B------:R-:W-:Y:S02]  /*0e30*/  ISETP.GE.U32.AND P2, PT, R30, UR18, PT ;  /* 0x000000121e007c0c */ /* 0x000fe4000bf46070 */
[----:B------:R-:W-:Y:S01]  /*0e40*/  SHF.R.S32.HI R31, RZ, 0x1f, R30 ;  /* 0x0000001fff1f7819 */ /* 0x000fe2000001141e */
[----:B---3--:R-:W3:Y:S01]  /*0e50*/  @!P3 LDC.64 R28, c[0x0][0x288] ;  /* 0x0000a200ff1cbb82 */ /* 0x008ee20000000a00 */
[----:B----4-:R-:W-:-:S06]  /*0e60*/  CS2R R26, SRZ ;  /* 0x00000000001a7805 */ /* 0x010fcc000001ff00 */
[----:B------:R3:W4:Y:S01]  /*0e70*/  @!P4 LDG.E.64 R26, desc[UR22][R10.64] ;  /* 0x000000160a1ac981 */ /* 0x000722000c1e1b00 */
[----:B------:R-:W-:-:S04]  /*0e80*/  ISETP.GE.AND.EX P2, PT, R31, UR19, PT, P2 ;  /* 0x000000131f007c0c */ /* 0x000fc8000bf46320 */
[----:B------:R-:W-:Y:S01]  /*0e90*/  ISETP.GT.U32.OR P2, PT, R0, 0x22f, P2 ;  /* 0x0000022f0000780c */ /* 0x000fe20001744470 */
[----:B------:R-:W-:Y:S04]  /*0ea0*/  STL.64 [R1+0x140], R38 ;  /* 0x0001402601007387 */ /* 0x000fe80000100a00 */
[----:B--2---:R2:W-:Y:S01]  /*0eb0*/  STL.64 [R1+0x80], R24 ;  /* 0x0000801801007387 */ /* 0x0045e20000100a00 */
[----:B---3--:R-:W-:Y:S02]  /*0ec0*/  @!P3 IMAD R10, R20, R28, RZ ;  /* 0x0000001c140ab224 */ /* 0x008fe400078e02ff */
[----:B------:R-:W3:Y:S08]  /*0ed0*/  @!P3 LDC.64 R20, c[0x0][0x228] ;  /* 0x00008a00ff14bb82 */ /* 0x000ef00000000a00 */
[----:B--2---:R-:W2:Y:S01]  /*0ee0*/  @!P2 LDC.64 R24, c[0x0][0x288] ;  /* 0x0000a200ff18ab82 */ /* 0x004ea20000000a00 */
[----:B-1----:R-:W-:Y:S01]  /*0ef0*/  @!P5 IADD3 R14, P4, R13, R14, RZ ;  /* 0x0000000e0d0ed210 */ /* 0x002fe20007f9e0ff */
[----:B------:R-:W-:Y:S01]  /*0f00*/  @!P3 IMAD R13, R8, R29, R10 ;  /* 0x0000001d080db224 */ /* 0x000fe200078e020a */
[----:B------:R-:W-:-:S02]  /*0f10*/  @!P3 MOV R10, R4 ;  /* 0x00000004000ab202 */ /* 0x000fc40000000f00 */
[----:B------:R-:W-:-:S03]  /*0f20*/  @!P3 MOV R11, R7 ;  /* 0x00000007000bb202 */ /* 0x000fc60000000f00 */
[----:B------:R-:W-:Y:S01]  /*0f30*/  @!P3 IMAD.WIDE.U32 R28, R8, R28, R10 ;  /* 0x0000001c081cb225 */ /* 0x000fe200078e000a */
[----:B------:R-:W-:Y:S02]  /*0f40*/  CS2R R38, SRZ ;  /* 0x0000000000267805 */ /* 0x000fe4000001ff00 */
[----:B------:R-:W-:Y:S01]  /*0f50*/  @!P5 IADD3.X R15, R12, R15, RZ, P4, !PT ;  /* 0x0000000f0c0fd210 */ /* 0x000fe200027fe4ff */
[----:B------:R-:W1:Y:S01]  /*0f60*/  @!P2 LDC.64 R10, c[0x0][0x230] ;  /* 0x00008c00ff0aab82 */ /* 0x000e620000000a00 */
[----:B------:R-:W-:-:S03]  /*0f70*/  @!P3 SHF.L.U32 R18, R28, 0x2, RZ ;  /* 0x000000021c12b819 */ /* 0x000fc600000006ff */
[----:B------:R-:W3:Y:S01]  /*0f80*/  @!P5 LDG.E.64 R38, desc[UR22][R14.64] ;  /* 0x000000160e26d981 */ /* 0x000ee2000c1e1b00 */
[----:B0-----:R-:W-:-:S03]  /*0f90*/  @!P3 IADD3 R16, P6, R18, R16, RZ ;  /* 0x000000101210b210 */ /* 0x001fc60007fde0ff */
[----:B----4-:R-:W-:Y:S04]  /*0fa0*/  STL.64 [R1+0x60], R26 ;  /* 0x0000601a01007387 */ /* 0x010fe80000100a00 */
[----:B------:R0:W-:Y:S02]  /*0fb0*/  STL.64 [R1+0x70], R32 ;  /* 0x0000702001007387 */ /* 0x0001e40000100a00 */
[----:B0-----:R-:W-:Y:S01]  /*0fc0*/  @!P3 IADD3 R32, R29, R13, RZ ;  /* 0x0000000d1d20b210 */ /* 0x001fe20007ffe0ff */
[----:B--2---:R-:W-:Y:S01]  /*0fd0*/  @!P2 IMAD R29, R31, R24, RZ ;  /* 0x000000181f1da224 */ /* 0x004fe200078e02ff */
[----:B------:R0:W-:Y:S01]  /*0fe0*/  STL.64 [R1+0xb0], R36 ;  /* 0x0000b02401007387 */ /* 0x0001e20000100a00 */
[----:B------:R-:W-:Y:S01]  /*0ff0*/  IADD3 R3, R2, 0x110, RZ ;  /* 0x0000011002037810 */ /* 0x000fe20007ffe0ff */
[----:B------:R-:W2:Y:S01]  /*1000*/  @!P2 LDC.64 R12, c[0x0][0x228] ;  /* 0x00008a00ff0cab82 */ /* 0x000ea20000000a00 */
[----:B------:R-:W-:Y:S01]  /*1010*/  @!P3 SHF.L.U64.HI R31, R28, 0x2, R32 ;  /* 0x000000021c1fb819 */ /* 0x000fe20000010220 */
[----:B------:R-:W-:Y:S01]  /*1020*/  @!P2 IMAD R25, R30, R25, R29 ;  /* 0x000000191e19a224 */ /* 0x000fe200078e021d */
[----:B------:R-:W-:-:S02]  /*1030*/  @!P2 MOV R28, R4 ;  /* 0x00000004001ca202 */ /* 0x000fc40000000f00 */
[----:B------:R-:W-:Y:S02]  /*1040*/  @!P2 MOV R29, R7 ;  /* 0x00000007001da202 */ /* 0x000fe40000000f00 */
[C---:B------:R-:W-:Y:S02]  /*1050*/  @!P3 IADD3.X R17, R31.reuse, R17, RZ, P6, !PT ;  /* 0x000000111f11b210 */ /* 0x040fe400037fe4ff */
[----:B---3--:R-:W-:Y:S01]  /*1060*/  @!P3 IADD3 R20, P6, R18, R20, RZ ;  /* 0x000000141214b210 */ /* 0x008fe20007fde0ff */
[----:B------:R-:W-:Y:S01]  /*1070*/  @!P2 IMAD.WIDE.U32 R28, R30, R24, R28 ;  /* 0x000000181e1ca225 */ /* 0x000fe200078e001c */
[----:B0-----:R-:W-:Y:S02]  /*1080*/  CS2R R36, SRZ ;  /* 0x0000000000247805 */ /* 0x001fe4000001ff00 */
[----:B------:R-:W-:Y:S02]  /*1090*/  @!P3 IADD3.X R21, R31, R21, RZ, P6, !PT ;  /* 0x000000151f15b210 */ /* 0x000fe400037fe4ff */
[----:B------:R-:W-:-:S02]  /*10a0*/  CS2R R30, SRZ ;  /* 0x00000000001e7805 */ /* 0x000fc4000001ff00 */
[----:B------:R-:W3:Y:S04]  /*10b0*/  @!P3 LDG.E.64 R36, desc[UR22][R16.64] ;  /* 0x000000161024b981 */ /* 0x000ee8000c1e1b00 */
[----:B------:R-:W4:Y:S01]  /*10c0*/  @!P3 LDG.E.64 R30, desc[UR22][R20.64] ;  /* 0x00000016141eb981 */ /* 0x000f22000c1e1b00 */
[----:B------:R-:W-:Y:S02]  /*10d0*/  ISETP.GE.U32.AND P0, PT, R3, UR18, PT ;  /* 0x0000001203007c0c */ /* 0x000fe4000bf06070 */
[----:B------:R-:W-:-:S04]  /*10e0*/  SHF.R.S32.HI R9, RZ, 0x1f, R3 ;  /* 0x0000001fff097819 */ /* 0x000fc80000011403 */
[----:B------:R-:W-:-:S04]  /*10f0*/  ISETP.GE.AND.EX P0, PT, R9, UR19, PT, P0 ;  /* 0x0000001309007c0c */ /* 0x000fc8000bf06300 */
[----:B------:R-:W-:-:S13]  /*1100*/  ISETP.GT.U32.OR P0, PT, R0, 0x22f, P0 ;  /* 0x0000022f0000780c */ /* 0x000fda0000704470 */
[----:B------:R-:W0:Y:S01]  /*1110*/  @!P0 LDC.64 R26, c[0x0][0x288] ;  /* 0x0000a200ff1a8b82 */ /* 0x000e220000000a00 */
[----:B------:R-:W-:Y:S02]  /*1120*/  @!P2 IADD3 R25, R29, R25, RZ ;  /* 0x000000191d19a210 */ /* 0x000fe40007ffe0ff */
[----:B------:R-:W-:-:S04]  /*1130*/  @!P2 SHF.L.U32 R18, R28, 0x2, RZ ;  /* 0x000000021c12a819 */ /* 0x000fc800000006ff */
[----:B-1----:R-:W-:Y:S01]  /*1140*/  @!P2 IADD3 R10, P6, R18, R10, RZ ;  /* 0x0000000a120aa210 */ /* 0x002fe20007fde0ff */
[----:B------:R-:W-:Y:S01]  /*1150*/  STL.64 [R1+0x78], R38 ;  /* 0x0000782601007387 */ /* 0x000fe20000100a00 */
[----:B0-----:R-:W-:Y:S01]  /*1160*/  @!P0 IMAD R29, R9, R26, RZ ;  /* 0x0000001a091d8224 */ /* 0x001fe200078e02ff */
[----:B------:R-:W-:-:S04]  /*1170*/  @!P2 SHF.L.U64.HI R9, R28, 0x2, R25 ;  /* 0x000000021c09a819 */ /* 0x000fc80000010219 */
[----:B------:R-:W-:Y:S02]  /*1180*/  @!P2 IADD3.X R11, R9, R11, RZ, P6, !PT ;  /* 0x0000000b090ba210 */ /* 0x000fe400037fe4ff */
[----:B--2---:R-:W-:-:S04]  /*1190*/  @!P2 IADD3 R12, P6, R18, R12, RZ ;  /* 0x0000000c120ca210 */ /* 0x004fc80007fde0ff */
[----:B------:R-:W-:Y:S02]  /*11a0*/  @!P2 IADD3.X R13, R9, R13, RZ, P6, !PT ;  /* 0x0000000d090da210 */ /* 0x000fe400037fe4ff */
[----:B------:R-:W-:-:S04]  /*11b0*/  IADD3 R19, R2, 0x120, RZ ;  /* 0x0000012002137810 */ /* 0x000fc80007ffe0ff */
[----:B------:R-:W-:Y:S02]  /*11c0*/  ISETP.GE.U32.AND P4, PT, R19, UR18, PT ;  /* 0x0000001213007c0c */ /* 0x000fe4000bf86070 */
[----:B------:R-:W-:-:S04]  /*11d0*/  SHF.R.S32.HI R8, RZ, 0x1f, R19 ;  /* 0x0000001fff087819 */ /* 0x000fc80000011413 */
[----:B------:R-:W-:Y:S01]  /*11e0*/  ISETP.GE.AND.EX P4, PT, R8, UR19, PT, P4 ;  /* 0x0000001308007c0c */ /* 0x000fe2000bf86340 */
[----:B---3--:R0:W-:Y:S04]  /*11f0*/  STL.64 [R1+0x88], R36 ;  /* 0x0000882401007387 */ /* 0x0081e80000100a00 */
[----:B----4-:R1:W-:Y:S01]  /*1200*/  STL.64 [R1+0xe8], R30 ;  /* 0x0000e81e01007387 */ /* 0x0103e20000100a00 */
[----:B0-----:R-:W-:Y:S02]  /*1210*/  CS2R R36, SRZ ;  /* 0x0000000000247805 */ /* 0x001fe4000001ff00 */
[----:B-1----:R-:W-:-:S04]  /*1220*/  CS2R R30, SRZ ;  /* 0x00000000001e7805 */ /* 0x002fc8000001ff00 */
[----:B------:R-:W2:Y:S04]  /*1230*/  @!P2 LDG.E.64 R36, desc[UR22][R10.64] ;  /* 0x000000160a24a981 */ /* 0x000ea8000c1e1b00 */
[----:B------:R-:W3:Y:S01]  /*1240*/  @!P2 LDG.E.64 R30, desc[UR22][R12.64] ;  /* 0x000000160c1ea981 */ /* 0x000ee2000c1e1b00 */
[----:B------:R-:W-:Y:S01]  /*1250*/  ISETP.GT.U32.OR P4, PT, R0, 0x22f, P4 ;  /* 0x0000022f0000780c */ /* 0x000fe20002784470 */
[----:B------:R-:W-:Y:S01]  /*1260*/  @!P0 IMAD R27, R3, R27, R29 ;  /* 0x0000001b031b8224 */ /* 0x000fe200078e021d */
[----:B------:R-:W-:Y:S02]  /*1270*/  @!P0 MOV R28, R4 ;  /* 0x00000004001c8202 */ /* 0x000fe40000000f00 */
[----:B------:R-:W-:-:S09]  /*1280*/  @!P0 MOV R29, R7 ;  /* 0x00000007001d8202 */ /* 0x000fd20000000f00 */
[----:B------:R-:W0:Y:S01]  /*1290*/  @!P4 LDC.64 R24, c[0x0][0x288] ;  /* 0x0000a200ff18cb82 */ /* 0x000e220000000a00 */
[----:B------:R-:W-:Y:S01]  /*12a0*/  @!P0 IMAD.WIDE.U32 R28, R3, R26, R28 ;  /* 0x0000001a031c8225 */ /* 0x000fe200078e001c */
[----:B------:R-:W-:-:S04]  /*12b0*/  IADD3 R33, R2, 0x150, RZ ;  /* 0x0000015002217810 */ /* 0x000fc80007ffe0ff */
[----:B------:R-:W-:Y:S02]  /*12c0*/  @!P0 IADD3 R3, R29, R27, RZ ;  /* 0x0000001b1d038210 */ /* 0x000fe40007ffe0ff */
[----:B------:R-:W1:Y:S01]  /*12d0*/  @!P0 LDC.64 R26, c[0x0][0x230] ;  /* 0x00008c00ff1a8b82 */ /* 0x000e620000000a00 */
[C---:B------:R-:W-:Y:S02]  /*12e0*/  @!P0 SHF.L.U32 R18, R28.reuse, 0x2, RZ ;  /* 0x000000021c128819 */ /* 0x040fe400000006ff */
[----:B------:R-:W-:Y:S02]  /*12f0*/  @!P0 SHF.L.U64.HI R3, R28, 0x2, R3 ;  /* 0x000000021c038819 */ /* 0x000fe40000010203 */
[----:B------:R-:W-:-:S03]  /*1300*/  ISETP.GE.U32.AND P3, PT, R33, UR18, PT ;  /* 0x0000001221007c0c */ /* 0x000fc6000bf66070 */
[----:B------:R-:W4:Y:S01]  /*1310*/  @!P0 LDC.64 R28, c[0x0][0x228] ;  /* 0x00008a00ff1c8b82 */ /* 0x000f220000000a00 */
[----:B------:R-:W-:Y:S01]  /*1320*/  @!P4 MOV R16, R4 ;  /* 0x000000040010c202 */ /* 0x000fe20000000f00 */
[----:B0-----:R-:W-:Y:S01]  /*1330*/  @!P4 IMAD R9, R8, R24, RZ ;  /* 0x000000180809c224 */ /* 0x001fe200078e02ff */
[----:B------:R-:W-:Y:S02]  /*1340*/  SHF.R.S32.HI R8, RZ, 0x1f, R33 ;  /* 0x0000001fff087819 */ /* 0x000fe40000011421 */
[----:B------:R-:W-:Y:S02]  /*1350*/  @!P4 MOV R17, R7 ;  /* 0x000000070011c202 */ /* 0x000fe40000000f00 */
[----:B------:R-:W-:Y:S01]  /*1360*/  ISETP.GE.AND.EX P3, PT, R8, UR19, PT, P3 ;  /* 0x0000001308007c0c */ /* 0x000fe2000bf66330 */
[----:B------:R-:W-:-:S03]  /*1370*/  @!P4 IMAD R9, R19, R25, R9 ;  /* 0x000000191309c224 */ /* 0x000fc600078e0209 */
[----:B------:R-:W-:Y:S01]  /*1380*/  ISETP.GT.U32.OR P3, PT, R0, 0x22f, P3 ;  /* 0x0000022f0000780c */ /* 0x000fe20001f64470 */
[----:B------:R-:W-:Y:S01]  /*1390*/  @!P4 IMAD.WIDE.U32 R24, R19, R24, R16 ;  /* 0x000000181318c225 */ /* 0x000fe200078e0010 */
[----:B-1----:R-:W-:Y:S01]  /*13a0*/  @!P0 IADD3 R26, P6, R18, R26, RZ ;  /* 0x0000001a121a8210 */ /* 0x002fe20007fde0ff */
[----:B------:R-:W0:Y:S03]  /*13b0*/  @!P4 LDC.64 R16, c[0x0][0x230] ;  /* 0x00008c00ff10cb82 */ /* 0x000e260000000a00 */
[----:B------:R-:W-:Y:S02]  /*13c0*/  @!P4 IADD3 R9, R25, R9, RZ ;  /* 0x000000091909c210 */ /* 0x000fe40007ffe0ff */
[C---:B------:R-:W-:Y:S02]  /*13d0*/  @!P4 SHF.L.U32 R20, R24.reuse, 0x2, RZ ;  /* 0x000000021814c819 */ /* 0x040fe400000006ff */
[----:B------:R-:W-:-:S03]  /*13e0*/  @!P4 SHF.L.U64.HI R9, R24, 0x2, R9 ;  /* 0x000000021809c819 */ /* 0x000fc60000010209 */
[----:B------:R-:W1:Y:S01]  /*13f0*/  @!P3 LDC.64 R24, c[0x0][0x288] ;  /* 0x0000a200ff18bb82 */ /* 0x000e620000000a00 */
[----:B------:R-:W-:Y:S02]  /*1400*/  @!P0 IADD3.X R27, R3, R27, RZ, P6, !PT ;  /* 0x0000001b031b8210 */ /* 0x000fe400037fe4ff */
[----:B----4-:R-:W-:-:S05]  /*1410*/  @!P0 IADD3 R28, P6, R18, R28, RZ ;  /* 0x0000001c121c8210 */ /* 0x010fca0007fde0ff */
[----:B------:R-:W4:Y:S01]  /*1420*/  @!P4 LDC.64 R18, c[0x0][0x228] ;  /* 0x00008a00ff12cb82 */ /* 0x000f220000000a00 */
[----:B------:R-:W-:Y:S02]  /*1430*/  @!P0 IADD3.X R29, R3, R29, RZ, P6, !PT ;  /* 0x0000001d031d8210 */ /* 0x000fe400037fe4ff */
[----:B0-----:R-:W-:Y:S02]  /*1440*/  @!P4 IADD3 R16, P6, R20, R16, RZ ;  /* 0x000000101410c210 */ /* 0x001fe40007fde0ff */
[----:B------:R-:W-:Y:S02]  /*1450*/  CS2R R38, SRZ ;  /* 0x0000000000267805 */ /* 0x000fe4000001ff00 */
[----:B------:R-:W-:-:S04]  /*1460*/  @!P4 IADD3.X R17, R9, R17, RZ, P6, !PT ;  /* 0x000000110911c210 */ /* 0x000fc800037fe4ff */
[----:B------:R-:W3:Y:S01]  /*1470*/  @!P0 LDG.E.64 R38, desc[UR22][R26.64] ;  /* 0x000000161a268981 */ /* 0x000ee2000c1e1b00 */
[----:B-1----:R-:W-:-:S04]  /*1480*/  @!P3 IMAD R32, R8, R24, RZ ;  /* 0x000000180820b224 */ /* 0x002fc800078e02ff */
[----:B------:R-:W-:Y:S01]  /*1490*/  @!P3 IMAD R32, R33, R25, R32 ;  /* 0x000000192120b224 */ /* 0x000fe200078e0220 */
[----:B----4-:R-:W-:-:S04]  /*14a0*/  @!P4 IADD3 R18, P6, R20, R18, RZ ;  /* 0x000000121412c210 */ /* 0x010fc80007fde0ff */
[----:B------:R-:W-:Y:S01]  /*14b0*/  @!P4 IADD3.X R19, R9, R19, RZ, P6, !PT ;  /* 0x000000130913c210 */ /* 0x000fe200037fe4ff */
[----:B--2---:R0:W-:Y:S04]  /*14c0*/  STL.64 [R1+0xd0], R36 ;  /* 0x0000d02401007387 */ /* 0x0041e80000100a00 */
[----:B---3--:R1:W-:Y:S01]  /*14d0*/  STL.64 [R1+0xd8], R30 ;  /* 0x0000d81e01007387 */ /* 0x0083e20000100a00 */
[----:B0-----:R-:W-:Y:S02]  /*14e0*/  CS2R R36, SRZ ;  /* 0x0000000000247805 */ /* 0x001fe4000001ff00 */
[----:B-1----:R-:W-:Y:S02]  /*14f0*/  @!P3 MOV R30, R4 ;  /* 0x00000004001eb202 */ /* 0x002fe40000000f00 */
[----:B------:R-:W-:-:S02]  /*1500*/  @!P3 MOV R31, R7 ;  /* 0x00000007001fb202 */ /* 0x000fc40000000f00 */
[----:B------:R0:W2:Y:S01]  /*1510*/  @!P0 LDG.E.64 R36, desc[UR22][R28.64] ;  /* 0x000000161c248981 */ /* 0x0000a2000c1e1b00 */
[----:B------:R-:W-:Y:S01]  /*1520*/  @!P3 IMAD.WIDE.U32 R24, R33, R24, R30 ;  /* 0x000000182118b225 */ /* 0x000fe200078e001e */
[----:B------:R-:W-:Y:S02]  /*1530*/  CS2R R30, SRZ ;  /* 0x00000000001e7805 */ /* 0x000fe4000001ff00 */
[----:B0-----:R-:W-:-:S04]  /*1540*/  CS2R R28, SRZ ;  /* 0x00000000001c7805 */ /* 0x001fc8000001ff00 */
[----:B------:R-:W3:Y:S04]  /*1550*/  @!P4 LDG.E.64 R30, desc[UR22][R16.64] ;  /* 0x00000016101ec981 */ /* 0x000ee8000c1e1b00 */
[----:B------:R-:W4:Y:S01]  /*1560*/  @!P4 LDG.E.64 R28, desc[UR22][R18.64] ;  /* 0x00000016121cc981 */ /* 0x000f22000c1e1b00 */
[----:B------:R-:W-:-:S04]  /*1570*/  IADD3 R15, R2, 0x130, RZ ;  /* 0x00000130020f7810 */ /* 0x000fc80007ffe0ff */
[----:B------:R-:W-:Y:S02]  /*1580*/  ISETP.GE.U32.AND P5, PT, R15, UR18, PT ;  /* 0x000000120f007c0c */ /* 0x000fe4000bfa6070 */
[----:B------:R-:W-:-:S04]  /*1590*/  SHF.R.S32.HI R14, RZ, 0x1f, R15 ;  /* 0x0000001fff0e7819 */ /* 0x000fc8000001140f */
[----:B------:R-:W-:-:S04]  /*15a0*/  ISETP.GE.AND.EX P5, PT, R14, UR19, PT, P5 ;  /* 0x000000130e007c0c */ /* 0x000fc8000bfa6350 */
[----:B------:R-:W-:-:S13]  /*15b0*/  ISETP.GT.U32.OR P5, PT, R0, 0x22f, P5 ;  /* 0x0000022f0000780c */ /* 0x000fda0002fa4470 */
[----:B------:R-:W0:Y:S08]  /*15c0*/  @!P5 LDC.64 R22, c[0x0][0x288] ;  /* 0x0000a200ff16db82 */ /* 0x000e300000000a00 */
[----:B------:R-:W1:Y:S08]  /*15d0*/  @!P5 LDC.64 R10, c[0x0][0x230] ;  /* 0x00008c00ff0adb82 */ /* 0x000e700000000a00 */
[----:B------:R-:W1:Y:S01]  /*15e0*/  @!P5 LDC.64 R20, c[0x0][0x228] ;  /* 0x00008a00ff14db82 */ /* 0x000e620000000a00 */
[----:B------:R-:W-:-:S02]  /*15f0*/  @!P5 MOV R12, R4 ;  /* 0x00000004000cd202 */ /* 0x000fc40000000f00 */
[----:B------:R-:W-:Y:S01]  /*1600*/  @!P5 MOV R13, R7 ;  /* 0x00000007000dd202 */ /* 0x000fe20000000f00 */
[----:B0-----:R-:W-:-:S04]  /*1610*/  @!P5 IMAD R14, R14, R22, RZ ;  /* 0x000000160e0ed224 */ /* 0x001fc800078e02ff */
[C---:B------:R-:W-:Y:S02]  /*1620*/  @!P5 IMAD R14, R15.reuse, R23, R14 ;  /* 0x000000170f0ed224 */ /* 0x040fe400078e020e */
[----:B------:R-:W-:Y:S01]  /*1630*/  @!P5 IMAD.WIDE.U32 R22, R15, R22, R12 ;  /* 0x000000160f16d225 */ /* 0x000fe200078e000c */
[----:B------:R-:W-:Y:S01]  /*1640*/  STL.64 [R1+0xe0], R38 ;  /* 0x0000e02601007387 */ /* 0x000fe20000100a00 */
[----:B------:R-:W-:Y:S01]  /*1650*/  IADD3 R3, R2, 0x170, RZ ;  /* 0x0000017002037810 */ /* 0x000fe20007ffe0ff */
[----:B------:R-:W0:Y:S02]  /*1660*/  @!P3 LDC.64 R12, c[0x0][0x230] ;  /* 0x00008c00ff0cbb82 */ /* 0x000e240000000a00 */
[----:B------:R-:W-:Y:S02]  /*1670*/  @!P5 IADD3 R9, R23, R14, RZ ;  /* 0x0000000e1709d210 */ /* 0x000fe40007ffe0ff */
[C---:B------:R-:W-:Y:S02]  /*1680*/  @!P5 SHF.L.U32 R8, R22.reuse, 0x2, RZ ;  /* 0x000000021608d819 */ /* 0x040fe400000006ff */
[----:B------:R-:W-:-:S02]  /*1690*/  @!P5 SHF.L.U64.HI R9, R22, 0x2, R9 ;  /* 0x000000021609d819 */ /* 0x000fc40000010209 */
[C---:B-1----:R-:W-:Y:S01]  /*16a0*/  @!P5 IADD3 R10, P0, R8.reuse, R10, RZ ;  /* 0x0000000a080ad210 */ /* 0x042fe20007f1e0ff */
[----:B------:R-:W1:Y:S01]  /*16b0*/  @!P3 LDC.64 R14, c[0x0][0x228] ;  /* 0x00008a00ff0ebb82 */ /* 0x000e620000000a00 */
[----:B------:R-:W-:Y:S02]  /*16c0*/  @!P5 IADD3 R20, P6, R8, R20, RZ ;  /* 0x000000140814d210 */ /* 0x000fe40007fde0ff */
[C---:B------:R-:W-:Y:S02]  /*16d0*/  @!P5 IADD3.X R11, R9.reuse, R11, RZ, P0, !PT ;  /* 0x0000000b090bd210 */ /* 0x040fe400007fe4ff */
[----:B------:R-:W-:Y:S01]  /*16e0*/  @!P5 IADD3.X R21, R9, R21, RZ, P6, !PT ;  /* 0x000000150915d210 */ /* 0x000fe200037fe4ff */
[----:B--2---:R2:W-:Y:S04]  /*16f0*/  STL.64 [R1+0x108], R36 ;  /* 0x0001082401007387 */ /* 0x0045e80000100a00 */
[----:B---3--:R-:W-:Y:S01]  /*1700*/  STL.64 [R1+0xf8], R30 ;  /* 0x0000f81e01007387 */ /* 0x008fe20000100a00 */
[----:B--2---:R-:W-:-:S03]  /*1710*/  CS2R R36, SRZ ;  /* 0x0000000000247805 */ /* 0x004fc6000001ff00 */
[----:B----4-:R2:W-:Y:S04]  /*1720*/  STL.64 [R1+0xc0], R28 ;  /* 0x0000c01c01007387 */ /* 0x0105e80000100a00 */
[----:B------:R3:W4:Y:S01]  /*1730*/  @!P5 LDG.E.64 R36, desc[UR22][R10.64] ;  /* 0x000000160a24d981 */ /* 0x000722000c1e1b00 */
[----:B--2---:R-:W-:-:S06]  /*1740*/  CS2R R28, SRZ ;  /* 0x00000000001c7805 */ /* 0x004fcc000001ff00 */
[----:B------:R2:W4:Y:S01]  /*1750*/  @!P5 LDG.E.64 R28, desc[UR22][R20.64] ;  /* 0x00000016141cd981 */ /* 0x000522000c1e1b00 */
[----:B------:R-:W-:Y:S02]  /*1760*/  ISETP.GE.U32.AND P2, PT, R3, UR18, PT ;  /* 0x0000001203007c0c */ /* 0x000fe4000bf46070 */
[----:B------:R-:W-:-:S04]  /*1770*/  SHF.R.S32.HI R35, RZ, 0x1f, R3 ;  /* 0x0000001fff237819 */ /* 0x000fc80000011403 */
[----:B------:R-:W-:-:S04]  /*1780*/  ISETP.GE.AND.EX P2, PT, R35, UR19, PT, P2 ;  /* 0x0000001323007c0c */ /* 0x000fc8000bf46320 */
[----:B------:R-:W-:Y:S02]  /*1790*/  ISETP.GT.U32.OR P2, PT, R0, 0x22f, P2 ;  /* 0x0000022f0000780c */ /* 0x000fe40001744470 */
[----:B------:R-:W-:Y:S02]  /*17a0*/  @!P3 IADD3 R32, R25, R32, RZ ;  /* 0x000000201920b210 */ /* 0x000fe40007ffe0ff */
[C---:B------:R-:W-:Y:S02]  /*17b0*/  @!P3 SHF.L.U32 R25, R24.reuse, 0x2, RZ ;  /* 0x000000021819b819 */ /* 0x040fe400000006ff */
[----:B------:R-:W-:-:S07]  /*17c0*/  @!P3 SHF.L.U64.HI R32, R24, 0x2, R32 ;  /* 0x000000021820b819 */ /* 0x000fce0000010220 */
[----:B------:R-:W3:Y:S01]  /*17d0*/  @!P2 LDC.64 R22, c[0x0][0x288] ;  /* 0x0000a200ff16ab82 */ /* 0x000ee20000000a00 */
[----:B0-----:R-:W-:Y:S02]  /*17e0*/  @!P3 IADD3 R12, P0, R25, R12, RZ ;  /* 0x0000000c190cb210 */ /* 0x001fe40007f1e0ff */
[----:B------:R-:W-:Y:S02]  /*17f0*/  IADD3 R8, R2, 0x190, RZ ;  /* 0x0000019002087810 */ /* 0x000fe40007ffe0ff */
[----:B------:R-:W-:Y:S02]  /*1800*/  @!P3 IADD3.X R13, R32, R13, RZ, P0, !PT ;  /* 0x0000000d200db210 */ /* 0x000fe400007fe4ff */
[----:B------:R-:W-:Y:S01]  /*1810*/  ISETP.GE.U32.AND P0, PT, R8, UR18, PT ;  /* 0x0000001208007c0c */ /* 0x000fe2000bf06070 */
[----:B------:R-:W0:Y:S01]  /*1820*/  @!P2 LDC.64 R18, c[0x0][0x228] ;  /* 0x00008a00ff12ab82 */ /* 0x000e220000000a00 */
[----:B------:R-:W-:-:S04]  /*1830*/  SHF.R.S32.HI R26, RZ, 0x1f, R8 ;  /* 0x0000001fff1a7819 */ /* 0x000fc80000011408 */
[----:B------:R-:W-:Y:S02]  /*1840*/  ISETP.GE.AND.EX P0, PT, R26, UR19, PT, P0 ;  /* 0x000000131a007c0c */ /* 0x000fe4000bf06300 */
[----:B-1----:R-:W-:Y:S02]  /*1850*/  @!P3 IADD3 R14, P6, R25, R14, RZ ;  /* 0x0000000e190eb210 */ /* 0x002fe40007fde0ff */
[----:B------:R-:W-:Y:S02]  /*1860*/  ISETP.GT.U32.OR P0, PT, R0, 0x22f, P0 ;  /* 0x0000022f0000780c */ /* 0x000fe40000704470 */
[----:B------:R-:W-:Y:S02]  /*1870*/  @!P2 MOV R24, R4 ;  /* 0x000000040018a202 */ /* 0x000fe40000000f00 */
[----:B------:R-:W-:Y:S01]  /*1880*/  @!P2 MOV R25, R7 ;  /* 0x000000070019a202 */ /* 0x000fe20000000f00 */
[-C--:B---3--:R-:W-:Y:S01]  /*1890*/  @!P2 IMAD R9, R35, R22.reuse, RZ ;  /* 0x000000162309a224 */ /* 0x088fe200078e02ff */
[----:B------:R-:W-:Y:S01]  /*18a0*/  @!P3 IADD3.X R15, R32, R15, RZ, P6, !PT ;  /* 0x0000000f200fb210 */ /* 0x000fe200037fe4ff */
[----:B------:R-:W-:Y:S01]  /*18b0*/  @!P2 IMAD.WIDE.U32 R24, R3, R22, R24 ;  /* 0x000000160318a225 */ /* 0x000fe200078e0018 */
[----:B------:R-:W-:-:S03]  /*18c0*/  IADD3 R32, R2, 0x1a0, RZ ;  /* 0x000001a002207810 */ /* 0x000fc60007ffe0ff */
[----:B------:R-:W-:Y:S02]  /*18d0*/  @!P2 IMAD R9, R3, R23, R9 ;  /* 0x000000170309a224 */ /* 0x000fe400078e0209 */
[----:B------:R-:W1:Y:S01]  /*18e0*/  @!P0 LDC.64 R16, c[0x0][0x288] ;  /* 0x0000a200ff108b82 */ /* 0x000e620000000a00 */
[----:B------:R-:W-:Y:S02]  /*18f0*/  ISETP.GE.U32.AND P4, PT, R32, UR18, PT ;  /* 0x0000001220007c0c */ /* 0x000fe4000bf86070 */
[----:B------:R-:W-:-:S05]  /*1900*/  SHF.R.S32.HI R27, RZ, 0x1f, R32 ;  /* 0x0000001fff1b7819 */ /* 0x000fca0000011420 */
[----:B------:R-:W3:Y:S01]  /*1910*/  @!P2 LDC.64 R22, c[0x0][0x230] ;  /* 0x00008c00ff16ab82 */ /* 0x000ee20000000a00 */
[----:B------:R-:W-:-:S04]  /*1920*/  ISETP.GE.AND.EX P4, PT, R27, UR19, PT, P4 ;  /* 0x000000131b007c0c */ /* 0x000fc8000bf86340 */
[----:B------:R-:W-:Y:S02]  /*1930*/  ISETP.GT.U32.OR P4, PT, R0, 0x22f, P4 ;  /* 0x0000022f0000780c */ /* 0x000fe40002784470 */
[----:B------:R-:W-:Y:S02]  /*1940*/  IADD3 R31, R2, 0x1b0, RZ ;  /* 0x000001b0021f7810 */ /* 0x000fe40007ffe0ff */
[----:B------:R-:W-:Y:S02]  /*1950*/  @!P2 IADD3 R3, R25, R9, RZ ;  /* 0x000000091903a210 */ /* 0x000fe40007ffe0ff */
[----:B------:R-:W-:Y:S02]  /*1960*/  ISETP.GE.U32.AND P5, PT, R31, UR18, PT ;  /* 0x000000121f007c0c */ /* 0x000fe4000bfa6070 */
[----:B------:R-:W-:Y:S02]  /*1970*/  SHF.R.S32.HI R33, RZ, 0x1f, R31 ;  /* 0x0000001fff217819 */ /* 0x000fe4000001141f */
[----:B------:R-:W-:-:S02]  /*1980*/  @!P2 SHF.L.U32 R9, R24, 0x2, RZ ;  /* 0x000000021809a819 */ /* 0x000fc400000006ff */
[----:B------:R-:W-:Y:S02]  /*1990*/  @!P2 SHF.L.U64.HI R3, R24, 0x2, R3 ;  /* 0x000000021803a819 */ /* 0x000fe40000010203 */
[----:B------:R-:W-:Y:S01]  /*19a0*/  ISETP.GE.AND.EX P5, PT, R33, UR19, PT, P5 ;  /* 0x0000001321007c0c */ /* 0x000fe2000bfa6350 */
[----:B------:R-:W0:Y:S01]  /*19b0*/  @!P4 LDC.64 R24, c[0x0][0x288] ;  /* 0x0000a200ff18cb82 */ /* 0x000e220000000a00 */
[----:B---3--:R-:W-:Y:S01]  /*19c0*/  @!P2 IADD3 R10, P6, R9, R22, RZ ;  /* 0x00000016090aa210 */ /* 0x008fe20007fde0ff */
[----:B-1----:R-:W-:Y:S01]  /*19d0*/  @!P0 IMAD R26, R26, R16, RZ ;  /* 0x000000101a1a8224 */ /* 0x002fe200078e02ff */
[----:B------:R-:W-:Y:S02]  /*19e0*/  ISETP.GT.U32.OR P5, PT, R0, 0x22f, P5 ;  /* 0x0000022f0000780c */ /* 0x000fe40002fa4470 */
[----:B------:R-:W-:Y:S02]  /*19f0*/  @!P2 IADD3.X R11, R3, R23, RZ, P6, !PT ;  /* 0x00000017030ba210 */ /* 0x000fe400037fe4ff */
[----:B--2---:R-:W-:Y:S01]  /*1a00*/  @!P0 MOV R20, R4 ;  /* 0x0000000400148202 */ /* 0x004fe20000000f00 */
[----:B------:R-:W1:Y:S01]  /*1a10*/  @!P0 LDC.64 R22, c[0x0][0x230] ;  /* 0x00008c00ff168b82 */ /* 0x000e620000000a00 */
[----:B------:R-:W-:Y:S01]  /*1a20*/  @!P0 MOV R21, R7 ;  /* 0x0000000700158202 */ /* 0x000fe20000000f00 */
[C---:B------:R-:W-:Y:S01]  /*1a30*/  @!P0 IMAD R26, R8.reuse, R17, R26 ;  /* 0x00000011081a8224 */ /* 0x040fe200078e021a */
[----:B0-----:R-:W-:Y:S01]  /*1a40*/  @!P2 IADD3 R18, P6, R9, R18, RZ ;  /* 0x000000120912a210 */ /* 0x001fe20007fde0ff */
[----:B------:R-:W-:-:S04]  /*1a50*/  @!P0 IMAD.WIDE.U32 R8, R8, R16, R20 ;  /* 0x0000001008088225 */ /* 0x000fc800078e0014 */
[----:B------:R-:W0:Y:S01]  /*1a60*/  @!P0 LDC.64 R16, c[0x0][0x228] ;  /* 0x00008a00ff108b82 */ /* 0x000e220000000a00 */
[----:B------:R-:W-:Y:S02]  /*1a70*/  @!P0 IADD3 R26, R9, R26, RZ ;  /* 0x0000001a091a8210 */ /* 0x000fe40007ffe0ff */
[----:B------:R-:W-:Y:S02]  /*1a80*/  CS2R R38, SRZ ;  /* 0x0000000000267805 */ /* 0x000fe4000001ff00 */
[----:B------:R-:W-:-:S03]  /*1a90*/  @!P0 SHF.L.U32 R30, R8, 0x2, RZ ;  /* 0x00000002081e8819 */ /* 0x000fc600000006ff */
[----:B------:R-:W2:Y:S01]  /*1aa0*/  @!P4 LDC.64 R20, c[0x0][0x230] ;  /* 0x00008c00ff14cb82 */ /* 0x000ea20000000a00 */
[----:B------:R-:W-:Y:S01]  /*1ab0*/  @!P4 IMAD R9, R27, R24, RZ ;  /* 0x000000181b09c224 */ /* 0x000fe200078e02ff */
[----:B------:R-:W-:Y:S01]  /*1ac0*/  @!P0 SHF.L.U64.HI R8, R8, 0x2, R26 ;  /* 0x0000000208088819 */ /* 0x000fe2000001021a */
[----:B------:R3:W4:Y:S01]  /*1ad0*/  @!P3 LDG.E.64 R38, desc[UR22][R12.64] ;  /* 0x000000160c26b981 */ /* 0x000722000c1e1b00 */
[----:B------:R-:W-:Y:S02]  /*1ae0*/  @!P4 MOV R26, R4 ;  /* 0x00000004001ac202 */ /* 0x000fe40000000f00 */
[----:B------:R-:W-:Y:S01]  /*1af0*/  @!P4 MOV R27, R7 ;  /* 0x00000007001bc202 */ /* 0x000fe20000000f00 */
[----:B------:R-:W-:Y:S01]  /*1b00*/  @!P4 IMAD R9, R32, R25, R9 ;  /* 0x000000192009c224 */ /* 0x000fe200078e0209 */
[----:B------:R-:W-:Y:S02]  /*1b10*/  @!P2 IADD3.X R19, R3, R19, RZ, P6, !PT ;  /* 0x000000130313a210 */ /* 0x000fe400037fe4ff */
[----:B-1----:R-:W-:Y:S01]  /*1b20*/  @!P0 IADD3 R22, P6, R30, R22, RZ ;  /* 0x000000161e168210 */ /* 0x002fe20007fde0ff */
[----:B------:R-:W-:Y:S01]  /*1b30*/  @!P4 IMAD.WIDE.U32 R24, R32, R24, R26 ;  /* 0x000000182018c225 */ /* 0x000fe200078e001a */
[----:B---3--:R-:W1:Y:S02]  /*1b40*/  @!P5 LDC.64 R12, c[0x0][0x230] ;  /* 0x00008c00ff0cdb82 */ /* 0x008e640000000a00 */
[----:B------:R-:W-:-:S02]  /*1b50*/  @!P0 IADD3.X R23, R8, R23, RZ, P6, !PT ;  /* 0x0000001708178210 */ /* 0x000fc400037fe4ff */
[----:B0-----:R-:W-:Y:S02]  /*1b60*/  @!P0 IADD3 R16, P6, R30, R16, RZ ;  /* 0x000000101e108210 */ /* 0x001fe40007fde0ff */
[----:B------:R-:W-:Y:S02]  /*1b70*/  @!P4 IADD3 R25, R25, R9, RZ ;  /* 0x000000091919c210 */ /* 0x000fe40007ffe0ff */
[----:B------:R-:W0:Y:S01]  /*1b80*/  @!P5 LDC.64 R26, c[0x0][0x228] ;  /* 0x00008a00ff1adb82 */ /* 0x000e220000000a00 */
[----:B------:R-:W-:Y:S02]  /*1b90*/  @!P0 IADD3.X R17, R8, R17, RZ, P6, !PT ;  /* 0x0000001108118210 */ /* 0x000fe400037fe4ff */
[C---:B------:R-:W-:Y:S02]  /*1ba0*/  @!P4 SHF.L.U32 R30, R24.reuse, 0x2, RZ ;  /* 0x00000002181ec819 */ /* 0x040fe400000006ff */
[----:B------:R-:W-:Y:S02]  /*1bb0*/  @!P4 SHF.L.U64.HI R8, R24, 0x2, R25 ;  /* 0x000000021808c819 */ /* 0x000fe40000010219 */
[----:B------:R-:W-:-:S02]  /*1bc0*/  @!P5 MOV R24, R4 ;  /* 0x000000040018d202 */ /* 0x000fc40000000f00 */
[----:B------:R-:W-:Y:S02]  /*1bd0*/  @!P5 MOV R25, R7 ;  /* 0x000000070019d202 */ /* 0x000fe40000000f00 */
[----:B--2---:R-:W-:-:S04]  /*1be0*/  @!P4 IADD3 R20, P6, R30, R20, RZ ;  /* 0x000000141e14c210 */ /* 0x004fc80007fde0ff */
[----:B------:R-:W-:Y:S01]  /*1bf0*/  @!P4 IADD3.X R21, R8, R21, RZ, P6, !PT ;  /* 0x000000150815c210 */ /* 0x000fe200037fe4ff */
[----:B----4-:R2:W-:Y:S04]  /*1c00*/  STL.64 [R1+0x118], R36 ;  /* 0x0001182401007387 */ /* 0x0105e80000100a00 */
[----:B------:R3:W-:Y:S01]  /*1c10*/  STL.64 [R1+0xf0], R28 ;  /* 0x0000f01c01007387 */ /* 0x0007e20000100a00 */
[----:B--2---:R-:W-:-:S06]  /*1c20*/  CS2R R36, SRZ ;  /* 0x0000000000247805 */ /* 0x004fcc000001ff00 */
[----:B------:R2:W4:Y:S01]  /*1c30*/  @!P3 LDG.E.64 R36, desc[UR22][R14.64] ;  /* 0x000000160e24b981 */ /* 0x000522000c1e1b00 */
[----:B---3--:R-:W3:Y:S08]  /*1c40*/  @!P5 LDC.64 R28, c[0x0][0x288] ;  /* 0x0000a200ff1cdb82 */ /* 0x008ef00000000a00 */
[----:B--2---:R-:W2:Y:S01]  /*1c50*/  @!P4 LDC.64 R14, c[0x0][0x228] ;  /* 0x00008a00ff0ecb82 */ /* 0x004ea20000000a00 */
[----:B---3--:R-:W-:-:S04]  /*1c60*/  @!P5 IMAD R9, R33, R28, RZ ;  /* 0x0000001c2109d224 */ /* 0x008fc800078e02ff */
[C---:B------:R-:W-:Y:S02]  /*1c70*/  @!P5 IMAD R9, R31.reuse, R29, R9 ;  /* 0x0000001d1f09d224 */ /* 0x040fe400078e0209 */
[----:B------:R-:W-:Y:S01]  /*1c80*/  @!P5 IMAD.WIDE.U32 R28, R31, R28, R24 ;  /* 0x0000001c1f1cd225 */ /* 0x000fe200078e0018 */
[----:B--2---:R-:W-:-:S04]  /*1c90*/  @!P4 IADD3 R14, P6, R30, R14, RZ ;  /* 0x0000000e1e0ec210 */ /* 0x004fc80007fde0ff */
[----:B------:R-:W-:Y:S02]  /*1ca0*/  @!P5 IADD3 R29, R29, R9, RZ ;  /* 0x000000091d1dd210 */ /* 0x000fe40007ffe0ff */
[----:B------:R-:W-:Y:S02]  /*1cb0*/  @!P5 SHF.L.U32 R9, R28, 0x2, RZ ;  /* 0x000000021c09d819 */ /* 0x000fe400000006ff */
[----:B------:R-:W-:Y:S02]  /*1cc0*/  @!P4 IADD3.X R15, R8, R15, RZ, P6, !PT ;  /* 0x0000000f080fc210 */ /* 0x000fe400037fe4ff */
[----:B------:R-:W-:Y:S02]  /*1cd0*/  @!P5 SHF.L.U64.HI R29, R28, 0x2, R29 ;  /* 0x000000021c1dd819 */ /* 0x000fe4000001021d */
[----:B-1----:R-:W-:-:S04]  /*1ce0*/  @!P5 IADD3 R12, P6, R9, R12, RZ ;  /* 0x0000000c090cd210 */ /* 0x002fc80007fde0ff */
[----:B------:R-:W-:Y:S02]  /*1cf0*/  @!P5 IADD3.X R13, R29, R13, RZ, P6, !PT ;  /* 0x0000000d1d0dd210 */ /* 0x000fe400037fe4ff */
[----:B0-----:R-:W-:Y:S02]  /*1d00*/  @!P5 IADD3 R8, P6, R9, R26, RZ ;  /* 0x0000001a0908d210 */ /* 0x001fe40007fde0ff */
[----:B------:R-:W-:Y:S02]  /*1d10*/  CS2R R32, SRZ ;  /* 0x0000000000207805 */ /* 0x000fe4000001ff00 */
[----:B------:R-:W-:Y:S02]  /*1d20*/  @!P5 IADD3.X R9, R29, R27, RZ, P6, !PT ;  /* 0x0000001b1d09d210 */ /* 0x000fe400037fe4ff */
[----:B------:R-:W-:Y:S02]  /*1d30*/  CS2R R26, SRZ ;  /* 0x00000000001a7805 */ /* 0x000fe4000001ff00 */
[----:B------:R-:W2:Y:S04]  /*1d40*/  @!P2 LDG.E.64 R32, desc[UR22][R18.64] ;  /* 0x000000161220a981 */ /* 0x000ea8000c1e1b00 */
[----:B------:R0:W3:Y:S02]  /*1d50*/  @!P0 LDG.E.64 R26, desc[UR22][R22.64] ;  /* 0x00000016161a8981 */ /* 0x0000e4000c1e1b00 */
[----:B0-----:R-:W-:-:S06]  /*1d60*/  CS2R R22, SRZ ;  /* 0x0000000000167805 */ /* 0x001fcc000001ff00 */
[----:B------:R-:W3:Y:S04]  /*1d70*/  @!P4 LDG.E.64 R22, desc[UR22][R14.64] ;  /* 0x000000160e16c981 */ /* 0x000ee8000c1e1b00 */
[----:B------:R-:W-:Y:S04]  /*1d80*/  STL.64 [R1+0x130], R38 ;  /* 0x0001302601007387 */ /* 0x000fe80000100a00 */
[----:B----4-:R0:W-:Y:S02]  /*1d90*/  STL.64 [R1+0x110], R36 ;  /* 0x0001102401007387 */ /* 0x0101e40000100a00 */
[----:B0-----:R-:W-:-:S06]  /*1da0*/  CS2R R36, SRZ ;  /* 0x0000000000247805 */ /* 0x001fcc000001ff00 */
[----:B------:R0:W4:Y:S04]  /*1db0*/  @!P2 LDG.E.64 R36, desc[UR22][R10.64] ;  /* 0x000000160a24a981 */ /* 0x000128000c1e1b00 */
[----:B--2---:R-:W-:Y:S04]  /*1dc0*/  STL.64 [R1+0xc8], R32 ;  /* 0x0000c82001007387 */ /* 0x004fe80000100a00 */
[----:B---3--:R1:W-:Y:S02]  /*1dd0*/  STL.64 [R1+0x148], R26 ;  /* 0x0001481a01007387 */ /* 0x0083e40000100a00 */
[----:B-1----:R-:W-:-:S06]  /*1de0*/  CS2R R26, SRZ ;  /* 0x00000000001a7805 */ /* 0x002fcc000001ff00 */
[----:B------:R-:W2:Y:S01]  /*1df0*/  @!P4 LDG.E.64 R26, desc[UR22][R20.64] ;  /* 0x00000016141ac981 */ /* 0x000ea2000c1e1b00 */
[----:B------:R-:W-:-:S06]  /*1e00*/  CS2R R28, SRZ ;  /* 0x00000000001c7805 */ /* 0x000fcc000001ff00 */
[----:B------:R1:W3:Y:S01]  /*1e10*/  @!P0 LDG.E.64 R28, desc[UR22][R16.64] ;  /* 0x00000016101c8981 */ /* 0x0002e2000c1e1b00 */
[----:B------:R-:W-:-:S04]  /*1e20*/  IADD3 R3, R2, 0x1c0, RZ ;  /* 0x000001c002037810 */ /* 0x000fc80007ffe0ff */
[----:B------:R-:W-:Y:S02]  /*1e30*/  ISETP.GE.U32.AND P3, PT, R3, UR18, PT ;  /* 0x0000001203007c0c */ /* 0x000fe4000bf66070 */
[----:B------:R-:W-:-:S04]  /*1e40*/  SHF.R.S32.HI R35, RZ, 0x1f, R3 ;  /* 0x0000001fff237819 */ /* 0x000fc80000011403 */
[----:B------:R-:W-:-:S04]  /*1e50*/  ISETP.GE.AND.EX P3, PT, R35, UR19, PT, P3 ;  /* 0x0000001323007c0c */ /* 0x000fc8000bf66330 */
[----:B------:R-:W-:-:S13]  /*1e60*/  ISETP.GT.U32.OR P3, PT, R0, 0x22f, P3 ;  /* 0x0000022f0000780c */ /* 0x000fda0001f64470 */
[----:B------:R-:W1:Y:S01]  /*1e70*/  @!P3 LDC.64 R24, c[0x0][0x288] ;  /* 0x0000a200ff18bb82 */ /* 0x000e620000000a00 */
[C---:B0-----:R-:W-:Y:S01]  /*1e80*/  IADD3 R11, R2.reuse, 0x1d0, RZ ;  /* 0x000001d0020b7810 */ /* 0x041fe20007ffe0ff */
[----:B--2---:R0:W-:Y:S01]  /*1e90*/  STL.64 [R1+0x158], R26 ;  /* 0x0001581a01007387 */ /* 0x0041e20000100a00 */
[----:B------:R-:W-:-:S05]  /*1ea0*/  IADD3 R32, R2, 0x160, RZ ;  /* 0x0000016002207810 */ /* 0x000fca0007ffe0ff */
[----:B------:R-:W2:Y:S01]  /*1eb0*/  @!P3 LDC.64 R20, c[0x0][0x228] ;  /* 0x00008a00ff14bb82 */ /* 0x000ea20000000a00 */
[----:B----4-:R-:W-:Y:S04]  /*1ec0*/  STL.64 [R1+0x138], R36 ;  /* 0x0001382401007387 */ /* 0x010fe80000100a00 */
[----:B------:R4:W-:Y:S01]  /*1ed0*/  STL.64 [R1+0xa8], R22 ;  /* 0x0000a81601007387 */ /* 0x0009e20000100a00 */
[----:B------:R-:W-:Y:S02]  /*1ee0*/  ISETP.GE.U32.AND P2, PT, R11, UR18, PT ;  /* 0x000000120b007c0c */ /* 0x000fe4000bf46070 */
[----:B------:R-:W-:Y:S01]  /*1ef0*/  SHF.R.S32.HI R33, RZ, 0x1f, R11 ;  /* 0x0000001fff217819 */ /* 0x000fe2000001140b */
[----:B-1----:R-:W-:Y:S01]  /*1f00*/  @!P3 IMAD R10, R35, R24, RZ ;  /* 0x00000018230ab224 */ /* 0x002fe200078e02ff */
[----:B------:R-:W-:Y:S01]  /*1f10*/  @!P3 MOV R18, R4 ;  /* 0x000000040012b202 */ /* 0x000fe20000000f00 */
[----:B0-----:R-:W0:Y:S01]  /*1f20*/  @!P3 LDC.64 R26, c[0x0][0x230] ;  /* 0x00008c00ff1abb82 */ /* 0x001e220000000a00 */
[----:B----4-:R-:W-:-:S06]  /*1f30*/  CS2R R22, SRZ ;  /* 0x0000000000167805 */ /* 0x010fcc000001ff00 */
[----:B------:R-:W4:Y:S01]  /*1f40*/  @!P5 LDG.E.64 R22, desc[UR22][R8.64] ;  /* 0x000000160816d981 */ /* 0x000f22000c1e1b00 */
[----:B------:R-:W-:Y:S02]  /*1f50*/  ISETP.GE.AND.EX P2, PT, R33, UR19, PT, P2 ;  /* 0x0000001321007c0c */ /* 0x000fe4000bf46320 */
[----:B------:R-:W-:Y:S01]  /*1f60*/  @!P3 MOV R19, R7 ;  /* 0x000000070013b202 */ /* 0x000fe20000000f00 */
[C---:B------:R-:W-:Y:S01]  /*1f70*/  @!P3 IMAD R10, R3.reuse, R25, R10 ;  /* 0x00000019030ab224 */ /* 0x040fe200078e020a */
[----:B------:R-:W-:Y:S01]  /*1f80*/  ISETP.GT.U32.OR P2, PT, R0, 0x22f, P2 ;  /* 0x0000022f0000780c */ /* 0x000fe20001744470 */
[----:B------:R-:W-:Y:S01]  /*1f90*/  @!P3 IMAD.WIDE.U32 R24, R3, R24, R18 ;  /* 0x000000180318b225 */ /* 0x000fe200078e0012 */
[----:B------:R-:W-:-:S04]  /*1fa0*/  IADD3 R19, R2, 0x1e0, RZ ;  /* 0x000001e002137810 */ /* 0x000fc80007ffe0ff */
[----:B------:R-:W-:Y:S02]  /*1fb0*/  ISETP.GE.U32.AND P0, PT, R19, UR18, PT ;  /* 0x0000001213007c0c */ /* 0x000fe4000bf06070 */
[----:B------:R-:W-:-:S05]  /*1fc0*/  SHF.R.S32.HI R30, RZ, 0x1f, R19 ;  /* 0x0000001fff1e7819 */ /* 0x000fca0000011413 */
[----:B------:R-:W1:Y:S01]  /*1fd0*/  @!P2 LDC.64 R16, c[0x0][0x288] ;  /* 0x0000a200ff10ab82 */ /* 0x000e620000000a00 */
[----:B------:R-:W-:-:S04]  /*1fe0*/  ISETP.GE.AND.EX P0, PT, R30, UR19, PT, P0 ;  /* 0x000000131e007c0c */ /* 0x000fc8000bf06300 */
[----:B------:R-:W-:Y:S02]  /*1ff0*/  ISETP.GT.U32.OR P0, PT, R0, 0x22f, P0 ;  /* 0x0000022f0000780c */ /* 0x000fe40000704470 */
[----:B------:R-:W-:Y:S02]  /*2000*/  ISETP.GE.U32.AND P4, PT, R32, UR18, PT ;  /* 0x0000001220007c0c */ /* 0x000fe4000bf86070 */
[----:B------:R-:W-:Y:S01]  /*2010*/  SHF.R.S32.HI R31, RZ, 0x1f, R32 ;  /* 0x0000001fff1f7819 */ /* 0x000fe20000011420 */
[----:B---3--:R3:W-:Y:S01]  /*2020*/  STL.64 [R1+0xb8], R28 ;  /* 0x0000b81c01007387 */ /* 0x0087e20000100a00 */
[----:B------:R-:W-:Y:S01]  /*2030*/  CS2R R36, SRZ ;  /* 0x0000000000247805 */ /* 0x000fe2000001ff00 */
[----:B------:R-:W4:Y:S01]  /*2040*/  @!P2 LDC.64 R14, c[0x0][0x230] ;  /* 0x00008c00ff0eab82 */ /* 0x000f220000000a00 */
[----:B------:R-:W-:-:S04]  /*2050*/  ISETP.GE.AND.EX P4, PT, R31, UR19, PT, P4 ;  /* 0x000000131f007c0c */ /* 0x000fc8000bf86340 */
[----:B------:R-:W-:Y:S01]  /*2060*/  ISETP.GT.U32.OR P4, PT, R0, 0x22f, P4 ;  /* 0x0000022f0000780c */ /* 0x000fe20002784470 */
[----:B------:R2:W4:Y:S02]  /*2070*/  @!P5 LDG.E.64 R36, desc[UR22][R12.64] ;  /* 0x000000160c24d981 */ /* 0x000524000c1e1b00 */
[----:B---3--:R-:W3:Y:S01]  /*2080*/  @!P0 LDC.64 R28, c[0x0][0x288] ;  /* 0x0000a200ff1c8b82 */ /* 0x008ee20000000a00 */
[----:B------:R-:W-:Y:S01]  /*2090*/  @!P3 IADD3 R3, R25, R10, RZ ;  /* 0x0000000a1903b210 */ /* 0x000fe20007ffe0ff */
[----:B-1----:R-:W-:Y:S01]  /*20a0*/  @!P2 IMAD R18, R33, R16, RZ ;  /* 0x000000102112a224 */ /* 0x002fe200078e02ff */
[----:B------:R-:W-:-:S05]  /*20b0*/  @!P3 SHF.L.U32 R10, R24, 0x2, RZ ;  /* 0x00000002180ab819 */ /* 0x000fca00000006ff */
[----:B--2---:R-:W1:Y:S01]  /*20c0*/  @!P2 LDC.64 R12, c[0x0][0x228] ;  /* 0x00008a00ff0cab82 */ /* 0x004e620000000a00 */
[----:B------:R-:W-:Y:S01]  /*20d0*/  @!P2 IMAD R18, R11, R17, R18 ;  /* 0x000000110b12a224 */ /* 0x000fe200078e0212 */
[----:B------:R-:W-:Y:S02]  /*20e0*/  @!P3 SHF.L.U64.HI R3, R24, 0x2, R3 ;  /* 0x000000021803b819 */ /* 0x000fe40000010203 */
[----:B0-----:R-:W-:-:S04]  /*20f0*/  @!P3 IADD3 R26, P5, R10, R26, RZ ;  /* 0x0000001a0a1ab210 */ /* 0x001fc80007fbe0ff */
[----:B------:R-:W0:Y:S01]  /*2100*/  @!P4 LDC.64 R8, c[0x0][0x288] ;  /* 0x0000a200ff08cb82 */ /* 0x000e220000000a00 */
[----:B------:R-:W-:Y:S02]  /*2110*/  @!P3 IADD3 R20, P6, R10, R20, RZ ;  /* 0x000000140a14b210 */ /* 0x000fe40007fde0ff */
[C---:B------:R-:W-:Y:S02]  /*2120*/  @!P3 IADD3.X R27, R3.reuse, R27, RZ, P5, !PT ;  /* 0x0000001b031bb210 */ /* 0x040fe40002ffe4ff */
[----:B------:R-:W-:-:S03]  /*2130*/  @!P3 IADD3.X R21, R3, R21, RZ, P6, !PT ;  /* 0x000000150315b210 */ /* 0x000fc600037fe4ff */
[----:B------:R-:W2:Y:S01]  /*2140*/  @!P0 LDC.64 R24, c[0x0][0x228] ;  /* 0x00008a00ff188b82 */ /* 0x000ea20000000a00 */
[----:B----4-:R4:W-:Y:S02]  /*2150*/  STL.64 [R1+0xa0], R22 ;  /* 0x0000a01601007387 */ /* 0x0109e40000100a00 */
[----:B----4-:R-:W-:Y:S02]  /*2160*/  @!P2 MOV R22, R4 ;  /* 0x000000040016a202 */ /* 0x010fe40000000f00 */
[----:B------:R-:W-:-:S03]  /*2170*/  @!P2 MOV R23, R7 ;  /* 0x000000070017a202 */ /* 0x000fc60000000f00 */
[----:B------:R-:W-:-:S03]  /*2180*/  @!P2 IMAD.WIDE.U32 R16, R11, R16, R22 ;  /* 0x000000100b10a225 */ /* 0x000fc600078e0016 */
[----:B------:R-:W4:Y:S02]  /*2190*/  @!P0 LDC.64 R22, c[0x0][0x230] ;  /* 0x00008c00ff168b82 */ /* 0x000f240000000a00 */
[----:B------:R-:W-:Y:S01]  /*21a0*/  @!P2 IADD3 R3, R17, R18, RZ ;  /* 0x000000121103a210 */ /* 0x000fe20007ffe0ff */
[----:B---3--:R-:W-:Y:S01]  /*21b0*/  @!P0 IMAD R11, R30, R28, RZ ;  /* 0x0000001c1e0b8224 */ /* 0x008fe200078e02ff */
[C---:B------:R-:W-:Y:S02]  /*21c0*/  @!P2 SHF.L.U32 R18, R16.reuse, 0x2, RZ ;  /* 0x000000021012a819 */ /* 0x040fe400000006ff */
[----:B------:R-:W-:Y:S02]  /*21d0*/  @!P2 SHF.L.U64.HI R3, R16, 0x2, R3 ;  /* 0x000000021003a819 */ /* 0x000fe40000010203 */
[----:B------:R-:W-:Y:S02]  /*21e0*/  @!P0 MOV R16, R4 ;  /* 0x0000000400108202 */ /* 0x000fe40000000f00 */
[----:B------:R-:W-:Y:S01]  /*21f0*/  @!P0 MOV R17, R7 ;  /* 0x0000000700118202 */ /* 0x000fe20000000f00 */
[C---:B------:R-:W-:Y:S01]  /*2200*/  @!P0 IMAD R11, R19.reuse, R29, R11 ;  /* 0x0000001d130b8224 */ /* 0x040fe200078e020b */
[----:B------:R-:W-:Y:S01]  /*2210*/  @!P2 IADD3 R14, P6, R18, R14, RZ ;  /* 0x0000000e120ea210 */ /* 0x000fe20007fde0ff */
[----:B------:R-:W-:-:S03]  /*2220*/  @!P0 IMAD.WIDE.U32 R28, R19, R28, R16 ;  /* 0x0000001c131c8225 */ /* 0x000fc600078e0010 */
[----:B------:R-:W3:Y:S01]  /*2230*/  @!P4 LDC.64 R16, c[0x0][0x230] ;  /* 0x00008c00ff10cb82 */ /* 0x000ee20000000a00 */
[----:B------:R-:W-:Y:S02]  /*2240*/  @!P2 IADD3.X R15, R3, R15, RZ, P6, !PT ;  /* 0x0000000f030fa210 */ /* 0x000fe400037fe4ff */
[----:B-1----:R-:W-:Y:S02]  /*2250*/  @!P2 IADD3 R12, P6, R18, R12, RZ ;  /* 0x0000000c120ca210 */ /* 0x002fe40007fde0ff */
[----:B------:R-:W-:Y:S01]  /*2260*/  @!P0 IADD3 R30, R29, R11, RZ ;  /* 0x0000000b1d1e8210 */ /* 0x000fe20007ffe0ff */
[----:B0-----:R-:W-:Y:S02]  /*2270*/  @!P4 IMAD R29, R31, R8, RZ ;  /* 0x000000081f1dc224 */ /* 0x001fe400078e02ff */
[----:B------:R-:W0:Y:S01]  /*2280*/  @!P4 LDC.64 R18, c[0x0][0x228] ;  /* 0x00008a00ff12cb82 */ /* 0x000e220000000a00 */
[----:B------:R-:W-:Y:S01]  /*2290*/  @!P2 IADD3.X R13, R3, R13, RZ, P6, !PT ;  /* 0x0000000d030da210 */ /* 0x000fe200037fe4ff */
[----:B------:R-:W-:Y:S01]  /*22a0*/  @!P4 IMAD R9, R32, R9, R29 ;  /* 0x000000092009c224 */ /* 0x000fe200078e021d */
[----:B------:R-:W-:-:S02]  /*22b0*/  @!P0 SHF.L.U32 R11, R28, 0x2, RZ ;  /* 0x000000021c0b8819 */ /* 0x000fc400000006ff */
[----:B------:R-:W-:Y:S02]  /*22c0*/  @!P0 SHF.L.U64.HI R3, R28, 0x2, R30 ;  /* 0x000000021c038819 */ /* 0x000fe4000001021e */
[----:B------:R-:W-:Y:S02]  /*22d0*/  @!P4 MOV R28, R4 ;  /* 0x00000004001cc202 */ /* 0x000fe40000000f00 */
[----:B------:R-:W-:Y:S02]  /*22e0*/  @!P4 MOV R29, R7 ;  /* 0x00000007001dc202 */ /* 0x000fe40000000f00 */
[----:B----4-:R-:W-:Y:S01]  /*22f0*/  @!P0 IADD3 R22, P6, R11, R22, RZ ;  /* 0x000000160b168210 */ /* 0x010fe20007fde0ff */
[----:B------:R-:W-:-:S03]  /*2300*/  @!P4 IMAD.WIDE.U32 R28, R32, R8, R28 ;  /* 0x00000008201cc225 */ /* 0x000fc600078e001c */
[----:B------:R-:W-:Y:S02]  /*2310*/  @!P0 IADD3.X R23, R3, R23, RZ, P6, !PT ;  /* 0x0000001703178210 */ /* 0x000fe400037fe4ff */
[----:B--2---:R-:W-:Y:S02]  /*2320*/  @!P0 IADD3 R24, P6, R11, R24, RZ ;  /* 0x000000180b188210 */ /* 0x004fe40007fde0ff */
[----:B------:R-:W-:Y:S02]  /*2330*/  @!P4 IADD3 R9, R29, R9, RZ ;  /* 0x000000091d09c210 */ /* 0x000fe40007ffe0ff */
[C---:B------:R-:W-:Y:S02]  /*2340*/  @!P4 SHF.L.U32 R8, R28.reuse, 0x2, RZ ;  /* 0x000000021c08c819 */ /* 0x040fe400000006ff */
[----:B------:R-:W-:Y:S02]  /*2350*/  @!P0 IADD3.X R25, R3, R25, RZ, P6, !PT ;  /* 0x0000001903198210 */ /* 0x000fe400037fe4ff */
[----:B------:R-:W-:-:S02]  /*2360*/  @!P4 SHF.L.U64.HI R9, R28, 0x2, R9 ;  /* 0x000000021c09c819 */ /* 0x000fc40000010209 */
[----:B---3--:R-:W-:-:S04]  /*2370*/  @!P4 IADD3 R16, P6, R8, R16, RZ ;  /* 0x000000100810c210 */ /* 0x008fc80007fde0ff */
[----:B------:R-:W-:Y:S02]  /*2380*/  @!P4 IADD3.X R17, R9, R17, RZ, P6, !PT ;  /* 0x000000110911c210 */ /* 0x000fe400037fe4ff */
[----:B0-----:R-:W-:-:S04]  /*2390*/  @!P4 IADD3 R18, P6, R8, R18, RZ ;  /* 0x000000120812c210 */ /* 0x001fc80007fde0ff */
[----:B------:R-:W-:Y:S02]  /*23a0*/  @!P4 IADD3.X R19, R9, R19, RZ, P6, !PT ;  /* 0x000000130913c210 */ /* 0x000fe400037fe4ff */
[----:B------:R-:W-:-:S06]  /*23b0*/  CS2R R8, SRZ ;  /* 0x0000000000087805 */ /* 0x000fcc000001ff00 */
[----:B------:R0:W2:Y:S01]  /*23c0*/  @!P3 LDG.E.64 R8, desc[UR22][R20.64] ;  /* 0x000000161408b981 */ /* 0x0000a2000c1e1b00 */
[----:B------:R-:W-:-:S04]  /*23d0*/  IADD3 R10, R2, 0x180, RZ ;  /* 0x00000180020a7810 */ /* 0x000fc80007ffe0ff */
[----:B------:R-:W-:Y:S02]  /*23e0*/  ISETP.GE.U32.AND P5, PT, R10, UR18, PT ;  /* 0x000000120a007c0c */ /* 0x000fe4000bfa6070 */
[----:B------:R-:W-:-:S04]  /*23f0*/  SHF.R.S32.HI R33, RZ, 0x1f, R10 ;  /* 0x0000001fff217819 */ /* 0x000fc8000001140a */
[----:B------:R-:W-:-:S04]  /*2400*/  ISETP.GE.AND.EX P5, PT, R33, UR19, PT, P5 ;  /* 0x0000001321007c0c */ /* 0x000fc8000bfa6350 */
[----:B------:R-:W-:Y:S01]  /*2410*/  ISETP.GT.U32.OR P5, PT, R0, 0x22f, P5 ;  /* 0x0000022f0000780c */ /* 0x000fe20002fa4470 */
[----:B------:R1:W-:-:S12]  /*2420*/  STL.64 [R1+0x1d0], R36 ;  /* 0x0001d02401007387 */ /* 0x0003d80000100a00 */
[----:B------:R-:W3:Y:S01]  /*2430*/  @!P5 LDC.64 R30, c[0x0][0x288] ;  /* 0x0000a200ff1edb82 */ /* 0x000ee20000000a00 */
[----:B-1----:R-:W-:-:S06]  /*2440*/  CS2R R36, SRZ ;  /* 0x0000000000247805 */ /* 0x002fcc000001ff00 */
[----:B------:R-:W4:Y:S01]  /*2450*/  @!P3 LDG.E.64 R36, desc[UR22][R26.64] ;  /* 0x000000161a24b981 */ /* 0x000f22000c1e1b00 */
[----:B0-----:R-:W-:Y:S02]  /*2460*/  @!P5 MOV R20, R4 ;  /* 0x000000040014d202 */ /* 0x001fe40000000f00 */
[----:B------:R-:W-:Y:S02]  /*2470*/  @!P5 MOV R21, R7 ;  /* 0x000000070015d202 */ /* 0x000fe40000000f00 */
[----:B------:R-:W-:-:S06]  /*2480*/  CS2R R28, SRZ ;  /* 0x00000000001c7805 */ /* 0x000fcc000001ff00 */
[----:B------:R0:W4:Y:S01]  /*2490*/  @!P2 LDG.E.64 R28, desc[UR22][R14.64] ;  /* 0x000000160e1ca981 */ /* 0x000122000c1e1b00 */
[-C--:B---3--:R-:W-:Y:S01]  /*24a0*/  @!P5 IMAD R3, R33, R30.reuse, RZ ;  /* 0x0000001e2103d224 */ /* 0x088fe200078e02ff */
[----:B0-----:R-:W0:Y:S03]  /*24b0*/  @!P5 LDC.64 R14, c[0x0][0x230] ;  /* 0x00008c00ff0edb82 */ /* 0x001e260000000a00 */
[C---:B------:R-:W-:Y:S02]  /*24c0*/  @!P5 IMAD R3, R10.reuse, R31, R3 ;  /* 0x0000001f0a03d224 */ /* 0x040fe400078e0203 */
[----:B------:R-:W-:Y:S01]  /*24d0*/  @!P5 IMAD.WIDE.U32 R30, R10, R30, R20 ;  /* 0x0000001e0a1ed225 */ /* 0x000fe200078e0014 */
[----:B------:R-:W-:-:S06]  /*24e0*/  CS2R R10, SRZ ;  /* 0x00000000000a7805 */ /* 0x000fcc000001ff00 */
[----:B------:R1:W3:Y:S02]  /*24f0*/  @!P2 LDG.E.64 R10, desc[UR22][R12.64] ;  /* 0x000000160c0aa981 */ /* 0x0002e4000c1e1b00 */
[----:B-1----:R-:W-:-:S06]  /*2500*/  CS2R R12, SRZ ;  /* 0x00000000000c7805 */ /* 0x002fcc000001ff00 */
[----:B------:R1:W3:Y:S04]  /*2510*/  @!P0 LDG.E.64 R12, desc[UR22][R24.64] ;  /* 0x00000016180c8981 */ /* 0x0002e8000c1e1b00 */
[----:B--2---:R-:W-:Y:S04]  /*2520*/  STL [R1+0x1f4], R8 ;  /* 0x0001f40801007387 */ /* 0x004fe80000100800 */
[----:B------:R2:W-:Y:S02]  /*2530*/  STL [R1+0x1f0], R9 ;  /* 0x0001f00901007387 */ /* 0x0005e40000100800 */
[----:B--2---:R-:W-:-:S06]  /*2540*/  CS2R R8, SRZ ;  /* 0x0000000000087805 */ /* 0x004fcc000001ff00 */
[----:B------:R2:W2:Y:S01]  /*2550*/  @!P0 LDG.E.64 R8, desc[UR22][R22.64] ;  /* 0x0000001616088981 */ /* 0x0004a2000c1e1b00 */
[----:B------:R-:W-:-:S04]  /*2560*/  IADD3 R33, R2, 0x10, RZ ;  /* 0x0000001002217810 */ /* 0x000fc80007ffe0ff */
[----:B------:R-:W-:Y:S01]  /*2570*/  ISETP.GE.U32.AND P3, PT, R33, UR18, PT ;  /* 0x0000001221007c0c */ /* 0x000fe2000bf66070 */
[----:B----4-:R4:W-:Y:S02]  /*2580*/  STL.64 [R1+0x1c0], R36 ;  /* 0x0001c02401007387 */ /* 0x0109e40000100a00 */
[----:B----4-:R-:W-:-:S04]  /*2590*/  SHF.R.S32.HI R37, RZ, 0x1f, R33 ;  /* 0x0000001fff257819 */ /* 0x010fc80000011421 */
[----:B------:R-:W-:-:S04]  /*25a0*/  ISETP.GE.AND.EX P3, PT, R37, UR19, PT, P3 ;  /* 0x0000001325007c0c */ /* 0x000fc8000bf66330 */
[----:B------:R-:W-:Y:S02]  /*25b0*/  ISETP.GT.U32.OR P3, PT, R0, 0x22f, P3 ;  /* 0x0000022f0000780c */ /* 0x000fe40001f64470 */
[----:B------:R-:W-:-:S04]  /*25c0*/  IADD3 R36, R2, 0x20, RZ ;  /* 0x0000002002247810 */ /* 0x000fc80007ffe0ff */
[----:B------:R-:W-:Y:S02]  /*25d0*/  SHF.R.S32.HI R32, RZ, 0x1f, R36 ;  /* 0x0000001fff207819 */ /* 0x000fe40000011424 */
[----:B------:R-:W-:-:S04]  /*25e0*/  ISETP.GE.U32.AND P2, PT, R36, UR18, PT ;  /* 0x0000001224007c0c */ /* 0x000fc8000bf46070 */
[----:B------:R-:W-:Y:S01]  /*25f0*/  ISETP.GE.AND.EX P2, PT, R32, UR19, PT, P2 ;  /* 0x0000001320007c0c */ /* 0x000fe2000bf46320 */
[----:B------:R-:W4:Y:S03]  /*2600*/  @!P3 LDC.64 R26, c[0x0][0x288] ;  /* 0x0000a200ff1abb82 */ /* 0x000f260000000a00 */
[----:B------:R-:W-:Y:S01]  /*2610*/  ISETP.GT.U32.OR P2, PT, R0, 0x22f, P2 ;  /* 0x0000022f0000780c */ /* 0x000fe20001744470 */
[----:B---3--:R-:W-:Y:S01]  /*2620*/  STL.64 [R1+0x200], R10 ;  /* 0x0002000a01007387 */ /* 0x008fe20000100a00 */
[----:B------:R-:W-:-:S03]  /*2630*/  @!P5 IADD3 R3, R31, R3, RZ ;  /* 0x000000031f03d210 */ /* 0x000fc60007ffe0ff */
[----:B------:R3:W-:Y:S01]  /*2640*/  STL.64 [R1+0x1d8], R28 ;  /* 0x0001d81c01007387 */ /* 0x0007e20000100a00 */
[C---:B------:R-:W-:Y:S01]  /*2650*/  @!P5 SHF.L.U32 R20, R30.reuse, 0x2, RZ ;  /* 0x000000021e14d819 */ /* 0x040fe200000006ff */
[----:B-1----:R-:W1:Y:S02]  /*2660*/  @!P3 LDC.64 R24, c[0x0][0x228] ;  /* 0x00008a00ff18bb82 */ /* 0x002e640000000a00 */
[----:B------:R-:W-:Y:S01]  /*2670*/  STL [R1+0x208], R13 ;  /* 0x0002080d01007387 */ /* 0x000fe20000100800 */
[----:B------:R-:W-:-:S03]  /*2680*/  @!P5 SHF.L.U64.HI R21, R30, 0x2, R3 ;  /* 0x000000021e15d819 */ /* 0x000fc60000010203 */
[----:B------:R-:W-:Y:S02]  /*2690*/  STL [R1+0x218], R12 ;  /* 0x0002180c01007387 */ /* 0x000fe40000100800 */
[----:B--2---:R-:W2:Y:S01]  /*26a0*/  @!P2 LDC.64 R22, c[0x0][0x288] ;  /* 0x0000a200ff16ab82 */ /* 0x004ea20000000a00 */
[----:B------:R-:W-:Y:S01]  /*26b0*/  CS2R R30, SRZ ;  /* 0x00000000001e7805 */ /* 0x000fe2000001ff00 */
[----:B----4-:R-:W-:-:S05]  /*26c0*/  @!P3 IMAD R3, R37, R26, RZ ;  /* 0x0000001a2503b224 */ /* 0x010fca00078e02ff */
[----:B------:R4:W2:Y:S01]  /*26d0*/  @!P4 LDG.E.64 R30, desc[UR22][R16.64] ;  /* 0x00000016101ec981 */ /* 0x0008a2000c1e1b00 */
[----:B---3--:R-:W3:Y:S01]  /*26e0*/  @!P5 LDC.64 R28, c[0x0][0x228] ;  /* 0x00008a00ff1cdb82 */ /* 0x008ee20000000a00 */
[----:B------:R-:W-:-:S07]  /*26f0*/  @!P3 IMAD R3, R33, R27, R3 ;  /* 0x0000001b2103b224 */ /* 0x000fce00078e0203 */
[----:B----4-:R-:W4:Y:S01]  /*2700*/  @!P3 LDC.64 R16, c[0x0][0x230] ;  /* 0x00008c00ff10bb82 */ /* 0x010f220000000a00 */
[----:B--2---:R-:W-:-:S04]  /*2710*/  @!P2 IMAD R32, R32, R22, RZ ;  /* 0x000000162020a224 */ /* 0x004fc800078e02ff */
[----:B------:R-:W-:Y:S01]  /*2720*/  @!P2 IMAD R32, R36, R23, R32 ;  /* 0x000000172420a224 */ /* 0x000fe200078e0220 */
[----:B------:R2:W-:Y:S02]  /*2730*/  STL.64 [R1+0x1e0], R8 ;  /* 0x0001e00801007387 */ /* 0x0005e40000100a00 */
[----:B--2---:R-:W-:-:S06]  /*2740*/  CS2R R8, SRZ ;  /* 0x0000000000087805 */ /* 0x004fcc000001ff00 */
[----:B------:R2:W4:Y:S02]  /*2750*/  @!P4 LDG.E.64 R8, desc[UR22][R18.64] ;  /* 0x000000161208c981 */ /* 0x000524000c1e1b00 */
[----:B--2---:R-:W-:Y:S02]  /*2760*/  @!P3 MOV R18, R4 ;  /* 0x000000040012b202 */ /* 0x004fe40000000f00 */
[----:B------:R-:W-:-:S03]  /*2770*/  @!P3 MOV R19, R7 ;  /* 0x000000070013b202 */ /* 0x000fc60000000f00 */
[----:B------:R-:W-:-:S05]  /*2780*/  @!P3 IMAD.WIDE.U32 R26, R33, R26, R18 ;  /* 0x0000001a211ab225 */ /* 0x000fca00078e0012 */
[----:B------:R-:W-:Y:S02]  /*2790*/  @!P3 IADD3 R3, R27, R3, RZ ;  /* 0x000000031b03b210 */ /* 0x000fe40007ffe0ff */
[C---:B------:R-:W-:Y:S02]  /*27a0*/  @!P3 SHF.L.U32 R33, R26.reuse, 0x2, RZ ;  /* 0x000000021a21b819 */ /* 0x040fe400000006ff */
[----:B------:R-:W-:Y:S02]  /*27b0*/  @!P3 SHF.L.U64.HI R3, R26, 0x2, R3 ;  /* 0x000000021a03b819 */ /* 0x000fe40000010203 */
[----:B------:R-:W-:Y:S02]  /*27c0*/  @!P2 MOV R26, R4 ;  /* 0x00000004001aa202 */ /* 0x000fe40000000f00 */
[----:B------:R-:W-:Y:S02]  /*27d0*/  @!P2 MOV R27, R7 ;  /* 0x00000007001ba202 */ /* 0x000fe40000000f00 */
[----:B0-----:R-:W-:Y:S01]  /*27e0*/  @!P5 IADD3 R14, P4, R20, R14, RZ ;  /* 0x0000000e140ed210 */ /* 0x001fe20007f9e0ff */
[----:B------:R-:W-:Y:S01]  /*27f0*/  @!P2 IMAD.WIDE.U32 R22, R36, R22, R26 ;  /* 0x000000162416a225 */ /* 0x000fe200078e001a */
[----:B------:R-:W-:-:S02]  /*2800*/  CS2R R36, SRZ ;  /* 0x0000000000247805 */ /* 0x000fc4000001ff00 */
[----:B------:R-:W-:-:S05]  /*2810*/  @!P5 IADD3.X R15, R21, R15, RZ, P4, !PT ;  /* 0x0000000f150fd210 */ /* 0x000fca00027fe4ff */
[----:B------:R-:W2:Y:S01]  /*2820*/  @!P5 LDG.E.64 R36, desc[UR22][R14.64] ;  /* 0x000000160e24d981 */ /* 0x000ea2000c1e1b00 */
[----:B---3--:R-:W-:Y:S02]  /*2830*/  @!P5 IADD3 R20, P6, R20, R28, RZ ;  /* 0x0000001c1414d210 */ /* 0x008fe40007fde0ff */
[----:B------:R-:W-:Y:S02]  /*2840*/  CS2R R12, SRZ ;  /* 0x00000000000c7805 */ /* 0x000fe4000001ff00 */
[----:B------:R-:W-:Y:S02]  /*2850*/  @!P5 IADD3.X R21, R21, R29, RZ, P6, !PT ;  /* 0x0000001d1515d210 */ /* 0x000fe400037fe4ff */
[----:B------:R-:W0:Y:S03]  /*2860*/  @!P2 LDC.64 R28, c[0x0][0x228] ;  /* 0x00008a00ff1cab82 */ /* 0x000e260000000a00 */
[----:B------:R-:W3:Y:S01]  /*2870*/  @!P5 LDG.E.64 R12, desc[UR22][R20.64] ;  /* 0x00000016140cd981 */ /* 0x000ee2000c1e1b00 */
[----:B----4-:R-:W-:-:S02]  /*2880*/  @!P3 IADD3 R16, P6, R33, R16, RZ ;  /* 0x000000102110b210 */ /* 0x010fc40007fde0ff */
[----:B------:R-:W-:Y:S02]  /*2890*/  @!P2 IADD3 R32, R23, R32, RZ ;  /* 0x000000201720a210 */ /* 0x000fe40007ffe0ff */
[----:B------:R-:W-:Y:S02]  /*28a0*/  @!P3 IADD3.X R17, R3, R17, RZ, P6, !PT ;  /* 0x000000110311b210 */ /* 0x000fe400037fe4ff */
[----:B-1----:R-:W-:Y:S02]  /*28b0*/  @!P3 IADD3 R24, P6, R33, R24, RZ ;  /* 0x000000182118b210 */ /* 0x002fe40007fde0ff */
[C---:B------:R-:W-:Y:S02]  /*28c0*/  @!P2 SHF.L.U32 R23, R22.reuse, 0x2, RZ ;  /* 0x000000021617a819 */ /* 0x040fe400000006ff */
[----:B------:R-:W-:Y:S02]  /*28d0*/  @!P3 IADD3.X R25, R3, R25, RZ, P6, !PT ;  /* 0x000000190319b210 */ /* 0x000fe400037fe4ff */
[----:B------:R-:W-:Y:S01]  /*28e0*/  @!P2 SHF.L.U64.HI R22, R22, 0x2, R32 ;  /* 0x000000021616a819 */ /* 0x000fe20000010220 */
[----:B------:R-:W-:Y:S04]  /*28f0*/  STL.64 [R1+0x98], R8 ;  /* 0x0000980801007387 */ /* 0x000fe80000100a00 */
[----:B------:R1:W-:Y:S02]  /*2900*/  STL.64 [R1+0x100], R30 ;  /* 0x0001001e01007387 */ /* 0x0003e40000100a00 */
[----:B-1----:R-:W1:Y:S02]  /*2910*/  @!P2 LDC.64 R30, c[0x0][0x230] ;  /* 0x00008c00ff1eab82 */ /* 0x002e640000000a00 */
[----:B-1----:R-:W-:Y:S01]  /*2920*/  @!P2 IADD3 R30, P6, R23, R30, RZ ;  /* 0x0000001e171ea210 */ /* 0x002fe20007fde0ff */
[----:B--2---:R1:W-:Y:S03]  /*2930*/  STL.64 [R1+0x120], R36 ;  /* 0x0001202401007387 */ /* 0x0043e60000100a00 */
[----:B------:R-:W-:-:S02]  /*2940*/  @!P2 IADD3.X R31, R22, R31, RZ, P6, !PT ;  /* 0x0000001f161fa210 */ /* 0x000fc400037fe4ff */
[----:B0-----:R-:W-:Y:S02]  /*2950*/  @!P2 IADD3 R28, P6, R23, R28, RZ ;  /* 0x0000001c171ca210 */ /* 0x001fe40007fde0ff */
[----:B-1----:R-:W-:Y:S02]  /*2960*/  CS2R R36, SRZ ;  /* 0x0000000000247805 */ /* 0x002fe4000001ff00 */
[----:B------:R-:W-:Y:S02]  /*2970*/  @!P2 IADD3.X R29, R22, R29, RZ, P6, !PT ;  /* 0x0000001d161da210 */ /* 0x000fe400037fe4ff */
[----:B------:R-:W-:Y:S02]  /*2980*/  CS2R R22, SRZ ;  /* 0x0000000000167805 */ /* 0x000fe4000001ff00 */
[----:B------:R0:W2:Y:S04]  /*2990*/  @!P3 LDG.E.64 R36, desc[UR22][R24.64] ;  /* 0x000000161824b981 */ /* 0x0000a8000c1e1b00 */
[----:B------:R1:W4:Y:S01]  /*29a0*/  @!P3 LDG.E.64 R22, desc[UR22][R16.64] ;  /* 0x000000161016b981 */ /* 0x000322000c1e1b00 */
[----:B------:R-:W-:-:S02]  /*29b0*/  IADD3 R35, R2, 0x30, RZ ;  /* 0x0000003002237810 */ /* 0x000fc40007ffe0ff */
[C---:B------:R-:W-:Y:S02]  /*29c0*/  IADD3 R9, R2.reuse, 0x40, RZ ;  /* 0x0000004002097810 */ /* 0x040fe40007ffe0ff */
[----:B------:R-:W-:Y:S02]  /*29d0*/  IADD3 R11, R2, 0x50, RZ ;  /* 0x00000050020b7810 */ /* 0x000fe40007ffe0ff */
[----:B0-----:R-:W-:Y:S01]  /*29e0*/  CS2R R24, SRZ ;  /* 0x0000000000187805 */ /* 0x001fe2000001ff00 */
[----:B---3--:R0:W-:Y:S04]  /*29f0*/  STL.64 [R1+0x90], R12 ;  /* 0x0000900c01007387 */ /* 0x0081e80000100a00 */
[----:B------:R-:W5:Y:S04]  /*2a00*/  @!P2 LDG.E.64 R48, desc[UR22][R28.64] ;  /* 0x000000161c30a981 */ /* 0x000f68000c1e1b00 */
[----:B------:R3:W2:Y:S01]  /*2a10*/  @!P2 LDG.E.64 R24, desc[UR22][R30.64] ;  /* 0x000000161e18a981 */ /* 0x0006a2000c1e1b00 */
[----:B------:R-:W-:-:S02]  /*2a20*/  SHF.R.S32.HI R10, RZ, 0x1f, R35 ;  /* 0x0000001fff0a7819 */ /* 0x000fc40000011423 */
[----:B------:R-:W-:Y:S02]  /*2a30*/  ISETP.GE.U32.AND P0, PT, R35, UR18, PT ;  /* 0x0000001223007c0c */ /* 0x000fe4000bf06070 */
[----:B------:R-:W-:Y:S02]  /*2a40*/  SHF.R.S32.HI R8, RZ, 0x1f, R9 ;  /* 0x0000001fff087819 */ /* 0x000fe40000011409 */
[----:B------:R-:W-:Y:S02]  /*2a50*/  ISETP.GE.AND.EX P0, PT, R10, UR19, PT, P0 ;  /* 0x000000130a007c0c */ /* 0x000fe4000bf06300 */
[----:B------:R-:W-:Y:S02]  /*2a60*/  ISETP.GE.U32.AND P4, PT, R9, UR18, PT ;  /* 0x0000001209007c0c */ /* 0x000fe4000bf86070 */
[----:B------:R-:W-:Y:S02]  /*2a70*/  ISETP.GT.U32.OR P0, PT, R0, 0x22f, P0 ;  /* 0x0000022f0000780c */ /* 0x000fe40000704470 */
[----:B------:R-:W-:-:S04]  /*2a80*/  ISETP.GE.AND.EX P4, PT, R8, UR19, PT, P4 ;  /* 0x0000001308007c0c */ /* 0x000fc8000bf86340 */
[----:B------:R-:W-:-:S07]  /*2a90*/  ISETP.GT.U32.OR P4, PT, R0, 0x22f, P4 ;  /* 0x0000022f0000780c */ /* 0x000fce0002784470 */
[----:B------:R-:W1:Y:S08]  /*2aa0*/  @!P0 LDC.64 R18, c[0x0][0x288] ;  /* 0x0000a200ff128b82 */ /* 0x000e700000000a00 */
[----:B------:R-:W3:Y:S01]  /*2ab0*/  @!P4 LDC.64 R26, c[0x0][0x288] ;  /* 0x0000a200ff1acb82 */ /* 0x000ee20000000a00 */
[----:B------:R-:W-:Y:S02]  /*2ac0*/  ISETP.GE.U32.AND P5, PT, R11, UR18, PT ;  /* 0x000000120b007c0c */ /* 0x000fe4000bfa6070 */
[----:B0-----:R-:W-:-:S02]  /*2ad0*/  IADD3 R12, R2, 0x60, RZ ;  /* 0x00000060020c7810 */ /* 0x001fc40007ffe0ff */
[----:B------:R-:W-:-:S03]  /*2ae0*/  @!P0 MOV R32, R4 ;  /* 0x0000000400208202 */ /* 0x000fc60000000f00 */
[----:B------:R-:W0:Y:S01]  /*2af0*/  @!P0 LDC.64 R14, c[0x0][0x230] ;  /* 0x00008c00ff0e8b82 */ /* 0x000e220000000a00 */
[----:B-1----:R-:W-:-:S07]  /*2b00*/  @!P0 IMAD R3, R10, R18, RZ ;  /* 0x000000120a038224 */ /* 0x002fce00078e02ff */
[----:B------:R-:W1:Y:S01]  /*2b10*/  @!P0 LDC.64 R20, c[0x0][0x228] ;  /* 0x00008a00ff148b82 */ /* 0x000e620000000a00 */
[----:B------:R-:W-:Y:S02]  /*2b20*/  @!P0 IMAD R3, R35, R19, R3 ;  /* 0x0000001323038224 */ /* 0x000fe400078e0203 */
[----:B---3--:R-:W-:Y:S01]  /*2b30*/  @!P4 IMAD R19, R8, R26, RZ ;  /* 0x0000001a0813c224 */ /* 0x008fe200078e02ff */
[----:B------:R-:W-:-:S04]  /*2b40*/  SHF.R.S32.HI R8, RZ, 0x1f, R11 ;  /* 0x0000001fff087819 */ /* 0x000fc8000001140b */
[----:B------:R-:W3:Y:S01]  /*2b50*/  @!P4 LDC.64 R40, c[0x0][0x230] ;  /* 0x00008c00ff28cb82 */ /* 0x000ee20000000a00 */
[----:B------:R-:W-:-:S04]  /*2b60*/  ISETP.GE.AND.EX P5, PT, R8, UR19, PT, P5 ;  /* 0x0000001308007c0c */ /* 0x000fc8000bfa6350 */
[----:B------:R-:W-:-:S03]  /*2b70*/  ISETP.GT.U32.OR P5, PT, R0, 0x22f, P5 ;  /* 0x0000022f0000780c */ /* 0x000fc60002fa4470 */
[----:B------:R-:W2:Y:S01]  /*2b80*/  @!P4 LDC.64 R38, c[0x0][0x228] ;  /* 0x00008a00ff26cb82 */ /* 0x000ea20000000a00 */
[----:B------:R-:W-:Y:S02]  /*2b90*/  SHF.R.S32.HI R13, RZ, 0x1f, R12 ;  /* 0x0000001fff0d7819 */ /* 0x000fe4000001140c */
[----:B------:R-:W-:-:S04]  /*2ba0*/  ISETP.GE.U32.AND P3, PT, R12, UR18, PT ;  /* 0x000000120c007c0c */ /* 0x000fc8000bf66070 */
[----:B------:R-:W-:Y:S02]  /*2bb0*/  ISETP.GE.AND.EX P3, PT, R13, UR19, PT, P3 ;  /* 0x000000130d007c0c */ /* 0x000fe4000bf66330 */
[----:B------:R-:W-:Y:S02]  /*2bc0*/  @!P0 MOV R33, R7 ;  /* 0x0000000700218202 */ /* 0x000fe40000000f00 */
[----:B------:R-:W-:Y:S01]  /*2bd0*/  ISETP.GT.U32.OR P3, PT, R0, 0x22f, P3 ;  /* 0x0000022f0000780c */ /* 0x000fe20001f64470 */
[----:B------:R-:W3:Y:S01]  /*2be0*/  @!P5 LDC.64 R16, c[0x0][0x288] ;  /* 0x0000a200ff10db82 */ /* 0x000ee20000000a00 */
[----:B------:R-:W-:-:S05]  /*2bf0*/  @!P0 IMAD.WIDE.U32 R32, R35, R18, R32 ;  /* 0x0000001223208225 */ /* 0x000fca00078e0020 */
[----:B------:R-:W-:Y:S01]  /*2c00*/  @!P0 IADD3 R3, R33, R3, RZ ;  /* 0x0000000321038210 */ /* 0x000fe20007ffe0ff */
[----:B------:R-:W-:Y:S01]  /*2c10*/  @!P4 IMAD R19, R9, R27, R19 ;  /* 0x0000001b0913c224 */ /* 0x000fe200078e0213 */
[C---:B------:R-:W-:Y:S01]  /*2c20*/  @!P0 SHF.L.U32 R18, R32.reuse, 0x2, RZ ;  /* 0x0000000220128819 */ /* 0x040fe200000006ff */
[----:B------:R-:W2:Y:S01]  /*2c30*/  @!P5 LDC.64 R30, c[0x0][0x228] ;  /* 0x00008a00ff1edb82 */ /* 0x000ea20000000a00 */
[----:B------:R-:W-:Y:S02]  /*2c40*/  @!P0 SHF.L.U64.HI R3, R32, 0x2, R3 ;  /* 0x0000000220038819 */ /* 0x000fe40000010203 */
[----:B------:R-:W-:Y:S02]  /*2c50*/  @!P4 MOV R32, R4 ;  /* 0x000000040020c202 */ /* 0x000fe40000000f00 */
[----:B------:R-:W-:-:S03]  /*2c60*/  @!P4 MOV R33, R7 ;  /* 0x000000070021c202 */ /* 0x000fc60000000f00 */
[----:B------:R-:W3:Y:S01]  /*2c70*/  @!P3 LDC.64 R28, c[0x0][0x288] ;  /* 0x0000a200ff1cbb82 */ /* 0x000ee20000000a00 */
[C---:B0-----:R-:W-:Y:S01]  /*2c80*/  @!P0 IADD3 R14, P6, R18.reuse, R14, RZ ;  /* 0x0000000e120e8210 */ /* 0x041fe20007fde0ff */
[----:B------:R-:W-:Y:S01]  /*2c90*/  @!P4 IMAD.WIDE.U32 R26, R9, R26, R32 ;  /* 0x0000001a091ac225 */ /* 0x000fe200078e0020 */
[----:B-1----:R-:W-:Y:S02]  /*2ca0*/  @!P0 IADD3 R18, P2, R18, R20, RZ ;  /* 0x0000001412128210 */ /* 0x002fe40007f5e0ff */
[----:B------:R-:W-:Y:S02]  /*2cb0*/  @!P0 IADD3.X R15, R3, R15, RZ, P6, !PT ;  /* 0x0000000f030f8210 */ /* 0x000fe400037fe4ff */
[----:B------:R-:W-:Y:S01]  /*2cc0*/  @!P4 IADD3 R27, R27, R19, RZ ;  /* 0x000000131b1bc210 */ /* 0x000fe20007ffe0ff */
[----:B------:R-:W0:Y:S01]  /*2cd0*/  @!P5 LDC.64 R32, c[0x0][0x230] ;  /* 0x00008c00ff20db82 */ /* 0x000e220000000a00 */
[----:B------:R-:W-:Y:S01]  /*2ce0*/  @!P0 IADD3.X R19, R3, R21, RZ, P2, !PT ;  /* 0x0000001503138210 */ /* 0x000fe200017fe4ff */
[----:B---3--:R-:W-:-:S04]  /*2cf0*/  @!P5 IMAD R3, R8, R16, RZ ;  /* 0x000000100803d224 */ /* 0x008fc800078e02ff */
[----:B------:R-:W-:Y:S01]  /*2d00*/  @!P5 IMAD R3, R11, R17, R3 ;  /* 0x000000110b03d224 */ /* 0x000fe200078e0203 */
[----:B------:R-:W-:Y:S01]  /*2d10*/  IADD3 R9, R2, 0x70, RZ ;  /* 0x0000007002097810 */ /* 0x000fe20007ffe0ff */
[----:B------:R1:W5:Y:S01]  /*2d20*/  @!P0 LDG.E.64 R46, desc[UR22][R18.64] ;  /* 0x00000016122e8981 */ /* 0x000362000c1e1b00 */
[----:B------:R-:W-:Y:S02]  /*2d30*/  @!P4 SHF.L.U32 R20, R26, 0x2, RZ ;  /* 0x000000021a14c819 */ /* 0x000fe400000006ff */
[----:B------:R-:W-:Y:S02]  /*2d40*/  SHF.R.S32.HI R10, RZ, 0x1f, R9 ;  /* 0x0000001fff0a7819 */ /* 0x000fe40000011409 */
[----:B------:R-:W-:Y:S01]  /*2d50*/  ISETP.GE.U32.AND P6, PT, R9, UR18, PT ;  /* 0x0000001209007c0c */ /* 0x000fe2000bfc6070 */
[----:B-1----:R-:W-:Y:S01]  /*2d60*/  @!P3 IMAD R18, R13, R28, RZ ;  /* 0x0000001c0d12b224 */ /* 0x002fe200078e02ff */
[----:B------:R-:W-:Y:S02]  /*2d70*/  @!P3 MOV R19, R7 ;  /* 0x000000070013b202 */ /* 0x000fe40000000f00 */
[----:B------:R-:W-:-:S02]  /*2d80*/  ISETP.GE.AND.EX P2, PT, R10, UR19, PT, P6 ;  /* 0x000000130a007c0c */ /* 0x000fc4000bf46360 */
[----:B------:R-:W-:Y:S02]  /*2d90*/  @!P4 SHF.L.U64.HI R26, R26, 0x2, R27 ;  /* 0x000000021a1ac819 */ /* 0x000fe4000001021b */
[----:B------:R-:W-:-:S04]  /*2da0*/  @!P4 IADD3 R40, P6, R20, R40, RZ ;  /* 0x000000281428c210 */ /* 0x000fc80007fde0ff */
[----:B------:R-:W-:Y:S01]  /*2db0*/  @!P4 IADD3.X R41, R26, R41, RZ, P6, !PT ;  /* 0x000000291a29c210 */ /* 0x000fe200037fe4ff */
[----:B----4-:R-:W-:Y:S04]  /*2dc0*/  STL.64 [R1+0x210], R22 ;  /* 0x0002101601007387 */ /* 0x010fe80000100a00 */
[----:B--2---:R-:W-:Y:S04]  /*2dd0*/  STL.64 [R1+0x220], R24 ;  /* 0x0002201801007387 */ /* 0x004fe80000100a00 */
[----:B------:R1:W-:Y:S02]  /*2de0*/  STL.64 [R1+0x30], R36 ;  /* 0x0000302401007387 */ /* 0x0003e40000100a00 */
[----:B-1----:R-:W-:-:S02]  /*2df0*/  @!P5 MOV R36, R4 ;  /* 0x000000040024d202 */ /* 0x002fc40000000f00 */
[----:B------:R-:W-:-:S03]  /*2e00*/  @!P5 MOV R37, R7 ;  /* 0x000000070025d202 */ /* 0x000fc60000000f00 */
[----:B------:R-:W-:-:S05]  /*2e10*/  @!P5 IMAD.WIDE.U32 R16, R11, R16, R36 ;  /* 0x000000100b10d225 */ /* 0x000fca00078e0024 */
[----:B------:R-:W-:Y:S02]  /*2e20*/  @!P5 IADD3 R3, R17, R3, RZ ;  /* 0x000000031103d210 */ /* 0x000fe40007ffe0ff */
[C---:B------:R-:W-:Y:S02]  /*2e30*/  @!P5 SHF.L.U32 R17, R16.reuse, 0x2, RZ ;  /* 0x000000021011d819 */ /* 0x040fe400000006ff */
[----:B------:R-:W-:Y:S01]  /*2e40*/  @!P5 SHF.L.U64.HI R3, R16, 0x2, R3 ;  /* 0x000000021003d819 */ /* 0x000fe20000010203 */
[----:B------:R-:W-:Y:S01]  /*2e50*/  @!P3 IMAD R16, R12, R29, R18 ;  /* 0x0000001d0c10b224 */ /* 0x000fe200078e0212 */
[----:B------:R-:W-:-:S05]  /*2e60*/  @!P3 MOV R18, R4 ;  /* 0x000000040012b202 */ /* 0x000fca0000000f00 */
[----:B------:R-:W-:Y:S01]  /*2e70*/  @!P3 IMAD.WIDE.U32 R28, R12, R28, R18 ;  /* 0x0000001c0c1cb225 */ /* 0x000fe200078e0012 */
[----:B------:R-:W-:Y:S02]  /*2e80*/  CS2R R12, SRZ ;  /* 0x00000000000c7805 */ /* 0x000fe4000001ff00 */
[----:B------:R-:W-:Y:S01]  /*2e90*/  @!P4 IADD3 R38, P6, R20, R38, RZ ;  /* 0x000000261426c210 */ /* 0x000fe20007fde0ff */
[----:B------:R-:W1:Y:S03]  /*2ea0*/  @!P3 LDC.64 R18, c[0x0][0x228] ;  /* 0x00008a00ff12bb82 */ /* 0x000e660000000a00 */
[----:B------:R-:W2:Y:S01]  /*2eb0*/  @!P4 LDG.E.64 R12, desc[UR22][R40.64] ;  /* 0x00000016280cc981 */ /* 0x000ea2000c1e1b00 */
[----:B------:R-:W-:Y:S02]  /*2ec0*/  @!P4 IADD3.X R39, R26, R39, RZ, P6, !PT ;  /* 0x000000271a27c210 */ /* 0x000fe400037fe4ff */
[----:B0-----:R-:W-:-:S02]  /*2ed0*/  @!P5 IADD3 R32, P6, R17, R32, RZ ;  /* 0x000000201120d210 */ /* 0x001fc40007fde0ff */
[----:B------:R-:W-:Y:S02]  /*2ee0*/  ISETP.GT.U32.OR P2, PT, R0, 0x22f, P2 ;  /* 0x0000022f0000780c */ /* 0x000fe40001744470 */
[----:B------:R-:W-:Y:S02]  /*2ef0*/  CS2R R26, SRZ ;  /* 0x00000000001a7805 */ /* 0x000fe4000001ff00 */
[----:B------:R-:W-:Y:S01]  /*2f00*/  @!P5 IADD3.X R33, R3, R33, RZ, P6, !PT ;  /* 0x000000210321d210 */ /* 0x000fe200037fe4ff */
[----:B------:R-:W5:Y:S04]  /*2f10*/  @!P4 LDG.E.64 R44, desc[UR22][R38.64] ;  /* 0x00000016262cc981 */ /* 0x000f68000c1e1b00 */
[----:B------:R0:W5:Y:S04]  /*2f20*/  @!P0 LDG.E.64 R26, desc[UR22][R14.64] ;  /* 0x000000160e1a8981 */ /* 0x000168000c1e1b00 */
[----:B------:R-:W3:Y:S01]  /*2f30*/  @!P2 LDC.64 R20, c[0x0][0x288] ;  /* 0x0000a200ff14ab82 */ /* 0x000ee20000000a00 */
[----:B------:R-:W-:-:S02]  /*2f40*/  @!P5 IADD3 R30, P6, R17, R30, RZ ;  /* 0x0000001e111ed210 */ /* 0x000fc40007fde0ff */
[----:B------:R-:W-:-:S05]  /*2f50*/  @!P3 IADD3 R16, R29, R16, RZ ;  /* 0x000000101d10b210 */ /* 0x000fca0007ffe0ff */
[----:B0-----:R-:W0:Y:S01]  /*2f60*/  @!P3 LDC.64 R14, c[0x0][0x230] ;  /* 0x00008c00ff0ebb82 */ /* 0x001e220000000a00 */
[----:B------:R-:W-:Y:S02]  /*2f70*/  @!P5 IADD3.X R31, R3, R31, RZ, P6, !PT ;  /* 0x0000001f031fd210 */ /* 0x000fe400037fe4ff */
[C---:B------:R-:W-:Y:S02]  /*2f80*/  @!P3 SHF.L.U64.HI R3, R28.reuse, 0x2, R16 ;  /* 0x000000021c03b819 */ /* 0x040fe40000010210 */
[----:B------:R-:W-:Y:S02]  /*2f90*/  @!P3 SHF.L.U32 R43, R28, 0x2, RZ ;  /* 0x000000021c2bb819 */ /* 0x000fe400000006ff */
[----:B------:R-:W-:Y:S01]  /*2fa0*/  @!P2 MOV R16, R4 ;  /* 0x000000040010a202 */ /* 0x000fe20000000f00 */
[----:B------:R-:W4:Y:S01]  /*2fb0*/  @!P2 LDC.64 R28, c[0x0][0x230] ;  /* 0x00008c00ff1cab82 */ /* 0x000f220000000a00 */
[----:B------:R-:W-:Y:S01]  /*2fc0*/  @!P2 MOV R17, R7 ;  /* 0x000000070011a202 */ /* 0x000fe20000000f00 */
[----:B---3--:R-:W-:Y:S01]  /*2fd0*/  @!P2 IMAD R42, R10, R20, RZ ;  /* 0x000000140a2aa224 */ /* 0x008fe200078e02ff */
[----:B------:R-:W-:Y:S01]  /*2fe0*/  IADD3 R8, R2, 0x80, RZ ;  /* 0x0000008002087810 */ /* 0x000fe20007ffe0ff */
[----:B--2---:R2:W-:Y:S02]  /*2ff0*/  STL.64 [R1+0x38], R12 ;  /* 0x0000380c01007387 */ /* 0x0045e40000100a00 */
[----:B--2---:R-:W-:-:S06]  /*3000*/  CS2R R12, SRZ ;  /* 0x00000000000c7805 */ /* 0x004fcc000001ff00 */
[----:B------:R2:W3:Y:S01]  /*3010*/  @!P5 LDG.E.64 R12, desc[UR22][R32.64] ;  /* 0x00000016200cd981 */ /* 0x0004e2000c1e1b00 */
[C---:B------:R-:W-:Y:S02]  /*3020*/  @!P2 IMAD R42, R9.reuse, R21, R42 ;  /* 0x00000015092aa224 */ /* 0x040fe400078e022a */
[----:B------:R-:W-:Y:S01]  /*3030*/  @!P2 IMAD.WIDE.U32 R20, R9, R20, R16 ;  /* 0x000000140914a225 */ /* 0x000fe200078e0010 */
[----:B------:R-:W-:Y:S01]  /*3040*/  IADD3 R9, R2, 0x90, RZ ;  /* 0x0000009002097810 */ /* 0x000fe20007ffe0ff */
[----:B------:R-:W2:Y:S01]  /*3050*/  @!P2 LDC.64 R16, c[0x0][0x228] ;  /* 0x00008a00ff10ab82 */ /* 0x000ea20000000a00 */
[----:B------:R-:W-:Y:S02]  /*3060*/  SHF.R.S32.HI R11, RZ, 0x1f, R8 ;  /* 0x0000001fff0b7819 */ /* 0x000fe40000011408 */
[----:B------:R-:W-:Y:S02]  /*3070*/  ISETP.GE.U32.AND P0, PT, R8, UR18, PT ;  /* 0x0000001208007c0c */ /* 0x000fe4000bf06070 */
[----:B------:R-:W-:-:S02]  /*3080*/  SHF.R.S32.HI R10, RZ, 0x1f, R9 ;  /* 0x0000001fff0a7819 */ /* 0x000fc40000011409 */
[----:B------:R-:W-:Y:S02]  /*3090*/  ISETP.GE.U32.AND P4, PT, R9, UR18, PT ;  /* 0x0000001209007c0c */ /* 0x000fe4000bf86070 */
[----:B------:R-:W-:Y:S02]  /*30a0*/  ISETP.GE.AND.EX P0, PT, R11, UR19, PT, P0 ;  /* 0x000000130b007c0c */ /* 0x000fe4000bf06300 */
[----:B------:R-:W-:Y:S02]  /*30b0*/  ISETP.GE.AND.EX P4, PT, R10, UR19, PT, P4 ;  /* 0x000000130a007c0c */ /* 0x000fe4000bf86340 */
[----:B0-----:R-:W-:Y:S02]  /*30c0*/  @!P3 IADD3 R14, P6, R43, R14, RZ ;  /* 0x0000000e2b0eb210 */ /* 0x001fe40007fde0ff */
[C---:B------:R-:W-:Y:S02]  /*30d0*/  ISETP.GT.U32.OR P0, PT, R0.reuse, 0x22f, P0 ;  /* 0x0000022f0000780c */ /* 0x040fe40000704470 */
[----:B------:R-:W-:-:S02]  /*30e0*/  ISETP.GT.U32.OR P4, PT, R0, 0x22f, P4 ;  /* 0x0000022f0000780c */ /* 0x000fc40002784470 */
[----:B------:R-:W-:Y:S02]  /*30f0*/  @!P3 IADD3.X R15, R3, R15, RZ, P6, !PT ;  /* 0x0000000f030fb210 */ /* 0x000fe400037fe4ff */
[----:B-1----:R-:W-:Y:S02]  /*3100*/  @!P3 IADD3 R18, P6, R43, R18, RZ ;  /* 0x000000122b12b210 */ /* 0x002fe40007fde0ff */
[----:B------:R-:W-:Y:S02]  /*3110*/  @!P2 IADD3 R42, R21, R42, RZ ;  /* 0x0000002a152aa210 */ /* 0x000fe40007ffe0ff */
[C---:B------:R-:W-:Y:S02]  /*3120*/  @!P2 SHF.L.U32 R21, R20.reuse, 0x2, RZ ;  /* 0x000000021415a819 */ /* 0x040fe400000006ff */
[----:B------:R-:W-:Y:S01]  /*3130*/  @!P3 IADD3.X R19, R3, R19, RZ, P6, !PT ;  /* 0x000000130313b210 */ /* 0x000fe200037fe4ff */
[----:B------:R-:W0:Y:S01]  /*3140*/  @!P0 LDC.64 R36, c[0x0][0x288] ;  /* 0x0000a200ff248b82 */ /* 0x000e220000000a00 */
[----:B------:R-:W-:-:S02]  /*3150*/  @!P2 SHF.L.U64.HI R42, R20, 0x2, R42 ;  /* 0x00000002142aa819 */ /* 0x000fc4000001022a */
[----:B----4-:R-:W-:-:S04]  /*3160*/  @!P2 IADD3 R28, P6, R21, R28, RZ ;  /* 0x0000001c151ca210 */ /* 0x010fc80007fde0ff */
[----:B------:R-:W-:Y:S02]  /*3170*/  @!P2 IADD3.X R29, R42, R29, RZ, P6, !PT ;  /* 0x0000001d2a1da210 */ /* 0x000fe400037fe4ff */
[----:B------:R-:W-:Y:S02]  /*3180*/  CS2R R40, SRZ ;  /* 0x0000000000287805 */ /* 0x000fe4000001ff00 */
[----:B--2---:R-:W-:Y:S01]  /*3190*/  @!P2 IADD3 R16, P6, R21, R16, RZ ;  /* 0x000000101510a210 */ /* 0x004fe20007fde0ff */
[----:B------:R-:W1:Y:S03]  /*31a0*/  @!P0 LDC.64 R32, c[0x0][0x230] ;  /* 0x00008c00ff208b82 */ /* 0x000e660000000a00 */
[----:B------:R2:W5:Y:S05]  /*31b0*/  @!P3 LDG.E.64 R40, desc[UR22][R18.64] ;  /* 0x000000161228b981 */ /* 0x00056a000c1e1b00 */
[----:B------:R-:W2:Y:S01]  /*31c0*/  @!P4 LDC.64 R20, c[0x0][0x288] ;  /* 0x0000a200ff14cb82 */ /* 0x000ea20000000a00 */
[----:B0-----:R-:W-:-:S02]  /*31d0*/  @!P0 IMAD R3, R11, R36, RZ ;  /* 0x000000240b038224 */ /* 0x001fc400078e02ff */
[----:B--2---:R-:W-:Y:S01]  /*31e0*/  @!P4 IMAD R18, R10, R20, RZ ;  /* 0x000000140a12c224 */ /* 0x004fe200078e02ff */
[----:B------:R-:W-:-:S06]  /*31f0*/  CS2R R10, SRZ ;  /* 0x00000000000a7805 */ /* 0x000fcc000001ff00 */
[----:B------:R-:W2:Y:S04]  /*3200*/  @!P2 LDG.E.64 R10, desc[UR22][R28.64] ;  /* 0x000000161c0aa981 */ /* 0x000ea8000c1e1b00 */
[----:B---3--:R0:W-:Y:S02]  /*3210*/  STL.64 [R1+0x40], R12 ;  /* 0x0000400c01007387 */ /* 0x0081e40000100a00 */
[----:B0-----:R-:W-:-:S06]  /*3220*/  CS2R R12, SRZ ;  /* 0x00000000000c7805 */ /* 0x001fcc000001ff00 */
[----:B------:R0:W3:Y:S01]  /*3230*/  @!P3 LDG.E.64 R12, desc[UR22][R14.64] ;  /* 0x000000160e0cb981 */ /* 0x0000e2000c1e1b00 */
[----:B------:R-:W-:Y:S02]  /*3240*/  @!P2 IADD3.X R17, R42, R17, RZ, P6, !PT ;  /* 0x000000112a11a210 */ /* 0x000fe400037fe4ff */
[----:B------:R-:W-:Y:S02]  /*3250*/  CS2R R42, SRZ ;  /* 0x00000000002a7805 */ /* 0x000fe4000001ff00 */
[----:B------:R-:W-:Y:S02]  /*3260*/  @!P0 MOV R38, R4 ;  /* 0x0000000400268202 */ /* 0x000fe40000000f00 */
[----:B------:R-:W-:Y:S02]  /*3270*/  @!P0 MOV R39, R7 ;  /* 0x0000000700278202 */ /* 0x000fe40000000f00 */
[----:B------:R-:W-:Y:S01]  /*3280*/  IADD3 R53, R2, 0xa0, RZ ;  /* 0x000000a002357810 */ /* 0x000fe20007ffe0ff */
[C---:B------:R-:W-:Y:S01]  /*3290*/  @!P0 IMAD R3, R8.reuse, R37, R3 ;  /* 0x0000002508038224 */ /* 0x040fe200078e0203 */
[----:B------:R4:W5:Y:S01]  /*32a0*/  @!P5 LDG.E.64 R42, desc[UR22][R30.64] ;  /* 0x000000161e2ad981 */ /* 0x000962000c1e1b00 */
[----:B------:R-:W-:Y:S01]  /*32b0*/  @!P0 IMAD.WIDE.U32 R36, R8, R36, R38 ;  /* 0x0000002408248225 */ /* 0x000fe200078e0026 */
[----:B------:R-:W-:Y:S01]  /*32c0*/  SHF.R.S32.HI R8, RZ, 0x1f, R53 ;  /* 0x0000001fff087819 */ /* 0x000fe20000011435 */
[----:B0-----:R-:W0:Y:S01]  /*32d0*/  @!P0 LDC.64 R14, c[0x0][0x228] ;  /* 0x00008a00ff0e8b82 */ /* 0x001e220000000a00 */
[----:B------:R-:W-:-:S04]  /*32e0*/  ISETP.GE.U32.AND P5, PT, R53, UR18, PT ;  /* 0x0000001235007c0c */ /* 0x000fc8000bfa6070 */
[----:B------:R-:W-:-:S04]  /*32f0*/  ISETP.GE.AND.EX P5, PT, R8, UR19, PT, P5 ;  /* 0x0000001308007c0c */ /* 0x000fc8000bfa6350 */
[----:B------:R-:W-:Y:S01]  /*3300*/  ISETP.GT.U32.OR P5, PT, R0, 0x22f, P5 ;  /* 0x0000022f0000780c */ /* 0x000fe20002fa4470 */
[----:B------:R-:W-:Y:S01]  /*3310*/  @!P4 IMAD R21, R9, R21, R18 ;  /* 0x000000150915c224 */ /* 0x000fe200078e0212 */
[----:B----4-:R-:W-:Y:S01]  /*3320*/  @!P0 IADD3 R30, R37, R3, RZ ;  /* 0x00000003251e8210 */ /* 0x010fe20007ffe0ff */
[----:B------:R-:W4:Y:S01]  /*3330*/  @!P4 LDC.64 R18, c[0x0][0x230] ;  /* 0x00008c00ff12cb82 */ /* 0x000f220000000a00 */
[C---:B------:R-:W-:Y:S02]  /*3340*/  @!P0 SHF.L.U32 R3, R36.reuse, 0x2, RZ ;  /* 0x0000000224038819 */ /* 0x040fe400000006ff */
[----:B------:R-:W-:-:S05]  /*3350*/  @!P0 SHF.L.U64.HI R30, R36, 0x2, R30 ;  /* 0x00000002241e8819 */ /* 0x000fca000001021e */
[----:B------:R-:W4:Y:S08]  /*3360*/  @!P4 LDC.64 R36, c[0x0][0x228] ;  /* 0x00008a00ff24cb82 */ /* 0x000f300000000a00 */
[----:B------:R-:W4:Y:S01]  /*3370*/  @!P5 LDC.64 R50, c[0x0][0x288] ;  /* 0x0000a200ff32db82 */ /* 0x000f220000000a00 */
[----:B------:R-:W-:Y:S02]  /*3380*/  @!P4 MOV R28, R4 ;  /* 0x00000004001cc202 */ /* 0x000fe40000000f00 */
[----:B------:R-:W-:-:S02]  /*3390*/  @!P4 MOV R29, R7 ;  /* 0x00000007001dc202 */ /* 0x000fc40000000f00 */
[----:B-1----:R-:W-:Y:S01]  /*33a0*/  @!P0 IADD3 R32, P6, R3, R32, RZ ;  /* 0x0000002003208210 */ /* 0x002fe20007fde0ff */
[----:B------:R-:W-:-:S03]  /*33b0*/  @!P4 IMAD.WIDE.U32 R28, R9, R20, R28 ;  /* 0x00000014091cc225 */ /* 0x000fc600078e001c */
[----:B------:R-:W-:Y:S02]  /*33c0*/  @!P0 IADD3.X R33, R30, R33, RZ, P6, !PT ;  /* 0x000000211e218210 */ /* 0x000fe400037fe4ff */
[----:B0-----:R-:W-:Y:S01]  /*33d0*/  @!P0 IADD3 R24, P6, R3, R14, RZ ;  /* 0x0000000e03188210 */ /* 0x001fe20007fde0ff */
[----:B------:R-:W-:Y:S01]  /*33e0*/  UIMAD.WIDE UR6, UR8, 0x8, UR6 ;  /* 0x00000008080678a5 */ /* 0x000fe2000f8e0206 */
[----:B------:R-:W-:Y:S02]  /*33f0*/  @!P4 IADD3 R21, R29, R21, RZ ;  /* 0x000000151d15c210 */ /* 0x000fe40007ffe0ff */
[----:B------:R-:W-:Y:S02]  /*3400*/  @!P4 SHF.L.U32 R3, R28, 0x2, RZ ;  /* 0x000000021c03c819 */ /* 0x000fe400000006ff */
[----:B------:R-:W-:Y:S02]  /*3410*/  @!P0 IADD3.X R25, R30, R15, RZ, P6, !PT ;  /* 0x0000000f1e198210 */ /* 0x000fe400037fe4ff */
[----:B------:R-:W-:Y:S01]  /*3420*/  @!P4 SHF.L.U64.HI R52, R28, 0x2, R21 ;  /* 0x000000021c34c819 */ /* 0x000fe20000010215 */
[----:B--2---:R-:W-:Y:S01]  /*3430*/  STL.64 [R1+0x58], R10 ;  /* 0x0000580a01007387 */ /* 0x004fe20000100a00 */
[----:B------:R-:W-:-:S02]  /*3440*/  @!P5 MOV R20, R4 ;  /* 0x000000040014d202 */ /* 0x000fc40000000f00 */
[----:B------:R-:W-:Y:S02]  /*3450*/  IADD3 R35, R2, 0xb0, RZ ;  /* 0x000000b002237810 */ /* 0x000fe40007ffe0ff */
[----:B------:R-:W-:Y:S02]  /*3460*/  CS2R R38, SRZ ;  /* 0x0000000000267805 */ /* 0x000fe4000001ff00 */
[----:B------:R-:W-:Y:S01]  /*3470*/  @!P5 MOV R21, R7 ;  /* 0x000000070015d202 */ /* 0x000fe20000000f00 */
[----:B------:R-:W0:Y:S01]  /*3480*/  @!P5 LDC.64 R14, c[0x0][0x230] ;  /* 0x00008c00ff0edb82 */ /* 0x000e220000000a00 */
[----:B------:R-:W-:-:S07]  /*3490*/  MOV R9, UR7 ;  /* 0x0000000700097c02 */ /* 0x000fce0008000f00 */
[----:B------:R-:W1:Y:S01]  /*34a0*/  @!P5 LDC.64 R28, c[0x0][0x228] ;  /* 0x00008a00ff1cdb82 */ /* 0x000e620000000a00 */
[----:B---3--:R4:W-:Y:S01]  /*34b0*/  STL.64 [R1+0x50], R12 ;  /* 0x0000500c01007387 */ /* 0x0089e20000100a00 */
[----:B------:R-:W-:Y:S02]  /*34c0*/  SHF.R.S32.HI R31, RZ, 0x1f, R35 ;  /* 0x0000001fff1f7819 */ /* 0x000fe40000011423 */
[----:B------:R-:W-:Y:S01]  /*34d0*/  ISETP.GE.U32.AND P3, PT, R35, UR18, PT ;  /* 0x0000001223007c0c */ /* 0x000fe2000bf66070 */
[----:B------:R2:W5:Y:S01]  /*34e0*/  @!P2 LDG.E.64 R38, desc[UR22][R16.64] ;  /* 0x000000161026a981 */ /* 0x000562000c1e1b00 */
[----:B----4-:R-:W-:Y:S01]  /*34f0*/  @!P4 IADD3 R12, P6, R3, R18, RZ ;  /* 0x00000012030cc210 */ /* 0x010fe20007fde0ff */
[----:B------:R-:W-:Y:S01]  /*3500*/  @!P5 IMAD R18, R8, R50, RZ ;  /* 0x000000320812d224 */ /* 0x000fe200078e02ff */
[----:B------:R-:W-:Y:S02]  /*3510*/  MOV R8, UR6 ;  /* 0x0000000600087c02 */ /* 0x000fe40008000f00 */
[----:B------:R-:W-:-:S02]  /*3520*/  @!P4 IADD3.X R13, R52, R19, RZ, P6, !PT ;  /* 0x00000013340dc210 */ /* 0x000fc400037fe4ff */
[----:B------:R-:W-:Y:S01]  /*3530*/  @!P4 IADD3 R22, P6, R3, R36, RZ ;  /* 0x000000240316c210 */ /* 0x000fe20007fde0ff */
[C---:B------:R-:W-:Y:S02]  /*3540*/  @!P5 IMAD R36, R53.reuse, R51, R18 ;  /* 0x000000333524d224 */ /* 0x040fe400078e0212 */
[----:B------:R-:W-:Y:S02]  /*3550*/  @!P5 IMAD.WIDE.U32 R50, R53, R50, R20 ;  /* 0x000000323532d225 */ /* 0x000fe400078e0014 */
[----:B------:R-:W3:Y:S01]  /*3560*/  LDG.E.64 R20, desc[UR22][R8.64] ;  /* 0x0000001608147981 */ /* 0x000ee2000c1e1b00 */
[----:B------:R-:W-:-:S04]  /*3570*/  ISETP.GE.AND.EX P3, PT, R31, UR19, PT, P3 ;  /* 0x000000131f007c0c */ /* 0x000fc8000bf66330 */
[----:B------:R-:W-:Y:S02]  /*3580*/  ISETP.GT.U32.OR P3, PT, R0, 0x22f, P3 ;  /* 0x0000022f0000780c */ /* 0x000fe40001f64470 */
[----:B------:R-:W-:-:S04]  /*3590*/  IADD3 R10, R2, 0x1f0, RZ ;  /* 0x000001f0020a7810 */ /* 0x000fc80007ffe0ff */
[----:B------:R-:W-:Y:S02]  /*35a0*/  ISETP.GE.U32.AND P2, PT, R10, UR18, PT ;  /* 0x000000120a007c0c */ /* 0x000fe4000bf46070 */
[----:B------:R-:W-:-:S05]  /*35b0*/  SHF.R.S32.HI R11, RZ, 0x1f, R10 ;  /* 0x0000001fff0b7819 */ /* 0x000fca000001140a */
[----:B--2---:R-:W2:Y:S01]  /*35c0*/  @!P3 LDC.64 R16, c[0x0][0x288] ;  /* 0x0000a200ff10bb82 */ /* 0x004ea20000000a00 */
[----:B------:R-:W-:-:S04]  /*35d0*/  ISETP.GE.AND.EX P2, PT, R11, UR19, PT, P2 ;  /* 0x000000130b007c0c */ /* 0x000fc8000bf46320 */
[----:B------:R-:W-:Y:S02]  /*35e0*/  ISETP.GT.U32.OR P2, PT, R0, 0x22f, P2 ;  /* 0x0000022f0000780c */ /* 0x000fe40001744470 */
[----:B------:R-:W-:-:S11]  /*35f0*/  @!P5 IADD3 R36, R51, R36, RZ ;  /* 0x000000243324d210 */ /* 0x000fd60007ffe0ff */
[----:B------:R-:W4:Y:S01]  /*3600*/  @!P2 LDC.64 R18, c[0x0][0x288] ;  /* 0x0000a200ff12ab82 */ /* 0x000f220000000a00 */
[----:B--2---:R-:W-:-:S07]  /*3610*/  @!P3 IMAD R3, R31, R16, RZ ;  /* 0x000000101f03b224 */ /* 0x004fce00078e02ff */
[----:B------:R-:W2:Y:S01]  /*3620*/  @!P3 LDC.64 R30, c[0x0][0x230] ;  /* 0x00008c00ff1ebb82 */ /* 0x000ea20000000a00 */
[----:B------:R-:W-:Y:S01]  /*3630*/  @!P3 IMAD R53, R35, R17, R3 ;  /* 0x000000112335b224 */ /* 0x000fe200078e0203 */
[----:B------:R-:W-:Y:S02]  /*3640*/  @!P5 SHF.L.U32 R3, R50, 0x2, RZ ;  /* 0x000000023203d819 */ /* 0x000fe400000006ff */
[----:B------:R-:W-:Y:S02]  /*3650*/  @!P4 IADD3.X R23, R52, R37, RZ, P6, !PT ;  /* 0x000000253417c210 */ /* 0x000fe400037fe4ff */
[----:B------:R-:W-:Y:S02]  /*3660*/  @!P5 SHF.L.U64.HI R50, R50, 0x2, R36 ;  /* 0x000000023232d819 */ /* 0x000fe40000010224 */
[----:B0-----:R-:W-:-:S04]  /*3670*/  @!P5 IADD3 R14, P6, R3, R14, RZ ;  /* 0x0000000e030ed210 */ /* 0x001fc80007fde0ff */
[C---:B------:R-:W-:Y:S02]  /*3680*/  @!P5 IADD3.X R15, R50.reuse, R15, RZ, P6, !PT ;  /* 0x0000000f320fd210 */ /* 0x040fe400037fe4ff */
[----:B-1----:R-:W-:Y:S01]  /*3690*/  @!P5 IADD3 R28, P6, R3, R28, RZ ;  /* 0x0000001c031cd210 */ /* 0x002fe20007fde0ff */
[----:B----4-:R-:W-:Y:S01]  /*36a0*/  @!P2 IMAD R3, R11, R18, RZ ;  /* 0x000000120b03a224 */ /* 0x010fe200078e02ff */
[----:B------:R-:W-:Y:S02]  /*36b0*/  @!P2 MOV R36, R4 ;  /* 0x000000040024a202 */ /* 0x000fe40000000f00 */
[----:B------:R-:W-:Y:S02]  /*36c0*/  @!P5 IADD3.X R29, R50, R29, RZ, P6, !PT ;  /* 0x0000001d321dd210 */ /* 0x000fe400037fe4ff */
[----:B------:R-:W-:Y:S01]  /*36d0*/  @!P2 MOV R37, R7 ;  /* 0x000000070025a202 */ /* 0x000fe20000000f00 */
[C---:B------:R-:W-:Y:S02]  /*36e0*/  @!P2 IMAD R3, R10.reuse, R19, R3 ;  /* 0x000000130a03a224 */ /* 0x040fe400078e0203 */
[----:B------:R-:W-:-:S03]  /*36f0*/  @!P2 IMAD.WIDE.U32 R18, R10, R18, R36 ;  /* 0x000000120a12a225 */ /* 0x000fc600078e0024 */
[----:B------:R-:W4:Y:S01]  /*3700*/  LDL.LU.64 R36, [R1+0x28] ;  /* 0x0000280001247983 */ /* 0x000f220000300a00 */
[----:B---3--:R-:W-:Y:S02]  /*3710*/  MOV R8, R20 ;  /* 0x0000001400087202 */ /* 0x008fe40000000f00 */
[----:B------:R-:W-:Y:S02]  /*3720*/  MOV R9, R21 ;  /* 0x0000001500097202 */ /* 0x000fe40000000f00 */
[----:B------:R-:W-:Y:S02]  /*3730*/  @!P3 MOV R20, R4 ;  /* 0x000000040014b202 */ /* 0x000fe40000000f00 */
[----:B------:R-:W-:-:S03]  /*3740*/  @!P3 MOV R21, R7 ;  /* 0x000000070015b202 */ /* 0x000fc60000000f00 */
[----:B------:R-:W-:-:S03]  /*3750*/  @!P3 IMAD.WIDE.U32 R16, R35, R16, R20 ;  /* 0x000000102310b225 */ /* 0x000fc600078e0014 */
[----:B------:R-:W0:Y:S02]  /*3760*/  @!P3 LDC.64 R20, c[0x0][0x228] ;  /* 0x00008a00ff14bb82 */ /* 0x000e240000000a00 */
[----:B------:R-:W-:Y:S02]  /*3770*/  @!P3 IADD3 R17, R17, R53, RZ ;  /* 0x000000351111b210 */ /* 0x000fe40007ffe0ff */
[C---:B------:R-:W-:Y:S02]  /*3780*/  @!P3 SHF.L.U32 R51, R16.reuse, 0x2, RZ ;  /* 0x000000021033b819 */ /* 0x040fe400000006ff */
[----:B------:R-:W-:Y:S02]  /*3790*/  @!P3 SHF.L.U64.HI R35, R16, 0x2, R17 ;  /* 0x000000021023b819 */ /* 0x000fe40000010211 */
[----:B------:R-:W1:Y:S01]  /*37a0*/  @!P2 LDC.64 R52, c[0x0][0x230] ;  /* 0x00008c00ff34ab82 */ /* 0x000e620000000a00 */
[----:B--2---:R-:W-:-:S04]  /*37b0*/  @!P3 IADD3 R30, P6, R51, R30, RZ ;  /* 0x0000001e331eb210 */ /* 0x004fc80007fde0ff */
[----:B------:R-:W-:-:S03]  /*37c0*/  @!P3 IADD3.X R31, R35, R31, RZ, P6, !PT ;  /* 0x0000001f231fb210 */ /* 0x000fc600037fe4ff */
[----:B------:R-:W2:Y:S01]  /*37d0*/  @!P2 LDC.64 R16, c[0x0][0x228] ;  /* 0x00008a00ff10ab82 */ /* 0x000ea20000000a00 */
[----:B0-----:R-:W-:-:S04]  /*37e0*/  @!P3 IADD3 R10, P6, R51, R20, RZ ;  /* 0x00000014330ab210 */ /* 0x001fc80007fde0ff */
[----:B------:R-:W-:Y:S02]  /*37f0*/  @!P3 IADD3.X R11, R35, R21, RZ, P6, !PT ;  /* 0x00000015230bb210 */ /* 0x000fe400037fe4ff */
[----:B------:R-:W3:Y:S01]  /*3800*/  LDL.LU R35, [R1+0x228] ;  /* 0x0002280001237983 */ /* 0x000ee20000300800 */
[----:B------:R-:W-:-:S06]  /*3810*/  CS2R R20, SRZ ;  /* 0x0000000000147805 */ /* 0x000fcc000001ff00 */
[----:B------:R0:W5:Y:S02]  /*3820*/  @!P0 LDG.E.64 R20, desc[UR22][R32.64] ;  /* 0x0000001620148981 */ /* 0x000164000c1e1b00 */
[----:B0-----:R-:W-:-:S06]  /*3830*/  CS2R R32, SRZ ;  /* 0x0000000000207805 */ /* 0x001fcc000001ff00 */
[----:B------:R0:W3:Y:S01]  /*3840*/  @!P4 LDG.E.64 R32, desc[UR22][R12.64] ;  /* 0x000000160c20c981 */ /* 0x0000e2000c1e1b00 */
[----:B------:R-:W-:Y:S02]  /*3850*/  CS2R R50, SRZ ;  /* 0x0000000000327805 */ /* 0x000fe4000001ff00 */
[----:B------:R-:W-:Y:S02]  /*3860*/  @!P2 IADD3 R19, R19, R3, RZ ;  /* 0x000000031313a210 */ /* 0x000fe40007ffe0ff */
[C---:B------:R-:W-:Y:S02]  /*3870*/  @!P2 SHF.L.U32 R3, R18.reuse, 0x2, RZ ;  /* 0x000000021203a819 */ /* 0x040fe400000006ff */
[----:B------:R-:W-:Y:S02]  /*3880*/  @!P2 SHF.L.U64.HI R18, R18, 0x2, R19 ;  /* 0x000000021212a819 */ /* 0x000fe40000010213 */
[----:B-1----:R-:W-:-:S04]  /*3890*/  @!P2 IADD3 R52, P6, R3, R52, RZ ;  /* 0x000000340334a210 */ /* 0x002fc80007fde0ff */
[----:B------:R-:W-:Y:S02]  /*38a0*/  @!P2 IADD3.X R53, R18, R53, RZ, P6, !PT ;  /* 0x000000351235a210 */ /* 0x000fe400037fe4ff */
[----:B--2---:R-:W-:-:S04]  /*38b0*/  @!P2 IADD3 R16, P6, R3, R16, RZ ;  /* 0x000000100310a210 */ /* 0x004fc80007fde0ff */
[----:B------:R-:W-:Y:S02]  /*38c0*/  @!P2 IADD3.X R17, R18, R17, RZ, P6, !PT ;  /* 0x000000111211a210 */ /* 0x000fe400037fe4ff */
[----:B------:R-:W-:Y:S01]  /*38d0*/  CS2R R18, SRZ ;  /* 0x0000000000127805 */ /* 0x000fe2000001ff00 */
[----:B------:R-:W-:-:S05]  /*38e0*/  HFMA2.MMA R3, -RZ, RZ, 0, 0 ;  /* 0x00000000ff037435 */ /* 0x000fca00000001ff */
[----:B----4-:R1:W2:Y:S01]  /*38f0*/  @P1 LDG.E.64 R18, desc[UR22][R36.64] ;  /* 0x0000001624121981 */ /* 0x0102a2000c1e1b00 */
[----:B0-----:R-:W-:Y:S02]  /*3900*/  MOV R13, RZ ;  /* 0x000000ff000d7202 */ /* 0x001fe40000000f00 */
[----:B-1----:R-:W-:-:S06]  /*3910*/  CS2R R36, SRZ ;  /* 0x0000000000247805 */ /* 0x002fcc000001ff00 */
[----:B------:R-:W5:Y:S04]  /*3920*/  @!P0 LDG.E.64 R36, desc[UR22][R24.64] ;  /* 0x0000001618248981 */ /* 0x000f68000c1e1b00 */
[----:B------:R-:W5:Y:S04]  /*3930*/  LDL.LU.64 R24, [R1+0x220] ;  /* 0x0002200001187983 */ /* 0x000f680000300a00 */
[----:B------:R-:W5:Y:S04]  /*3940*/  LDL.LU R12, [R1+0x218] ;  /* 0x00021800010c7983 */ /* 0x000f680000300800 */
[----:B---3--:R0:W5:Y:S02]  /*3950*/  @P1 LDG.E.64 R50, desc[UR22][R34.64] ;  /* 0x0000001622321981 */ /* 0x008164000c1e1b00 */
[----:B0-----:R-:W-:-:S06]  /*3960*/  CS2R R34, SRZ ;  /* 0x0000000000227805 */ /* 0x001fcc000001ff00 */
[----:B------:R0:W5:Y:S02]  /*3970*/  @!P4 LDG.E.64 R34, desc[UR22][R22.64] ;  /* 0x000000161622c981 */ /* 0x000164000c1e1b00 */
[----:B0-----:R-:W-:-:S06]  /*3980*/  CS2R R22, SRZ ;  /* 0x0000000000167805 */ /* 0x001fcc000001ff00 */
[----:B------:R0:W3:Y:S04]  /*3990*/  @!P5 LDG.E.64 R22, desc[UR22][R14.64] ;  /* 0x000000160e16d981 */ /* 0x0000e8000c1e1b00 */
[----:B------:R1:W-:Y:S01]  /*39a0*/  STL.64 [R1+0x28], R32 ;  /* 0x0000282001007387 */ /* 0x0003e20000100a00 */
[----:B0-----:R-:W-:Y:S02]  /*39b0*/  MOV R14, R13 ;  /* 0x0000000d000e7202 */ /* 0x001fe40000000f00 */
[----:B------:R-:W-:Y:S02]  /*39c0*/  MOV R15, R3 ;  /* 0x00000003000f7202 */ /* 0x000fe40000000f00 */
[----:B-1----:R-:W-:-:S04]  /*39d0*/  CS2R R32, SRZ ;  /* 0x0000000000207805 */ /* 0x002fc8000001ff00 */
[----:B------:R-:W4:Y:S04]  /*39e0*/  @!P3 LDG.E.64 R14, desc[UR22][R30.64] ;  /* 0x000000161e0eb981 */ /* 0x000f28000c1e1b00 */
[----:B------:R0:W5:Y:S02]  /*39f0*/  @!P5 LDG.E.64 R32, desc[UR22][R28.64] ;  /* 0x000000161c20d981 */ /* 0x000164000c1e1b00 */
[----:B0-----:R-:W-:-:S06]  /*3a00*/  CS2R R28, SRZ ;  /* 0x00000000001c7805 */ /* 0x001fcc000001ff00 */
[----:B------:R2:W4:Y:S01]  /*3a10*/  @!P2 LDG.E.64 R28, desc[UR22][R52.64] ;  /* 0x00000016341ca981 */ /* 0x000522000c1e1b00 */
[----:B------:R-:W-:Y:S02]  /*3a20*/  R2UR UR6, R8 ;  /* 0x00000000080672ca */ /* 0x000fe400000e0000 */
[----:B------:R-:W-:-:S06]  /*3a30*/  CS2R R30, SRZ ;  /* 0x00000000001e7805 */ /* 0x000fcc000001ff00 */
[----:B------:R-:W5:Y:S01]  /*3a40*/  @!P3 LDG.E.64 R30, desc[UR22][R10.64] ;  /* 0x000000160a1eb981 */ /* 0x000f62000c1e1b00 */
[----:B------:R-:W-:Y:S01]  /*3a50*/  UMOV UR26, 0x3f800000 ;  /* 0x3f800000001a7882 */ /* 0x000fe20000000000 */
[----:B------:R-:W-:Y:S01]  /*3a60*/  BSSY B0, `(.L_x_2256) ;  /* 0x000002a000007945 */ /* 0x000fe20003800000 */
[----:B------:R-:W-:Y:S02]  /*3a70*/  ISETP.NE.AND P5, PT, RZ, UR25, PT ;  /* 0x00000019ff007c0c */ /* 0x000fe4000bfa5270 */
[----:B--2---:R-:W-:Y:S01]  /*3a80*/  FADD.FTZ R53, R19, -UR6 ;  /* 0x8000000613357e21 */ /* 0x004fe20008010000 */
[----:B---3--:R0:W-:Y:S04]  /*3a90*/  STL.64 [R1+0x8], R22 ;  /* 0x0000081601007387 */ /* 0x0081e80000100a00 */
[----:B0-----:R-:W5:Y:S04]  /*3aa0*/  LDL.LU.64 R22, [R1+0x210] ;  /* 0x0002100001167983 */ /* 0x001f680000300a00 */
[----:B------:R0:W-:Y:S04]  /*3ab0*/  STL [R1+0x10], R13 ;  /* 0x0000100d01007387 */ /* 0x0001e80000100800 */
[----:B0-----:R-:W5:Y:S04]  /*3ac0*/  LDL.LU R13, [R1+0x208] ;  /* 0x00020800010d7983 */ /* 0x001f680000300800 */
[----:B------:R0:W-:Y:S02]  /*3ad0*/  STL [R1+0x14], R3 ;  /* 0x0000140301007387 */ /* 0x0001e40000100800 */
[----:B0-----:R-:W-:-:S05]  /*3ae0*/  MOV R3, UR6 ;  /* 0x0000000600037c02 */ /* 0x001fca0008000f00 */
[----:B------:R-:W-:-:S05]  /*3af0*/  FFMA.FTZ R3, -R3, UR6, R9 ;  /* 0x0000000603037c23 */ /* 0x000fca0008010109 */
[----:B------:R-:W-:-:S13]  /*3b00*/  FSETP.GTU.FTZ.AND P0, PT, R3, RZ, PT ;  /* 0x000000ff0300720b */ /* 0x000fda0003f1c000 */
[----:B------:R-:W-:Y:S01]  /*3b10*/  VOTEU.ANY UP0, P0 ;  /* 0x00000000003f7886 */ /* 0x000fe20000000100 */
[----:B------:R-:W-:-:S04]  /*3b20*/  PLOP3.LUT P0, PT, PT, PT, UP0, 0x80, 0x0 ;  /* 0x000000000000781c */ /* 0x000fc80003f0f008 */
[----:B------:R-:W-:-:S09]  /*3b30*/  @UP0 ULDC UR5, c[0x0][0x250] ;  /* 0x0000940000050ab9 */ /* 0x000fd20000000800 */
[----:B------:R-:W-:-:S06]  /*3b40*/  @P0 FADD.FTZ R3, R3, UR5 ;  /* 0x0000000503030e21 */ /* 0x000fcc0008010000 */
[----:B------:R-:W0:Y:S01]  /*3b50*/  @P0 MUFU.RSQ R3, R3 ;  /* 0x0000000300030308 */ /* 0x000e220000001400 */
[----:B----4-:R1:W-:Y:S04]  /*3b60*/  @!P3 STL.64 [R1+0x10], R14 ;  /* 0x0000100e0100b387 */ /* 0x0103e80000100a00 */
[----:B------:R-:W5:Y:S04]  /*3b70*/  LDL.LU.64 R10, [R1+0x200] ;  /* 0x00020000010a7983 */ /* 0x000f680000300a00 */
[----:B------:R-:W5:Y:S04]  /*3b80*/  LDL.LU R8, [R1+0x1f4] ;  /* 0x0001f40001087983 */ /* 0x000f680000300800 */
[----:B------:R-:W5:Y:S01]  /*3b90*/  LDL.LU R9, [R1+0x1f0] ;  /* 0x0001f00001097983 */ /* 0x000f620000300800 */
[----:B0-----:R-:W-:Y:S01]  /*3ba0*/  @P0 R2UR UR5, R3 ;  /* 0x00000000030502ca */ /* 0x001fe200000e0000 */
[----:B------:R-:W-:-:S05]  /*3bb0*/  FADD.FTZ R3, R18, -UR6 ;  /* 0x8000000612037e21 */ /* 0x000fca0008010000 */
[----:B------:R0:W-:Y:S04]  /*3bc0*/  STL [R1], R3 ;  /* 0x0000000301007387 */ /* 0x0001e80000100800 */
[----:B------:R0:W-:Y:S01]  /*3bd0*/  STL.64 [R1+0x48], R28 ;  /* 0x0000481c01007387 */ /* 0x0001e20000100a00 */
[----:B------:R-:W-:Y:S02]  /*3be0*/  ISETP.GT.U32.AND P0, PT, R0, 0x22f, PT ;  /* 0x0000022f0000780c */ /* 0x000fe40003f04070 */
[----:B-1----:R-:W-:Y:S01]  /*3bf0*/  CS2R R14, SRZ ;  /* 0x00000000000e7805 */ /* 0x002fe2000001ff00 */
[----:B------:R-:W-:Y:S01]  /*3c00*/  @UP0 UMOV UR26, UR5 ;  /* 0x00000005001a0c82 */ /* 0x000fe20008000000 */
[----:B------:R-:W-:-:S04]  /*3c10*/  CS2R R18, SRZ ;  /* 0x0000000000127805 */ /* 0x000fc8000001ff00 */
[----:B------:R1:W5:Y:S02]  /*3c20*/  @!P2 LDG.E.64 R14, desc[UR22][R16.64] ;  /* 0x00000016100ea981 */ /* 0x000364000c1e1b00 */
[----:B-1----:R-:W-:-:S03]  /*3c30*/  CS2R R16, SRZ ;  /* 0x0000000000107805 */ /* 0x002fc6000001ff00 */
[----:B0-----:R-:W-:Y:S05]  /*3c40*/  @P0 BRA `(.L_x_2257) ;  /* 0x00000000002c0947 */ /* 0x001fea0003800000 */
[----:B------:R-:W2:Y:S01]  /*3c50*/  LDL R52, [R1+0x1e8] ;  /* 0x0001e80001347983 */ /* 0x000ea20000100800 */
        /* <DEDUP_REMOVED lines=10> */
.L_x_2257:
[----:B------:R-:W-:Y:S05]  /*3d00*/  BSYNC B0 ;  /* 0x0000000000007941 */ /* 0x000fea0003800000 */
.L_x_2256:
[----:B0-----:R-:W2:Y:S01]  /*3d10*/  LDL.LU R29, [R1] ;  /* 0x00000000011d7983 */ /* 0x001ea20000300800 */
[----:B------:R-:W-:Y:S01]  /*3d20*/  FMUL.FTZ R52, R53, UR26 ;  /* 0x0000001a35347c20 */ /* 0x000fe20008410000 */
[----:B-----5:R-:W-:Y:S02]  /*3d30*/  MOV R3, R50 ;  /* 0x0000003200037202 */ /* 0x020fe40000000f00 */
[----:B------:R-:W-:Y:S02]  /*3d40*/  MOV R28, R51 ;  /* 0x00000033001c7202 */ /* 0x000fe40000000f00 */
[----:B------:R0:W-:Y:S01]  /*3d50*/  STL [R1+0x154], R52 ;  /* 0x0001543401007387 */ /* 0x0001e20000100800 */
[----:B--2---:R-:W-:-:S05]  /*3d60*/  FMUL.FTZ R29, R29, UR26 ;  /* 0x0000001a1d1d7c20 */ /* 0x004fca0008410000 */
[----:B------:R0:W-:Y:S01]  /*3d70*/  STL [R1+0x150], R29 ;  /* 0x0001501d01007387 */ /* 0x0001e20000100800 */
[----:B------:R-:W-:Y:S05]  /*3d80*/  @!P5 BRA `(.L_x_2258) ;  /* 0x000000000048d947 */ /* 0x000fea0003800000 */
[----:B------:R-:W-:-:S04]  /*3d90*/  FFMA.FTZ R28, R29, R16, R18 ;  /* 0x000000101d1c7223 */ /* 0x000fc80000010012 */
[----:B------:R-:W-:-:S06]  /*3da0*/  FMUL.FTZ R3, R28, -1.4426950216293334961 ;  /* 0xbfb8aa3b1c037820 */ /* 0x000fcc0000410000 */
[----:B------:R-:W1:Y:S02]  /*3db0*/  MUFU.EX2 R3, R3 ;  /* 0x0000000300037308 */ /* 0x000e640000000800 */
[----:B-1----:R-:W-:-:S06]  /*3dc0*/  FADD.FTZ R3, R3, 1 ;  /* 0x3f80000003037421 */ /* 0x002fcc0000010000 */
        /* <DEDUP_REMOVED lines=14> */
.L_x_2258:
[----:B0-----:R-:W2:Y:S04]  /*3eb0*/  LDL R52, [R1+0x150] ;  /* 0x0001500001347983 */ /* 0x001ea80000100800 */
[----:B------:R0:W-:Y:S04]  /*3ec0*/  STL [R1+0x1f0], R0 ;  /* 0x0001f00001007387 */ /* 0x0001e80000100800 */
[----:B0-----:R-:W3:Y:S01]  /*3ed0*/  LDL R0, [R1+0x154] ;  /* 0x0001540001007983 */ /* 0x001ee20000100800 */
[----:B------:R-:W-:Y:S01]  /*3ee0*/  FMUL.FTZ R29, R3, R16 ;  /* 0x00000010031d7220 */ /* 0x000fe20000410000 */
[----:B------:R-:W-:Y:S01]  /*3ef0*/  FMUL.FTZ R53, R28, R17 ;  /* 0x000000111c357220 */ /* 0x000fe20000410000 */
[----:B------:R-:W-:Y:S01]  /*3f00*/  FADD.FTZ R22, R22, -UR6 ;  /* 0x8000000616167e21 */ /* 0x000fe20008010000 */
[----:B------:R-:W-:Y:S01]  /*3f10*/  FADD.FTZ R23, R23, -UR6 ;  /* 0x8000000617177e21 */ /* 0x000fe20008010000 */
[----:B--2---:R-:W-:Y:S01]  /*3f20*/  FFMA.FTZ R52, R52, R29, RZ ;  /* 0x0000001d34347223 */ /* 0x004fe200000100ff */
[----:B------:R-:W-:-:S04]  /*3f30*/  FADD.FTZ R29, RZ, R29 ;  /* 0x0000001dff1d7221 */ /* 0x000fc80000010000 */
[----:B------:R-:W-:Y:S01]  /*3f40*/  FADD.FTZ R29, R53, R29 ;  /* 0x0000001d351d7221 */ /* 0x000fe20000010000 */
[----:B---3--:R-:W-:Y:S02]  /*3f50*/  FFMA.FTZ R52, R0, R53, R52 ;  /* 0x0000003500347223 */ /* 0x008fe40000010034 */
[----:B------:R0:W5:Y:S01]  /*3f60*/  LDL.LU R0, [R1+0x1f0] ;  /* 0x0001f00001007983 */ /* 0x0001620000300800 */
[----:B------:R-:W-:-:S03]  /*3f70*/  FMUL.FTZ R53, R23, UR26 ;  /* 0x0000001a17357c20 */ /* 0x000fc60008410000 */
[----:B------:R1:W-:Y:S04]  /*3f80*/  STL [R1], R52 ;  /* 0x0000003401007387 */ /* 0x0003e80000100800 */
[----:B------:R0:W5:Y:S01]  /*3f90*/  LDL R23, [R1+0x34] ;  /* 0x0000340001177983 */ /* 0x0001620000100800 */
[----:B-1----:R-:W-:-:S03]  /*3fa0*/  FMUL.FTZ R52, R22, UR26 ;  /* 0x0000001a16347c20 */ /* 0x002fc60008410000 */
[----:B------:R0:W5:Y:S04]  /*3fb0*/  LDL R22, [R1+0x30] ;  /* 0x0000300001167983 */ /* 0x0001680000100800 */
[----:B------:R0:W-:Y:S04]  /*3fc0*/  STL [R1+0x168], R52 ;  /* 0x0001683401007387 */ /* 0x0001e80000100800 */
[----:B------:R0:W-:Y:S01]  /*3fd0*/  STL [R1+0x17c], R53 ;  /* 0x00017c3501007387 */ /* 0x0001e20000100800 */
[----:B------:R-:W-:Y:S05]  /*3fe0*/  @!P5 BRA `(.L_x_2259) ;  /* 0x000000000050d947 */ /* 0x000fea0003800000 */
[----:B-----5:R-:W-:-:S04]  /*3ff0*/  FFMA.FTZ R23, R52, R16, R18 ;  /* 0x0000001034177223 */ /* 0x020fc80000010012 */
[----:B------:R-:W-:-:S06]  /*4000*/  FMUL.FTZ R22, R23, -1.4426950216293334961 ;  /* 0xbfb8aa3b17167820 */ /* 0x000fcc0000410000 */
[----:B------:R-:W1:Y:S02]  /*4010*/  MUFU.EX2 R22, R22 ;  /* 0x0000001600167308 */ /* 0x000e640000000800 */
[----:B-1----:R-:W-:-:S06]  /*4020*/  FADD.FTZ R22, R22, 1 ;  /* 0x3f80000016167421 */ /* 0x002fcc0000010000 */
[----:B------:R-:W0:Y:S02]  /*4030*/  MUFU.RCP R22, R22 ;  /* 0x0000001600167308 */ /* 0x000e240000001000 */
[----:B0-----:R-:W-:-:S04]  /*4040*/  FADD.FTZ R52, -R22, 1 ;  /* 0x3f80000016347421 */ /* 0x001fc80000010100 */
[----:B------:R-:W-:Y:S02]  /*4050*/  FFMA.FTZ R52, R23, R52, 1 ;  /* 0x3f80000017347423 */ /* 0x000fe40000010034 */
[----:B------:R-:W2:Y:S02]  /*4060*/  LDL R23, [R1+0x30] ;  /* 0x0000300001177983 */ /* 0x000ea40000100800 */
[----:B--2---:R-:W-:Y:S01]  /*4070*/  FMUL.FTZ R22, R23, R22 ;  /* 0x0000001617167220 */ /* 0x004fe20000410000 */
[----:B------:R-:W-:-:S03]  /*4080*/  FFMA.FTZ R23, R53, R17, R19 ;  /* 0x0000001135177223 */ /* 0x000fc60000010013 */
[----:B------:R-:W-:Y:S01]  /*4090*/  FMUL.FTZ R22, R22, R52 ;  /* 0x0000003416167220 */ /* 0x000fe20000410000 */
[----:B------:R-:W-:-:S06]  /*40a0*/  FMUL.FTZ R52, R23, -1.4426950216293334961 ;  /* 0xbfb8aa3b17347820 */ /* 0x000fcc0000410000 */
[----:B------:R-:W0:Y:S02]  /*40b0*/  MUFU.EX2 R52, R52 ;  /* 0x0000003400347308 */ /* 0x000e240000000800 */
[----:B0-----:R-:W-:-:S06]  /*40c0*/  FADD.FTZ R52, R52, 1 ;  /* 0x3f80000034347421 */ /* 0x001fcc0000010000 */
[----:B------:R-:W0:Y:S02]  /*40d0*/  MUFU.RCP R52, R52 ;  /* 0x0000003400347308 */ /* 0x000e240000001000 */
[----:B0-----:R-:W-:-:S04]  /*40e0*/  FADD.FTZ R53, -R52, 1 ;  /* 0x3f80000034357421 */ /* 0x001fc80000010100 */
[----:B------:R-:W-:Y:S02]  /*40f0*/  FFMA.FTZ R23, R23, R53, 1 ;  /* 0x3f80000017177423 */ /* 0x000fe40000010035 */
[----:B------:R-:W2:Y:S02]  /*4100*/  LDL R53, [R1+0x34] ;  /* 0x0000340001357983 */ /* 0x000ea40000100800 */
[----:B--2---:R-:W-:-:S04]  /*4110*/  FMUL.FTZ R52, R53, R52 ;  /* 0x0000003435347220 */ /* 0x004fc80000410000 */
[----:B------:R-:W-:-:S07]  /*4120*/  FMUL.FTZ R23, R52, R23 ;  /* 0x0000001734177220 */ /* 0x000fce0000410000 */
.L_x_2259:
[----:B0-----:R-:W2:Y:S04]  /*4130*/  LDL R52, [R1+0x150] ;  /* 0x0001500001347983 */ /* 0x001ea80000100800 */
[----:B------:R0:W-:Y:S04]  /*4140*/  STL [R1+0x1f4], R2 ;  /* 0x0001f40201007387 */ /* 0x0001e80000100800 */
[----:B0-----:R-:W3:Y:S01]  /*4150*/  LDL R2, [R1+0x168] ;  /* 0x0001680001027983 */ /* 0x001ee20000100800 */
[----:B-----5:R-:W-:-:S03]  /*4160*/  FMUL.FTZ R53, R22, R16 ;  /* 0x0000001016357220 */ /* 0x020fc60000410000 */
[----:B------:R0:W-:Y:S04]  /*4170*/  STL [R1+0x1f0], R0 ;  /* 0x0001f00001007387 */ /* 0x0001e80000100800 */
[----:B0-----:R-:W4:Y:S01]  /*4180*/  LDL R0, [R1+0x17c] ;  /* 0x00017c0001007983 */ /* 0x001f220000100800 */
[----:B--2---:R-:W-:Y:S01]  /*4190*/  FFMA.FTZ R52, R52, R3, RZ ;  /* 0x0000000334347223 */ /* 0x004fe200000100ff */
[----:B------:R-:W-:-:S04]  /*41a0*/  FADD.FTZ R3, RZ, R3 ;  /* 0x00000003ff037221 */ /* 0x000fc80000010000 */
[----:B------:R-:W-:Y:S01]  /*41b0*/  FADD.FTZ R3, R3, R22 ;  /* 0x0000001603037221 */ /* 0x000fe20000010000 */
[----:B---3--:R-:W-:-:S05]  /*41c0*/  FFMA.FTZ R52, R2, R22, R52 ;  /* 0x0000001602347223 */ /* 0x008fca0000010034 */
[----:B------:R0:W-:Y:S04]  /*41d0*/  STL [R1+0x4], R52 ;  /* 0x0000043401007387 */ /* 0x0001e80000100800 */
[----:B0-----:R-:W2:Y:S04]  /*41e0*/  LDL R52, [R1+0x154] ;  /* 0x0001540001347983 */ /* 0x001ea80000100800 */
[----:B------:R-:W3:Y:S01]  /*41f0*/  LDL.LU R22, [R1] ;  /* 0x0000000001167983 */ /* 0x000ee20000300800 */
[----:B------:R-:W-:Y:S01]  /*4200*/  FADD.FTZ R29, R29, R53 ;  /* 0x000000351d1d7221 */ /* 0x000fe20000010000 */
[----:B------:R-:W-:Y:S01]  /*4210*/  FADD.FTZ R24, R24, -UR6 ;  /* 0x8000000618187e21 */ /* 0x000fe20008010000 */
[----:B------:R-:W-:-:S03]  /*4220*/  FADD.FTZ R25, R25, -UR6 ;  /* 0x8000000619197e21 */ /* 0x000fc60008010000 */
[----:B------:R-:W-:Y:S01]  /*4230*/  FMUL.FTZ R24, R24, UR26 ;  /* 0x0000001a18187c20 */ /* 0x000fe20008410000 */
[----:B--2---:R-:W-:Y:S01]  /*4240*/  FFMA.FTZ R52, R52, R28, RZ ;  /* 0x0000001c34347223 */ /* 0x004fe200000100ff */
[----:B---3--:R-:W-:Y:S01]  /*4250*/  FFMA.FTZ R22, R2, R53, R22 ;  /* 0x0000003502167223 */ /* 0x008fe20000010016 */
[----:B------:R-:W-:Y:S01]  /*4260*/  FMUL.FTZ R53, R23, R17 ;  /* 0x0000001117357220 */ /* 0x000fe20000410000 */
[----:B------:R0:W5:Y:S01]  /*4270*/  LDL.LU R2, [R1+0x1f4] ;  /* 0x0001f40001027983 */ /* 0x0001620000300800 */
[C---:B----4-:R-:W-:Y:S01]  /*4280*/  FFMA.FTZ R52, R0.reuse, R23, R52 ;  /* 0x0000001700347223 */ /* 0x050fe20000010034 */
[----:B------:R-:W-:Y:S01]  /*4290*/  FADD.FTZ R28, RZ, R28 ;  /* 0x0000001cff1c7221 */ /* 0x000fe20000010000 */
[----:B------:R-:W-:Y:S01]  /*42a0*/  FFMA.FTZ R22, R0, R53, R22 ;  /* 0x0000003500167223 */ /* 0x000fe20000010016 */
[----:B------:R-:W-:Y:S01]  /*42b0*/  FADD.FTZ R29, R53, R29 ;  /* 0x0000001d351d7221 */ /* 0x000fe20000010000 */
[----:B------:R-:W-:Y:S01]  /*42c0*/  FMUL.FTZ R53, R25, UR26 ;  /* 0x0000001a19357c20 */ /* 0x000fe20008410000 */
[----:B------:R0:W5:Y:S01]  /*42d0*/  LDL.LU R0, [R1+0x1f0] ;  /* 0x0001f00001007983 */ /* 0x0001620000300800 */
[----:B------:R-:W-:-:S03]  /*42e0*/  FADD.FTZ R28, R28, R23 ;  /* 0x000000171c1c7221 */ /* 0x000fc60000010000 */
[----:B------:R1:W-:Y:S04]  /*42f0*/  STL [R1+0x160], R24 ;  /* 0x0001601801007387 */ /* 0x0003e80000100800 */
[----:B------:R0:W-:Y:S01]  /*4300*/  STL [R1+0x170], R53 ;  /* 0x0001703501007387 */ /* 0x0001e20000100800 */
[----:B------:R-:W-:Y:S02]  /*4310*/  MOV R23, R48 ;  /* 0x0000003000177202 */ /* 0x000fe40000000f00 */
[----:B-1----:R-:W-:Y:S01]  /*4320*/  MOV R24, R49 ;  /* 0x0000003100187202 */ /* 0x002fe20000000f00 */
[----:B------:R-:W-:Y:S06]  /*4330*/  @!P5 BRA `(.L_x_2260) ;  /* 0x00000000004cd947 */ /* 0x000fec0003800000 */
[----:B------:R-:W2:Y:S02]  /*4340*/  LDL R25, [R1+0x160] ;  /* 0x0001600001197983 */ /* 0x000ea40000100800 */
[----:B--2---:R-:W-:-:S04]  /*4350*/  FFMA.FTZ R23, R25, R16, R18 ;  /* 0x0000001019177223 */ /* 0x004fc80000010012 */
[----:B------:R-:W-:-:S06]  /*4360*/  FMUL.FTZ R24, R23, -1.4426950216293334961 ;  /* 0xbfb8aa3b17187820 */ /* 0x000fcc0000410000 */
[----:B------:R-:W1:Y:S02]  /*4370*/  MUFU.EX2 R24, R24 ;  /* 0x0000001800187308 */ /* 0x000e640000000800 */
[----:B-1----:R-:W-:-:S06]  /*4380*/  FADD.FTZ R24, R24, 1 ;  /* 0x3f80000018187421 */ /* 0x002fcc0000010000 */
[----:B------:R-:W1:Y:S02]  /*4390*/  MUFU.RCP R24, R24 ;  /* 0x0000001800187308 */ /* 0x000e640000001000 */
[----:B-1----:R-:W-:Y:S01]  /*43a0*/  FADD.FTZ R25, -R24, 1 ;  /* 0x3f80000018197421 */ /* 0x002fe20000010100 */
[----:B------:R-:W-:-:S03]  /*43b0*/  FMUL.FTZ R24, R48, R24 ;  /* 0x0000001830187220 */ /* 0x000fc60000410000 */
[----:B------:R-:W-:Y:S01]  /*43c0*/  FFMA.FTZ R23, R23, R25, 1 ;  /* 0x3f80000017177423 */ /* 0x000fe20000010019 */
[----:B------:R-:W-:-:S03]  /*43d0*/  FFMA.FTZ R25, R53, R17, R19 ;  /* 0x0000001135197223 */ /* 0x000fc60000010013 */
[----:B------:R-:W-:Y:S01]  /*43e0*/  FMUL.FTZ R23, R24, R23 ;  /* 0x0000001718177220 */ /* 0x000fe20000410000 */
[----:B------:R-:W-:-:S06]  /*43f0*/  FMUL.FTZ R24, R25, -1.4426950216293334961 ;  /* 0xbfb8aa3b19187820 */ /* 0x000fcc0000410000 */
[----:B------:R-:W1:Y:S02]  /*4400*/  MUFU.EX2 R24, R24 ;  /* 0x0000001800187308 */ /* 0x000e640000000800 */
[----:B-1----:R-:W-:-:S06]  /*4410*/  FADD.FTZ R24, R24, 1 ;  /* 0x3f80000018187421 */ /* 0x002fcc0000010000 */
[----:B------:R-:W0:Y:S02]  /*4420*/  MUFU.RCP R24, R24 ;  /* 0x0000001800187308 */ /* 0x000e240000001000 */
[----:B0-----:R-:W-:Y:S01]  /*4430*/  FADD.FTZ R53, -R24, 1 ;  /* 0x3f80000018357421 */ /* 0x001fe20000010100 */
[----:B------:R-:W-:-:S03]  /*4440*/  FMUL.FTZ R24, R49, R24 ;  /* 0x0000001831187220 */ /* 0x000fc60000410000 */
[----:B------:R-:W-:-:S04]  /*4450*/  FFMA.FTZ R53, R25, R53, 1 ;  /* 0x3f80000019357423 */ /* 0x000fc80000010035 */
[----:B------:R-:W-:-:S07]  /*4460*/  FMUL.FTZ R24, R24, R53 ;  /* 0x0000003518187220 */ /* 0x000fce0000410000 */
.L_x_2260:
[----:B-----5:R1:W-:Y:S04]  /*4470*/  STL [R1+0x1f4], R2 ;  /* 0x0001f40201007387 */ /* 0x0203e80000100800 */
[----:B-1----:R-:W2:Y:S04]  /*4480*/  LDL.LU R2, [R1+0x4] ;  /* 0x0000040001027983 */ /* 0x002ea80000300800 */
[----:B------:R1:W-:Y:S04]  /*4490*/  STL [R1+0x1f0], R0 ;  /* 0x0001f00001007387 */ /* 0x0003e80000100800 */
[----:B0-----:R-:W3:Y:S04]  /*44a0*/  LDL R53, [R1+0x170] ;  /* 0x0001700001357983 */ /* 0x001ee80000100800 */
[----:B-1----:R-:W4:Y:S01]  /*44b0*/  LDL R0, [R1+0x160] ;  /* 0x0001600001007983 */ /* 0x002f220000100800 */
[----:B------:R-:W-:Y:S01]  /*44c0*/  FMUL.FTZ R25, R23, R16 ;  /* 0x0000001017197220 */ /* 0x000fe20000410000 */
[----:B------:R-:W-:Y:S01]  /*44d0*/  FADD.FTZ R26, R26, -UR6 ;  /* 0x800000061a1a7e21 */ /* 0x000fe20008010000 */
[----:B------:R-:W-:-:S02]  /*44e0*/  FADD.FTZ R27, R27, -UR6 ;  /* 0x800000061b1b7e21 */ /* 0x000fc40008010000 */
[----:B------:R-:W-:Y:S01]  /*44f0*/  FADD.FTZ R29, R29, R25 ;  /* 0x000000191d1d7221 */ /* 0x000fe20000010000 */
[----:B------:R-:W-:Y:S01]  /*4500*/  FMUL.FTZ R26, R26, UR26 ;  /* 0x0000001a1a1a7c20 */ /* 0x000fe20008410000 */
[----:B------:R-:W-:Y:S01]  /*4510*/  FADD.FTZ R3, R3, R23 ;  /* 0x0000001703037221 */ /* 0x000fe20000010000 */
[----:B------:R-:W-:Y:S01]  /*4520*/  FADD.FTZ R28, R28, R24 ;  /* 0x000000181c1c7221 */ /* 0x000fe20000010000 */
[C---:B---3--:R-:W-:Y:S01]  /*4530*/  FFMA.FTZ R52, R53.reuse, R24, R52 ;  /* 0x0000001835347223 */ /* 0x048fe20000010034 */
[----:B----4-:R-:W-:Y:S01]  /*4540*/  FFMA.FTZ R22, R0, R25, R22 ;  /* 0x0000001900167223 */ /* 0x010fe20000010016 */
[----:B------:R-:W-:Y:S01]  /*4550*/  FMUL.FTZ R25, R24, R17 ;  /* 0x0000001118197220 */ /* 0x000fe20000410000 */
[----:B--2---:R-:W-:Y:S02]  /*4560*/  FFMA.FTZ R23, R0, R23, R2 ;  /* 0x0000001700177223 */ /* 0x004fe40000010002 */
[----:B------:R0:W5:Y:S01]  /*4570*/  LDL.LU R2, [R1+0x1f4] ;  /* 0x0001f40001027983 */ /* 0x0001620000300800 */
[----:B------:R-:W-:Y:S01]  /*4580*/  FFMA.FTZ R22, R53, R25, R22 ;  /* 0x0000001935167223 */ /* 0x000fe20000010016 */
[----:B------:R-:W-:-:S02]  /*4590*/  FMUL.FTZ R53, R27, UR26 ;  /* 0x0000001a1b357c20 */ /* 0x000fc40008410000 */
[----:B------:R0:W5:Y:S04]  /*45a0*/  LDL.LU R0, [R1+0x1f0] ;  /* 0x0001f00001007983 */ /* 0x0001680000300800 */
[----:B------:R0:W-:Y:S04]  /*45b0*/  STL [R1+0x164], R26 ;  /* 0x0001641a01007387 */ /* 0x0001e80000100800 */
[----:B------:R0:W-:Y:S01]  /*45c0*/  STL [R1+0x178], R53 ;  /* 0x0001783501007387 */ /* 0x0001e20000100800 */
[----:B------:R-:W-:Y:S01]  /*45d0*/  FADD.FTZ R29, R25, R29 ;  /* 0x0000001d191d7221 */ /* 0x000fe20000010000 */
[----:B------:R-:W-:-:S02]  /*45e0*/  MOV R24, R46 ;  /* 0x0000002e00187202 */ /* 0x000fc40000000f00 */
[----:B------:R-:W-:Y:S01]  /*45f0*/  MOV R25, R47 ;  /* 0x0000002f00197202 */ /* 0x000fe20000000f00 */
[----:B------:R-:W-:Y:S06]  /*4600*/  @!P5 BRA `(.L_x_2261) ;  /* 0x000000000048d947 */ /* 0x000fec0003800000 */
        /* <DEDUP_REMOVED lines=18> */
.L_x_2261:
[----:B-----5:R1:W-:Y:S04]  /*4730*/  STL [R1+0x1f0], R0 ;  /* 0x0001f00001007387 */ /* 0x0203e80000100800 */
[----:B-1----:R-:W2:Y:S01]  /*4740*/  LDL R0, [R1+0x164] ;  /* 0x0001640001007983 */ /* 0x002ea20000100800 */
[----:B0-----:R-:W-:Y:S01]  /*4750*/  FMUL.FTZ R26, R24, R16 ;  /* 0x00000010181a7220 */ /* 0x001fe20000410000 */
[----:B------:R-:W-:Y:S02]  /*4760*/  FADD.FTZ R3, R3, R24 ;  /* 0x0000001803037221 */ /* 0x000fe40000010000 */
[----:B------:R-:W3:Y:S04]  /*4770*/  LDL.LU R53, [R1+0x38] ;  /* 0x0000380001357983 */ /* 0x000ee80000300800 */
[----:B------:R-:W4:Y:S01]  /*4780*/  LDL.LU R27, [R1+0x3c] ;  /* 0x00003c00011b7983 */ /* 0x000f220000300800 */
[----:B--2---:R-:W-:-:S03]  /*4790*/  FFMA.FTZ R23, R0, R24, R23 ;  /* 0x0000001800177223 */ /* 0x004fc60000010017 */
[----:B------:R0:W5:Y:S04]  /*47a0*/  LDL.LU R0, [R1+0x1f0] ;  /* 0x0001f00001007983 */ /* 0x0001680000300800 */
[----:B------:R-:W2:Y:S01]  /*47b0*/  LDL R24, [R1+0x164] ;  /* 0x0001640001187983 */ /* 0x000ea20000100800 */
[----:B------:R-:W-:Y:S01]  /*47c0*/  FADD.FTZ R29, R29, R26 ;  /* 0x0000001a1d1d7221 */ /* 0x000fe20000010000 */
[----:B--2---:R-:W-:Y:S02]  /*47d0*/  FFMA.FTZ R22, R24, R26, R22 ;  /* 0x0000001a18167223 */ /* 0x004fe40000010016 */
[----:B------:R-:W2:Y:S01]  /*47e0*/  LDL R26, [R1+0x178] ;  /* 0x00017800011a7983 */ /* 0x000ea20000100800 */
[----:B------:R-:W-:Y:S01]  /*47f0*/  FMUL.FTZ R24, R25, R17 ;  /* 0x0000001119187220 */ /* 0x000fe20000410000 */
[----:B------:R-:W-:-:S03]  /*4800*/  FADD.FTZ R28, R28, R25 ;  /* 0x000000191c1c7221 */ /* 0x000fc60000010000 */
[----:B------:R-:W-:Y:S01]  /*4810*/  FADD.FTZ R29, R24, R29 ;  /* 0x0000001d181d7221 */ /* 0x000fe20000010000 */
[C---:B--2---:R-:W-:Y:S01]  /*4820*/  FFMA.FTZ R22, R26.reuse, R24, R22 ;  /* 0x000000181a167223 */ /* 0x044fe20000010016 */
[----:B------:R-:W-:Y:S01]  /*4830*/  FFMA.FTZ R52, R26, R25, R52 ;  /* 0x000000191a347223 */ /* 0x000fe20000010034 */
[----:B---3--:R-:W-:Y:S01]  /*4840*/  FADD.FTZ R24, R53, -UR6 ;  /* 0x8000000635187e21 */ /* 0x008fe20008010000 */
[----:B----4-:R-:W-:-:S03]  /*4850*/  FADD.FTZ R25, R27, -UR6 ;  /* 0x800000061b197e21 */ /* 0x010fc60008010000 */
[----:B------:R-:W-:Y:S01]  /*4860*/  FMUL.FTZ R26, R24, UR26 ;  /* 0x0000001a181a7c20 */ /* 0x000fe20008410000 */
[----:B------:R-:W-:Y:S01]  /*4870*/  FMUL.FTZ R27, R25, UR26 ;  /* 0x0000001a191b7c20 */ /* 0x000fe20008410000 */
[----:B------:R-:W-:Y:S02]  /*4880*/  MOV R24, R44 ;  /* 0x0000002c00187202 */ /* 0x000fe40000000f00 */
[----:B------:R-:W-:Y:S01]  /*4890*/  MOV R25, R45 ;  /* 0x0000002d00197202 */ /* 0x000fe20000000f00 */
[----:B------:R0:W-:Y:S04]  /*48a0*/  STL [R1+0x16c], R26 ;  /* 0x00016c1a01007387 */ /* 0x0001e80000100800 */
        /* <DEDUP_REMOVED lines=20> */
.L_x_2262:
        /* <DEDUP_REMOVED lines=44> */
.L_x_2263:
        /* <DEDUP_REMOVED lines=44> */
.L_x_2264:
        /* <DEDUP_REMOVED lines=44> */
.L_x_2265:
[----:B------:R-:W2:Y:S01]  /*5230*/  LDL R27, [R1+0x5c] ;  /* 0x00005c00011b7983 */ /* 0x000ea20000100800 */
[----:B0-----:R-:W-:Y:S01]  /*5240*/  FMUL.FTZ R26, R24, R16 ;  /* 0x00000010181a7220 */ /* 0x001fe20000410000 */
[----:B------:R-:W-:Y:S01]  /*5250*/  FADD.FTZ R3, R3, R24 ;  /* 0x0000001803037221 */ /* 0x000fe20000010000 */
[----:B------:R-:W-:Y:S01]  /*5260*/  FADD.FTZ R20, R20, -UR6 ;  /* 0x8000000614147e21 */ /* 0x000fe20008010000 */
[----:B------:R-:W-:Y:S01]  /*5270*/  FADD.FTZ R21, R21, -UR6 ;  /* 0x8000000615157e21 */ /* 0x000fe20008010000 */
[----:B------:R-:W-:Y:S01]  /*5280*/  FFMA.FTZ R52, R53, R25, R52 ;  /* 0x0000001935347223 */ /* 0x000fe20000010034 */
[----:B------:R-:W-:Y:S01]  /*5290*/  FADD.FTZ R29, R29, R26 ;  /* 0x0000001a1d1d7221 */ /* 0x000fe20000010000 */
[----:B------:R-:W-:Y:S01]  /*52a0*/  FADD.FTZ R28, R28, R25 ;  /* 0x000000191c1c7221 */ /* 0x000fe20000010000 */
[C---:B--2---:R-:W-:Y:S01]  /*52b0*/  FFMA.FTZ R23, R27.reuse, R24, R23 ;  /* 0x000000181b177223 */ /* 0x044fe20000010017 */
[----:B------:R-:W-:Y:S01]  /*52c0*/  FFMA.FTZ R22, R27, R26, R22 ;  /* 0x0000001a1b167223 */ /* 0x000fe20000010016 */
[----:B------:R-:W-:Y:S01]  /*52d0*/  FMUL.FTZ R24, R25, R17 ;  /* 0x0000001119187220 */ /* 0x000fe20000410000 */
[----:B------:R-:W-:Y:S01]  /*52e0*/  FMUL.FTZ R27, R21, UR26 ;  /* 0x0000001a151b7c20 */ /* 0x000fe20008410000 */
[----:B------:R-:W-:-:S02]  /*52f0*/  MOV R21, R37 ;  /* 0x0000002500157202 */ /* 0x000fc40000000f00 */
[----:B------:R-:W-:Y:S01]  /*5300*/  FFMA.FTZ R22, R53, R24, R22 ;  /* 0x0000001835167223 */ /* 0x000fe20000010016 */
[----:B------:R-:W-:Y:S01]  /*5310*/  FMUL.FTZ R53, R20, UR26 ;  /* 0x0000001a14357c20 */ /* 0x000fe20008410000 */
[----:B------:R-:W-:Y:S01]  /*5320*/  FADD.FTZ R29, R24, R29 ;  /* 0x0000001d181d7221 */ /* 0x000fe20000010000 */
[----:B------:R-:W-:-:S03]  /*5330*/  MOV R20, R36 ;  /* 0x0000002400147202 */ /* 0x000fc60000000f00 */
[----:B------:R0:W-:Y:S04]  /*5340*/  STL [R1+0x190], R53 ;  /* 0x0001903501007387 */ /* 0x0001e80000100800 */
[----:B------:R0:W-:Y:S01]  /*5350*/  STL [R1+0x1a0], R27 ;  /* 0x0001a01b01007387 */ /* 0x0001e20000100800 */
[----:B------:R-:W-:Y:S05]  /*5360*/  @!P5 BRA `(.L_x_2266) ;  /* 0x000000000048d947 */ /* 0x000fea0003800000 */
[----:B------:R-:W-:-:S04]  /*5370*/  FFMA.FTZ R21, R53, R16, R18 ;  /* 0x0000001035157223 */ /* 0x000fc80000010012 */
        /* <DEDUP_REMOVED lines=12> */
[----:B------:R-:W1:Y:S02]  /*5440*/  MUFU.RCP R24, R24 ;  /* 0x0000001800187308 */ /* 0x000e640000001000 */
[----:B-1----:R-:W-:Y:S01]  /*5450*/  FADD.FTZ R25, -R24, 1 ;  /* 0x3f80000018197421 */ /* 0x002fe20000010100 */
[----:B------:R-:W-:-:S03]  /*5460*/  FMUL.FTZ R24, R37, R24 ;  /* 0x0000001825187220 */ /* 0x000fc60000410000 */
[----:B------:R-:W-:-:S04]  /*5470*/  FFMA.FTZ R21, R21, R25, 1 ;  /* 0x3f80000015157423 */ /* 0x000fc80000010019 */
[----:B------:R-:W-:-:S07]  /*5480*/  FMUL.FTZ R21, R24, R21 ;  /* 0x0000001518157220 */ /* 0x000fce0000410000 */
.L_x_2266:
[----:B------:R-:W2:Y:S04]  /*5490*/  LDL.LU R26, [R1+0x28] ;  /* 0x00002800011a7983 */ /* 0x000ea80000300800 */
[----:B------:R-:W3:Y:S01]  /*54a0*/  LDL.LU R25, [R1+0x2c] ;  /* 0x00002c0001197983 */ /* 0x000ee20000300800 */
[----:B------:R-:W-:Y:S01]  /*54b0*/  FMUL.FTZ R24, R20, R16 ;  /* 0x0000001014187220 */ /* 0x000fe20000410000 */
[----:B------:R-:W-:Y:S01]  /*54c0*/  FADD.FTZ R3, R3, R20 ;  /* 0x0000001403037221 */ /* 0x000fe20000010000 */
[----:B------:R-:W-:Y:S01]  /*54d0*/  FFMA.FTZ R23, R53, R20, R23 ;  /* 0x0000001435177223 */ /* 0x000fe20000010017 */
[----:B------:R-:W-:Y:S01]  /*54e0*/  FMUL.FTZ R20, R21, R17 ;  /* 0x0000001115147220 */ /* 0x000fe20000410000 */
[----:B------:R-:W-:Y:S01]  /*54f0*/  FFMA.FTZ R22, R53, R24, R22 ;  /* 0x0000001835167223 */ /* 0x000fe20000010016 */
[----:B------:R-:W-:Y:S01]  /*5500*/  FADD.FTZ R29, R29, R24 ;  /* 0x000000181d1d7221 */ /* 0x000fe20000010000 */
[----:B------:R-:W-:Y:S01]  /*5510*/  FADD.FTZ R28, R28, R21 ;  /* 0x000000151c1c7221 */ /* 0x000fe20000010000 */
[C---:B------:R-:W-:Y:S01]  /*5520*/  FFMA.FTZ R52, R27.reuse, R21, R52 ;  /* 0x000000151b347223 */ /* 0x040fe20000010034 */
[----:B------:R-:W-:Y:S01]  /*5530*/  FFMA.FTZ R22, R27, R20, R22 ;  /* 0x000000141b167223 */ /* 0x000fe20000010016 */
[----:B------:R-:W-:Y:S01]  /*5540*/  FADD.FTZ R29, R20, R29 ;  /* 0x0000001d141d7221 */ /* 0x000fe20000010000 */
[----:B--2---:R-:W-:Y:S01]  /*5550*/  FADD.FTZ R20, R26, -UR6 ;  /* 0x800000061a147e21 */ /* 0x004fe20008010000 */
[----:B---3--:R-:W-:-:S03]  /*5560*/  FADD.FTZ R21, R25, -UR6 ;  /* 0x8000000619157e21 */ /* 0x008fc60008010000 */
[----:B0-----:R-:W-:Y:S01]  /*5570*/  FMUL.FTZ R53, R20, UR26 ;  /* 0x0000001a14357c20 */ /* 0x001fe20008410000 */
[----:B------:R-:W-:Y:S01]  /*5580*/  MOV R20, R34 ;  /* 0x0000002200147202 */ /* 0x000fe20000000f00 */
[----:B------:R-:W-:Y:S01]  /*5590*/  FMUL.FTZ R27, R21, UR26 ;  /* 0x0000001a151b7c20 */ /* 0x000fe20008410000 */
[----:B------:R-:W-:Y:S02]  /*55a0*/  MOV R21, R35 ;  /* 0x0000002300157202 */ /* 0x000fe40000000f00 */
        /* <DEDUP_REMOVED lines=21> */
.L_x_2267:
        /* <DEDUP_REMOVED lines=39> */
.L_x_2268:
        /* <DEDUP_REMOVED lines=12> */
[----:B------:R-:W-:Y:S01]  /*5a30*/  MOV R24, R30 ;  /* 0x0000001e00187202 */ /* 0x000fe20000000f00 */
[----:B--2---:R-:W-:Y:S01]  /*5a40*/  FADD.FTZ R20, R26, -UR6 ;  /* 0x800000061a147e21 */ /* 0x004fe20008010000 */
[----:B---3--:R-:W-:-:S03]  /*5a50*/  FADD.FTZ R21, R25, -UR6 ;  /* 0x8000000619157e21 */ /* 0x008fc60008010000 */
[----:B------:R-:W-:Y:S01]  /*5a60*/  FMUL.FTZ R26, R20, UR26 ;  /* 0x0000001a141a7c20 */ /* 0x000fe20008410000 */
[----:B------:R-:W-:Y:S01]  /*5a70*/  MOV R20, R31 ;  /* 0x0000001f00147202 */ /* 0x000fe20000000f00 */
[----:B------:R-:W-:-:S03]  /*5a80*/  FMUL.FTZ R25, R21, UR26 ;  /* 0x0000001a15197c20 */ /* 0x000fc60008410000 */
[----:B------:R1:W-:Y:S04]  /*5a90*/  STL [R1+0x1a4], R26 ;  /* 0x0001a41a01007387 */ /* 0x0003e80000100800 */
[----:B------:R1:W-:Y:S01]  /*5aa0*/  STL [R1+0x1b0], R25 ;  /* 0x0001b01901007387 */ /* 0x0003e20000100800 */
[----:B------:R-:W-:Y:S05]  /*5ab0*/  @!P5 BRA `(.L_x_2269) ;  /* 0x000000000048d947 */ /* 0x000fea0003800000 */
[----:B------:R-:W-:-:S04]  /*5ac0*/  FFMA.FTZ R21, R26, R16, R18 ;  /* 0x000000101a157223 */ /* 0x000fc80000010012 */
[----:B------:R-:W-:-:S06]  /*5ad0*/  FMUL.FTZ R20, R21, -1.4426950216293334961 ;  /* 0xbfb8aa3b15147820 */ /* 0x000fcc0000410000 */
[----:B------:R-:W2:Y:S02]  /*5ae0*/  MUFU.EX2 R20, R20 ;  /* 0x0000001400147308 */ /* 0x000ea40000000800 */
[----:B--2---:R-:W-:-:S06]  /*5af0*/  FADD.FTZ R20, R20, 1 ;  /* 0x3f80000014147421 */ /* 0x004fcc0000010000 */
[----:B------:R-:W2:Y:S02]  /*5b00*/  MUFU.RCP R20, R20 ;  /* 0x0000001400147308 */ /* 0x000ea40000001000 */
[----:B--2---:R-:W-:Y:S01]  /*5b10*/  FADD.FTZ R24, -R20, 1 ;  /* 0x3f80000014187421 */ /* 0x004fe20000010100 */
[----:B------:R-:W-:-:S03]  /*5b20*/  FMUL.FTZ R20, R30, R20 ;  /* 0x000000141e147220 */ /* 0x000fc60000410000 */
[----:B------:R-:W-:-:S04]  /*5b30*/  FFMA.FTZ R24, R21, R24, 1 ;  /* 0x3f80000015187423 */ /* 0x000fc80000010018 */
[----:B------:R-:W-:Y:S01]  /*5b40*/  FMUL.FTZ R24, R20, R24 ;  /* 0x0000001814187220 */ /* 0x000fe20000410000 */
[----:B------:R-:W-:-:S04]  /*5b50*/  FFMA.FTZ R20, R25, R17, R19 ;  /* 0x0000001119147223 */ /* 0x000fc80000010013 */
[----:B------:R-:W-:-:S06]  /*5b60*/  FMUL.FTZ R21, R20, -1.4426950216293334961 ;  /* 0xbfb8aa3b14157820 */ /* 0x000fcc0000410000 */
[----:B------:R-:W2:Y:S02]  /*5b70*/  MUFU.EX2 R21, R21 ;  /* 0x0000001500157308 */ /* 0x000ea40000000800 */
[----:B--2---:R-:W-:-:S06]  /*5b80*/  FADD.FTZ R21, R21, 1 ;  /* 0x3f80000015157421 */ /* 0x004fcc0000010000 */
[----:B------:R-:W1:Y:S02]  /*5b90*/  MUFU.RCP R21, R21 ;  /* 0x0000001500157308 */ /* 0x000e640000001000 */
[----:B-1----:R-:W-:Y:S01]  /*5ba0*/  FADD.FTZ R25, -R21, 1 ;  /* 0x3f80000015197421 */ /* 0x002fe20000010100 */
[----:B------:R-:W-:-:S03]  /*5bb0*/  FMUL.FTZ R21, R31, R21 ;  /* 0x000000151f157220 */ /* 0x000fc60000410000 */
[----:B------:R-:W-:-:S04]  /*5bc0*/  FFMA.FTZ R20, R20, R25, 1 ;  /* 0x3f80000014147423 */ /* 0x000fc80000010019 */
[----:B------:R-:W-:-:S07]  /*5bd0*/  FMUL.FTZ R20, R21, R20 ;  /* 0x0000001415147220 */ /* 0x000fce0000410000 */
.L_x_2269:
[----:B-----5:R2:W-:Y:S04]  /*5be0*/  STL [R1+0x1f0], R0 ;  /* 0x0001f00001007387 */ /* 0x0205e80000100800 */
[----:B--2---:R-:W2:Y:S01]  /*5bf0*/  LDL R0, [R1+0x1a4] ;  /* 0x0001a40001007983 */ /* 0x004ea20000100800 */
[----:B------:R-:W-:Y:S01]  /*5c00*/  FMUL.FTZ R21, R24, R16 ;  /* 0x0000001018157220 */ /* 0x000fe20000410000 */
[----:B------:R-:W-:Y:S02]  /*5c10*/  FADD.FTZ R3, R3, R24 ;  /* 0x0000001803037221 */ /* 0x000fe40000010000 */
[----:B0-----:R-:W3:Y:S04]  /*5c20*/  LDL.LU R53, [R1+0x68] ;  /* 0x0000680001357983 */ /* 0x001ee80000300800 */
[----:B-1----:R-:W4:Y:S04]  /*5c30*/  LDL.LU R25, [R1+0x6c] ;  /* 0x00006c0001197983 */ /* 0x002f280000300800 */
[----:B------:R-:W4:Y:S04]  /*5c40*/  LDL R27, [R1+0x80] ;  /* 0x00008000011b7983 */ /* 0x000f280000100800 */
[----:B------:R-:W4:Y:S01]  /*5c50*/  LDL R26, [R1+0x84] ;  /* 0x00008400011a7983 */ /* 0x000f220000100800 */
[----:B--2---:R-:W-:-:S03]  /*5c60*/  FFMA.FTZ R23, R0, R24, R23 ;  /* 0x0000001800177223 */ /* 0x004fc60000010017 */
[----:B------:R-:W2:Y:S01]  /*5c70*/  LDL R24, [R1+0x1b0] ;  /* 0x0001b00001187983 */ /* 0x000ea20000100800 */
[----:B------:R-:W-:Y:S01]  /*5c80*/  FFMA.FTZ R22, R0, R21, R22 ;  /* 0x0000001500167223 */ /* 0x000fe20000010016 */
[----:B------:R-:W-:Y:S01]  /*5c90*/  FADD.FTZ R29, R29, R21 ;  /* 0x000000151d1d7221 */ /* 0x000fe20000010000 */
[----:B------:R-:W-:Y:S01]  /*5ca0*/  FMUL.FTZ R21, R20, R17 ;  /* 0x0000001114157220 */ /* 0x000fe20000410000 */
[----:B------:R-:W-:Y:S01]  /*5cb0*/  FADD.FTZ R28, R28, R20 ;  /* 0x000000141c1c7221 */ /* 0x000fe20000010000 */
[----:B------:R0:W5:Y:S02]  /*5cc0*/  LDL.LU R0, [R1+0x1f0] ;  /* 0x0001f00001007983 */ /* 0x0001640000300800 */
[----:B------:R-:W-:Y:S01]  /*5cd0*/  FADD.FTZ R29, R21, R29 ;  /* 0x0000001d151d7221 */ /* 0x000fe20000010000 */
[C---:B--2---:R-:W-:Y:S01]  /*5ce0*/  FFMA.FTZ R52, R24.reuse, R20, R52 ;  /* 0x0000001418347223 */ /* 0x044fe20000010034 */
[----:B------:R-:W-:Y:S01]  /*5cf0*/  FFMA.FTZ R22, R24, R21, R22 ;  /* 0x0000001518167223 */ /* 0x000fe20000010016 */
[----:B---3--:R-:W-:Y:S01]  /*5d00*/  FADD.FTZ R20, R53, -UR6 ;  /* 0x8000000635147e21 */ /* 0x008fe20008010000 */
[----:B----4-:R-:W-:Y:S01]  /*5d10*/  FADD.FTZ R21, R25, -UR6 ;  /* 0x8000000619157e21 */ /* 0x010fe20008010000 */
[----:B------:R-:W-:-:S02]  /*5d20*/  MOV R24, R27 ;  /* 0x0000001b00187202 */ /* 0x000fc40000000f00 */
[----:B------:R-:W-:Y:S01]  /*5d30*/  FMUL.FTZ R53, R20, UR26 ;  /* 0x0000001a14357c20 */ /* 0x000fe20008410000 */
[----:B------:R-:W-:Y:S01]  /*5d40*/  FMUL.FTZ R25, R21, UR26 ;  /* 0x0000001a15197c20 */ /* 0x000fe20008410000 */
        /* <DEDUP_REMOVED lines=11> */
[----:B------:R-:W-:-:S04]  /*5e00*/  FFMA.FTZ R24, R21, R24, 1 ;  /* 0x3f80000015187423 */ /* 0x000fc80000010018 */
[----:B------:R-:W-:Y:S01]  /*5e10*/  FMUL.FTZ R24, R20, R24 ;  /* 0x0000001814187220 */ /* 0x000fe20000410000 */
[----:B------:R-:W-:-:S04]  /*5e20*/  FFMA.FTZ R20, R25, R17, R19 ;  /* 0x0000001119147223 */ /* 0x000fc80000010013 */
        /* <DEDUP_REMOVED lines=8> */
.L_x_2270:
[----:B-----5:R1:W-:Y:S04]  /*5eb0*/  STL [R1+0x1f0], R0 ;  /* 0x0001f00001007387 */ /* 0x0203e80000100800 */
[----:B-1----:R-:W2:Y:S01]  /*5ec0*/  LDL R0, [R1+0x6c] ;  /* 0x00006c0001007983 */ /* 0x002ea20000100800 */
[----:B------:R-:W-:Y:S01]  /*5ed0*/  FMUL.FTZ R21, R24, R16 ;  /* 0x0000001018157220 */ /* 0x000fe20000410000 */
[----:B------:R-:W-:Y:S02]  /*5ee0*/  FADD.FTZ R3, R3, R24 ;  /* 0x0000001803037221 */ /* 0x000fe40000010000 */
[----:B0-----:R-:W3:Y:S04]  /*5ef0*/  LDL.LU R53, [R1+0x70] ;  /* 0x0000700001357983 */ /* 0x001ee80000300800 */
[----:B------:R-:W4:Y:S04]  /*5f00*/  LDL.LU R25, [R1+0x74] ;  /* 0x0000740001197983 */ /* 0x000f280000300800 */
        /* <DEDUP_REMOVED lines=39> */
.L_x_2271:
        /* <DEDUP_REMOVED lines=45> */
.L_x_2272:
        /* <DEDUP_REMOVED lines=45> */
.L_x_2273:
        /* <DEDUP_REMOVED lines=45> */
.L_x_2274:
        /* <DEDUP_REMOVED lines=45> */
.L_x_2275:
        /* <DEDUP_REMOVED lines=45> */
.L_x_2276:
        /* <DEDUP_REMOVED lines=45> */
.L_x_2277:
        /* <DEDUP_REMOVED lines=45> */
.L_x_2278:
        /* <DEDUP_REMOVED lines=45> */
.L_x_2279:
        /* <DEDUP_REMOVED lines=45> */
.L_x_2280:
        /* <DEDUP_REMOVED lines=45> */
.L_x_2281:
        /* <DEDUP_REMOVED lines=45> */
.L_x_2282:
        /* <DEDUP_REMOVED lines=45> */
.L_x_2283:
        /* <DEDUP_REMOVED lines=45> */
.L_x_2284:
[----:B-----5:R1:W-:Y:S04]  /*8610*/  STL [R1+0x1f0], R0 ;  /* 0x0001f00001007387 */ /* 0x0203e80000100800 */
[----:B-1----:R-:W2:Y:S01]  /*8620*/  LDL R0, [R1+0x44] ;  /* 0x0000440001007983 */ /* 0x002ea20000100800 */
[----:B------:R-:W-:-:S03]  /*8630*/  FMUL.FTZ R21, R24, R16 ;  /* 0x0000001018157220 */ /* 0x000fc60000410000 */
[----:B0-----:R-:W3:Y:S01]  /*8640*/  LDL.LU R27, [R1+0x1d0] ;  /* 0x0001d000011b7983 */ /* 0x001ee20000300800 */
[----:B------:R-:W-:-:S03]  /*8650*/  FADD.FTZ R3, R3, R24 ;  /* 0x0000001803037221 */ /* 0x000fc60000010000 */
[----:B------:R-:W4:Y:S04]  /*8660*/  LDL.LU R26, [R1+0x1d4] ;  /* 0x0001d400011a7983 */ /* 0x000f280000300800 */
[----:B------:R-:W3:Y:S01]  /*8670*/  LDL R25, [R1+0xa0] ;  /* 0x0000a00001197983 */ /* 0x000ee20000100800 */
[----:B--2---:R-:W-:-:S03]  /*8680*/  FFMA.FTZ R23, R0, R24, R23 ;  /* 0x0000001800177223 */ /* 0x004fc60000010017 */
[----:B------:R0:W5:Y:S04]  /*8690*/  LDL.LU R0, [R1+0x1f0] ;  /* 0x0001f00001007983 */ /* 0x0001680000300800 */
[----:B------:R-:W2:Y:S01]  /*86a0*/  LDL R24, [R1+0x44] ;  /* 0x0000440001187983 */ /* 0x000ea20000100800 */
[----:B------:R-:W-:Y:S01]  /*86b0*/  FADD.FTZ R29, R29, R21 ;  /* 0x000000151d1d7221 */ /* 0x000fe20000010000 */
[----:B--2---:R-:W-:Y:S01]  /*86c0*/  FFMA.FTZ R22, R24, R21, R22 ;  /* 0x0000001518167223 */ /* 0x004fe20000010016 */
[----:B------:R-:W-:Y:S01]  /*86d0*/  FADD.FTZ R24, R28, R20 ;  /* 0x000000141c187221 */ /* 0x000fe20000010000 */
[----:B------:R-:W-:Y:S01]  /*86e0*/  FMUL.FTZ R21, R20, R17 ;  /* 0x0000001114157220 */ /* 0x000fe20000410000 */
[----:B------:R-:W2:Y:S01]  /*86f0*/  LDL R28, [R1+0xa4] ;  /* 0x0000a400011c7983 */ /* 0x000ea20000100800 */
[----:B------:R-:W-:-:S02]  /*8700*/  FFMA.FTZ R20, R53, R20, R52 ;  /* 0x0000001435147223 */ /* 0x000fc40000010034 */
[----:B------:R-:W-:Y:S01]  /*8710*/  FFMA.FTZ R22, R53, R21, R22 ;  /* 0x0000001535167223 */ /* 0x000fe20000010016 */
[----:B------:R-:W-:Y:S01]  /*8720*/  STL [R1+0x4], R24 ;  /* 0x0000041801007387 */ /* 0x000fe20000100800 */
[----:B------:R-:W-:Y:S01]  /*8730*/  FADD.FTZ R29, R21, R29 ;  /* 0x0000001d151d7221 */ /* 0x000fe20000010000 */
[----:B----4-:R-:W-:Y:S02]  /*8740*/  FADD.FTZ R21, R26, -UR6 ;  /* 0x800000061a157e21 */ /* 0x010fe40008010000 */
[----:B------:R1:W-:Y:S02]  /*8750*/  STL [R1+0x8], R20 ;  /* 0x0000081401007387 */ /* 0x0003e40000100800 */
[----:B------:R-:W-:Y:S01]  /*8760*/  FMUL.FTZ R26, R21, UR26 ;  /* 0x0000001a151a7c20 */ /* 0x000fe20008410000 */
[----:B---3--:R-:W-:Y:S01]  /*8770*/  MOV R21, R25 ;  /* 0x0000001900157202 */ /* 0x008fe20000000f00 */
[----:B-1----:R-:W-:-:S04]  /*8780*/  FADD.FTZ R20, R27, -UR6 ;  /* 0x800000061b147e21 */ /* 0x002fc80008010000 */
[----:B------:R-:W-:-:S05]  /*8790*/  FMUL.FTZ R27, R20, UR26 ;  /* 0x0000001a141b7c20 */ /* 0x000fca0008410000 */
[----:B------:R0:W-:Y:S04]  /*87a0*/  STL [R1+0x40], R27 ;  /* 0x0000401b01007387 */ /* 0x0001e80000100800 */
[----:B------:R0:W-:Y:S01]  /*87b0*/  STL [R1+0x3c], R26 ;  /* 0x00003c1a01007387 */ /* 0x0001e20000100800 */
[----:B--2---:R-:W-:Y:S01]  /*87c0*/  MOV R53, R28 ;  /* 0x0000001c00357202 */ /* 0x004fe20000000f00 */
[----:B0-----:R-:W-:Y:S06]  /*87d0*/  @!P5 BRA `(.L_x_2285) ;  /* 0x000000000048d947 */ /* 0x001fec0003800000 */
        /* <DEDUP_REMOVED lines=18> */
.L_x_2285:
[----:B------:R-:W2:Y:S04]  /*8900*/  LDL.LU R25, [R1+0x1c0] ;  /* 0x0001c00001197983 */ /* 0x000ea80000300800 */
[----:B------:R-:W3:Y:S01]  /*8910*/  LDL.LU R24, [R1+0x1c4] ;  /* 0x0001c40001187983 */ /* 0x000ee20000300800 */
[----:B------:R-:W-:Y:S01]  /*8920*/  FMUL.FTZ R20, R21, R16 ;  /* 0x0000001015147220 */ /* 0x000fe20000410000 */
[----:B------:R-:W-:Y:S01]  /*8930*/  FADD.FTZ R28, R3, R21 ;  /* 0x00000015031c7221 */ /* 0x000fe20000010000 */
[C---:B------:R-:W-:Y:S01]  /*8940*/  FFMA.FTZ R21, R27.reuse, R21, R23 ;  /* 0x000000151b157223 */ /* 0x040fe20000010017 */
[----:B------:R-:W-:Y:S01]  /*8950*/  MOV R52, R9 ;  /* 0x0000000900347202 */ /* 0x000fe20000000f00 */
[----:B------:R-:W-:Y:S01]  /*8960*/  FFMA.FTZ R3, R27, R20, R22 ;  /* 0x000000141b037223 */ /* 0x000fe20000010016 */
[----:B------:R-:W-:Y:S01]  /*8970*/  FADD.FTZ R20, R29, R20 ;  /* 0x000000141d147221 */ /* 0x000fe20000010000 */
[----:B------:R-:W-:Y:S01]  /*8980*/  STL [R1+0x10], R28 ;  /* 0x0000101c01007387 */ /* 0x000fe20000100800 */
[----:B------:R-:W-:-:S03]  /*8990*/  MOV R27, R8 ;  /* 0x00000008001b7202 */ /* 0x000fc60000000f00 */
[----:B------:R0:W-:Y:S02]  /*89a0*/  STL [R1+0x18], R21 ;  /* 0x0000181501007387 */ /* 0x0001e40000100800 */
[----:B0-----:R-:W-:-:S04]  /*89b0*/  FMUL.FTZ R21, R53, R17 ;  /* 0x0000001135157220 */ /* 0x001fc80000410000 */
[----:B------:R-:W-:Y:S01]  /*89c0*/  FFMA.FTZ R3, R26, R21, R3 ;  /* 0x000000151a037223 */ /* 0x000fe20000010003 */
[----:B------:R-:W-:Y:S01]  /*89d0*/  FADD.FTZ R20, R21, R20 ;  /* 0x0000001415147221 */ /* 0x000fe20000010000 */
[----:B--2---:R-:W-:Y:S01]  /*89e0*/  FADD.FTZ R21, R25, -UR6 ;  /* 0x8000000619157e21 */ /* 0x004fe20008010000 */
[----:B---3--:R-:W-:-:S03]  /*89f0*/  FADD.FTZ R22, R24, -UR6 ;  /* 0x8000000618167e21 */ /* 0x008fc60008010000 */
[----:B------:R-:W-:Y:S01]  /*8a00*/  FMUL.FTZ R25, R21, UR26 ;  /* 0x0000001a15197c20 */ /* 0x000fe20008410000 */
[----:B------:R-:W-:-:S04]  /*8a10*/  FMUL.FTZ R24, R22, UR26 ;  /* 0x0000001a16187c20 */ /* 0x000fc80008410000 */
        /* <DEDUP_REMOVED lines=21> */
.L_x_2286:
[----:B------:R-:W2:Y:S04]  /*8b70*/  LDL.LU R22, [R1+0x1d8] ;  /* 0x0001d80001167983 */ /* 0x000ea80000300800 */
[----:B------:R-:W3:Y:S01]  /*8b80*/  LDL.LU R23, [R1+0x1dc] ;  /* 0x0001dc0001177983 */ /* 0x000ee20000300800 */
[----:B------:R-:W-:Y:S01]  /*8b90*/  FMUL.FTZ R21, R27, R16 ;  /* 0x000000101b157220 */ /* 0x000fe20000410000 */
[----:B------:R-:W-:-:S03]  /*8ba0*/  MOV R26, R11 ;  /* 0x0000000b001a7202 */ /* 0x000fc60000000f00 */
[----:B------:R-:W-:Y:S01]  /*8bb0*/  FFMA.FTZ R3, R25, R21, R3 ;  /* 0x0000001519037223 */ /* 0x000fe20000010003 */
[----:B------:R-:W-:Y:S01]  /*8bc0*/  FADD.FTZ R20, R20, R21 ;  /* 0x0000001514147221 */ /* 0x000fe20000010000 */
[----:B------:R-:W-:Y:S01]  /*8bd0*/  FMUL.FTZ R21, R52, R17 ;  /* 0x0000001134157220 */ /* 0x000fe20000410000 */
[----:B0-----:R-:W-:-:S03]  /*8be0*/  MOV R25, R10 ;  /* 0x0000000a00197202 */ /* 0x001fc60000000f00 */
        /* <DEDUP_REMOVED lines=27> */
.L_x_2287:
[----:B------:R-:W2:Y:S04]  /*8da0*/  LDL.LU R23, [R1+0x1e0] ;  /* 0x0001e00001177983 */ /* 0x000ea80000300800 */
[----:B------:R-:W3:Y:S01]  /*8db0*/  LDL.LU R22, [R1+0x1e4] ;  /* 0x0001e40001167983 */ /* 0x000ee20000300800 */
[----:B------:R-:W-:-:S04]  /*8dc0*/  FMUL.FTZ R21, R25, R16 ;  /* 0x0000001019157220 */ /* 0x000fc80000410000 */
[----:B------:R-:W-:Y:S01]  /*8dd0*/  FFMA.FTZ R3, R28, R21, R3 ;  /* 0x000000151c037223 */ /* 0x000fe20000010003 */
[----:B------:R-:W-:Y:S01]  /*8de0*/  FADD.FTZ R20, R20, R21 ;  /* 0x0000001514147221 */ /* 0x000fe20000010000 */
[----:B------:R-:W-:-:S04]  /*8df0*/  FMUL.FTZ R21, R26, R17 ;  /* 0x000000111a157220 */ /* 0x000fc80000410000 */
[----:B------:R-:W-:Y:S01]  /*8e00*/  FFMA.FTZ R3, R24, R21, R3 ;  /* 0x0000001518037223 */ /* 0x000fe20000010003 */
[----:B------:R-:W-:Y:S01]  /*8e10*/  FADD.FTZ R20, R21, R20 ;  /* 0x0000001415147221 */ /* 0x000fe20000010000 */
[----:B0-----:R-:W-:Y:S01]  /*8e20*/  MOV R24, R13 ;  /* 0x0000000d00187202 */ /* 0x001fe20000000f00 */
[----:B--2---:R-:W-:Y:S01]  /*8e30*/  FADD.FTZ R21, R23, -UR6 ;  /* 0x8000000617157e21 */ /* 0x004fe20008010000 */
[----:B------:R-:W-:Y:S01]  /*8e40*/  MOV R23, R12 ;  /* 0x0000000c00177202 */ /* 0x000fe20000000f00 */
[----:B---3--:R-:W-:Y:S02]  /*8e50*/  FADD.FTZ R22, R22, -UR6 ;  /* 0x8000000616167e21 */ /* 0x008fe40008010000 */
[----:B------:R-:W-:Y:S02]  /*8e60*/  FMUL.FTZ R29, R21, UR26 ;  /* 0x0000001a151d7c20 */ /* 0x000fe40008410000 */
[----:B------:R-:W-:-:S03]  /*8e70*/  FMUL.FTZ R28, R22, UR26 ;  /* 0x0000001a161c7c20 */ /* 0x000fc60008410000 */
        /* <DEDUP_REMOVED lines=21> */
.L_x_2288:
[----:B------:R-:W-:Y:S01]  /*8fd0*/  FMUL.FTZ R21, R23, R16 ;  /* 0x0000001017157220 */ /* 0x000fe20000410000 */
[----:B------:R-:W2:Y:S03]  /*8fe0*/  LDL.LU R22, [R1+0x4c] ;  /* 0x00004c0001167983 */ /* 0x000ea60000300800 */
[----:B------:R-:W-:Y:S01]  /*8ff0*/  FFMA.FTZ R3, R29, R21, R3 ;  /* 0x000000151d037223 */ /* 0x000fe20000010003 */
[----:B------:R-:W-:Y:S02]  /*9000*/  FADD.FTZ R20, R20, R21 ;  /* 0x0000001514147221 */ /* 0x000fe40000010000 */
[----:B------:R-:W3:Y:S01]  /*9010*/  LDL.LU R21, [R1+0x48] ;  /* 0x0000480001157983 */ /* 0x000ee20000300800 */
[----:B0-----:R-:W-:-:S04]  /*9020*/  FMUL.FTZ R29, R24, R17 ;  /* 0x00000011181d7220 */ /* 0x001fc80000410000 */
[----:B------:R-:W-:Y:S01]  /*9030*/  FFMA.FTZ R28, R28, R29, R3 ;  /* 0x0000001d1c1c7223 */ /* 0x000fe20000010003 */
[----:B------:R-:W-:Y:S01]  /*9040*/  FADD.FTZ R29, R29, R20 ;  /* 0x000000141d1d7221 */ /* 0x000fe20000010000 */
[----:B--2---:R-:W-:-:S04]  /*9050*/  FADD.FTZ R20, R22, -UR6 ;  /* 0x8000000616147e21 */ /* 0x004fc80008010000 */
[----:B------:R-:W-:Y:S01]  /*9060*/  FMUL.FTZ R22, R20, UR26 ;  /* 0x0000001a14167c20 */ /* 0x000fe20008410000 */
[----:B------:R-:W-:Y:S01]  /*9070*/  MOV R20, R15 ;  /* 0x0000000f00147202 */ /* 0x000fe20000000f00 */
[----:B---3--:R-:W-:-:S04]  /*9080*/  FADD.FTZ R3, R21, -UR6 ;  /* 0x8000000615037e21 */ /* 0x008fc80008010000 */
[----:B------:R-:W-:Y:S01]  /*9090*/  FMUL.FTZ R21, R3, UR26 ;  /* 0x0000001a03157c20 */ /* 0x000fe20008410000 */
[----:B------:R-:W-:-:S04]  /*90a0*/  MOV R3, R14 ;  /* 0x0000000e00037202 */ /* 0x000fc80000000f00 */
        /* <DEDUP_REMOVED lines=21> */
.L_x_2289:
[----:B0-----:R-:W2:Y:S04]  /*9200*/  LDL R22, [R1+0x14] ;  /* 0x0000140001167983 */ /* 0x001ea80000100800 */
[----:B------:R-:W-:Y:S04]  /*9210*/  STL [R1+0x21c], R13 ;  /* 0x00021c0d01007387 */ /* 0x000fe80000100800 */
        /* <DEDUP_REMOVED lines=8> */
[----:B------:R0:W-:Y:S04]  /*92a0*/  STL [R1+0x1f4], R4 ;  /* 0x0001f40401007387 */ /* 0x0001e80000100800 */
[----:B0-----:R-:W3:Y:S04]  /*92b0*/  LDL R4, [R1+0xc] ;  /* 0x00000c0001047983 */ /* 0x001ee80000100800 */
[----:B------:R0:W-:Y:S04]  /*92c0*/  STL [R1+0x1f0], R2 ;  /* 0x0001f00201007387 */ /* 0x0001e80000100800 */
[----:B0-----:R-:W4:Y:S01]  /*92d0*/  LDL R2, [R1+0x1ec] ;  /* 0x0001ec0001027983 */ /* 0x001f220000100800 */
[----:B------:R-:W-:Y:S01]  /*92e0*/  FMUL.FTZ R21, R3, R16 ;  /* 0x0000001003157220 */ /* 0x000fe20000410000 */
[----:B------:R-:W0:Y:S03]  /*92f0*/  S2R R5, SR_LANEID ;  /* 0x0000000000057919 */ /* 0x000e260000000000 */
[----:B------:R-:W-:Y:S01]  /*9300*/  FADD.FTZ R29, R29, R21 ;  /* 0x000000151d1d7221 */ /* 0x000fe20000010000 */
[----:B-----5:R-:W-:Y:S01]  /*9310*/  ISETP.GT.AND P0, PT, R0, 0x21f, PT ;  /* 0x0000021f0000780c */ /* 0x020fe20003f04270 */
[----:B------:R-:W4:Y:S04]  /*9320*/  LDL.LU R13, [R1+0x8] ;  /* 0x00000800010d7983 */ /* 0x000f280000300800 */
[----:B------:R-:W4:Y:S04]  /*9330*/  LDL R12, [R1+0x3c] ;  /* 0x00003c00010c7983 */ /* 0x000f280000100800 */
[----:B------:R-:W4:Y:S04]  /*9340*/  LDL R11, [R1+0x2c] ;  /* 0x00002c00010b7983 */ /* 0x000f280000100800 */
[----:B------:R-:W4:Y:S04]  /*9350*/  LDL.LU R10, [R1+0x18] ;  /* 0x00001800010a7983 */ /* 0x000f280000300800 */
[----:B------:R-:W4:Y:S04]  /*9360*/  LDL R9, [R1+0x38] ;  /* 0x0000380001097983 */ /* 0x000f280000100800 */
[----:B------:R-:W4:Y:S04]  /*9370*/  LDL R8, [R1+0x24] ;  /* 0x0000240001087983 */ /* 0x000f280000100800 */
[----:B------:R-:W4:Y:S04]  /*9380*/  LDL R7, [R1+0x28] ;  /* 0x0000280001077983 */ /* 0x000f280000100800 */
[----:B------:R-:W4:Y:S01]  /*9390*/  LDL R6, [R1+0x1c] ;  /* 0x00001c0001067983 */ /* 0x000f220000100800 */
[----:B--2---:R-:W-:Y:S01]  /*93a0*/  FFMA.FTZ R28, R22, R21, R28 ;  /* 0x00000015161c7223 */ /* 0x004fe2000001001c */
[----:B------:R-:W-:Y:S01]  /*93b0*/  MOV R22, 0xffffffe0 ;  /* 0xffffffe000167802 */ /* 0x000fe20000000f00 */
[----:B------:R-:W-:-:S04]  /*93c0*/  FMUL.FTZ R21, R20, R17 ;  /* 0x0000001114157220 */ /* 0x000fc80000410000 */
[----:B------:R-:W-:Y:S01]  /*93d0*/  FADD.FTZ R29, R21, R29 ;  /* 0x0000001d151d7221 */ /* 0x000fe20000010000 */
[----:B---3--:R-:W-:Y:S01]  /*93e0*/  FFMA.FTZ R28, R4, R21, R28 ;  /* 0x00000015041c7223 */ /* 0x008fe2000001001c */
        /* <DEDUP_REMOVED lines=27> */
[----:B------:R-:W2:Y:S02]  /*95a0*/  LDL.LU R21, [R1+0x4] ;  /* 0x0000040001157983 */ /* 0x000ea40000300800 */
[----:B--2---:R-:W-:Y:S01]  /*95b0*/  FADD.FTZ R21, R21, R53 ;  /* 0x0000003515157221 */ /* 0x004fe20000010000 */
[----:B------:R-:W-:Y:S02]  /*95c0*/  FFMA.FTZ R53, R12, R53, R13 ;  /* 0x000000350c357223 */ /* 0x000fe4000001000d */
[----:B------:R0:W5:Y:S01]  /*95d0*/  LDL.LU R13, [R1+0x21c] ;  /* 0x00021c00010d7983 */ /* 0x0001620000300800 */
[----:B------:R-:W-:Y:S01]  /*95e0*/  FADD.FTZ R21, R21, R52 ;  /* 0x0000003415157221 */ /* 0x000fe20000010000 */
[----:B------:R-:W-:Y:S02]  /*95f0*/  FFMA.FTZ R53, R11, R52, R53 ;  /* 0x000000340b357223 */ /* 0x000fe40000010035 */
[----:B------:R0:W5:Y:S04]  /*9600*/  LDL.LU R12, [R1+0x218] ;  /* 0x00021800010c7983 */ /* 0x0001680000300800 */
[----:B------:R0:W5:Y:S04]  /*9610*/  LDL.LU R11, [R1+0x214] ;  /* 0x00021400010b7983 */ /* 0x0001680000300800 */
[----:B------:R-:W2:Y:S01]  /*9620*/  LDL.LU R52, [R1+0x10] ;  /* 0x0000100001347983 */ /* 0x000ea20000300800 */
[----:B------:R-:W-:Y:S01]  /*9630*/  FADD.FTZ R21, R21, R26 ;  /* 0x0000001a15157221 */ /* 0x000fe20000010000 */
[----:B------:R-:W-:Y:S01]  /*9640*/  FFMA.FTZ R53, R8, R26, R53 ;  /* 0x0000001a08357223 */ /* 0x000fe20000010035 */
[----:B--2---:R-:W-:Y:S01]  /*9650*/  FADD.FTZ R52, R52, R27 ;  /* 0x0000001b34347221 */ /* 0x004fe20000010000 */
[----:B------:R-:W-:-:S02]  /*9660*/  FFMA.FTZ R27, R9, R27, R10 ;  /* 0x0000001b091b7223 */ /* 0x000fc4000001000a */
[----:B------:R0:W5:Y:S01]  /*9670*/  LDL.LU R10, [R1+0x210] ;  /* 0x00021000010a7983 */ /* 0x0001620000300800 */
[----:B------:R-:W-:Y:S01]  /*9680*/  FADD.FTZ R52, R52, R25 ;  /* 0x0000001934347221 */ /* 0x000fe20000010000 */
[----:B------:R-:W-:Y:S02]  /*9690*/  FFMA.FTZ R27, R7, R25, R27 ;  /* 0x00000019071b7223 */ /* 0x000fe4000001001b */
[----:B------:R0:W5:Y:S01]  /*96a0*/  LDL.LU R9, [R1+0x20c] ;  /* 0x00020c0001097983 */ /* 0x0001620000300800 */
[----:B------:R-:W-:-:S03]  /*96b0*/  FADD.FTZ R25, R21, R24 ;  /* 0x0000001815197221 */ /* 0x000fc60000010000 */
[----:B------:R0:W5:Y:S04]  /*96c0*/  LDL.LU R8, [R1+0x208] ;  /* 0x0002080001087983 */ /* 0x0001680000300800 */
[----:B------:R-:W2:Y:S04]  /*96d0*/  LDL R26, [R1+0x14] ;  /* 0x00001400011a7983 */ /* 0x000ea80000100800 */
[----:B------:R0:W5:Y:S04]  /*96e0*/  LDL.LU R7, [R1+0x204] ;  /* 0x0002040001077983 */ /* 0x0001680000300800 */
[----:B------:R-:W3:Y:S01]  /*96f0*/  LDL R21, [R1+0x20] ;  /* 0x0000200001157983 */ /* 0x000ee20000100800 */
[----:B------:R-:W-:-:S02]  /*9700*/  FFMA.FTZ R53, R6, R24, R53 ;  /* 0x0000001806357223 */ /* 0x000fc40000010035 */
[----:B------:R-:W1:Y:S01]  /*9710*/  S2R R24, SR_LANEID ;  /* 0x0000000000187919 */ /* 0x000e620000000000 */
[----:B------:R-:W4:Y:S01]  /*9720*/  SHFL.DOWN PT, R5, R28, 0x10, R22 ;  /* 0x0a0000001c057989 */ /* 0x000f2200000e0016 */
[----:B------:R-:W-:-:S03]  /*9730*/  FADD.FTZ R52, R52, R23 ;  /* 0x0000001734347221 */ /* 0x000fc60000010000 */
[----:B------:R-:W0:Y:S04]  /*9740*/  SHFL.DOWN PT, R22, R29, 0x10, R22 ;  /* 0x0a0000001d167989 */ /* 0x000e2800000e0016 */
[----:B------:R0:W5:Y:S01]  /*9750*/  LDL.LU R6, [R1+0x200] ;  /* 0x0002000001067983 */ /* 0x0001620000300800 */
[----:B----4-:R-:W-:-:S03]  /*9760*/  @!P0 FADD.FTZ R28, R28, R5 ;  /* 0x000000051c1c8221 */ /* 0x010fc60000010000 */
[----:B------:R4:W5:Y:S01]  /*9770*/  LDL.LU R5, [R1+0x1f8] ;  /* 0x0001f80001057983 */ /* 0x0009620000300800 */
[----:B0-----:R-:W-:Y:S01]  /*9780*/  @!P0 FADD.FTZ R29, R29, R22 ;  /* 0x000000161d1d8221 */ /* 0x001fe20000010000 */
[----:B-1----:R-:W-:Y:S02]  /*9790*/  ISETP.NE.AND P0, PT, R24, RZ, PT ;  /* 0x000000ff1800720c */ /* 0x002fe40003f05270 */
[----:B------:R-:W-:Y:S01]  /*97a0*/  MOV R24, 0x400 ;  /* 0x0000040000187802 */ /* 0x000fe20000000f00 */
[----:B---3--:R-:W-:Y:S01]  /*97b0*/  FFMA.FTZ R27, R21, R23, R27 ;  /* 0x00000017151b7223 */ /* 0x008fe2000001001b */
[----:B------:R-:W-:Y:S01]  /*97c0*/  FFMA.FTZ R21, R4, R20, R53 ;  /* 0x0000001404157223 */ /* 0x000fe20000010035 */
[----:B------:R-:W-:Y:S01]  /*97d0*/  FADD.FTZ R23, R25, R20 ;  /* 0x0000001419177221 */ /* 0x000fe20000010000 */
[----:B------:R4:W5:Y:S01]  /*97e0*/  LDL.LU R4, [R1+0x1f4] ;  /* 0x0001f40001047983 */ /* 0x0009620000300800 */
[----:B--2---:R-:W-:Y:S02]  /*97f0*/  FFMA.FTZ R20, R26, R3, R27 ;  /* 0x000000031a147223 */ /* 0x004fe4000001001b */
[----:B------:R-:W0:Y:S04]  /*9800*/  S2R R26, SR_CgaCtaId ;  /* 0x00000000001a7919 */ /* 0x000e280000008800 */
[----:B0-----:R-:W-:-:S04]  /*9810*/  @!P0 LEA R25, R26, R24, 0x18 ;  /* 0x000000181a198211 */ /* 0x001fc800078ec0ff */
[----:B------:R-:W-:Y:S02]  /*9820*/  @!P0 LEA R25, R2, R25, 0x3 ;  /* 0x0000001902198211 */ /* 0x000fe400078e18ff */
[----:B------:R4:W5:Y:S01]  /*9830*/  LDL.LU R2, [R1+0x1f0] ;  /* 0x0001f00001027983 */ /* 0x0009620000300800 */
[----:B------:R-:W-:Y:S01]  /*9840*/  FADD.FTZ R22, R52, R3 ;  /* 0x0000000334167221 */ /* 0x000fe20000010000 */
[----:B------:R-:W-:Y:S02]  /*9850*/  IADD3 R3, R24, 0xc0, RZ ;  /* 0x000000c018037810 */ /* 0x000fe40007ffe0ff */
[----:B------:R-:W-:Y:S02]  /*9860*/  ISETP.NE.AND P2, PT, R0, RZ, PT ;  /* 0x000000ff0000720c */ /* 0x000fe40003f45270 */
[----:B------:R-:W-:-:S04]  /*9870*/  LEA R3, R26, R3, 0x18 ;  /* 0x000000031a037211 */ /* 0x000fc800078ec0ff */
[C---:B------:R-:W-:Y:S01]  /*9880*/  LEA R3, R0.reuse, R3, 0x4 ;  /* 0x0000000300037211 */ /* 0x040fe200078e20ff */
[----:B------:R-:W-:Y:S04]  /*9890*/  BSSY B0, `(.L_x_2290) ;  /* 0x0000032000007945 */ /* 0x000fe80003800000 */
[----:B------:R4:W-:Y:S04]  /*98a0*/  STS.128 [R3], R20 ;  /* 0x0000001403007388 */ /* 0x0009e80000000c00 */
[----:B------:R4:W-:Y:S01]  /*98b0*/  @!P0 STS.64 [R25+0x18], R28 ;  /* 0x0000181c19008388 */ /* 0x0009e20000000a00 */
[----:B------:R-:W-:Y:S01]  /*98c0*/  BAR.SYNC.DEFER_BLOCKING 0x0 ;  /* 0x0000000000007b1d */ /* 0x000fe20000010000 */
[----:B------:R-:W-:-:S05]  /*98d0*/  ISETP.GT.U32.AND P3, PT, R0, 0x22, PT ;  /* 0x000000220000780c */ /* 0x000fca0003f64070 */
[----:B------:R-:W-:Y:S08]  /*98e0*/  @P2 BRA `(.L_x_2291) ;  /* 0x0000000000b02947 */ /* 0x000ff00003800000 */
[----:B------:R-:W-:-:S05]  /*98f0*/  LEA R52, R26, R24, 0x18 ;  /* 0x000000181a347211 */ /* 0x000fca00078ec0ff */
[----:B----4-:R-:W0:Y:S02]  /*9900*/  LDS.128 R24, [R52+0x20] ;  /* 0x0000200034187984 */ /* 0x010e240000000c00 */
        /* <DEDUP_REMOVED lines=42> */
.L_x_2291:
[----:B------:R-:W-:Y:S05]  /*9bb0*/  BSYNC B0 ;  /* 0x0000000000007941 */ /* 0x000fea0003800000 */
.L_x_2290:
[----:B------:R-:W-:Y:S06]  /*9bc0*/  BAR.SYNC.DEFER_BLOCKING 0x0 ;  /* 0x0000000000007b1d */ /* 0x000fec0000010000 */
[----:B------:R-:W-:Y:S04]  /*9bd0*/  BSSY B0, `(.L_x_2292) ;  /* 0x000004d000007945 */ /* 0x000fe80003800000 */
[----:B------:R-:W-:Y:S05]  /*9be0*/  @P3 BRA `(.L_x_2293) ;  /* 0x00000004002c3947 */ /* 0x000fea0003800000 */
[----:B----4-:R-:W0:Y:S02]  /*9bf0*/  LDS.128 R24, [R3+0x230] ;  /* 0x0002300003187984 */ /* 0x010e240000000c00 */
        /* <DEDUP_REMOVED lines=74> */
.L_x_2293:
[----:B------:R-:W-:Y:S05]  /*a0a0*/  BSYNC B0 ;  /* 0x0000000000007941 */ /* 0x000fea0003800000 */
.L_x_2292:
[----:B----4-:R-:W0:Y:S01]  /*a0b0*/  LDC.64 R24, c[0x0][0x268] ;  /* 0x00009a00ff187b82 */ /* 0x010e220000000a00 */
[----:B------:R-:W-:Y:S01]  /*a0c0*/  MOV R3, UR16 ;  /* 0x0000001000037c02 */ /* 0x000fe20008000f00 */
[----:B------:R-:W-:Y:S04]  /*a0d0*/  BSSY B0, `(.L_x_2294) ;  /* 0x0000011000007945 */ /* 0x000fe80003800000 */
        /* <DEDUP_REMOVED lines=16> */
.L_x_2295:
[----:B------:R-:W-:Y:S05]  /*a1e0*/  BSYNC B0 ;  /* 0x0000000000007941 */ /* 0x000fea0003800000 */
.L_x_2294:
[----:B------:R-:W-:Y:S02]  /*a1f0*/  ULDC UR15, c[0x0][0xc] ;  /* 0x00000300000f7ab9 */ /* 0x000fe40000000800 */
        /* <DEDUP_REMOVED lines=40> */
.L_x_2298:
[----:B------:R-:W-:Y:S02]  /*a480*/  MOV R20, UR18 ;  /* 0x0000001200147c02 */ /* 0x000fe40008000f00 */
[----:B------:R-:W-:-:S05]  /*a490*/  MOV R21, UR19 ;  /* 0x0000001300157c02 */ /* 0x000fca0008000f00 */
[----:B------:R-:W2:Y:S04]  /*a4a0*/  LDG.E.STRONG.GPU R20, desc[UR22][R20.64] ;  /* 0x0000001614147981 */ /* 0x000ea8000c1ef900 */
[----:B--2---:R-:W-:Y:S01]  /*a4b0*/  CCTL.IVALL ;  /* 0x00000000ff00798f */ /* 0x004fe20002000000 */
[----:B------:R-:W-:Y:S05]  /*a4c0*/  YIELD ;  /* 0x0000000000007946 */ /* 0x000fea0003800000 */
[----:B------:R-:W-:-:S13]  /*a4d0*/  ISETP.NE.AND P0, PT, R20, R3, PT ;  /* 0x000000031400720c */ /* 0x000fda0003f05270 */
[----:B------:R-:W-:Y:S05]  /*a4e0*/  @P0 BRA `(.L_x_2298) ;  /* 0xfffffffc00e40947 */ /* 0x000fea000383ffff */
.L_x_2297:
        /* <DEDUP_REMOVED lines=19> */
.L_x_2302:
        /* <DEDUP_REMOVED lines=165> */
.L_x_2301:
        /* <DEDUP_REMOVED lines=87> */
.L_x_2303:
[----:B------:R-:W-:-:S13]  /*b5e0*/  ISETP.NE.OR P0, PT, RZ, UR16, P0 ;  /* 0x00000010ff007c0c */ /* 0x000fda0008705670 */
[----:B------:R-:W-:Y:S05]  /*b5f0*/  @!P0 BRA `(.L_x_2299) ;  /* 0x0000000000b08947 */ /* 0x000fea0003800000 */
.L_x_2300:
        /* <DEDUP_REMOVED lines=44> */
.L_x_2299:
        /* <DEDUP_REMOVED lines=14> */
.L_x_2305:
[----:B------:R-:W-:Y:S05]  /*b9a0*/  BSYNC B0 ;  /* 0x0000000000007941 */ /* 0x000fea0003800000 */
.L_x_2304:
        /* <DEDUP_REMOVED lines=25> */
.L_x_2296:
[----:B0-----:R0:W5:Y:S04]  /*bb40*/  LDL R23, [R1+0x150] ;  /* 0x0001500001177983 */ /* 0x0011680000100800 */
[----:B------:R0:W5:Y:S01]  /*bb50*/  LDL R22, [R1+0x154] ;  /* 0x0001540001167983 */ /* 0x0001620000100800 */
[----:B------:R-:W1:Y:S01]  /*bb60*/  S2UR UR6, SR_CgaCtaId ;  /* 0x00000000000679c3 */ /* 0x000e620000008800 */
[----:B------:R-:W-:Y:S02]  /*bb70*/  UMOV UR5, 0x400 ;  /* 0x0000040000057882 */ /* 0x000fe40000000000 */
[----:B-1----:R-:W-:-:S03]  /*bb80*/  ULEA UR5, UR6, UR5, 0x18 ;  /* 0x0000000506057291 */ /* 0x002fc6000f8ec03f */
[----:B------:R-:W-:-:S06]  /*bb90*/  ULDC UR6, c[0x0][0x2bc] ;  /* 0x0000af0000067ab9 */ /* 0x000fcc0000000800 */
[----:B------:R-:W-:Y:S01]  /*bba0*/  @!P2 STS.64 [UR5+0xb0], R28 ;  /* 0x0000b01cff00a988 */ /* 0x000fe20008000a05 */
[----:B------:R-:W-:Y:S06]  /*bbb0*/  BAR.SYNC.DEFER_BLOCKING 0x0 ;  /* 0x0000000000007b1d */ /* 0x000fec0000010000 */
[----:B------:R-:W1:Y:S02]  /*bbc0*/  LDS.64 R20, [UR5+0xb0] ;  /* 0x0000b005ff147984 */ /* 0x000e640008000a00 */
[----:B-1----:R-:W-:Y:S01]  /*bbd0*/  FMUL.FTZ R20, R20, UR6 ;  /* 0x0000000614147c20 */ /* 0x002fe20008410000 */
[----:B------:R-:W-:-:S04]  /*bbe0*/  FMUL.FTZ R21, R21, UR6 ;  /* 0x0000000615157c20 */ /* 0x000fc80008410000 */
[----:B------:R-:W-:Y:S02]  /*bbf0*/  R2UR UR5, R20 ;  /* 0x00000000140572ca */ /* 0x000fe400000e0000 */
[----:B------:R-:W-:Y:S01]  /*bc00*/  R2UR UR13, R21 ;  /* 0x00000000150d72ca */ /* 0x000fe200000e0000 */
[----:B0-----:R-:W-:-:S14]  /*bc10*/  @!P5 BRA `(.L_x_2306) ;  /* 0x000000000048d947 */ /* 0x001fdc0003800000 */
        /* <DEDUP_REMOVED lines=18> */
.L_x_2306:
        /* <DEDUP_REMOVED lines=8> */
[----:B------:R-:W-:-:S05]  /*bdc0*/  MOV R3, UR5 ;  /* 0x0000000500037c02 */ /* 0x000fca0008000f00 */
[----:B------:R-:W-:Y:S01]  /*bdd0*/  FFMA.FTZ R3, R22, R3, UR13 ;  /* 0x0000000d16037e23 */ /* 0x000fe20008010003 */
[----:B------:R-:W-:-:S03]  /*bde0*/  MOV R22, R4 ;  /* 0x0000000400167202 */ /* 0x000fc60000000f00 */
[----:B------:R-:W-:Y:S01]  /*bdf0*/  FFMA.FTZ R51, R17, R51, -R3 ;  /* 0x0000003311337223 */ /* 0x000fe20000010803 */
[----:B------:R-:W-:Y:S02]  /*be00*/  IMAD R3, R20, UR6, RZ ;  /* 0x0000000614037c24 */ /* 0x000fe4000f8e02ff */
[----:B------:R-:W-:-:S04]  /*be10*/  IMAD.WIDE.U32 R22, R2, UR6, R22 ;  /* 0x0000000602167c25 */ /* 0x000fc8000f8e0016 */
        /* <DEDUP_REMOVED lines=8> */
.L_x_2308:
[----:B------:R-:W-:Y:S05]  /*bea0*/  BSYNC B0 ;  /* 0x0000000000007941 */ /* 0x000fea0003800000 */
.L_x_2307:
[----:B------:R1:W5:Y:S04]  /*beb0*/  LDL R27, [R1+0x168] ;  /* 0x00016800011b7983 */ /* 0x0003680000100800 */
[----:B------:R1:W5:Y:S04]  /*bec0*/  LDL R26, [R1+0x30] ;  /* 0x00003000011a7983 */ /* 0x0003680000100800 */
[----:B------:R1:W5:Y:S04]  /*bed0*/  LDL R24, [R1+0x17c] ;  /* 0x00017c0001187983 */ /* 0x0003680000100800 */
[----:B0----5:R1:W5:Y:S01]  /*bee0*/  LDL R23, [R1+0x34] ;  /* 0x0000340001177983 */ /* 0x0213620000100800 */
[C---:B------:R-:W-:Y:S01]  /*bef0*/  IADD3 R22, R2.reuse, 0x10, RZ ;  /* 0x0000001002167810 */ /* 0x040fe20007ffe0ff */
[----:B------:R-:W-:Y:S01]  /*bf00*/  ULDC.64 UR6, c[0x0][0x290] ;  /* 0x0000a40000067ab9 */ /* 0x000fe20000000a00 */
[----:B------:R-:W-:-:S02]  /*bf10*/  IADD3 R25, R2, 0x10, RZ ;  /* 0x0000001002197810 */ /* 0x000fc40007ffe0ff */
[----:B------:R-:W-:Y:S02]  /*bf20*/  SHF.R.S32.HI R22, RZ, 0x1f, R22 ;  /* 0x0000001fff167819 */ /* 0x000fe40000011416 */
[----:B------:R-:W-:-:S04]  /*bf30*/  ISETP.GE.U32.AND P0, PT, R25, UR6, PT ;  /* 0x0000000619007c0c */ /* 0x000fc8000bf06070 */
[----:B------:R-:W-:-:S04]  /*bf40*/  ISETP.GE.AND.EX P0, PT, R22, UR7, PT, P0 ;  /* 0x0000000716007c0c */ /* 0x000fc8000bf06300 */
[----:B------:R-:W-:Y:S01]  /*bf50*/  ISETP.GT.U32.OR P0, PT, R0, 0x22f, P0 ;  /* 0x0000022f0000780c */ /* 0x000fe20000704470 */
[----:B-1----:R-:W-:-:S12]  /*bf60*/  @!P5 BRA `(.L_x_2309) ;  /* 0x000000000050d947 */ /* 0x002fd80003800000 */
        /* <DEDUP_REMOVED lines=10> */
[----:B------:R-:W-:-:S04]  /*c010*/  FMUL.FTZ R20, R3, -1.4426950216293334961 ;  /* 0xbfb8aa3b03147820 */ /* 0x000fc80000410000 */
[----:B------:R0:W-:Y:S02]  /*c020*/  STL [R1+0x30], R26 ;  /* 0x0000301a01007387 */ /* 0x0001e40000100800 */
[----:B------:R-:W1:Y:S02]  /*c030*/  MUFU.EX2 R20, R20 ;  /* 0x0000001400147308 */ /* 0x000e640000000800 */
[----:B-1----:R-:W-:-:S06]  /*c040*/  FADD.FTZ R20, R20, 1 ;  /* 0x3f80000014147421 */ /* 0x002fcc0000010000 */
[----:B------:R-:W1:Y:S02]  /*c050*/  MUFU.RCP R20, R20 ;  /* 0x0000001400147308 */ /* 0x000e640000001000 */
[----:B-1---5:R-:W-:Y:S01]  /*c060*/  FMUL.FTZ R21, R23, R20 ;  /* 0x0000001417157220 */ /* 0x022fe20000410000 */
[----:B------:R-:W-:-:S04]  /*c070*/  FADD.FTZ R20, -R20, 1 ;  /* 0x3f80000014147421 */ /* 0x000fc80000010100 */
[----:B------:R-:W-:-:S04]  /*c080*/  FFMA.FTZ R20, R3, R20, 1 ;  /* 0x3f80000003147423 */ /* 0x000fc80000010014 */
[----:B------:R-:W-:-:S05]  /*c090*/  FMUL.FTZ R23, R21, R20 ;  /* 0x0000001415177220 */ /* 0x000fca0000410000 */
[----:B------:R0:W-:Y:S02]  /*c0a0*/  STL [R1+0x34], R23 ;  /* 0x0000341701007387 */ /* 0x0001e40000100800 */
.L_x_2309:
[----:B------:R-:W-:Y:S04]  /*c0b0*/  BSSY B0, `(.L_x_2310) ;  /* 0x0000015000007945 */ /* 0x000fe80003800000 */
[----:B------:R-:W-:Y:S05]  /*c0c0*/  @P0 BRA `(.L_x_2311) ;  /* 0x00000000004c0947 */ /* 0x000fea0003800000 */
[----:B------:R-:W-:Y:S01]  /*c0d0*/  MOV R20, UR5 ;  /* 0x0000000500147c02 */ /* 0x000fe20008000f00 */
[----:B------:R-:W-:Y:S01]  /*c0e0*/  ULDC.64 UR14, c[0x0][0x288] ;  /* 0x0000a200000e7ab9 */ /* 0x000fe20000000a00 */
[----:B------:R-:W-:-:S03]  /*c0f0*/  MOV R3, UR5 ;  /* 0x0000000500037c02 */ /* 0x000fc60008000f00 */
[----:B------:R-:W-:Y:S02]  /*c100*/  FFMA.FTZ R20, R24, R20, UR13 ;  /* 0x0000000d18147e23 */ /* 0x000fe40008010014 */
[----:B------:R-:W-:Y:S02]  /*c110*/  FFMA.FTZ R3, R27, R3, UR13 ;  /* 0x0000000d1b037e23 */ /* 0x000fe40008010003 */
[----:B-----5:R-:W-:Y:S01]  /*c120*/  FFMA.FTZ R24, R17, R23, -R20 ;  /* 0x0000001711187223 */ /* 0x020fe20000010814 */
[----:B------:R-:W-:Y:S01]  /*c130*/  IMAD R20, R22, UR14, RZ ;  /* 0x0000000e16147c24 */ /* 0x000fe2000f8e02ff */
[----:B------:R-:W-:Y:S01]  /*c140*/  MOV R22, R4 ;  /* 0x0000000400167202 */ /* 0x000fe20000000f00 */
[----:B------:R-:W-:Y:S01]  /*c150*/  FFMA.FTZ R3, R16, R26, -R3 ;  /* 0x0000001a10037223 */ /* 0x000fe20000010803 */
[----:B0-----:R-:W-:Y:S01]  /*c160*/  MOV R23, R7 ;  /* 0x0000000700177202 */ /* 0x001fe20000000f00 */
[C---:B------:R-:W-:Y:S02]  /*c170*/  IMAD R20, R25.reuse, UR15, R20 ;  /* 0x0000000f19147c24 */ /* 0x040fe4000f8e0214 */
[----:B------:R-:W-:Y:S01]  /*c180*/  IMAD.WIDE.U32 R22, R25, UR14, R22 ;  /* 0x0000000e19167c25 */ /* 0x000fe2000f8e0016 */
[----:B------:R-:W-:-:S04]  /*c190*/  ULDC.64 UR14, c[0x0][0x210] ;  /* 0x00008400000e7ab9 */ /* 0x000fc80000000a00 */
[----:B------:R-:W-:Y:S01]  /*c1a0*/  IADD3 R21, R23, R20, RZ ;  /* 0x0000001417157210 */ /* 0x000fe20007ffe0ff */
[----:B------:R-:W-:Y:S01]  /*c1b0*/  FMUL.FTZ R23, R24, UR26 ;  /* 0x0000001a18177c20 */ /* 0x000fe20008410000 */
[----:B------:R-:W-:-:S04]  /*c1c0*/  LEA R20, P0, R22, UR14, 0x2 ;  /* 0x0000000e16147c11 */ /* 0x000fc8000f8010ff */
[----:B------:R-:W-:Y:S01]  /*c1d0*/  LEA.HI.X R21, R22, UR15, R21, 0x2, P0 ;  /* 0x0000000f16157c11 */ /* 0x000fe200080f1415 */
[----:B------:R-:W-:-:S05]  /*c1e0*/  FMUL.FTZ R22, R3, UR26 ;  /* 0x0000001a03167c20 */ /* 0x000fca0008410000 */
[----:B------:R1:W-:Y:S03]  /*c1f0*/  STG.E.64 desc[UR22][R20.64], R22 ;  /* 0x0000001614007986 */ /* 0x0003e6000c101b16 */
.L_x_2311:
[----:B------:R-:W-:Y:S05]  /*c200*/  BSYNC B0 ;  /* 0x0000000000007941 */ /* 0x000fea0003800000 */
.L_x_2310:
[----:B------:R2:W5:Y:S04]  /*c210*/  LDL R27, [R1+0x160] ;  /* 0x00016000011b7983 */ /* 0x0005680000100800 */
[----:B01---5:R2:W5:Y:S01]  /*c220*/  LDL R23, [R1+0x170] ;  /* 0x0001700001177983 */ /* 0x0235620000100800 */
[C---:B------:R-:W-:Y:S02]  /*c230*/  IADD3 R21, R2.reuse, 0x20, RZ ;  /* 0x0000002002157810 */ /* 0x040fe40007ffe0ff */
[C---:B------:R-:W-:Y:S02]  /*c240*/  IADD3 R24, R2.reuse, 0x30, RZ ;  /* 0x0000003002187810 */ /* 0x040fe40007ffe0ff */
[C---:B------:R-:W-:Y:S02]  /*c250*/  IADD3 R25, R2.reuse, 0x30, RZ ;  /* 0x0000003002197810 */ /* 0x040fe40007ffe0ff */
[----:B------:R-:W-:-:S02]  /*c260*/  IADD3 R22, R2, 0x20, RZ ;  /* 0x0000002002167810 */ /* 0x000fc40007ffe0ff */
[----:B------:R-:W-:Y:S02]  /*c270*/  ISETP.GE.U32.AND P0, PT, R21, UR6, PT ;  /* 0x0000000615007c0c */ /* 0x000fe4000bf06070 */
[----:B------:R-:W-:Y:S02]  /*c280*/  ISETP.GE.U32.AND P3, PT, R24, UR6, PT ;  /* 0x0000000618007c0c */ /* 0x000fe4000bf66070 */
[----:B------:R-:W-:Y:S02]  /*c290*/  SHF.R.S32.HI R22, RZ, 0x1f, R22 ;  /* 0x0000001fff167819 */ /* 0x000fe40000011416 */
[----:B------:R-:W-:Y:S02]  /*c2a0*/  SHF.R.S32.HI R25, RZ, 0x1f, R25 ;  /* 0x0000001fff197819 */ /* 0x000fe40000011419 */
[C---:B------:R-:W-:Y:S02]  /*c2b0*/  IADD3 R28, R2.reuse, 0x40, RZ ;  /* 0x00000040021c7810 */ /* 0x040fe40007ffe0ff */
[----:B------:R-:W-:-:S02]  /*c2c0*/  IADD3 R26, R2, 0x50, RZ ;  /* 0x00000050021a7810 */ /* 0x000fc40007ffe0ff */
[----:B------:R-:W-:Y:S02]  /*c2d0*/  ISETP.GE.AND.EX P2, PT, R22, UR7, PT, P0 ;  /* 0x0000000716007c0c */ /* 0x000fe4000bf46300 */
[----:B------:R-:W-:Y:S02]  /*c2e0*/  ISETP.GE.AND.EX P3, PT, R25, UR7, PT, P3 ;  /* 0x0000000719007c0c */ /* 0x000fe4000bf66330 */
[----:B------:R-:W-:Y:S02]  /*c2f0*/  ISETP.GE.U32.AND P6, PT, R28, UR6, PT ;  /* 0x000000061c007c0c */ /* 0x000fe4000bfc6070 */
[----:B------:R-:W-:Y:S02]  /*c300*/  ISETP.GE.U32.AND P0, PT, R26, UR6, PT ;  /* 0x000000061a007c0c */ /* 0x000fe4000bf06070 */
[C---:B------:R-:W-:Y:S02]  /*c310*/  ISETP.GT.U32.OR P2, PT, R0.reuse, 0x22f, P2 ;  /* 0x0000022f0000780c */ /* 0x040fe40001744470 */
[----:B------:R-:W-:Y:S01]  /*c320*/  ISETP.GT.U32.OR P3, PT, R0, 0x22f, P3 ;  /* 0x0000022f0000780c */ /* 0x000fe20001f64470 */
[----:B--2---:R-:W-:-:S12]  /*c330*/  @!P5 BRA `(.L_x_2312) ;  /* 0x000000000048d947 */ /* 0x004fd80003800000 */
        /* <DEDUP_REMOVED lines=8> */
[----:B-----5:R-:W-:-:S03]  /*c3c0*/  FFMA.FTZ R3, R23, R17, R19 ;  /* 0x0000001117037223 */ /* 0x020fc60000010013 */
        /* <DEDUP_REMOVED lines=9> */
.L_x_2312:
[----:B------:R-:W-:Y:S04]  /*c460*/  BSSY B0, `(.L_x_2313) ;  /* 0x0000015000007945 */ /* 0x000fe80003800000 */
[----:B------:R-:W-:Y:S05]  /*c470*/  @P2 BRA `(.L_x_2314) ;  /* 0x00000000004c2947 */ /* 0x000fea0003800000 */
[----:B------:R-:W-:Y:S01]  /*c480*/  MOV R3, UR5 ;  /* 0x0000000500037c02 */ /* 0x000fe20008000f00 */
[----:B------:R-:W-:-:S04]  /*c490*/  ULDC.64 UR14, c[0x0][0x288] ;  /* 0x0000a200000e7ab9 */ /* 0x000fc80000000a00 */
[----:B------:R-:W-:-:S04]  /*c4a0*/  FFMA.FTZ R3, R27, R3, UR13 ;  /* 0x0000000d1b037e23 */ /* 0x000fc80008010003 */
[----:B------:R-:W-:Y:S01]  /*c4b0*/  FFMA.FTZ R48, R16, R48, -R3 ;  /* 0x0000003010307223 */ /* 0x000fe20000010803 */
[----:B------:R-:W-:-:S05]  /*c4c0*/  MOV R3, UR5 ;  /* 0x0000000500037c02 */ /* 0x000fca0008000f00 */
[----:B-----5:R-:W-:Y:S01]  /*c4d0*/  FFMA.FTZ R3, R23, R3, UR13 ;  /* 0x0000000d17037e23 */ /* 0x020fe20008010003 */
[----:B------:R-:W-:-:S03]  /*c4e0*/  MOV R23, R7 ;  /* 0x0000000700177202 */ /* 0x000fc60000000f00 */
[----:B------:R-:W-:Y:S01]  /*c4f0*/  FFMA.FTZ R49, R17, R49, -R3 ;  /* 0x0000003111317223 */ /* 0x000fe20000010803 */
[----:B------:R-:W-:Y:S01]  /*c500*/  IMAD R3, R22, UR14, RZ ;  /* 0x0000000e16037c24 */ /* 0x000fe2000f8e02ff */
[----:B------:R-:W-:-:S03]  /*c510*/  MOV R22, R4 ;  /* 0x0000000400167202 */ /* 0x000fc60000000f00 */
        /* <DEDUP_REMOVED lines=9> */
.L_x_2314:
[----:B------:R-:W-:Y:S05]  /*c5b0*/  BSYNC B0 ;  /* 0x0000000000007941 */ /* 0x000fea0003800000 */
.L_x_2313:
[----:B------:R-:W-:Y:S05]  /*c5c0*/  @!P5 BRA `(.L_x_2315) ;  /* 0x000000000050d947 */ /* 0x000fea0003800000 */
[----:B------:R-:W2:Y:S04]  /*c5d0*/  LDL R3, [R1+0x164] ;  /* 0x0001640001037983 */ /* 0x000ea80000100800 */
[----:B0-----:R-:W3:Y:S01]  /*c5e0*/  LDL R21, [R1+0x178] ;  /* 0x0001780001157983 */ /* 0x001ee20000100800 */
[----:B--2---:R-:W-:-:S04]  /*c5f0*/  FFMA.FTZ R3, R3, R16, R18 ;  /* 0x0000001003037223 */ /* 0x004fc80000010012 */
[----:B------:R-:W-:-:S06]  /*c600*/  FMUL.FTZ R20, R3, -1.4426950216293334961 ;  /* 0xbfb8aa3b03147820 */ /* 0x000fcc0000410000 */
[----:B------:R-:W0:Y:S02]  /*c610*/  MUFU.EX2 R20, R20 ;  /* 0x0000001400147308 */ /* 0x000e240000000800 */
[----:B0-----:R-:W-:-:S06]  /*c620*/  FADD.FTZ R20, R20, 1 ;  /* 0x3f80000014147421 */ /* 0x001fcc0000010000 */
[----:B------:R-:W0:Y:S02]  /*c630*/  MUFU.RCP R20, R20 ;  /* 0x0000001400147308 */ /* 0x000e240000001000 */
[----:B0-----:R-:W-:Y:S01]  /*c640*/  FMUL.FTZ R46, R46, R20 ;  /* 0x000000142e2e7220 */ /* 0x001fe20000410000 */
[----:B------:R-:W-:-:S04]  /*c650*/  FADD.FTZ R20, -R20, 1 ;  /* 0x3f80000014147421 */ /* 0x000fc80000010100 */
[----:B------:R-:W-:Y:S01]  /*c660*/  FFMA.FTZ R20, R3, R20, 1 ;  /* 0x3f80000003147423 */ /* 0x000fe20000010014 */
[----:B---3--:R-:W-:-:S03]  /*c670*/  FFMA.FTZ R3, R21, R17, R19 ;  /* 0x0000001115037223 */ /* 0x008fc60000010013 */
        /* <DEDUP_REMOVED lines=9> */
.L_x_2315:
[----:B------:R-:W-:Y:S04]  /*c710*/  BSSY B0, `(.L_x_2316) ;  /* 0x0000017000007945 */ /* 0x000fe80003800000 */
[----:B------:R-:W-:Y:S05]  /*c720*/  @P3 BRA `(.L_x_2317) ;  /* 0x0000000000543947 */ /* 0x000fea0003800000 */
[----:B0-----:R-:W2:Y:S01]  /*c730*/  LDL.LU R21, [R1+0x164] ;  /* 0x0001640001157983 */ /* 0x001ea20000300800 */
[----:B------:R-:W-:Y:S01]  /*c740*/  MOV R3, UR5 ;  /* 0x0000000500037c02 */ /* 0x000fe20008000f00 */
[----:B------:R-:W-:Y:S02]  /*c750*/  ULDC.64 UR14, c[0x0][0x288] ;  /* 0x0000a200000e7ab9 */ /* 0x000fe40000000a00 */
[----:B------:R-:W3:Y:S01]  /*c760*/  LDL.LU R20, [R1+0x178] ;  /* 0x0001780001147983 */ /* 0x000ee20000300800 */
[----:B------:R-:W-:Y:S02]  /*c770*/  MOV R22, R4 ;  /* 0x0000000400167202 */ /* 0x000fe40000000f00 */
[----:B-----5:R-:W-:-:S03]  /*c780*/  MOV R23, R7 ;  /* 0x0000000700177202 */ /* 0x020fc60000000f00 */
[----:B------:R-:W-:-:S04]  /*c790*/  IMAD.WIDE.U32 R22, R24, UR14, R22 ;  /* 0x0000000e18167c25 */ /* 0x000fc8000f8e0016 */
[----:B--2---:R-:W-:-:S04]  /*c7a0*/  FFMA.FTZ R3, R21, R3, UR13 ;  /* 0x0000000d15037e23 */ /* 0x004fc80008010003 */
[----:B------:R-:W-:Y:S01]  /*c7b0*/  FFMA.FTZ R46, R16, R46, -R3 ;  /* 0x0000002e102e7223 */ /* 0x000fe20000010803 */
[----:B------:R-:W-:-:S05]  /*c7c0*/  MOV R3, UR5 ;  /* 0x0000000500037c02 */ /* 0x000fca0008000f00 */
[----:B---3--:R-:W-:-:S04]  /*c7d0*/  FFMA.FTZ R3, R20, R3, UR13 ;  /* 0x0000000d14037e23 */ /* 0x008fc80008010003 */
[----:B------:R-:W-:Y:S01]  /*c7e0*/  FFMA.FTZ R47, R17, R47, -R3 ;  /* 0x0000002f112f7223 */ /* 0x000fe20000010803 */
[----:B------:R-:W-:-:S04]  /*c7f0*/  IMAD R3, R25, UR14, RZ ;  /* 0x0000000e19037c24 */ /* 0x000fc8000f8e02ff */
        /* <DEDUP_REMOVED lines=8> */
.L_x_2317:
[----:B------:R-:W-:Y:S05]  /*c880*/  BSYNC B0 ;  /* 0x0000000000007941 */ /* 0x000fea0003800000 */
.L_x_2316:
[----:B01---5:R0:W5:Y:S04]  /*c890*/  LDL R23, [R1+0x16c] ;  /* 0x00016c0001177983 */ /* 0x0231680000100800 */
[----:B------:R0:W5:Y:S01]  /*c8a0*/  LDL R22, [R1+0x184] ;  /* 0x0001840001167983 */ /* 0x0001620000100800 */
[C---:B------:R-:W-:Y:S02]  /*c8b0*/  IADD3 R24, R2.reuse, 0x60, RZ ;  /* 0x0000006002187810 */ /* 0x040fe40007ffe0ff */
[C---:B------:R-:W-:Y:S02]  /*c8c0*/  IADD3 R25, R2.reuse, 0x60, RZ ;  /* 0x0000006002197810 */ /* 0x040fe40007ffe0ff */
[C---:B------:R-:W-:Y:S02]  /*c8d0*/  IADD3 R27, R2.reuse, 0x50, RZ ;  /* 0x00000050021b7810 */ /* 0x040fe40007ffe0ff */
[----:B------:R-:W-:-:S02]  /*c8e0*/  IADD3 R21, R2, 0x40, RZ ;  /* 0x0000004002157810 */ /* 0x000fc40007ffe0ff */
[----:B------:R-:W-:Y:S02]  /*c8f0*/  ISETP.GE.U32.AND P2, PT, R24, UR6, PT ;  /* 0x0000000618007c0c */ /* 0x000fe4000bf46070 */
[----:B------:R-:W-:Y:S02]  /*c900*/  SHF.R.S32.HI R21, RZ, 0x1f, R21 ;  /* 0x0000001fff157819 */ /* 0x000fe40000011415 */
[----:B------:R-:W-:Y:S02]  /*c910*/  SHF.R.S32.HI R27, RZ, 0x1f, R27 ;  /* 0x0000001fff1b7819 */ /* 0x000fe4000001141b */
[----:B------:R-:W-:Y:S02]  /*c920*/  SHF.R.S32.HI R25, RZ, 0x1f, R25 ;  /* 0x0000001fff197819 */ /* 0x000fe40000011419 */
[C---:B------:R-:W-:Y:S02]  /*c930*/  IADD3 R47, R2.reuse, 0x70, RZ ;  /* 0x00000070022f7810 */ /* 0x040fe40007ffe0ff */
[----:B------:R-:W-:-:S02]  /*c940*/  IADD3 R46, R2, 0x80, RZ ;  /* 0x00000080022e7810 */ /* 0x000fc40007ffe0ff */
[----:B------:R-:W-:Y:S02]  /*c950*/  ISETP.GE.AND.EX P6, PT, R21, UR7, PT, P6 ;  /* 0x0000000715007c0c */ /* 0x000fe4000bfc6360 */
[----:B------:R-:W-:Y:S02]  /*c960*/  ISETP.GE.AND.EX P0, PT, R27, UR7, PT, P0 ;  /* 0x000000071b007c0c */ /* 0x000fe4000bf06300 */
[----:B------:R-:W-:Y:S02]  /*c970*/  ISETP.GE.AND.EX P2, PT, R25, UR7, PT, P2 ;  /* 0x0000000719007c0c */ /* 0x000fe4000bf46320 */
[----:B------:R-:W-:Y:S02]  /*c980*/  ISETP.GE.U32.AND P3, PT, R47, UR6, PT ;  /* 0x000000062f007c0c */ /* 0x000fe4000bf66070 */
[----:B------:R-:W-:Y:S02]  /*c990*/  ISETP.GE.U32.AND P4, PT, R46, UR6, PT ;  /* 0x000000062e007c0c */ /* 0x000fe4000bf86070 */
[----:B------:R-:W-:-:S02]  /*c9a0*/  ISETP.GT.U32.OR P6, PT, R0, 0x22f, P6 ;  /* 0x0000022f0000780c */ /* 0x000fc400037c4470 */
[C---:B------:R-:W-:Y:S02]  /*c9b0*/  ISETP.GT.U32.OR P0, PT, R0.reuse, 0x22f, P0 ;  /* 0x0000022f0000780c */ /* 0x040fe40000704470 */
[----:B------:R-:W-:Y:S01]  /*c9c0*/  ISETP.GT.U32.OR P2, PT, R0, 0x22f, P2 ;  /* 0x0000022f0000780c */ /* 0x000fe20001744470 */
[----:B0-----:R-:W-:-:S12]  /*c9d0*/  @!P5 BRA `(.L_x_2318) ;  /* 0x000000000048d947 */ /* 0x001fd80003800000 */
        /* <DEDUP_REMOVED lines=18> */
.L_x_2318:
[----:B------:R-:W-:Y:S04]  /*cb00*/  BSSY B0, `(.L_x_2319) ;  /* 0x0000015000007945 */ /* 0x000fe80003800000 */
[----:B------:R-:W-:Y:S05]  /*cb10*/  @P6 BRA `(.L_x_2320) ;  /* 0x00000000004c6947 */ /* 0x000fea0003800000 */
[----:B------:R-:W-:Y:S01]  /*cb20*/  MOV R3, UR5 ;  /* 0x0000000500037c02 */ /* 0x000fe20008000f00 */
[----:B------:R-:W-:-:S04]  /*cb30*/  ULDC.64 UR14, c[0x0][0x288] ;  /* 0x0000a200000e7ab9 */ /* 0x000fc80000000a00 */
[----:B-----5:R-:W-:Y:S01]  /*cb40*/  FFMA.FTZ R3, R23, R3, UR13 ;  /* 0x0000000d17037e23 */ /* 0x020fe20008010003 */
        /* <DEDUP_REMOVED lines=16> */
.L_x_2320:
[----:B------:R-:W-:Y:S05]  /*cc50*/  BSYNC B0 ;  /* 0x0000000000007941 */ /* 0x000fea0003800000 */
.L_x_2319:
        /* <DEDUP_REMOVED lines=21> */
.L_x_2321:
[----:B------:R-:W-:Y:S04]  /*cdb0*/  BSSY B0, `(.L_x_2322) ;  /* 0x0000017000007945 */ /* 0x000fe80003800000 */
[----:B------:R-:W-:Y:S05]  /*cdc0*/  @P0 BRA `(.L_x_2323) ;  /* 0x0000000000540947 */ /* 0x000fea0003800000 */
[----:B0-----:R-:W2:Y:S01]  /*cdd0*/  LDL.LU R21, [R1+0x174] ;  /* 0x0001740001157983 */ /* 0x001ea20000300800 */
[----:B------:R-:W-:Y:S01]  /*cde0*/  MOV R3, UR5 ;  /* 0x0000000500037c02 */ /* 0x000fe20008000f00 */
[----:B------:R-:W-:Y:S02]  /*cdf0*/  ULDC.64 UR14, c[0x0][0x288] ;  /* 0x0000a200000e7ab9 */ /* 0x000fe40000000a00 */
[----:B------:R-:W3:Y:S01]  /*ce00*/  LDL.LU R20, [R1+0x188] ;  /* 0x0001880001147983 */ /* 0x000ee20000300800 */
[----:B-----5:R-:W-:Y:S02]  /*ce10*/  MOV R22, R4 ;  /* 0x0000000400167202 */ /* 0x020fe40000000f00 */
[----:B------:R-:W-:-:S03]  /*ce20*/  MOV R23, R7 ;  /* 0x0000000700177202 */ /* 0x000fc60000000f00 */
        /* <DEDUP_REMOVED lines=15> */
.L_x_2323:
[----:B------:R-:W-:Y:S05]  /*cf20*/  BSYNC B0 ;  /* 0x0000000000007941 */ /* 0x000fea0003800000 */
.L_x_2322:
[----:B------:R-:W-:Y:S05]  /*cf30*/  @!P5 BRA `(.L_x_2324) ;  /* 0x000000000050d947 */ /* 0x000fea0003800000 */
[----:B------:R-:W2:Y:S04]  /*cf40*/  LDL R3, [R1+0x180] ;  /* 0x0001800001037983 */ /* 0x000ea80000100800 */
[----:B01----:R-:W3:Y:S01]  /*cf50*/  LDL R21, [R1+0x18c] ;  /* 0x00018c0001157983 */ /* 0x003ee20000100800 */
        /* <DEDUP_REMOVED lines=18> */
.L_x_2324:
[----:B------:R-:W-:Y:S04]  /*d080*/  BSSY B0, `(.L_x_2325) ;  /* 0x0000017000007945 */ /* 0x000fe80003800000 */
[----:B------:R-:W-:Y:S05]  /*d090*/  @P2 BRA `(.L_x_2326) ;  /* 0x0000000000542947 */ /* 0x000fea0003800000 */
[----:B01----:R-:W2:Y:S01]  /*d0a0*/  LDL.LU R21, [R1+0x180] ;  /* 0x0001800001157983 */ /* 0x003ea20000300800 */
        /* <DEDUP_REMOVED lines=20> */
.L_x_2326:
[----:B------:R-:W-:Y:S05]  /*d1f0*/  BSYNC B0 ;  /* 0x0000000000007941 */ /* 0x000fea0003800000 */
.L_x_2325:
[----:B------:R3:W5:Y:S04]  /*d200*/  LDL R25, [R1+0x5c] ;  /* 0x00005c0001197983 */ /* 0x0007680000100800 */
[----:B------:R3:W5:Y:S01]  /*d210*/  LDL R24, [R1+0x198] ;  /* 0x0001980001187983 */ /* 0x0007620000100800 */
[C---:B------:R-:W-:Y:S02]  /*d220*/  IADD3 R40, R2.reuse, 0x90, RZ ;  /* 0x0000009002287810 */ /* 0x040fe40007ffe0ff */
[C---:B------:R-:W-:Y:S02]  /*d230*/  IADD3 R28, R2.reuse, 0xa0, RZ ;  /* 0x000000a0021c7810 */ /* 0x040fe40007ffe0ff */
[C---:B------:R-:W-:Y:S02]  /*d240*/  IADD3 R26, R2.reuse, 0xb0, RZ ;  /* 0x000000b0021a7810 */ /* 0x040fe40007ffe0ff */
[----:B012--5:R-:W-:-:S02]  /*d250*/  IADD3 R23, R2, 0x70, RZ ;  /* 0x0000007002177810 */ /* 0x027fc40007ffe0ff */
[C---:B------:R-:W-:Y:S02]  /*d260*/  IADD3 R27, R2.reuse, 0xb0, RZ ;  /* 0x000000b0021b7810 */ /* 0x040fe40007ffe0ff */
[C---:B------:R-:W-:Y:S02]  /*d270*/  IADD3 R29, R2.reuse, 0xa0, RZ ;  /* 0x000000a0021d7810 */ /* 0x040fe40007ffe0ff */
[C---:B------:R-:W-:Y:S02]  /*d280*/  IADD3 R41, R2.reuse, 0x90, RZ ;  /* 0x0000009002297810 */ /* 0x040fe40007ffe0ff */
[----:B------:R-:W-:Y:S02]  /*d290*/  IADD3 R42, R2, 0x80, RZ ;  /* 0x00000080022a7810 */ /* 0x000fe40007ffe0ff */
[----:B------:R-:W-:Y:S02]  /*d2a0*/  SHF.R.S32.HI R23, RZ, 0x1f, R23 ;  /* 0x0000001fff177819 */ /* 0x000fe40000011417 */
[----:B------:R-:W-:-:S02]  /*d2b0*/  ISETP.GE.U32.AND P6, PT, R40, UR6, PT ;  /* 0x0000000628007c0c */ /* 0x000fc4000bfc6070 */
[----:B------:R-:W-:Y:S02]  /*d2c0*/  ISETP.GE.U32.AND P0, PT, R28, UR6, PT ;  /* 0x000000061c007c0c */ /* 0x000fe4000bf06070 */
[----:B------:R-:W-:Y:S02]  /*d2d0*/  ISETP.GE.U32.AND P2, PT, R26, UR6, PT ;  /* 0x000000061a007c0c */ /* 0x000fe4000bf46070 */
[----:B------:R-:W-:Y:S02]  /*d2e0*/  SHF.R.S32.HI R42, RZ, 0x1f, R42 ;  /* 0x0000001fff2a7819 */ /* 0x000fe4000001142a */
[----:B------:R-:W-:Y:S02]  /*d2f0*/  SHF.R.S32.HI R41, RZ, 0x1f, R41 ;  /* 0x0000001fff297819 */ /* 0x000fe40000011429 */
[----:B------:R-:W-:Y:S02]  /*d300*/  SHF.R.S32.HI R29, RZ, 0x1f, R29 ;  /* 0x0000001fff1d7819 */ /* 0x000fe4000001141d */
[----:B------:R-:W-:-:S02]  /*d310*/  SHF.R.S32.HI R27, RZ, 0x1f, R27 ;  /* 0x0000001fff1b7819 */ /* 0x000fc4000001141b */
[----:B------:R-:W-:Y:S02]  /*d320*/  ISETP.GE.AND.EX P3, PT, R23, UR7, PT, P3 ;  /* 0x0000000717007c0c */ /* 0x000fe4000bf66330 */
[----:B------:R-:W-:Y:S02]  /*d330*/  ISETP.GE.AND.EX P4, PT, R42, UR7, PT, P4 ;  /* 0x000000072a007c0c */ /* 0x000fe4000bf86340 */
[----:B------:R-:W-:Y:S02]  /*d340*/  ISETP.GE.AND.EX P6, PT, R41, UR7, PT, P6 ;  /* 0x0000000729007c0c */ /* 0x000fe4000bfc6360 */
[----:B------:R-:W-:Y:S02]  /*d350*/  ISETP.GE.AND.EX P0, PT, R29, UR7, PT, P0 ;  /* 0x000000071d007c0c */ /* 0x000fe4000bf06300 */
[----:B------:R-:W-:Y:S02]  /*d360*/  ISETP.GE.AND.EX P2, PT, R27, UR7, PT, P2 ;  /* 0x000000071b007c0c */ /* 0x000fe4000bf46320 */
[----:B------:R-:W-:-:S02]  /*d370*/  ISETP.GT.U32.OR P3, PT, R0, 0x22f, P3 ;  /* 0x0000022f0000780c */ /* 0x000fc40001f64470 */
[C---:B------:R-:W-:Y:S02]  /*d380*/  ISETP.GT.U32.OR P4, PT, R0.reuse, 0x22f, P4 ;  /* 0x0000022f0000780c */ /* 0x040fe40002784470 */
[C---:B------:R-:W-:Y:S02]  /*d390*/  ISETP.GT.U32.OR P6, PT, R0.reuse, 0x22f, P6 ;  /* 0x0000022f0000780c */ /* 0x040fe400037c4470 */
[C---:B------:R-:W-:Y:S02]  /*d3a0*/  ISETP.GT.U32.OR P0, PT, R0.reuse, 0x22f, P0 ;  /* 0x0000022f0000780c */ /* 0x040fe40000704470 */
[----:B------:R-:W-:Y:S02]  /*d3b0*/  ISETP.GT.U32.OR P2, PT, R0, 0x22f, P2 ;  /* 0x0000022f0000780c */ /* 0x000fe40001744470 */
[C---:B------:R-:W-:Y:S02]  /*d3c0*/  IADD3 R20, R2.reuse, 0xc0, RZ ;  /* 0x000000c002147810 */ /* 0x040fe40007ffe0ff */
[----:B------:R-:W-:Y:S01]  /*d3d0*/  IADD3 R3, R2, 0xd0, RZ ;  /* 0x000000d002037810 */ /* 0x000fe20007ffe0ff */
[----:B---3--:R-:W-:Y:S08]  /*d3e0*/  @!P5 BRA `(.L_x_2327) ;  /* 0x000000000048d947 */ /* 0x008ff00003800000 */
        /* <DEDUP_REMOVED lines=18> */
.L_x_2327:
[----:B------:R-:W-:Y:S04]  /*d510*/  BSSY B0, `(.L_x_2328) ;  /* 0x0000015000007945 */ /* 0x000fe80003800000 */
[----:B------:R-:W-:Y:S05]  /*d520*/  @P3 BRA `(.L_x_2329) ;  /* 0x00000000004c3947 */ /* 0x000fea0003800000 */
[----:B------:R-:W-:Y:S01]  /*d530*/  MOV R21, UR5 ;  /* 0x0000000500157c02 */ /* 0x000fe20008000f00 */
[----:B------:R-:W-:-:S04]  /*d540*/  ULDC.64 UR14, c[0x0][0x288] ;  /* 0x0000a200000e7ab9 */ /* 0x000fc80000000a00 */
        /* <DEDUP_REMOVED lines=17> */
.L_x_2329:
[----:B------:R-:W-:Y:S05]  /*d660*/  BSYNC B0 ;  /* 0x0000000000007941 */ /* 0x000fea0003800000 */
.L_x_2328:
        /* <DEDUP_REMOVED lines=21> */
.L_x_2330:
[----:B------:R-:W-:Y:S04]  /*d7c0*/  BSSY B0, `(.L_x_2331) ;  /* 0x0000017000007945 */ /* 0x000fe80003800000 */
[----:B------:R-:W-:Y:S05]  /*d7d0*/  @P4 BRA `(.L_x_2332) ;  /* 0x0000000000544947 */ /* 0x000fea0003800000 */
[----:B0-----:R-:W2:Y:S01]  /*d7e0*/  LDL.LU R23, [R1+0x190] ;  /* 0x0001900001177983 */ /* 0x001ea20000300800 */
[----:B------:R-:W-:Y:S01]  /*d7f0*/  MOV R21, UR5 ;  /* 0x0000000500157c02 */ /* 0x000fe20008000f00 */
[----:B------:R-:W-:Y:S02]  /*d800*/  ULDC.64 UR14, c[0x0][0x288] ;  /* 0x0000a200000e7ab9 */ /* 0x000fe40000000a00 */
[----:B------:R-:W3:Y:S01]  /*d810*/  LDL.LU R22, [R1+0x1a0] ;  /* 0x0001a00001167983 */ /* 0x000ee20000300800 */
[----:B------:R-:W-:Y:S02]  /*d820*/  MOV R24, R4 ;  /* 0x0000000400187202 */ /* 0x000fe40000000f00 */
        /* <DEDUP_REMOVED lines=16> */
.L_x_2332:
[----:B------:R-:W-:Y:S05]  /*d930*/  BSYNC B0 ;  /* 0x0000000000007941 */ /* 0x000fea0003800000 */
.L_x_2331:
        /* <DEDUP_REMOVED lines=21> */
.L_x_2333:
[----:B------:R-:W-:Y:S04]  /*da90*/  BSSY B0, `(.L_x_2334) ;  /* 0x0000017000007945 */ /* 0x000fe80003800000 */
[----:B------:R-:W-:Y:S05]  /*daa0*/  @P6 BRA `(.L_x_2335) ;  /* 0x0000000000546947 */ /* 0x000fea0003800000 */
[----:B01----:R-:W2:Y:S01]  /*dab0*/  LDL.LU R23, [R1+0x194] ;  /* 0x0001940001177983 */ /* 0x003ea20000300800 */
        /* <DEDUP_REMOVED lines=20> */
.L_x_2335:
[----:B------:R-:W-:Y:S05]  /*dc00*/  BSYNC B0 ;  /* 0x0000000000007941 */ /* 0x000fea0003800000 */
.L_x_2334:
[----:B------:R-:W-:Y:S05]  /*dc10*/  @!P5 BRA `(.L_x_2336) ;  /* 0x000000000050d947 */ /* 0x000fea0003800000 */
[----:B------:R-:W3:Y:S04]  /*dc20*/  LDL R21, [R1+0x19c] ;  /* 0x00019c0001157983 */ /* 0x000ee80000100800 */
[----:B012---:R-:W2:Y:S01]  /*dc30*/  LDL R23, [R1+0x1ac] ;  /* 0x0001ac0001177983 */ /* 0x007ea20000100800 */
[----:B---3--:R-:W-:-:S04]  /*dc40*/  FFMA.FTZ R21, R21, R16, R18 ;  /* 0x0000001015157223 */ /* 0x008fc80000010012 */
[----:B------:R-:W-:-:S06]  /*dc50*/  FMUL.FTZ R22, R21, -1.4426950216293334961 ;  /* 0xbfb8aa3b15167820 */ /* 0x000fcc0000410000 */
[----:B------:R-:W0:Y:S02]  /*dc60*/  MUFU.EX2 R22, R22 ;  /* 0x0000001600167308 */ /* 0x000e240000000800 */
[----:B0-----:R-:W-:-:S06]  /*dc70*/  FADD.FTZ R22, R22, 1 ;  /* 0x3f80000016167421 */ /* 0x001fcc0000010000 */
[----:B------:R-:W0:Y:S02]  /*dc80*/  MUFU.RCP R22, R22 ;  /* 0x0000001600167308 */ /* 0x000e240000001000 */
[----:B0-----:R-:W-:Y:S01]  /*dc90*/  FMUL.FTZ R32, R32, R22 ;  /* 0x0000001620207220 */ /* 0x001fe20000410000 */
[----:B------:R-:W-:-:S04]  /*dca0*/  FADD.FTZ R22, -R22, 1 ;  /* 0x3f80000016167421 */ /* 0x000fc80000010100 */
[----:B------:R-:W-:Y:S01]  /*dcb0*/  FFMA.FTZ R22, R21, R22, 1 ;  /* 0x3f80000015167423 */ /* 0x000fe20000010016 */
[----:B--2---:R-:W-:-:S03]  /*dcc0*/  FFMA.FTZ R21, R23, R17, R19 ;  /* 0x0000001117157223 */ /* 0x004fc60000010013 */
        /* <DEDUP_REMOVED lines=9> */
.L_x_2336:
[----:B------:R-:W-:Y:S04]  /*dd60*/  BSSY B0, `(.L_x_2337) ;  /* 0x0000017000007945 */ /* 0x000fe80003800000 */
[----:B------:R-:W-:Y:S05]  /*dd70*/  @P0 BRA `(.L_x_2338) ;  /* 0x0000000000540947 */ /* 0x000fea0003800000 */
[----:B012---:R-:W2:Y:S01]  /*dd80*/  LDL.LU R23, [R1+0x19c] ;  /* 0x00019c0001177983 */ /* 0x007ea20000300800 */
        /* <DEDUP_REMOVED lines=20> */
.L_x_2338:
[----:B------:R-:W-:Y:S05]  /*ded0*/  BSYNC B0 ;  /* 0x0000000000007941 */ /* 0x000fea0003800000 */
.L_x_2337:
[----:B------:R-:W-:Y:S05]  /*dee0*/  @!P5 BRA `(.L_x_2339) ;  /* 0x000000000050d947 */ /* 0x000fea0003800000 */
[----:B------:R-:W4:Y:S04]  /*def0*/  LDL R21, [R1+0x1a4] ;  /* 0x0001a40001157983 */ /* 0x000f280000100800 */
[----:B0123--:R-:W2:Y:S01]  /*df00*/  LDL R23, [R1+0x1b0] ;  /* 0x0001b00001177983 */ /* 0x00fea20000100800 */
[----:B----4-:R-:W-:-:S04]  /*df10*/  FFMA.FTZ R21, R21, R16, R18 ;  /* 0x0000001015157223 */ /* 0x010fc80000010012 */
        /* <DEDUP_REMOVED lines=17> */
.L_x_2339:
[----:B------:R-:W-:Y:S04]  /*e030*/  BSSY B0, `(.L_x_2340) ;  /* 0x0000017000007945 */ /* 0x000fe80003800000 */
[----:B------:R-:W-:Y:S05]  /*e040*/  @P2 BRA `(.L_x_2341) ;  /* 0x0000000000542947 */ /* 0x000fea0003800000 */
[----:B0123--:R-:W2:Y:S01]  /*e050*/  LDL.LU R23, [R1+0x1a4] ;  /* 0x0001a40001177983 */ /* 0x00fea20000300800 */
        /* <DEDUP_REMOVED lines=20> */
.L_x_2341:
[----:B------:R-:W-:Y:S05]  /*e1a0*/  BSYNC B0 ;  /* 0x0000000000007941 */ /* 0x000fea0003800000 */
.L_x_2340:
[----:B------:R0:W5:Y:S04]  /*e1b0*/  LDL R37, [R1+0x6c] ;  /* 0x00006c0001257983 */ /* 0x0001680000100800 */
[----:B------:R0:W5:Y:S04]  /*e1c0*/  LDL R34, [R1+0x80] ;  /* 0x0000800001227983 */ /* 0x0001680000100800 */
[----:B------:R0:W5:Y:S04]  /*e1d0*/  LDL R36, [R1+0x1b4] ;  /* 0x0001b40001247983 */ /* 0x0001680000100800 */
[----:B------:R0:W5:Y:S01]  /*e1e0*/  LDL R35, [R1+0x84] ;  /* 0x0000840001237983 */ /* 0x0001620000100800 */
[----:B------:R-:W-:-:S02]  /*e1f0*/  IADD3 R21, R2, 0xe0, RZ ;  /* 0x000000e002157810 */ /* 0x000fc40007ffe0ff */
[C---:B01234-:R-:W-:Y:S02]  /*e200*/  IADD3 R22, R2.reuse, 0xf0, RZ ;  /* 0x000000f002167810 */ /* 0x05ffe40007ffe0ff */
[----:B------:R-:W-:Y:S02]  /*e210*/  IADD3 R23, R2, 0x100, RZ ;  /* 0x0000010002177810 */ /* 0x000fe40007ffe0ff */
[----:B------:R-:W-:Y:S02]  /*e220*/  ISETP.GE.U32.AND P6, PT, R20, UR6, PT ;  /* 0x0000000614007c0c */ /* 0x000fe4000bfc6070 */
[----:B------:R-:W-:Y:S02]  /*e230*/  ISETP.GE.U32.AND P0, PT, R3, UR6, PT ;  /* 0x0000000603007c0c */ /* 0x000fe4000bf06070 */
[----:B------:R-:W-:Y:S02]  /*e240*/  ISETP.GE.U32.AND P2, PT, R21, UR6, PT ;  /* 0x0000000615007c0c */ /* 0x000fe4000bf46070 */
[----:B------:R-:W-:-:S02]  /*e250*/  ISETP.GE.U32.AND P3, PT, R22, UR6, PT ;  /* 0x0000000616007c0c */ /* 0x000fc4000bf66070 */
[----:B------:R-:W-:Y:S02]  /*e260*/  ISETP.GE.U32.AND P4, PT, R23, UR6, PT ;  /* 0x0000000617007c0c */ /* 0x000fe4000bf86070 */
[----:B------:R-:W-:Y:S02]  /*e270*/  SHF.R.S32.HI R28, RZ, 0x1f, R20 ;  /* 0x0000001fff1c7819 */ /* 0x000fe40000011414 */
        /* <DEDUP_REMOVED lines=16> */
[----:B------:R-:W-:Y:S08]  /*e380*/  @!P5 BRA `(.L_x_2342) ;  /* 0x000000000050d947 */ /* 0x000ff00003800000 */
        /* <DEDUP_REMOVED lines=15> */
[----:B-1----:R-:W-:Y:S01]  /*e480*/  FMUL.FTZ R31, R35, R30 ;  /* 0x0000001e231f7220 */ /* 0x002fe20000410000 */
[----:B------:R-:W-:-:S04]  /*e490*/  FADD.FTZ R30, -R30, 1 ;  /* 0x3f8000001e1e7421 */ /* 0x000fc80000010100 */
[----:B------:R-:W-:-:S04]  /*e4a0*/  FFMA.FTZ R30, R29, R30, 1 ;  /* 0x3f8000001d1e7423 */ /* 0x000fc8000001001e */
[----:B------:R-:W-:-:S05]  /*e4b0*/  FMUL.FTZ R35, R31, R30 ;  /* 0x0000001e1f237220 */ /* 0x000fca0000410000 */
[----:B------:R0:W-:Y:S02]  /*e4c0*/  STL [R1+0x84], R35 ;  /* 0x0000842301007387 */ /* 0x0001e40000100800 */
.L_x_2342:
[----:B------:R-:W-:Y:S04]  /*e4d0*/  BSSY B0, `(.L_x_2343) ;  /* 0x0000015000007945 */ /* 0x000fe80003800000 */
[----:B------:R-:W-:Y:S05]  /*e4e0*/  @P6 BRA `(.L_x_2344) ;  /* 0x00000000004c6947 */ /* 0x000fea0003800000 */
[----:B------:R-:W-:Y:S01]  /*e4f0*/  MOV R29, UR5 ;  /* 0x00000005001d7c02 */ /* 0x000fe20008000f00 */
[----:B------:R-:W-:-:S04]  /*e500*/  ULDC.64 UR14, c[0x0][0x288] ;  /* 0x0000a200000e7ab9 */ /* 0x000fc80000000a00 */
[----:B-----5:R-:W-:-:S04]  /*e510*/  FFMA.FTZ R29, R37, R29, UR13 ;  /* 0x0000000d251d7e23 */ /* 0x020fc8000801001d */
[----:B0-----:R-:W-:Y:S01]  /*e520*/  FFMA.FTZ R34, R16, R34, -R29 ;  /* 0x0000002210227223 */ /* 0x001fe2000001081d */
[----:B------:R-:W-:-:S05]  /*e530*/  MOV R29, UR5 ;  /* 0x00000005001d7c02 */ /* 0x000fca0008000f00 */
[----:B------:R-:W-:Y:S01]  /*e540*/  FFMA.FTZ R29, R36, R29, UR13 ;  /* 0x0000000d241d7e23 */ /* 0x000fe2000801001d */
[----:B------:R-:W-:Y:S01]  /*e550*/  IMAD R36, R28, UR14, RZ ;  /* 0x0000000e1c247c24 */ /* 0x000fe2000f8e02ff */
[----:B------:R-:W-:Y:S02]  /*e560*/  MOV R28, R4 ;  /* 0x00000004001c7202 */ /* 0x000fe40000000f00 */
[----:B------:R-:W-:Y:S01]  /*e570*/  FFMA.FTZ R35, R17, R35, -R29 ;  /* 0x0000002311237223 */ /* 0x000fe2000001081d */
[----:B------:R-:W-:Y:S01]  /*e580*/  MOV R29, R7 ;  /* 0x00000007001d7202 */ /* 0x000fe20000000f00 */
        /* <DEDUP_REMOVED lines=9> */
.L_x_2344:
[----:B------:R-:W-:Y:S05]  /*e620*/  BSYNC B0 ;  /* 0x0000000000007941 */ /* 0x000fea0003800000 */
.L_x_2343:
[----:B------:R-:W-:Y:S05]  /*e630*/  @!P5 BRA `(.L_x_2345) ;  /* 0x000000000060d947 */ /* 0x000fea0003800000 */
[----:B------:R-:W2:Y:S04]  /*e640*/  LDL R20, [R1+0x70] ;  /* 0x0000700001147983 */ /* 0x000ea80000100800 */
[----:B-1----:R-:W3:Y:S04]  /*e650*/  LDL.LU R29, [R1+0x60] ;  /* 0x00006000011d7983 */ /* 0x002ee80000300800 */
[----:B------:R-:W4:Y:S04]  /*e660*/  LDL R31, [R1+0x1b8] ;  /* 0x0001b800011f7983 */ /* 0x000f280000100800 */
[----:B------:R-:W4:Y:S01]  /*e670*/  LDL.LU R30, [R1+0x64] ;  /* 0x00006400011e7983 */ /* 0x000f220000300800 */
[----:B--2---:R-:W-:-:S04]  /*e680*/  FFMA.FTZ R20, R20, R16, R18 ;  /* 0x0000001014147223 */ /* 0x004fc80000010012 */
[----:B------:R-:W-:-:S06]  /*e690*/  FMUL.FTZ R28, R20, -1.4426950216293334961 ;  /* 0xbfb8aa3b141c7820 */ /* 0x000fcc0000410000 */
[----:B------:R-:W1:Y:S02]  /*e6a0*/  MUFU.EX2 R28, R28 ;  /* 0x0000001c001c7308 */ /* 0x000e640000000800 */
[----:B-1----:R-:W-:-:S06]  /*e6b0*/  FADD.FTZ R28, R28, 1 ;  /* 0x3f8000001c1c7421 */ /* 0x002fcc0000010000 */
[----:B------:R-:W3:Y:S02]  /*e6c0*/  MUFU.RCP R28, R28 ;  /* 0x0000001c001c7308 */ /* 0x000ee40000001000 */
[----:B---3--:R-:W-:Y:S01]  /*e6d0*/  FMUL.FTZ R29, R29, R28 ;  /* 0x0000001c1d1d7220 */ /* 0x008fe20000410000 */
[----:B------:R-:W-:-:S04]  /*e6e0*/  FADD.FTZ R28, -R28, 1 ;  /* 0x3f8000001c1c7421 */ /* 0x000fc80000010100 */
[----:B------:R-:W-:Y:S01]  /*e6f0*/  FFMA.FTZ R28, R20, R28, 1 ;  /* 0x3f800000141c7423 */ /* 0x000fe2000001001c */
[----:B----4-:R-:W-:-:S03]  /*e700*/  FFMA.FTZ R20, R31, R17, R19 ;  /* 0x000000111f147223 */ /* 0x010fc60000010013 */
[----:B------:R-:W-:Y:S01]  /*e710*/  FMUL.FTZ R29, R29, R28 ;  /* 0x0000001c1d1d7220 */ /* 0x000fe20000410000 */
[----:B------:R-:W-:-:S04]  /*e720*/  FMUL.FTZ R28, R20, -1.4426950216293334961 ;  /* 0xbfb8aa3b141c7820 */ /* 0x000fc80000410000 */
[----:B------:R1:W-:Y:S02]  /*e730*/  STL [R1+0x60], R29 ;  /* 0x0000601d01007387 */ /* 0x0003e40000100800 */
[----:B------:R-:W2:Y:S02]  /*e740*/  MUFU.EX2 R28, R28 ;  /* 0x0000001c001c7308 */ /* 0x000ea40000000800 */
[----:B--2---:R-:W-:-:S06]  /*e750*/  FADD.FTZ R28, R28, 1 ;  /* 0x3f8000001c1c7421 */ /* 0x004fcc0000010000 */
[----:B------:R-:W1:Y:S02]  /*e760*/  MUFU.RCP R28, R28 ;  /* 0x0000001c001c7308 */ /* 0x000e640000001000 */
[----:B-1----:R-:W-:Y:S01]  /*e770*/  FMUL.FTZ R29, R30, R28 ;  /* 0x0000001c1e1d7220 */ /* 0x002fe20000410000 */
[----:B------:R-:W-:-:S04]  /*e780*/  FADD.FTZ R28, -R28, 1 ;  /* 0x3f8000001c1c7421 */ /* 0x000fc80000010100 */
[----:B------:R-:W-:-:S04]  /*e790*/  FFMA.FTZ R28, R20, R28, 1 ;  /* 0x3f800000141c7423 */ /* 0x000fc8000001001c */
[----:B------:R-:W-:-:S05]  /*e7a0*/  FMUL.FTZ R20, R29, R28 ;  /* 0x0000001c1d147220 */ /* 0x000fca0000410000 */
[----:B------:R2:W-:Y:S02]  /*e7b0*/  STL [R1+0x64], R20 ;  /* 0x0000641401007387 */ /* 0x0005e40000100800 */
.L_x_2345:
[----:B------:R-:W-:Y:S04]  /*e7c0*/  BSSY B0, `(.L_x_2346) ;  /* 0x0000019000007945 */ /* 0x000fe80003800000 */
[----:B------:R-:W-:Y:S05]  /*e7d0*/  @P0 BRA `(.L_x_2347) ;  /* 0x00000000005c0947 */ /* 0x000fea0003800000 */
[----:B-1----:R-:W3:Y:S01]  /*e7e0*/  LDL.LU R31, [R1+0x70] ;  /* 0x00007000011f7983 */ /* 0x002ee20000300800 */
[----:B--2---:R-:W-:Y:S01]  /*e7f0*/  MOV R20, UR5 ;  /* 0x0000000500147c02 */ /* 0x004fe20008000f00 */
[----:B------:R-:W-:Y:S02]  /*e800*/  ULDC.64 UR14, c[0x0][0x288] ;  /* 0x0000a200000e7ab9 */ /* 0x000fe40000000a00 */
[----:B------:R-:W2:Y:S04]  /*e810*/  LDL.LU R28, [R1+0x60] ;  /* 0x00006000011c7983 */ /* 0x000ea80000300800 */
[----:B------:R-:W4:Y:S04]  /*e820*/  LDL.LU R30, [R1+0x1b8] ;  /* 0x0001b800011e7983 */ /* 0x000f280000300800 */
[----:B------:R-:W0:Y:S01]  /*e830*/  LDL.LU R29, [R1+0x64] ;  /* 0x00006400011d7983 */ /* 0x000e220000300800 */
[----:B------:R-:W-:-:S04]  /*e840*/  IMAD R33, R33, UR14, RZ ;  /* 0x0000000e21217c24 */ /* 0x000fc8000f8e02ff */
[----:B------:R-:W-:Y:S02]  /*e850*/  IMAD R33, R3, UR15, R33 ;  /* 0x0000000f03217c24 */ /* 0x000fe4000f8e0221 */
[----:B---3--:R-:W-:-:S04]  /*e860*/  FFMA.FTZ R20, R31, R20, UR13 ;  /* 0x0000000d1f147e23 */ /* 0x008fc80008010014 */
[----:B--2---:R-:W-:Y:S01]  /*e870*/  FFMA.FTZ R20, R16, R28, -R20 ;  /* 0x0000001c10147223 */ /* 0x004fe20000010814 */
[----:B------:R-:W-:-:S05]  /*e880*/  MOV R28, UR5 ;  /* 0x00000005001c7c02 */ /* 0x000fca0008000f00 */
[----:B----4-:R-:W-:-:S04]  /*e890*/  FFMA.FTZ R28, R30, R28, UR13 ;  /* 0x0000000d1e1c7e23 */ /* 0x010fc8000801001c */
[----:B0----5:R-:W-:Y:S01]  /*e8a0*/  FFMA.FTZ R34, R17, R29, -R28 ;  /* 0x0000001d11227223 */ /* 0x021fe2000001081c */
[----:B------:R-:W-:Y:S02]  /*e8b0*/  MOV R28, R4 ;  /* 0x00000004001c7202 */ /* 0x000fe40000000f00 */
[----:B------:R-:W-:-:S03]  /*e8c0*/  MOV R29, R7 ;  /* 0x00000007001d7202 */ /* 0x000fc60000000f00 */
        /* <DEDUP_REMOVED lines=8> */
.L_x_2347:
[----:B------:R-:W-:Y:S05]  /*e950*/  BSYNC B0 ;  /* 0x0000000000007941 */ /* 0x000fea0003800000 */
.L_x_2346:
[----:B------:R-:W-:Y:S05]  /*e960*/  @!P5 BRA `(.L_x_2348) ;  /* 0x000000000060d947 */ /* 0x000fea0003800000 */
[----:B------:R-:W4:Y:S04]  /*e970*/  LDL R3, [R1+0x74] ;  /* 0x0000740001037983 */ /* 0x000f280000100800 */
[----:B-1-3--:R-:W3:Y:S04]  /*e980*/  LDL.LU R28, [R1+0xb0] ;  /* 0x0000b000011c7983 */ /* 0x00aee80000300800 */
[----:B------:R-:W3:Y:S04]  /*e990*/  LDL R30, [R1+0x1bc] ;  /* 0x0001bc00011e7983 */ /* 0x000ee80000100800 */
[----:B------:R-:W3:Y:S01]  /*e9a0*/  LDL.LU R29, [R1+0xb4] ;  /* 0x0000b400011d7983 */ /* 0x000ee20000300800 */
[----:B----4-:R-:W-:-:S04]  /*e9b0*/  FFMA.FTZ R3, R3, R16, R18 ;  /* 0x0000001003037223 */ /* 0x010fc80000010012 */
[----:B--2---:R-:W-:-:S06]  /*e9c0*/  FMUL.FTZ R20, R3, -1.4426950216293334961 ;  /* 0xbfb8aa3b03147820 */ /* 0x004fcc0000410000 */
[----:B------:R-:W1:Y:S02]  /*e9d0*/  MUFU.EX2 R20, R20 ;  /* 0x0000001400147308 */ /* 0x000e640000000800 */
[----:B-1----:R-:W-:-:S06]  /*e9e0*/  FADD.FTZ R20, R20, 1 ;  /* 0x3f80000014147421 */ /* 0x002fcc0000010000 */
[----:B------:R-:W3:Y:S02]  /*e9f0*/  MUFU.RCP R20, R20 ;  /* 0x0000001400147308 */ /* 0x000ee40000001000 */
[----:B---3--:R-:W-:Y:S01]  /*ea00*/  FMUL.FTZ R28, R28, R20 ;  /* 0x000000141c1c7220 */ /* 0x008fe20000410000 */
[----:B------:R-:W-:-:S04]  /*ea10*/  FADD.FTZ R20, -R20, 1 ;  /* 0x3f80000014147421 */ /* 0x000fc80000010100 */
[----:B------:R-:W-:Y:S01]  /*ea20*/  FFMA.FTZ R20, R3, R20, 1 ;  /* 0x3f80000003147423 */ /* 0x000fe20000010014 */
[----:B------:R-:W-:-:S03]  /*ea30*/  FFMA.FTZ R3, R30, R17, R19 ;  /* 0x000000111e037223 */ /* 0x000fc60000010013 */
        /* <DEDUP_REMOVED lines=11> */
.L_x_2348:
[----:B------:R-:W-:Y:S04]  /*eaf0*/  BSSY B0, `(.L_x_2349) ;  /* 0x0000019000007945 */ /* 0x000fe80003800000 */
[----:B------:R-:W-:Y:S05]  /*eb00*/  @P2 BRA `(.L_x_2350) ;  /* 0x00000000005c2947 */ /* 0x000fea0003800000 */
[----:B-1-3--:R-:W3:Y:S01]  /*eb10*/  LDL.LU R30, [R1+0x74] ;  /* 0x00007400011e7983 */ /* 0x00aee20000300800 */
[----:B----4-:R-:W-:Y:S01]  /*eb20*/  MOV R3, UR5 ;  /* 0x0000000500037c02 */ /* 0x010fe20008000f00 */
[----:B------:R-:W-:Y:S02]  /*eb30*/  ULDC.64 UR14, c[0x0][0x288] ;  /* 0x0000a200000e7ab9 */ /* 0x000fe40000000a00 */
[----:B--2---:R-:W2:Y:S04]  /*eb40*/  LDL.LU R20, [R1+0xb0] ;  /* 0x0000b00001147983 */ /* 0x004ea80000300800 */
[----:B------:R-:W4:Y:S04]  /*eb50*/  LDL.LU R29, [R1+0x1bc] ;  /* 0x0001bc00011d7983 */ /* 0x000f280000300800 */
[----:B------:R-:W4:Y:S01]  /*eb60*/  LDL.LU R28, [R1+0xb4] ;  /* 0x0000b400011c7983 */ /* 0x000f220000300800 */
[----:B---3--:R-:W-:-:S04]  /*eb70*/  FFMA.FTZ R3, R30, R3, UR13 ;  /* 0x0000000d1e037e23 */ /* 0x008fc80008010003 */
[----:B--2---:R-:W-:Y:S01]  /*eb80*/  FFMA.FTZ R3, R16, R20, -R3 ;  /* 0x0000001410037223 */ /* 0x004fe20000010803 */
[----:B------:R-:W-:-:S05]  /*eb90*/  MOV R20, UR5 ;  /* 0x0000000500147c02 */ /* 0x000fca0008000f00 */
[----:B----4-:R-:W-:Y:S01]  /*eba0*/  FFMA.FTZ R20, R29, R20, UR13 ;  /* 0x0000000d1d147e23 */ /* 0x010fe20008010014 */
[----:B------:R-:W-:-:S03]  /*ebb0*/  MOV R29, R7 ;  /* 0x00000007001d7202 */ /* 0x000fc60000000f00 */
[----:B------:R-:W-:Y:S01]  /*ebc0*/  FFMA.FTZ R30, R17, R28, -R20 ;  /* 0x0000001c111e7223 */ /* 0x000fe20000010814 */
[----:B------:R-:W-:Y:S01]  /*ebd0*/  MOV R28, R4 ;  /* 0x00000004001c7202 */ /* 0x000fe20000000f00 */
[----:B------:R-:W-:-:S04]  /*ebe0*/  IMAD R20, R24, UR14, RZ ;  /* 0x0000000e18147c24 */ /* 0x000fc8000f8e02ff */
        /* <DEDUP_REMOVED lines=9> */
.L_x_2350:
[----:B------:R-:W-:Y:S05]  /*ec80*/  BSYNC B0 ;  /* 0x0000000000007941 */ /* 0x000fea0003800000 */
.L_x_2349:
[----:B------:R-:W-:Y:S05]  /*ec90*/  @!P5 BRA `(.L_x_2351) ;  /* 0x000000000060d947 */ /* 0x000fea0003800000 */
[----:B----4-:R-:W4:Y:S04]  /*eca0*/  LDL R3, [R1+0x78] ;  /* 0x0000780001037983 */ /* 0x010f280000100800 */
[----:B-1----:R-:W2:Y:S04]  /*ecb0*/  LDL.LU R21, [R1+0xe8] ;  /* 0x0000e80001157983 */ /* 0x002ea80000300800 */
[----:B---3--:R-:W3:Y:S04]  /*ecc0*/  LDL R28, [R1+0x88] ;  /* 0x00008800011c7983 */ /* 0x008ee80000100800 */
[----:B------:R-:W3:Y:S01]  /*ecd0*/  LDL.LU R24, [R1+0xec] ;  /* 0x0000ec0001187983 */ /* 0x000ee20000300800 */
[----:B----4-:R-:W-:-:S04]  /*ece0*/  FFMA.FTZ R3, R3, R16, R18 ;  /* 0x0000001003037223 */ /* 0x010fc80000010012 */
[----:B--2---:R-:W-:-:S06]  /*ecf0*/  FMUL.FTZ R20, R3, -1.4426950216293334961 ;  /* 0xbfb8aa3b03147820 */ /* 0x004fcc0000410000 */
[----:B------:R-:W1:Y:S02]  /*ed00*/  MUFU.EX2 R20, R20 ;  /* 0x0000001400147308 */ /* 0x000e640000000800 */
[----:B-1----:R-:W-:-:S06]  /*ed10*/  FADD.FTZ R20, R20, 1 ;  /* 0x3f80000014147421 */ /* 0x002fcc0000010000 */
[----:B------:R-:W1:Y:S02]  /*ed20*/  MUFU.RCP R20, R20 ;  /* 0x0000001400147308 */ /* 0x000e640000001000 */
[----:B-1----:R-:W-:Y:S01]  /*ed30*/  FMUL.FTZ R21, R21, R20 ;  /* 0x0000001415157220 */ /* 0x002fe20000410000 */
[----:B------:R-:W-:-:S04]  /*ed40*/  FADD.FTZ R20, -R20, 1 ;  /* 0x3f80000014147421 */ /* 0x000fc80000010100 */
[----:B------:R-:W-:Y:S01]  /*ed50*/  FFMA.FTZ R20, R3, R20, 1 ;  /* 0x3f80000003147423 */ /* 0x000fe20000010014 */
[----:B---3--:R-:W-:-:S03]  /*ed60*/  FFMA.FTZ R3, R28, R17, R19 ;  /* 0x000000111c037223 */ /* 0x008fc60000010013 */
        /* <DEDUP_REMOVED lines=11> */
.L_x_2351:
[----:B------:R-:W-:Y:S04]  /*ee20*/  BSSY B0, `(.L_x_2352) ;  /* 0x0000019000007945 */ /* 0x000fe80003800000 */
[----:B------:R-:W-:Y:S05]  /*ee30*/  @P3 BRA `(.L_x_2353) ;  /* 0x00000000005c3947 */ /* 0x000fea0003800000 */
[----:B-1-3--:R-:W3:Y:S01]  /*ee40*/  LDL.LU R28, [R1+0x78] ;  /* 0x00007800011c7983 */ /* 0x00aee20000300800 */
[----:B----4-:R-:W-:Y:S01]  /*ee50*/  MOV R3, UR5 ;  /* 0x0000000500037c02 */ /* 0x010fe20008000f00 */
[----:B------:R-:W-:Y:S02]  /*ee60*/  ULDC.64 UR14, c[0x0][0x288] ;  /* 0x0000a200000e7ab9 */ /* 0x000fe40000000a00 */
[----:B------:R-:W4:Y:S04]  /*ee70*/  LDL.LU R24, [R1+0xe8] ;  /* 0x0000e80001187983 */ /* 0x000f280000300800 */
[----:B------:R-:W4:Y:S04]  /*ee80*/  LDL.LU R21, [R1+0x88] ;  /* 0x0000880001157983 */ /* 0x000f280000300800 */
[----:B--2---:R-:W2:Y:S01]  /*ee90*/  LDL.LU R20, [R1+0xec] ;  /* 0x0000ec0001147983 */ /* 0x004ea20000300800 */
[----:B------:R-:W-:-:S04]  /*eea0*/  IMAD R29, R25, UR14, RZ ;  /* 0x0000000e191d7c24 */ /* 0x000fc8000f8e02ff */
[----:B------:R-:W-:Y:S02]  /*eeb0*/  IMAD R29, R22, UR15, R29 ;  /* 0x0000000f161d7c24 */ /* 0x000fe4000f8e021d */
[----:B---3--:R-:W-:-:S04]  /*eec0*/  FFMA.FTZ R3, R28, R3, UR13 ;  /* 0x0000000d1c037e23 */ /* 0x008fc80008010003 */
[----:B----4-:R-:W-:Y:S01]  /*eed0*/  FFMA.FTZ R28, R16, R24, -R3 ;  /* 0x00000018101c7223 */ /* 0x010fe20000010803 */
[----:B------:R-:W-:-:S05]  /*eee0*/  MOV R3, UR5 ;  /* 0x0000000500037c02 */ /* 0x000fca0008000f00 */
[----:B------:R-:W-:Y:S01]  /*eef0*/  FFMA.FTZ R3, R21, R3, UR13 ;  /* 0x0000000d15037e23 */ /* 0x000fe20008010003 */
[----:B------:R-:W-:-:S03]  /*ef00*/  MOV R21, R7 ;  /* 0x0000000700157202 */ /* 0x000fc60000000f00 */
[----:B--2---:R-:W-:Y:S01]  /*ef10*/  FFMA.FTZ R3, R17, R20, -R3 ;  /* 0x0000001411037223 */ /* 0x004fe20000010803 */
[----:B------:R-:W-:-:S05]  /*ef20*/  MOV R20, R4 ;  /* 0x0000000400147202 */ /* 0x000fca0000000f00 */
        /* <DEDUP_REMOVED lines=8> */
.L_x_2353:
[----:B------:R-:W-:Y:S05]  /*efb0*/  BSYNC B0 ;  /* 0x0000000000007941 */ /* 0x000fea0003800000 */
.L_x_2352:
[----:B------:R-:W-:Y:S05]  /*efc0*/  @!P5 BRA `(.L_x_2354) ;  /* 0x000000000060d947 */ /* 0x000fea0003800000 */
[----:B-1--4-:R-:W4:Y:S04]  /*efd0*/  LDL R3, [R1+0x7c] ;  /* 0x00007c0001037983 */ /* 0x012f280000100800 */
[----:B------:R-:W3:Y:S04]  /*efe0*/  LDL.LU R21, [R1+0xd8] ;  /* 0x0000d80001157983 */ /* 0x000ee80000300800 */
        /* <DEDUP_REMOVED lines=22> */
.L_x_2354:
[----:B------:R-:W-:Y:S04]  /*f150*/  BSSY B0, `(.L_x_2355) ;  /* 0x0000019000007945 */ /* 0x000fe80003800000 */
[----:B------:R-:W-:Y:S05]  /*f160*/  @P4 BRA `(.L_x_2356) ;  /* 0x00000000005c4947 */ /* 0x000fea0003800000 */
[----:B-1----:R-:W3:Y:S01]  /*f170*/  LDL.LU R24, [R1+0x7c] ;  /* 0x00007c0001187983 */ /* 0x002ee20000300800 */
[----:B----4-:R-:W-:Y:S01]  /*f180*/  MOV R3, UR5 ;  /* 0x0000000500037c02 */ /* 0x010fe20008000f00 */
[----:B------:R-:W-:Y:S02]  /*f190*/  ULDC.64 UR14, c[0x0][0x288] ;  /* 0x0000a200000e7ab9 */ /* 0x000fe40000000a00 */
[----:B--2---:R-:W2:Y:S04]  /*f1a0*/  LDL.LU R20, [R1+0xd8] ;  /* 0x0000d80001147983 */ /* 0x004ea80000300800 */
[----:B------:R-:W4:Y:S04]  /*f1b0*/  LDL.LU R22, [R1+0x8c] ;  /* 0x00008c0001167983 */ /* 0x000f280000300800 */
[----:B------:R-:W4:Y:S01]  /*f1c0*/  LDL.LU R21, [R1+0xdc] ;  /* 0x0000dc0001157983 */ /* 0x000f220000300800 */
[----:B------:R-:W-:-:S04]  /*f1d0*/  IMAD R25, R26, UR14, RZ ;  /* 0x0000000e1a197c24 */ /* 0x000fc8000f8e02ff */
[----:B------:R-:W-:Y:S02]  /*f1e0*/  IMAD R25, R23, UR15, R25 ;  /* 0x0000000f17197c24 */ /* 0x000fe4000f8e0219 */
[----:B---3--:R-:W-:-:S04]  /*f1f0*/  FFMA.FTZ R3, R24, R3, UR13 ;  /* 0x0000000d18037e23 */ /* 0x008fc80008010003 */
[----:B--2---:R-:W-:Y:S01]  /*f200*/  FFMA.FTZ R3, R16, R20, -R3 ;  /* 0x0000001410037223 */ /* 0x004fe20000010803 */
[----:B------:R-:W-:-:S05]  /*f210*/  MOV R20, UR5 ;  /* 0x0000000500147c02 */ /* 0x000fca0008000f00 */
[----:B----4-:R-:W-:-:S04]  /*f220*/  FFMA.FTZ R20, R22, R20, UR13 ;  /* 0x0000000d16147e23 */ /* 0x010fc80008010014 */
[----:B------:R-:W-:Y:S01]  /*f230*/  FFMA.FTZ R24, R17, R21, -R20 ;  /* 0x0000001511187223 */ /* 0x000fe20000010814 */
        /* <DEDUP_REMOVED lines=10> */
.L_x_2356:
[----:B------:R-:W-:Y:S05]  /*f2e0*/  BSYNC B0 ;  /* 0x0000000000007941 */ /* 0x000fea0003800000 */
.L_x_2355:
[----:B-----5:R1:W5:Y:S04]  /*f2f0*/  LDL R37, [R1+0xd4] ;  /* 0x0000d40001257983 */ /* 0x0203680000100800 */
[----:B0-----:R0:W5:Y:S04]  /*f300*/  LDL R34, [R1+0x108] ;  /* 0x0001080001227983 */ /* 0x0011680000100800 */
[----:B------:R0:W5:Y:S04]  /*f310*/  LDL R36, [R1+0x1c8] ;  /* 0x0001c80001247983 */ /* 0x0001680000100800 */
[----:B------:R0:W5:Y:S01]  /*f320*/  LDL R35, [R1+0x10c] ;  /* 0x00010c0001237983 */ /* 0x0001620000100800 */
[----:B-1--4-:R-:W-:-:S02]  /*f330*/  IADD3 R3, R2, 0x130, RZ ;  /* 0x0000013002037810 */ /* 0x012fc40007ffe0ff */
[C---:B--2---:R-:W-:Y:S02]  /*f340*/  IADD3 R20, R2.reuse, 0x140, RZ ;  /* 0x0000014002147810 */ /* 0x044fe40007ffe0ff */
[----:B------:R-:W-:Y:S02]  /*f350*/  IADD3 R21, R2, 0x150, RZ ;  /* 0x0000015002157810 */ /* 0x000fe40007ffe0ff */
[----:B------:R-:W-:Y:S02]  /*f360*/  ISETP.GE.U32.AND P6, PT, R27, UR6, PT ;  /* 0x000000061b007c0c */ /* 0x000fe4000bfc6070 */
[----:B------:R-:W-:Y:S02]  /*f370*/  ISETP.GE.U32.AND P0, PT, R32, UR6, PT ;  /* 0x0000000620007c0c */ /* 0x000fe4000bf06070 */
[----:B------:R-:W-:Y:S02]  /*f380*/  ISETP.GE.U32.AND P2, PT, R3, UR6, PT ;  /* 0x0000000603007c0c */ /* 0x000fe4000bf46070 */
[----:B------:R-:W-:-:S02]  /*f390*/  ISETP.GE.U32.AND P3, PT, R20, UR6, PT ;  /* 0x0000000614007c0c */ /* 0x000fc4000bf66070 */
[----:B------:R-:W-:Y:S02]  /*f3a0*/  ISETP.GE.U32.AND P4, PT, R21, UR6, PT ;  /* 0x0000000615007c0c */ /* 0x000fe4000bf86070 */
[----:B------:R-:W-:Y:S02]  /*f3b0*/  SHF.R.S32.HI R26, RZ, 0x1f, R27 ;  /* 0x0000001fff1a7819 */ /* 0x000fe4000001141b */
[----:B---3--:R-:W-:Y:S02]  /*f3c0*/  SHF.R.S32.HI R31, RZ, 0x1f, R32 ;  /* 0x0000001fff1f7819 */ /* 0x008fe40000011420 */
        /* <DEDUP_REMOVED lines=15> */
[----:B0-----:R-:W-:Y:S08]  /*f4c0*/  @!P5 BRA `(.L_x_2357) ;  /* 0x000000000050d947 */ /* 0x001ff00003800000 */
        /* <DEDUP_REMOVED lines=20> */
.L_x_2357:
[----:B------:R-:W-:Y:S04]  /*f610*/  BSSY B0, `(.L_x_2358) ;  /* 0x0000015000007945 */ /* 0x000fe80003800000 */
[----:B------:R-:W-:Y:S05]  /*f620*/  @P6 BRA `(.L_x_2359) ;  /* 0x00000000004c6947 */ /* 0x000fea0003800000 */
[----:B------:R-:W-:Y:S01]  /*f630*/  MOV R28, UR5 ;  /* 0x00000005001c7c02 */ /* 0x000fe20008000f00 */
[----:B------:R-:W-:Y:S01]  /*f640*/  ULDC.64 UR14, c[0x0][0x288] ;  /* 0x0000a200000e7ab9 */ /* 0x000fe20000000a00 */
[----:B------:R-:W-:Y:S01]  /*f650*/  MOV R29, R7 ;  /* 0x00000007001d7202 */ /* 0x000fe20000000f00 */
[----:B------:R-:W-:Y:S02]  /*f660*/  IMAD R26, R26, UR14, RZ ;  /* 0x0000000e1a1a7c24 */ /* 0x000fe4000f8e02ff */
[----:B-----5:R-:W-:Y:S02]  /*f670*/  FFMA.FTZ R28, R37, R28, UR13 ;  /* 0x0000000d251c7e23 */ /* 0x020fe4000801001c */
[----:B------:R-:W-:Y:S02]  /*f680*/  IMAD R26, R27, UR15, R26 ;  /* 0x0000000f1b1a7c24 */ /* 0x000fe4000f8e021a */
[----:B0-----:R-:W-:Y:S01]  /*f690*/  FFMA.FTZ R34, R16, R34, -R28 ;  /* 0x0000002210227223 */ /* 0x001fe2000001081c */
[----:B------:R-:W-:-:S05]  /*f6a0*/  MOV R28, UR5 ;  /* 0x00000005001c7c02 */ /* 0x000fca0008000f00 */
[----:B------:R-:W-:-:S04]  /*f6b0*/  FFMA.FTZ R28, R36, R28, UR13 ;  /* 0x0000000d241c7e23 */ /* 0x000fc8000801001c */
[----:B------:R-:W-:Y:S01]  /*f6c0*/  FFMA.FTZ R33, R17, R35, -R28 ;  /* 0x0000002311217223 */ /* 0x000fe2000001081c */
        /* <DEDUP_REMOVED lines=9> */
.L_x_2359:
[----:B------:R-:W-:Y:S05]  /*f760*/  BSYNC B0 ;  /* 0x0000000000007941 */ /* 0x000fea0003800000 */
.L_x_2358:
[----:B------:R-:W-:Y:S05]  /*f770*/  @!P5 BRA `(.L_x_2360) ;  /* 0x000000000060d947 */ /* 0x000fea0003800000 */
[----:B-1----:R-:W2:Y:S04]  /*f780*/  LDL R26, [R1+0xe0] ;  /* 0x0000e000011a7983 */ /* 0x002ea80000100800 */
[----:B------:R-:W3:Y:S04]  /*f790*/  LDL.LU R28, [R1+0xc0] ;  /* 0x0000c000011c7983 */ /* 0x000ee80000300800 */
        /* <DEDUP_REMOVED lines=22> */
.L_x_2360:
[----:B------:R-:W-:Y:S04]  /*f900*/  BSSY B0, `(.L_x_2361) ;  /* 0x0000019000007945 */ /* 0x000fe80003800000 */
[----:B------:R-:W-:Y:S05]  /*f910*/  @P0 BRA `(.L_x_2362) ;  /* 0x00000000005c0947 */ /* 0x000fea0003800000 */
[----:B------:R-:W3:Y:S01]  /*f920*/  LDL.LU R33, [R1+0xe0] ;  /* 0x0000e00001217983 */ /* 0x000ee20000300800 */
[----:B-12---:R-:W-:Y:S01]  /*f930*/  MOV R26, UR5 ;  /* 0x00000005001a7c02 */ /* 0x006fe20008000f00 */
[----:B------:R-:W-:Y:S02]  /*f940*/  ULDC.64 UR14, c[0x0][0x288] ;  /* 0x0000a200000e7ab9 */ /* 0x000fe40000000a00 */
[----:B------:R-:W2:Y:S04]  /*f950*/  LDL.LU R28, [R1+0xc0] ;  /* 0x0000c000011c7983 */ /* 0x000ea80000300800 */
[----:B------:R-:W4:Y:S04]  /*f960*/  LDL.LU R29, [R1+0xf8] ;  /* 0x0000f800011d7983 */ /* 0x000f280000300800 */
[----:B------:R-:W4:Y:S01]  /*f970*/  LDL.LU R27, [R1+0xc4] ;  /* 0x0000c400011b7983 */ /* 0x000f220000300800 */
[----:B------:R-:W-:-:S04]  /*f980*/  IMAD R31, R31, UR14, RZ ;  /* 0x0000000e1f1f7c24 */ /* 0x000fc8000f8e02ff */
[----:B------:R-:W-:Y:S02]  /*f990*/  IMAD R31, R32, UR15, R31 ;  /* 0x0000000f201f7c24 */ /* 0x000fe4000f8e021f */
[----:B---3--:R-:W-:-:S04]  /*f9a0*/  FFMA.FTZ R26, R33, R26, UR13 ;  /* 0x0000000d211a7e23 */ /* 0x008fc8000801001a */
[----:B--2---:R-:W-:Y:S01]  /*f9b0*/  FFMA.FTZ R28, R16, R28, -R26 ;  /* 0x0000001c101c7223 */ /* 0x004fe2000001081a */
[----:B------:R-:W-:-:S03]  /*f9c0*/  MOV R26, UR5 ;  /* 0x00000005001a7c02 */ /* 0x000fc60008000f00 */
[----:B------:R-:W-:Y:S02]  /*f9d0*/  FMUL.FTZ R28, R28, UR26 ;  /* 0x0000001a1c1c7c20 */ /* 0x000fe40008410000 */
[----:B----4-:R-:W-:-:S04]  /*f9e0*/  FFMA.FTZ R26, R29, R26, UR13 ;  /* 0x0000000d1d1a7e23 */ /* 0x010fc8000801001a */
[----:B------:R-:W-:Y:S01]  /*f9f0*/  FFMA.FTZ R29, R17, R27, -R26 ;  /* 0x0000001b111d7223 */ /* 0x000fe2000001081a */
[----:B------:R-:W-:Y:S02]  /*fa00*/  MOV R26, R4 ;  /* 0x00000004001a7202 */ /* 0x000fe40000000f00 */
[----:B------:R-:W-:Y:S01]  /*fa10*/  MOV R27, R7 ;  /* 0x00000007001b7202 */ /* 0x000fe20000000f00 */
[----:B------:R-:W-:Y:S02]  /*fa20*/  FMUL.FTZ R29, R29, UR26 ;  /* 0x0000001a1d1d7c20 */ /* 0x000fe40008410000 */
[----:B------:R-:W-:Y:S01]  /*fa30*/  IMAD.WIDE.U32 R32, R32, UR14, R26 ;  /* 0x0000000e20207c25 */ /* 0x000fe2000f8e001a */
[----:B------:R-:W-:-:S04]  /*fa40*/  ULDC.64 UR14, c[0x0][0x210] ;  /* 0x00008400000e7ab9 */ /* 0x000fc80000000a00 */
[----:B------:R-:W-:Y:S02]  /*fa50*/  IADD3 R31, R33, R31, RZ ;  /* 0x0000001f211f7210 */ /* 0x000fe40007ffe0ff */
[----:B------:R-:W-:-:S04]  /*fa60*/  LEA R26, P0, R32, UR14, 0x2 ;  /* 0x0000000e201a7c11 */ /* 0x000fc8000f8010ff */
[----:B------:R-:W-:-:S05]  /*fa70*/  LEA.HI.X R27, R32, UR15, R31, 0x2, P0 ;  /* 0x0000000f201b7c11 */ /* 0x000fca00080f141f */
[----:B------:R3:W-:Y:S04]  /*fa80*/  STG.E.64 desc[UR22][R26.64], R28 ;  /* 0x0000001c1a007986 */ /* 0x0007e8000c101b16 */
.L_x_2362:
[----:B------:R-:W-:Y:S05]  /*fa90*/  BSYNC B0 ;  /* 0x0000000000007941 */ /* 0x000fea0003800000 */
.L_x_2361:
[----:B------:R-:W-:Y:S05]  /*faa0*/  @!P5 BRA `(.L_x_2363) ;  /* 0x000000000060d947 */ /* 0x000fea0003800000 */
[----:B-123--:R-:W2:Y:S04]  /*fab0*/  LDL R26, [R1+0xe4] ;  /* 0x0000e400011a7983 */ /* 0x00eea80000100800 */
        /* <DEDUP_REMOVED lines=23> */
.L_x_2363:
[----:B------:R-:W-:Y:S04]  /*fc30*/  BSSY B0, `(.L_x_2364) ;  /* 0x0000019000007945 */ /* 0x000fe80003800000 */
[----:B------:R-:W-:Y:S05]  /*fc40*/  @P2 BRA `(.L_x_2365) ;  /* 0x00000000005c2947 */ /* 0x000fea0003800000 */
[----:B------:R-:W2:Y:S02]  /*fc50*/  LDL.LU R31, [R1+0xe4] ;  /* 0x0000e400011f7983 */ /* 0x000ea40000300800 */
[----:B-1234-:R-:W-:Y:S01]  /*fc60*/  MOV R26, UR5 ;  /* 0x00000005001a7c02 */ /* 0x01efe20008000f00 */
[----:B------:R-:W-:Y:S01]  /*fc70*/  ULDC.64 UR14, c[0x0][0x288] ;  /* 0x0000a200000e7ab9 */ /* 0x000fe20000000a00 */
[----:B------:R-:W2:Y:S04]  /*fc80*/  LDL.LU R29, [R1+0xf0] ;  /* 0x0000f000011d7983 */ /* 0x000ea80000300800 */
[----:B------:R-:W3:Y:S04]  /*fc90*/  LDL.LU R28, [R1+0xfc] ;  /* 0x0000fc00011c7983 */ /* 0x000ee80000300800 */
[----:B------:R-:W4:Y:S01]  /*fca0*/  LDL.LU R27, [R1+0xf4] ;  /* 0x0000f400011b7983 */ /* 0x000f220000300800 */
[----:B------:R-:W-:-:S04]  /*fcb0*/  IMAD R22, R22, UR14, RZ ;  /* 0x0000000e16167c24 */ /* 0x000fc8000f8e02ff */
[----:B------:R-:W-:Y:S02]  /*fcc0*/  IMAD R22, R3, UR15, R22 ;  /* 0x0000000f03167c24 */ /* 0x000fe4000f8e0216 */
[----:B------:R-:W-:-:S04]  /*fcd0*/  FFMA.FTZ R26, R31, R26, UR13 ;  /* 0x0000000d1f1a7e23 */ /* 0x000fc8000801001a */
[----:B--2---:R-:W-:Y:S01]  /*fce0*/  FFMA.FTZ R31, R16, R29, -R26 ;  /* 0x0000001d101f7223 */ /* 0x004fe2000001081a */
[----:B------:R-:W-:-:S05]  /*fcf0*/  MOV R26, UR5 ;  /* 0x00000005001a7c02 */ /* 0x000fca0008000f00 */
[----:B---3--:R-:W-:-:S04]  /*fd00*/  FFMA.FTZ R26, R28, R26, UR13 ;  /* 0x0000000d1c1a7e23 */ /* 0x008fc8000801001a */
[----:B----4-:R-:W-:Y:S01]  /*fd10*/  FFMA.FTZ R32, R17, R27, -R26 ;  /* 0x0000001b11207223 */ /* 0x010fe2000001081a */
        /* <DEDUP_REMOVED lines=10> */
.L_x_2365:
[----:B------:R-:W-:Y:S05]  /*fdc0*/  BSYNC B0 ;  /* 0x0000000000007941 */ /* 0x000fea0003800000 */
.L_x_2364:
[----:B------:R-:W-:Y:S05]  /*fdd0*/  @!P5 BRA `(.L_x_2366) ;  /* 0x000000000060d947 */ /* 0x000fea0003800000 */
[----:B------:R-:W2:Y:S04]  /*fde0*/  LDL R3, [R1+0x11c] ;  /* 0x00011c0001037983 */ /* 0x000ea80000100800 */
[----:B-1234-:R-:W2:Y:S04]  /*fdf0*/  LDL.LU R26, [R1+0x128] ;  /* 0x00012800011a7983 */ /* 0x01eea80000300800 */
[----:B------:R-:W3:Y:S04]  /*fe00*/  LDL R28, [R1+0x118] ;  /* 0x00011800011c7983 */ /* 0x000ee80000100800 */
[----:B------:R-:W4:Y:S01]  /*fe10*/  LDL.LU R27, [R1+0x12c] ;  /* 0x00012c00011b7983 */ /* 0x000f220000300800 */
[----:B------:R-:W-:-:S04]  /*fe20*/  FFMA.FTZ R3, R3, R16, R18 ;  /* 0x0000001003037223 */ /* 0x000fc80000010012 */
[----:B------:R-:W-:-:S06]  /*fe30*/  FMUL.FTZ R22, R3, -1.4426950216293334961 ;  /* 0xbfb8aa3b03167820 */ /* 0x000fcc0000410000 */
[----:B------:R-:W1:Y:S02]  /*fe40*/  MUFU.EX2 R22, R22 ;  /* 0x0000001600167308 */ /* 0x000e640000000800 */
[----:B-1----:R-:W-:-:S06]  /*fe50*/  FADD.FTZ R22, R22, 1 ;  /* 0x3f80000016167421 */ /* 0x002fcc0000010000 */
[----:B------:R-:W2:Y:S02]  /*fe60*/  MUFU.RCP R22, R22 ;  /* 0x0000001600167308 */ /* 0x000ea40000001000 */
[----:B--2---:R-:W-:Y:S01]  /*fe70*/  FMUL.FTZ R26, R26, R22 ;  /* 0x000000161a1a7220 */ /* 0x004fe20000410000 */
[----:B------:R-:W-:-:S04]  /*fe80*/  FADD.FTZ R22, -R22, 1 ;  /* 0x3f80000016167421 */ /* 0x000fc80000010100 */
[----:B------:R-:W-:Y:S01]  /*fe90*/  FFMA.FTZ R22, R3, R22, 1 ;  /* 0x3f80000003167423 */ /* 0x000fe20000010016 */
[----:B---3--:R-:W-:-:S03]  /*fea0*/  FFMA.FTZ R3, R28, R17, R19 ;  /* 0x000000111c037223 */ /* 0x008fc60000010013 */
[----:B------:R-:W-:Y:S01]  /*feb0*/  FMUL.FTZ R26, R26, R22 ;  /* 0x000000161a1a7220 */ /* 0x000fe20000410000 */
[----:B------:R-:W-:-:S04]  /*fec0*/  FMUL.FTZ R22, R3, -1.4426950216293334961 ;  /* 0xbfb8aa3b03167820 */ /* 0x000fc80000410000 */
[----:B------:R4:W-:Y:S02]  /*fed0*/  STL [R1+0x128], R26 ;  /* 0x0001281a01007387 */ /* 0x0009e40000100800 */
[----:B------:R-:W1:Y:S02]  /*fee0*/  MUFU.EX2 R22, R22 ;  /* 0x0000001600167308 */ /* 0x000e640000000800 */
[----:B-1----:R-:W-:-:S06]  /*fef0*/  FADD.FTZ R22, R22, 1 ;  /* 0x3f80000016167421 */ /* 0x002fcc0000010000 */
[----:B------:R-:W4:Y:S02]  /*ff00*/  MUFU.RCP R22, R22 ;  /* 0x0000001600167308 */ /* 0x000f240000001000 */
[----:B----4-:R-:W-:Y:S01]  /*ff10*/  FMUL.FTZ R26, R27, R22 ;  /* 0x000000161b1a7220 */ /* 0x010fe20000410000 */
[----:B------:R-:W-:-:S04]  /*ff20*/  FADD.FTZ R22, -R22, 1 ;  /* 0x3f80000016167421 */ /* 0x000fc80000010100 */
[----:B------:R-:W-:-:S04]  /*ff30*/  FFMA.FTZ R22, R3, R22, 1 ;  /* 0x3f80000003167423 */ /* 0x000fc80000010016 */
[----:B------:R-:W-:-:S05]  /*ff40*/  FMUL.FTZ R3, R26, R22 ;  /* 0x000000161a037220 */ /* 0x000fca0000410000 */
[----:B------:R1:W-:Y:S02]  /*ff50*/  STL [R1+0x12c], R3 ;  /* 0x00012c0301007387 */ /* 0x0003e40000100800 */
.L_x_2366:
[----:B------:R-:W-:Y:S04]  /*ff60*/  BSSY B0, `(.L_x_2367) ;  /* 0x0000019000007945 */ /* 0x000fe80003800000 */
[----:B------:R-:W-:Y:S05]  /*ff70*/  @P3 BRA `(.L_x_2368) ;  /* 0x00000000005c3947 */ /* 0x000fea0003800000 */
[----:B-1234-:R-:W2:Y:S01]  /*ff80*/  LDL.LU R26, [R1+0x11c] ;  /* 0x00011c00011a7983 */ /* 0x01eea20000300800 */
[----:B------:R-:W-:-:S03]  /*ff90*/  ULDC.64 UR14, c[0x0][0x288] ;  /* 0x0000a200000e7ab9 */ /* 0x000fc60000000a00 */
[----:B------:R-:W3:Y:S04]  /*ffa0*/  LDL.LU R22, [R1+0x118] ;  /* 0x0001180001167983 */ /* 0x000ee80000300800 */
[----:B------:R-:W4:Y:S04]  /*ffb0*/  LDL.LU R32, [R1+0x128] ;  /* 0x0001280001207983 */ /* 0x000f280000300800 */
[----:B------:R-:W4:Y:S01]  /*ffc0*/  LDL.LU R31, [R1+0x12c] ;  /* 0x00012c00011f7983 */ /* 0x000f220000300800 */
[----:B------:R-:W-:Y:S01]  /*ffd0*/  MOV R28, UR5 ;  /* 0x00000005001c7c02 */ /* 0x000fe20008000f00 */
[----:B------:R-:W-:Y:S01]  /*ffe0*/  IMAD R29, R23, UR14, RZ ;  /* 0x0000000e171d7c24 */ /* 0x000fe2000f8e02ff */
[----:B------:R-:W-:-:S02]  /*fff0*/  MOV R3, UR5 ;  /* 0x0000000500037c02 */ /* 0x000fc40008000f00 */
[----:B------:R-:W-:Y:S01]  /*10000*/  MOV R23, R7 ;  /* 0x0000000700177202 */ /* 0x000fe20000000f00 */
[----:B------:R-:W-:Y:S02]  /*10010*/  IMAD R29, R20, UR15, R29 ;  /* 0x0000000f141d7c24 */ /* 0x000fe4000f8e021d */
[----:B--2---:R-:W-:Y:S01]  /*10020*/  FFMA.FTZ R3, R26, R3, UR13 ;  /* 0x0000000d1a037e23 */ /* 0x004fe20008010003 */
[----:B---3--:R-:W-:Y:S01]  /*10030*/  FFMA.FTZ R28, R22, R28, UR13 ;  /* 0x0000000d161c7e23 */ /* 0x008fe2000801001c */
[----:B------:R-:W-:Y:S02]  /*10040*/  MOV R22, R4 ;  /* 0x0000000400167202 */ /* 0x000fe40000000f00 */
[----:B----4-:R-:W-:-:S03]  /*10050*/  FFMA.FTZ R3, R16, R32, -R3 ;  /* 0x0000002010037223 */ /* 0x010fc60000010803 */
        /* <DEDUP_REMOVED lines=9> */
.L_x_2368:
[----:B------:R-:W-:Y:S05]  /*100f0*/  BSYNC B0 ;  /* 0x0000000000007941 */ /* 0x000fea0003800000 */
.L_x_2367:
[----:B------:R-:W-:Y:S05]  /*10100*/  @!P5 BRA `(.L_x_2369) ;  /* 0x000000000060d947 */ /* 0x000fea0003800000 */
[----:B------:R-:W2:Y:S04]  /*10110*/  LDL R20, [R1+0x130] ;  /* 0x0001300001147983 */ /* 0x000ea80000100800 */
[----:B-1----:R-:W2:Y:S04]  /*10120*/  LDL R3, [R1+0x134] ;  /* 0x0001340001037983 */ /* 0x002ea80000100800 */
[----:B--234-:R-:W2:Y:S04]  /*10130*/  LDL.LU R26, [R1+0x110] ;  /* 0x00011000011a7983 */ /* 0x01cea80000300800 */
[----:B------:R-:W3:Y:S01]  /*10140*/  LDL.LU R27, [R1+0x114] ;  /* 0x00011400011b7983 */ /* 0x000ee20000300800 */
[----:B------:R-:W-:Y:S01]  /*10150*/  FFMA.FTZ R22, R20, R16, R18 ;  /* 0x0000001014167223 */ /* 0x000fe20000010012 */
[----:B------:R-:W-:-:S03]  /*10160*/  FFMA.FTZ R20, R3, R17, R19 ;  /* 0x0000001103147223 */ /* 0x000fc60000010013 */
[----:B------:R-:W-:Y:S01]  /*10170*/  FMUL.FTZ R23, R22, -1.4426950216293334961 ;  /* 0xbfb8aa3b16177820 */ /* 0x000fe20000410000 */
[----:B------:R-:W-:-:S05]  /*10180*/  FMUL.FTZ R3, R20, -1.4426950216293334961 ;  /* 0xbfb8aa3b14037820 */ /* 0x000fca0000410000 */
[----:B------:R-:W1:Y:S08]  /*10190*/  MUFU.EX2 R23, R23 ;  /* 0x0000001700177308 */ /* 0x000e700000000800 */
[----:B------:R-:W4:Y:S01]  /*101a0*/  MUFU.EX2 R3, R3 ;  /* 0x0000000300037308 */ /* 0x000f220000000800 */
[----:B-1----:R-:W-:-:S07]  /*101b0*/  FADD.FTZ R23, R23, 1 ;  /* 0x3f80000017177421 */ /* 0x002fce0000010000 */
[----:B------:R-:W2:Y:S01]  /*101c0*/  MUFU.RCP R23, R23 ;  /* 0x0000001700177308 */ /* 0x000ea20000001000 */
[----:B----4-:R-:W-:-:S07]  /*101d0*/  FADD.FTZ R3, R3, 1 ;  /* 0x3f80000003037421 */ /* 0x010fce0000010000 */
[----:B------:R-:W3:Y:S01]  /*101e0*/  MUFU.RCP R3, R3 ;  /* 0x0000000300037308 */ /* 0x000ee20000001000 */
[----:B--2---:R-:W-:Y:S01]  /*101f0*/  FMUL.FTZ R26, R26, R23 ;  /* 0x000000171a1a7220 */ /* 0x004fe20000410000 */
[----:B------:R-:W-:-:S04]  /*10200*/  FADD.FTZ R23, -R23, 1 ;  /* 0x3f80000017177421 */ /* 0x000fc80000010100 */
[----:B------:R-:W-:Y:S01]  /*10210*/  FFMA.FTZ R23, R22, R23, 1 ;  /* 0x3f80000016177423 */ /* 0x000fe20000010017 */
[----:B---3--:R-:W-:Y:S01]  /*10220*/  FMUL.FTZ R27, R27, R3 ;  /* 0x000000031b1b7220 */ /* 0x008fe20000410000 */
[----:B------:R-:W-:-:S04]  /*10230*/  FADD.FTZ R3, -R3, 1 ;  /* 0x3f80000003037421 */ /* 0x000fc80000010100 */
[----:B------:R-:W-:Y:S01]  /*10240*/  FFMA.FTZ R3, R20, R3, 1 ;  /* 0x3f80000014037423 */ /* 0x000fe20000010003 */
[----:B------:R-:W-:-:S03]  /*10250*/  FMUL.FTZ R20, R26, R23 ;  /* 0x000000171a147220 */ /* 0x000fc60000410000 */
[----:B------:R-:W-:-:S05]  /*10260*/  FMUL.FTZ R3, R27, R3 ;  /* 0x000000031b037220 */ /* 0x000fca0000410000 */
[----:B------:R1:W-:Y:S04]  /*10270*/  STL [R1+0x114], R3 ;  /* 0x0001140301007387 */ /* 0x0003e80000100800 */
[----:B------:R1:W-:Y:S02]  /*10280*/  STL [R1+0x110], R20 ;  /* 0x0001101401007387 */ /* 0x0003e40000100800 */
.L_x_2369:
[----:B------:R-:W-:Y:S04]  /*10290*/  BSSY B0, `(.L_x_2370) ;  /* 0x0000019000007945 */ /* 0x000fe80003800000 */
[----:B------:R-:W-:Y:S05]  /*102a0*/  @P4 BRA `(.L_x_2371) ;  /* 0x00000000005c4947 */ /* 0x000fea0003800000 */
[----:B-1----:R-:W2:Y:S01]  /*102b0*/  LDL.LU R22, [R1+0x130] ;  /* 0x0001300001167983 */ /* 0x002ea20000300800 */
[----:B------:R-:W-:Y:S01]  /*102c0*/  MOV R20, UR5 ;  /* 0x0000000500147c02 */ /* 0x000fe20008000f00 */
[----:B------:R-:W-:Y:S02]  /*102d0*/  ULDC.64 UR14, c[0x0][0x288] ;  /* 0x0000a200000e7ab9 */ /* 0x000fe40000000a00 */
[----:B---3--:R-:W3:Y:S04]  /*102e0*/  LDL.LU R28, [R1+0x134] ;  /* 0x00013400011c7983 */ /* 0x008ee80000300800 */
[----:B--2-4-:R-:W2:Y:S04]  /*102f0*/  LDL.LU R26, [R1+0x110] ;  /* 0x00011000011a7983 */ /* 0x014ea80000300800 */
[----:B------:R-:W4:Y:S01]  /*10300*/  LDL.LU R27, [R1+0x114] ;  /* 0x00011400011b7983 */ /* 0x000f220000300800 */
[----:B------:R-:W-:Y:S01]  /*10310*/  MOV R23, R7 ;  /* 0x0000000700177202 */ /* 0x000fe20000000f00 */
[----:B------:R-:W-:Y:S01]  /*10320*/  IMAD R24, R24, UR14, RZ ;  /* 0x0000000e18187c24 */ /* 0x000fe2000f8e02ff */
[----:B------:R-:W-:-:S03]  /*10330*/  MOV R3, UR5 ;  /* 0x0000000500037c02 */ /* 0x000fc60008000f00 */
[----:B------:R-:W-:Y:S02]  /*10340*/  IMAD R24, R21, UR15, R24 ;  /* 0x0000000f15187c24 */ /* 0x000fe4000f8e0218 */
[----:B------:R-:W-:Y:S01]  /*10350*/  FFMA.FTZ R20, R22, R20, UR13 ;  /* 0x0000000d16147e23 */ /* 0x000fe20008010014 */
[----:B------:R-:W-:Y:S01]  /*10360*/  MOV R22, R4 ;  /* 0x0000000400167202 */ /* 0x000fe20000000f00 */
[----:B---3--:R-:W-:-:S04]  /*10370*/  FFMA.FTZ R3, R28, R3, UR13 ;  /* 0x0000000d1c037e23 */ /* 0x008fc80008010003 */
[----:B------:R-:W-:Y:S01]  /*10380*/  IMAD.WIDE.U32 R22, R21, UR14, R22 ;  /* 0x0000000e15167c25 */ /* 0x000fe2000f8e0016 */
[----:B------:R-:W-:-:S03]  /*10390*/  ULDC.64 UR14, c[0x0][0x210] ;  /* 0x00008400000e7ab9 */ /* 0x000fc60000000a00 */
[----:B--2---:R-:W-:Y:S01]  /*103a0*/  FFMA.FTZ R26, R16, R26, -R20 ;  /* 0x0000001a101a7223 */ /* 0x004fe20000010814 */
[----:B------:R-:W-:Y:S01]  /*103b0*/  LEA R20, P0, R22, UR14, 0x2 ;  /* 0x0000000e16147c11 */ /* 0x000fe2000f8010ff */
[----:B----4-:R-:W-:Y:S01]  /*103c0*/  FFMA.FTZ R3, R17, R27, -R3 ;  /* 0x0000001b11037223 */ /* 0x010fe20000010803 */
[----:B------:R-:W-:Y:S01]  /*103d0*/  IADD3 R24, R23, R24, RZ ;  /* 0x0000001817187210 */ /* 0x000fe20007ffe0ff */
[----:B------:R-:W-:Y:S02]  /*103e0*/  FMUL.FTZ R26, R26, UR26 ;  /* 0x0000001a1a1a7c20 */ /* 0x000fe40008410000 */
[----:B------:R-:W-:Y:S01]  /*103f0*/  FMUL.FTZ R27, R3, UR26 ;  /* 0x0000001a031b7c20 */ /* 0x000fe20008410000 */
[----:B------:R-:W-:-:S05]  /*10400*/  LEA.HI.X R21, R22, UR15, R24, 0x2, P0 ;  /* 0x0000000f16157c11 */ /* 0x000fca00080f1418 */
[----:B------:R1:W-:Y:S02]  /*10410*/  STG.E.64 desc[UR22][R20.64], R26 ;  /* 0x0000001a14007986 */ /* 0x0003e4000c101b16 */
.L_x_2371:
[----:B------:R-:W-:Y:S05]  /*10420*/  BSYNC B0 ;  /* 0x0000000000007941 */ /* 0x000fea0003800000 */
.L_x_2370:
[----:B------:R0:W5:Y:S04]  /*10430*/  LDL R39, [R1+0x100] ;  /* 0x0001000001277983 */ /* 0x0001680000100800 */
[----:B------:R0:W5:Y:S04]  /*10440*/  LDL R38, [R1+0x140] ;  /* 0x0001400001267983 */ /* 0x0001680000100800 */
[----:B-----5:R2:W5:Y:S04]  /*10450*/  LDL R37, [R1+0x98] ;  /* 0x0000980001257983 */ /* 0x0205680000100800 */
[----:B0-----:R2:W5:Y:S01]  /*10460*/  LDL R35, [R1+0x9c] ;  /* 0x00009c0001237983 */ /* 0x0015620000100800 */
[----:B-1----:R-:W-:-:S02]  /*10470*/  IADD3 R3, R2, 0x180, RZ ;  /* 0x0000018002037810 */ /* 0x002fc40007ffe0ff */
[C---:B------:R-:W-:Y:S02]  /*10480*/  IADD3 R20, R2.reuse, 0x190, RZ ;  /* 0x0000019002147810 */ /* 0x040fe40007ffe0ff */
[C---:B------:R-:W-:Y:S02]  /*10490*/  IADD3 R21, R2.reuse, 0x1a0, RZ ;  /* 0x000001a002157810 */ /* 0x040fe40007ffe0ff */
[C---:B------:R-:W-:Y:S02]  /*104a0*/  IADD3 R40, R2.reuse, 0x160, RZ ;  /* 0x0000016002287810 */ /* 0x040fe40007ffe0ff */
[C---:B------:R-:W-:Y:S02]  /*104b0*/  IADD3 R32, R2.reuse, 0x1a0, RZ ;  /* 0x000001a002207810 */ /* 0x040fe40007ffe0ff */
[C---:B------:R-:W-:Y:S02]  /*104c0*/  IADD3 R33, R2.reuse, 0x190, RZ ;  /* 0x0000019002217810 */ /* 0x040fe40007ffe0ff */
[----:B------:R-:W-:-:S02]  /*104d0*/  IADD3 R34, R2, 0x180, RZ ;  /* 0x0000018002227810 */ /* 0x000fc40007ffe0ff */
[----:B------:R-:W-:Y:S02]  /*104e0*/  IADD3 R36, R2, 0x170, RZ ;  /* 0x0000017002247810 */ /* 0x000fe40007ffe0ff */
[----:B------:R-:W-:Y:S02]  /*104f0*/  ISETP.GE.U32.AND P6, PT, R25, UR6, PT ;  /* 0x0000000619007c0c */ /* 0x000fe4000bfc6070 */
[----:B------:R-:W-:Y:S02]  /*10500*/  ISETP.GE.U32.AND P0, PT, R30, UR6, PT ;  /* 0x000000061e007c0c */ /* 0x000fe4000bf06070 */
[----:B------:R-:W-:Y:S02]  /*10510*/  SHF.R.S32.HI R40, RZ, 0x1f, R40 ;  /* 0x0000001fff287819 */ /* 0x000fe40000011428 */
[----:B------:R-:W-:Y:S02]  /*10520*/  ISETP.GE.U32.AND P2, PT, R3, UR6, PT ;  /* 0x0000000603007c0c */ /* 0x000fe4000bf46070 */
[----:B------:R-:W-:-:S02]  /*10530*/  ISETP.GE.U32.AND P3, PT, R20, UR6, PT ;  /* 0x0000000614007c0c */ /* 0x000fc4000bf66070 */
[----:B------:R-:W-:Y:S02]  /*10540*/  ISETP.GE.U32.AND P4, PT, R21, UR6, PT ;  /* 0x0000000615007c0c */ /* 0x000fe4000bf86070 */
[----:B------:R-:W-:Y:S02]  /*10550*/  SHF.R.S32.HI R36, RZ, 0x1f, R36 ;  /* 0x0000001fff247819 */ /* 0x000fe40000011424 */
[----:B------:R-:W-:Y:S02]  /*10560*/  SHF.R.S32.HI R34, RZ, 0x1f, R34 ;  /* 0x0000001fff227819 */ /* 0x000fe40000011422 */
[----:B------:R-:W-:Y:S02]  /*10570*/  SHF.R.S32.HI R33, RZ, 0x1f, R33 ;  /* 0x0000001fff217819 */ /* 0x000fe40000011421 */
[----:B------:R-:W-:Y:S02]  /*10580*/  SHF.R.S32.HI R32, RZ, 0x1f, R32 ;  /* 0x0000001fff207819 */ /* 0x000fe40000011420 */
[----:B------:R-:W-:-:S02]  /*10590*/  ISETP.GE.AND.EX P6, PT, R40, UR7, PT, P6 ;  /* 0x0000000728007c0c */ /* 0x000fc4000bfc6360 */
[----:B------:R-:W-:Y:S02]  /*105a0*/  ISETP.GE.AND.EX P0, PT, R36, UR7, PT, P0 ;  /* 0x0000000724007c0c */ /* 0x000fe4000bf06300 */
[----:B------:R-:W-:Y:S02]  /*105b0*/  ISETP.GE.AND.EX P2, PT, R34, UR7, PT, P2 ;  /* 0x0000000722007c0c */ /* 0x000fe4000bf46320 */
[----:B------:R-:W-:Y:S02]  /*105c0*/  ISETP.GE.AND.EX P3, PT, R33, UR7, PT, P3 ;  /* 0x0000000721007c0c */ /* 0x000fe4000bf66330 */
[----:B------:R-:W-:Y:S02]  /*105d0*/  ISETP.GE.AND.EX P4, PT, R32, UR7, PT, P4 ;  /* 0x0000000720007c0c */ /* 0x000fe4000bf86340 */
[C---:B------:R-:W-:Y:S02]  /*105e0*/  ISETP.GT.U32.OR P6, PT, R0.reuse, 0x22f, P6 ;  /* 0x0000022f0000780c */ /* 0x040fe400037c4470 */
[----:B------:R-:W-:-:S02]  /*105f0*/  ISETP.GT.U32.OR P0, PT, R0, 0x22f, P0 ;  /* 0x0000022f0000780c */ /* 0x000fc40000704470 */
[C---:B------:R-:W-:Y:S02]  /*10600*/  ISETP.GT.U32.OR P2, PT, R0.reuse, 0x22f, P2 ;  /* 0x0000022f0000780c */ /* 0x040fe40001744470 */
[C---:B------:R-:W-:Y:S02]  /*10610*/  ISETP.GT.U32.OR P3, PT, R0.reuse, 0x22f, P3 ;  /* 0x0000022f0000780c */ /* 0x040fe40001f64470 */
[----:B------:R-:W-:Y:S02]  /*10620*/  ISETP.GT.U32.OR P4, PT, R0, 0x22f, P4 ;  /* 0x0000022f0000780c */ /* 0x000fe40002784470 */
[C---:B---3--:R-:W-:Y:S02]  /*10630*/  IADD3 R28, R2.reuse, 0x1b0, RZ ;  /* 0x000001b0021c7810 */ /* 0x048fe40007ffe0ff */
[----:B------:R-:W-:Y:S01]  /*10640*/  IADD3 R29, R2, 0x1c0, RZ ;  /* 0x000001c0021d7810 */ /* 0x000fe20007ffe0ff */
[----:B--2---:R-:W-:Y:S08]  /*10650*/  @!P5 BRA `(.L_x_2372) ;  /* 0x000000000050d947 */ /* 0x004ff00003800000 */
[----:B------:R-:W-:Y:S01]  /*10660*/  FFMA.FTZ R23, R38, R17, R19 ;  /* 0x0000001126177223 */ /* 0x000fe20000010013 */
[----:B------:R-:W-:-:S03]  /*10670*/  FFMA.FTZ R24, R39, R16, R18 ;  /* 0x0000001027187223 */ /* 0x000fc60000010012 */
[----:B------:R-:W-:Y:S01]  /*10680*/  FMUL.FTZ R22, R23, -1.4426950216293334961 ;  /* 0xbfb8aa3b17167820 */ /* 0x000fe20000410000 */
[----:B----4-:R-:W-:-:S05]  /*10690*/  FMUL.FTZ R26, R24, -1.4426950216293334961 ;  /* 0xbfb8aa3b181a7820 */ /* 0x010fca0000410000 */
[----:B------:R-:W0:Y:S08]  /*106a0*/  MUFU.EX2 R22, R22 ;  /* 0x0000001600167308 */ /* 0x000e300000000800 */
[----:B------:R-:W1:Y:S01]  /*106b0*/  MUFU.EX2 R26, R26 ;  /* 0x0000001a001a7308 */ /* 0x000e620000000800 */
[----:B0-----:R-:W-:-:S07]  /*106c0*/  FADD.FTZ R22, R22, 1 ;  /* 0x3f80000016167421 */ /* 0x001fce0000010000 */
[----:B------:R-:W0:Y:S01]  /*106d0*/  MUFU.RCP R22, R22 ;  /* 0x0000001600167308 */ /* 0x000e220000001000 */
[----:B-1----:R-:W-:-:S07]  /*106e0*/  FADD.FTZ R26, R26, 1 ;  /* 0x3f8000001a1a7421 */ /* 0x002fce0000010000 */
[----:B------:R-:W1:Y:S01]  /*106f0*/  MUFU.RCP R26, R26 ;  /* 0x0000001a001a7308 */ /* 0x000e620000001000 */
[----:B0----5:R-:W-:Y:S01]  /*10700*/  FMUL.FTZ R31, R35, R22 ;  /* 0x00000016231f7220 */ /* 0x021fe20000410000 */
[----:B------:R-:W-:-:S04]  /*10710*/  FADD.FTZ R22, -R22, 1 ;  /* 0x3f80000016167421 */ /* 0x000fc80000010100 */
[----:B------:R-:W-:Y:S01]  /*10720*/  FFMA.FTZ R22, R23, R22, 1 ;  /* 0x3f80000017167423 */ /* 0x000fe20000010016 */
[----:B-1----:R-:W-:Y:S01]  /*10730*/  FMUL.FTZ R27, R37, R26 ;  /* 0x0000001a251b7220 */ /* 0x002fe20000410000 */
[----:B------:R-:W-:Y:S02]  /*10740*/  FADD.FTZ R26, -R26, 1 ;  /* 0x3f8000001a1a7421 */ /* 0x000fe40000010100 */
[----:B------:R-:W-:Y:S02]  /*10750*/  FMUL.FTZ R35, R31, R22 ;  /* 0x000000161f237220 */ /* 0x000fe40000410000 */
[----:B------:R-:W-:-:S03]  /*10760*/  FFMA.FTZ R26, R24, R26, 1 ;  /* 0x3f800000181a7423 */ /* 0x000fc6000001001a */
[----:B------:R0:W-:Y:S01]  /*10770*/  STL [R1+0x9c], R35 ;  /* 0x00009c2301007387 */ /* 0x0001e20000100800 */
[----:B------:R-:W-:-:S05]  /*10780*/  FMUL.FTZ R37, R27, R26 ;  /* 0x0000001a1b257220 */ /* 0x000fca0000410000 */
[----:B------:R0:W-:Y:S02]  /*10790*/  STL [R1+0x98], R37 ;  /* 0x0000982501007387 */ /* 0x0001e40000100800 */
.L_x_2372:
[----:B------:R-:W-:Y:S04]  /*107a0*/  BSSY B0, `(.L_x_2373) ;  /* 0x0000015000007945 */ /* 0x000fe80003800000 */
[----:B------:R-:W-:Y:S05]  /*107b0*/  @P6 BRA `(.L_x_2374) ;  /* 0x00000000004c6947 */ /* 0x000fea0003800000 */
[----:B------:R-:W-:Y:S01]  /*107c0*/  ULDC.64 UR14, c[0x0][0x288] ;  /* 0x0000a200000e7ab9 */ /* 0x000fe20000000a00 */
[----:B------:R-:W-:Y:S01]  /*107d0*/  MOV R27, UR5 ;  /* 0x00000005001b7c02 */ /* 0x000fe20008000f00 */
[----:B----4-:R-:W-:Y:S01]  /*107e0*/  IMAD R26, R40, UR14, RZ ;  /* 0x0000000e281a7c24 */ /* 0x010fe2000f8e02ff */
[----:B------:R-:W-:Y:S02]  /*107f0*/  MOV R22, R4 ;  /* 0x0000000400167202 */ /* 0x000fe40000000f00 */
[----:B------:R-:W-:Y:S01]  /*10800*/  MOV R23, R7 ;  /* 0x0000000700177202 */ /* 0x000fe20000000f00 */
[----:B------:R-:W-:Y:S01]  /*10810*/  FFMA.FTZ R27, R39, R27, UR13 ;  /* 0x0000000d271b7e23 */ /* 0x000fe2000801001b */
[----:B------:R-:W-:Y:S01]  /*10820*/  MOV R24, UR5 ;  /* 0x0000000500187c02 */ /* 0x000fe20008000f00 */
[C---:B------:R-:W-:Y:S02]  /*10830*/  IMAD R26, R25.reuse, UR15, R26 ;  /* 0x0000000f191a7c24 */ /* 0x040fe4000f8e021a */
[----:B------:R-:W-:Y:S01]  /*10840*/  IMAD.WIDE.U32 R22, R25, UR14, R22 ;  /* 0x0000000e19167c25 */ /* 0x000fe2000f8e0016 */
[----:B------:R-:W-:-:S03]  /*10850*/  ULDC.64 UR14, c[0x0][0x210] ;  /* 0x00008400000e7ab9 */ /* 0x000fc60000000a00 */
[----:B------:R-:W-:Y:S01]  /*10860*/  FFMA.FTZ R25, R38, R24, UR13 ;  /* 0x0000000d26197e23 */ /* 0x000fe20008010018 */
[----:B-----5:R-:W-:Y:S01]  /*10870*/  FFMA.FTZ R27, R16, R37, -R27 ;  /* 0x00000025101b7223 */ /* 0x020fe2000001081b */
[C---:B------:R-:W-:Y:S02]  /*10880*/  LEA R24, P6, R22.reuse, UR14, 0x2 ;  /* 0x0000000e16187c11 */ /* 0x040fe4000f8c10ff */
[----:B------:R-:W-:Y:S01]  /*10890*/  FFMA.FTZ R31, R17, R35, -R25 ;  /* 0x00000023111f7223 */ /* 0x000fe20000010819 */
[----:B------:R-:W-:Y:S01]  /*108a0*/  IADD3 R23, R23, R26, RZ ;  /* 0x0000001a17177210 */ /* 0x000fe20007ffe0ff */
[----:B------:R-:W-:Y:S02]  /*108b0*/  FMUL.FTZ R26, R27, UR26 ;  /* 0x0000001a1b1a7c20 */ /* 0x000fe40008410000 */
[----:B------:R-:W-:Y:S01]  /*108c0*/  FMUL.FTZ R27, R31, UR26 ;  /* 0x0000001a1f1b7c20 */ /* 0x000fe20008410000 */
[----:B------:R-:W-:-:S05]  /*108d0*/  LEA.HI.X R25, R22, UR15, R23, 0x2, P6 ;  /* 0x0000000f16197c11 */ /* 0x000fca000b0f1417 */
[----:B------:R1:W-:Y:S02]  /*108e0*/  STG.E.64 desc[UR22][R24.64], R26 ;  /* 0x0000001a18007986 */ /* 0x0003e4000c101b16 */
.L_x_2374:
[----:B------:R-:W-:Y:S05]  /*108f0*/  BSYNC B0 ;  /* 0x0000000000007941 */ /* 0x000fea0003800000 */
.L_x_2373:
[----:B------:R-:W-:Y:S05]  /*10900*/  @!P5 BRA `(.L_x_2375) ;  /* 0x000000000060d947 */ /* 0x000fea0003800000 */
[----:B------:R-:W2:Y:S04]  /*10910*/  LDL R23, [R1+0x138] ;  /* 0x0001380001177983 */ /* 0x000ea80000100800 */
[----:B------:R-:W3:Y:S04]  /*10920*/  LDL R22, [R1+0x104] ;  /* 0x0001040001167983 */ /* 0x000ee80000100800 */
[----:B0----5:R-:W4:Y:S04]  /*10930*/  LDL.LU R35, [R1+0xc8] ;  /* 0x0000c80001237983 */ /* 0x021f280000300800 */
[----:B------:R-:W4:Y:S01]  /*10940*/  LDL.LU R31, [R1+0xcc] ;  /* 0x0000cc00011f7983 */ /* 0x000f220000300800 */
[----:B--2---:R-:W-:Y:S01]  /*10950*/  FFMA.FTZ R23, R23, R17, R19 ;  /* 0x0000001117177223 */ /* 0x004fe20000010013 */
[----:B---3--:R-:W-:-:S03]  /*10960*/  FFMA.FTZ R22, R22, R16, R18 ;  /* 0x0000001016167223 */ /* 0x008fc60000010012 */
[----:B-1----:R-:W-:Y:S01]  /*10970*/  FMUL.FTZ R25, R23, -1.4426950216293334961 ;  /* 0xbfb8aa3b17197820 */ /* 0x002fe20000410000 */
[----:B------:R-:W-:-:S05]  /*10980*/  FMUL.FTZ R24, R22, -1.4426950216293334961 ;  /* 0xbfb8aa3b16187820 */ /* 0x000fca0000410000 */
[----:B------:R-:W0:Y:S08]  /*10990*/  MUFU.EX2 R25, R25 ;  /* 0x0000001900197308 */ /* 0x000e300000000800 */
[----:B------:R-:W1:Y:S01]  /*109a0*/  MUFU.EX2 R24, R24 ;  /* 0x0000001800187308 */ /* 0x000e620000000800 */
[----:B0-----:R-:W-:Y:S01]  /*109b0*/  FADD.FTZ R25, R25, 1 ;  /* 0x3f80000019197421 */ /* 0x001fe20000010000 */
[----:B-1----:R-:W-:-:S06]  /*109c0*/  FADD.FTZ R24, R24, 1 ;  /* 0x3f80000018187421 */ /* 0x002fcc0000010000 */
[----:B------:R-:W0:Y:S08]  /*109d0*/  MUFU.RCP R25, R25 ;  /* 0x0000001900197308 */ /* 0x000e300000001000 */
[----:B------:R-:W1:Y:S01]  /*109e0*/  MUFU.RCP R24, R24 ;  /* 0x0000001800187308 */ /* 0x000e620000001000 */
[----:B0-----:R-:W-:Y:S01]  /*109f0*/  FADD.FTZ R27, -R25, 1 ;  /* 0x3f800000191b7421 */ /* 0x001fe20000010100 */
[----:B----4-:R-:W-:-:S03]  /*10a00*/  FMUL.FTZ R25, R31, R25 ;  /* 0x000000191f197220 */ /* 0x010fc60000410000 */
[----:B------:R-:W-:Y:S01]  /*10a10*/  FFMA.FTZ R27, R23, R27, 1 ;  /* 0x3f800000171b7423 */ /* 0x000fe2000001001b */
[----:B-1----:R-:W-:Y:S01]  /*10a20*/  FADD.FTZ R26, -R24, 1 ;  /* 0x3f800000181a7421 */ /* 0x002fe20000010100 */
[----:B------:R-:W-:-:S03]  /*10a30*/  FMUL.FTZ R24, R35, R24 ;  /* 0x0000001823187220 */ /* 0x000fc60000410000 */
[----:B------:R-:W-:Y:S01]  /*10a40*/  FFMA.FTZ R26, R22, R26, 1 ;  /* 0x3f800000161a7423 */ /* 0x000fe2000001001a */
[----:B------:R-:W-:-:S03]  /*10a50*/  FMUL.FTZ R22, R25, R27 ;  /* 0x0000001b19167220 */ /* 0x000fc60000410000 */
[----:B------:R-:W-:Y:S02]  /*10a60*/  FMUL.FTZ R23, R24, R26 ;  /* 0x0000001a18177220 */ /* 0x000fe40000410000 */
[----:B------:R2:W-:Y:S04]  /*10a70*/  STL [R1+0xcc], R22 ;  /* 0x0000cc1601007387 */ /* 0x0005e80000100800 */
[----:B------:R2:W-:Y:S02]  /*10a80*/  STL [R1+0xc8], R23 ;  /* 0x0000c81701007387 */ /* 0x0005e40000100800 */
.L_x_2375:
[----:B------:R-:W-:Y:S04]  /*10a90*/  BSSY B0, `(.L_x_2376) ;  /* 0x0000019000007945 */ /* 0x000fe80003800000 */
[----:B------:R-:W-:Y:S05]  /*10aa0*/  @P0 BRA `(.L_x_2377) ;  /* 0x00000000005c0947 */ /* 0x000fea0003800000 */
[----:B--2---:R-:W2:Y:S01]  /*10ab0*/  LDL.LU R22, [R1+0x104] ;  /* 0x0001040001167983 */ /* 0x004ea20000300800 */
[----:B-1--4-:R-:W-:Y:S01]  /*10ac0*/  MOV R26, UR5 ;  /* 0x00000005001a7c02 */ /* 0x012fe20008000f00 */
[----:B------:R-:W-:Y:S02]  /*10ad0*/  ULDC.64 UR14, c[0x0][0x288] ;  /* 0x0000a200000e7ab9 */ /* 0x000fe40000000a00 */
[----:B------:R-:W3:Y:S04]  /*10ae0*/  LDL.LU R27, [R1+0x138] ;  /* 0x00013800011b7983 */ /* 0x000ee80000300800 */
[----:B0----5:R-:W4:Y:S04]  /*10af0*/  LDL.LU R35, [R1+0xc8] ;  /* 0x0000c80001237983 */ /* 0x021f280000300800 */
[----:B------:R-:W4:Y:S01]  /*10b00*/  LDL.LU R31, [R1+0xcc] ;  /* 0x0000cc00011f7983 */ /* 0x000f220000300800 */
[----:B------:R-:W-:Y:S01]  /*10b10*/  MOV R23, R7 ;  /* 0x0000000700177202 */ /* 0x000fe20000000f00 */
[----:B------:R-:W-:Y:S01]  /*10b20*/  IMAD R25, R36, UR14, RZ ;  /* 0x0000000e24197c24 */ /* 0x000fe2000f8e02ff */
[----:B------:R-:W-:-:S03]  /*10b30*/  MOV R24, UR5 ;  /* 0x0000000500187c02 */ /* 0x000fc60008000f00 */
[----:B------:R-:W-:Y:S02]  /*10b40*/  IMAD R25, R30, UR15, R25 ;  /* 0x0000000f1e197c24 */ /* 0x000fe4000f8e0219 */
[----:B--2---:R-:W-:Y:S01]  /*10b50*/  FFMA.FTZ R26, R22, R26, UR13 ;  /* 0x0000000d161a7e23 */ /* 0x004fe2000801001a */
[----:B------:R-:W-:Y:S01]  /*10b60*/  MOV R22, R4 ;  /* 0x0000000400167202 */ /* 0x000fe20000000f00 */
[----:B---3--:R-:W-:-:S04]  /*10b70*/  FFMA.FTZ R27, R27, R24, UR13 ;  /* 0x0000000d1b1b7e23 */ /* 0x008fc80008010018 */
[----:B------:R-:W-:Y:S01]  /*10b80*/  IMAD.WIDE.U32 R22, R30, UR14, R22 ;  /* 0x0000000e1e167c25 */ /* 0x000fe2000f8e0016 */
[----:B------:R-:W-:-:S03]  /*10b90*/  ULDC.64 UR14, c[0x0][0x210] ;  /* 0x00008400000e7ab9 */ /* 0x000fc60000000a00 */
[----:B----4-:R-:W-:Y:S01]  /*10ba0*/  FFMA.FTZ R26, R16, R35, -R26 ;  /* 0x00000023101a7223 */ /* 0x010fe2000001081a */
[----:B------:R-:W-:Y:S01]  /*10bb0*/  LEA R24, P0, R22, UR14, 0x2 ;  /* 0x0000000e16187c11 */ /* 0x000fe2000f8010ff */
[----:B------:R-:W-:Y:S01]  /*10bc0*/  FFMA.FTZ R27, R17, R31, -R27 ;  /* 0x0000001f111b7223 */ /* 0x000fe2000001081b */
[----:B------:R-:W-:Y:S01]  /*10bd0*/  IADD3 R25, R23, R25, RZ ;  /* 0x0000001917197210 */ /* 0x000fe20007ffe0ff */
[----:B------:R-:W-:Y:S02]  /*10be0*/  FMUL.FTZ R26, R26, UR26 ;  /* 0x0000001a1a1a7c20 */ /* 0x000fe40008410000 */
[----:B------:R-:W-:Y:S01]  /*10bf0*/  FMUL.FTZ R27, R27, UR26 ;  /* 0x0000001a1b1b7c20 */ /* 0x000fe20008410000 */
[----:B------:R-:W-:-:S05]  /*10c00*/  LEA.HI.X R25, R22, UR15, R25, 0x2, P0 ;  /* 0x0000000f16197c11 */ /* 0x000fca00080f1419 */
[----:B------:R3:W-:Y:S02]  /*10c10*/  STG.E.64 desc[UR22][R24.64], R26 ;  /* 0x0000001a18007986 */ /* 0x0007e4000c101b16 */
.L_x_2377:
[----:B------:R-:W-:Y:S05]  /*10c20*/  BSYNC B0 ;  /* 0x0000000000007941 */ /* 0x000fea0003800000 */
.L_x_2376:
[----:B------:R-:W-:Y:S05]  /*10c30*/  @!P5 BRA `(.L_x_2378) ;  /* 0x000000000060d947 */ /* 0x000fea0003800000 */
[----:B--2---:R-:W2:Y:S04]  /*10c40*/  LDL R23, [R1+0xd0] ;  /* 0x0000d00001177983 */ /* 0x004ea80000100800 */
[----:B------:R-:W4:Y:S04]  /*10c50*/  LDL R22, [R1+0x68] ;  /* 0x0000680001167983 */ /* 0x000f280000100800 */
[----:B------:R-:W3:Y:S04]  /*10c60*/  LDL.LU R31, [R1+0x90] ;  /* 0x00009000011f7983 */ /* 0x000ee80000300800 */
[----:B------:R-:W3:Y:S01]  /*10c70*/  LDL.LU R30, [R1+0x94] ;  /* 0x00009400011e7983 */ /* 0x000ee20000300800 */
[----:B--2---:R-:W-:Y:S01]  /*10c80*/  FFMA.FTZ R23, R23, R17, R19 ;  /* 0x0000001117177223 */ /* 0x004fe20000010013 */
[----:B----4-:R-:W-:-:S03]  /*10c90*/  FFMA.FTZ R22, R22, R16, R18 ;  /* 0x0000001016167223 */ /* 0x010fc60000010012 */
[----:B-1-3--:R-:W-:Y:S01]  /*10ca0*/  FMUL.FTZ R25, R23, -1.4426950216293334961 ;  /* 0xbfb8aa3b17197820 */ /* 0x00afe20000410000 */
[----:B------:R-:W-:-:S05]  /*10cb0*/  FMUL.FTZ R24, R22, -1.4426950216293334961 ;  /* 0xbfb8aa3b16187820 */ /* 0x000fca0000410000 */
[----:B------:R-:W1:Y:S08]  /*10cc0*/  MUFU.EX2 R25, R25 ;  /* 0x0000001900197308 */ /* 0x000e700000000800 */
[----:B------:R-:W2:Y:S01]  /*10cd0*/  MUFU.EX2 R24, R24 ;  /* 0x0000001800187308 */ /* 0x000ea20000000800 */
[----:B-1----:R-:W-:Y:S01]  /*10ce0*/  FADD.FTZ R25, R25, 1 ;  /* 0x3f80000019197421 */ /* 0x002fe20000010000 */
[----:B--2---:R-:W-:-:S06]  /*10cf0*/  FADD.FTZ R24, R24, 1 ;  /* 0x3f80000018187421 */ /* 0x004fcc0000010000 */
[----:B------:R-:W1:Y:S08]  /*10d00*/  MUFU.RCP R25, R25 ;  /* 0x0000001900197308 */ /* 0x000e700000001000 */
[----:B------:R-:W2:Y:S01]  /*10d10*/  MUFU.RCP R24, R24 ;  /* 0x0000001800187308 */ /* 0x000ea20000001000 */
[----:B-1----:R-:W-:Y:S01]  /*10d20*/  FADD.FTZ R27, -R25, 1 ;  /* 0x3f800000191b7421 */ /* 0x002fe20000010100 */
[----:B------:R-:W-:-:S03]  /*10d30*/  FMUL.FTZ R25, R30, R25 ;  /* 0x000000191e197220 */ /* 0x000fc60000410000 */
[----:B------:R-:W-:Y:S01]  /*10d40*/  FFMA.FTZ R27, R23, R27, 1 ;  /* 0x3f800000171b7423 */ /* 0x000fe2000001001b */
[----:B--2---:R-:W-:Y:S01]  /*10d50*/  FADD.FTZ R26, -R24, 1 ;  /* 0x3f800000181a7421 */ /* 0x004fe20000010100 */
[----:B------:R-:W-:-:S03]  /*10d60*/  FMUL.FTZ R24, R31, R24 ;  /* 0x000000181f187220 */ /* 0x000fc60000410000 */
[----:B------:R-:W-:Y:S01]  /*10d70*/  FFMA.FTZ R26, R22, R26, 1 ;  /* 0x3f800000161a7423 */ /* 0x000fe2000001001a */
[----:B------:R-:W-:-:S03]  /*10d80*/  FMUL.FTZ R22, R25, R27 ;  /* 0x0000001b19167220 */ /* 0x000fc60000410000 */
[----:B------:R-:W-:Y:S02]  /*10d90*/  FMUL.FTZ R23, R24, R26 ;  /* 0x0000001a18177220 */ /* 0x000fe40000410000 */
[----:B------:R1:W-:Y:S04]  /*10da0*/  STL [R1+0x94], R22 ;  /* 0x0000941601007387 */ /* 0x0003e80000100800 */
[----:B------:R1:W-:Y:S02]  /*10db0*/  STL [R1+0x90], R23 ;  /* 0x0000901701007387 */ /* 0x0003e40000100800 */
.L_x_2378:
[----:B------:R-:W-:Y:S04]  /*10dc0*/  BSSY B0, `(.L_x_2379) ;  /* 0x0000019000007945 */ /* 0x000fe80003800000 */
[----:B------:R-:W-:Y:S05]  /*10dd0*/  @P2 BRA `(.L_x_2380) ;  /* 0x00000000005c2947 */ /* 0x000fea0003800000 */
[----:B-12---:R-:W2:Y:S01]  /*10de0*/  LDL.LU R22, [R1+0x68] ;  /* 0x0000680001167983 */ /* 0x006ea20000300800 */
[----:B---34-:R-:W-:Y:S01]  /*10df0*/  MOV R26, UR5 ;  /* 0x00000005001a7c02 */ /* 0x018fe20008000f00 */
[----:B------:R-:W-:Y:S02]  /*10e00*/  ULDC.64 UR14, c[0x0][0x288] ;  /* 0x0000a200000e7ab9 */ /* 0x000fe40000000a00 */
[----:B------:R-:W3:Y:S04]  /*10e10*/  LDL.LU R31, [R1+0xd0] ;  /* 0x0000d000011f7983 */ /* 0x000ee80000300800 */
[----:B------:R-:W4:Y:S04]  /*10e20*/  LDL.LU R30, [R1+0x90] ;  /* 0x00009000011e7983 */ /* 0x000f280000300800 */
[----:B------:R-:W4:Y:S01]  /*10e30*/  LDL.LU R27, [R1+0x94] ;  /* 0x00009400011b7983 */ /* 0x000f220000300800 */
[----:B------:R-:W-:Y:S01]  /*10e40*/  MOV R23, R7 ;  /* 0x0000000700177202 */ /* 0x000fe20000000f00 */
[----:B------:R-:W-:Y:S01]  /*10e50*/  IMAD R25, R34, UR14, RZ ;  /* 0x0000000e22197c24 */ /* 0x000fe2000f8e02ff */
[----:B------:R-:W-:-:S03]  /*10e60*/  MOV R24, UR5 ;  /* 0x0000000500187c02 */ /* 0x000fc60008000f00 */
[----:B------:R-:W-:Y:S02]  /*10e70*/  IMAD R25, R3, UR15, R25 ;  /* 0x0000000f03197c24 */ /* 0x000fe4000f8e0219 */
[----:B--2---:R-:W-:Y:S01]  /*10e80*/  FFMA.FTZ R26, R22, R26, UR13 ;  /* 0x0000000d161a7e23 */ /* 0x004fe2000801001a */
[----:B------:R-:W-:-:S05]  /*10e90*/  MOV R22, R4 ;  /* 0x0000000400167202 */ /* 0x000fca0000000f00 */
[----:B------:R-:W-:-:S04]  /*10ea0*/  IMAD.WIDE.U32 R22, R3, UR14, R22 ;  /* 0x0000000e03167c25 */ /* 0x000fc8000f8e0016 */
[----:B---3--:R-:W-:Y:S01]  /*10eb0*/  FFMA.FTZ R3, R31, R24, UR13 ;  /* 0x0000000d1f037e23 */ /* 0x008fe20008010018 */
[----:B------:R-:W-:Y:S01]  /*10ec0*/  ULDC.64 UR14, c[0x0][0x210] ;  /* 0x00008400000e7ab9 */ /* 0x000fe20000000a00 */
        /* <DEDUP_REMOVED lines=8> */
.L_x_2380:
[----:B------:R-:W-:Y:S05]  /*10f50*/  BSYNC B0 ;  /* 0x0000000000007941 */ /* 0x000fea0003800000 */
.L_x_2379:
[----:B------:R-:W-:Y:S05]  /*10f60*/  @!P5 BRA `(.L_x_2381) ;  /* 0x000000000060d947 */ /* 0x000fea0003800000 */
[----:B-12---:R-:W2:Y:S04]  /*10f70*/  LDL R22, [R1+0x58] ;  /* 0x0000580001167983 */ /* 0x006ea80000100800 */
[----:B------:R-:W4:Y:S04]  /*10f80*/  LDL R3, [R1+0x54] ;  /* 0x0000540001037983 */ /* 0x000f280000100800 */
[----:B------:R-:W4:Y:S04]  /*10f90*/  LDL.LU R30, [R1+0xb8] ;  /* 0x0000b800011e7983 */ /* 0x000f280000300800 */
[----:B---3--:R-:W3:Y:S01]  /*10fa0*/  LDL.LU R27, [R1+0xbc] ;  /* 0x0000bc00011b7983 */ /* 0x008ee20000300800 */
[----:B--2---:R-:W-:Y:S01]  /*10fb0*/  FFMA.FTZ R22, R22, R17, R19 ;  /* 0x0000001116167223 */ /* 0x004fe20000010013 */
[----:B----4-:R-:W-:-:S03]  /*10fc0*/  FFMA.FTZ R3, R3, R16, R18 ;  /* 0x0000001003037223 */ /* 0x010fc60000010012 */
[----:B------:R-:W-:Y:S01]  /*10fd0*/  FMUL.FTZ R24, R22, -1.4426950216293334961 ;  /* 0xbfb8aa3b16187820 */ /* 0x000fe20000410000 */
        /* <DEDUP_REMOVED lines=8> */
[----:B---3--:R-:W-:-:S03]  /*11060*/  FMUL.FTZ R24, R27, R24 ;  /* 0x000000181b187220 */ /* 0x008fc60000410000 */
        /* <DEDUP_REMOVED lines=8> */
.L_x_2381:
[----:B------:R-:W-:Y:S04]  /*110f0*/  BSSY B0, `(.L_x_2382) ;  /* 0x0000019000007945 */ /* 0x000fe80003800000 */
[----:B------:R-:W-:Y:S05]  /*11100*/  @P3 BRA `(.L_x_2383) ;  /* 0x00000000005c3947 */ /* 0x000fea0003800000 */
[----:B-12---:R-:W2:Y:S01]  /*11110*/  LDL.LU R22, [R1+0x54] ;  /* 0x0000540001167983 */ /* 0x006ea20000300800 */
[----:B---3--:R-:W-:Y:S01]  /*11120*/  MOV R25, UR5 ;  /* 0x0000000500197c02 */ /* 0x008fe20008000f00 */
[----:B------:R-:W-:Y:S02]  /*11130*/  ULDC.64 UR14, c[0x0][0x288] ;  /* 0x0000a200000e7ab9 */ /* 0x000fe40000000a00 */
[----:B------:R-:W3:Y:S04]  /*11140*/  LDL.LU R30, [R1+0x58] ;  /* 0x00005800011e7983 */ /* 0x000ee80000300800 */
[----:B------:R-:W3:Y:S04]  /*11150*/  LDL.LU R27, [R1+0xb8] ;  /* 0x0000b800011b7983 */ /* 0x000ee80000300800 */
[----:B----4-:R-:W4:Y:S01]  /*11160*/  LDL.LU R26, [R1+0xbc] ;  /* 0x0000bc00011a7983 */ /* 0x010f220000300800 */
[----:B------:R-:W-:Y:S01]  /*11170*/  MOV R23, R7 ;  /* 0x0000000700177202 */ /* 0x000fe20000000f00 */
[----:B------:R-:W-:Y:S01]  /*11180*/  IMAD R24, R33, UR14, RZ ;  /* 0x0000000e21187c24 */ /* 0x000fe2000f8e02ff */
[----:B------:R-:W-:Y:S01]  /*11190*/  MOV R3, UR5 ;  /* 0x0000000500037c02 */ /* 0x000fe20008000f00 */
[----:B--2---:R-:W-:Y:S01]  /*111a0*/  FFMA.FTZ R25, R22, R25, UR13 ;  /* 0x0000000d16197e23 */ /* 0x004fe20008010019 */
[----:B------:R-:W-:-:S03]  /*111b0*/  MOV R22, R4 ;  /* 0x0000000400167202 */ /* 0x000fc60000000f00 */
[----:B---3--:R-:W-:Y:S02]  /*111c0*/  FFMA.FTZ R3, R30, R3, UR13 ;  /* 0x0000000d1e037e23 */ /* 0x008fe40008010003 */
[----:B------:R-:W-:-:S04]  /*111d0*/  IMAD.WIDE.U32 R22, R20, UR14, R22 ;  /* 0x0000000e14167c25 */ /* 0x000fc8000f8e0016 */
[----:B------:R-:W-:Y:S01]  /*111e0*/  FFMA.FTZ R25, R16, R27, -R25 ;  /* 0x0000001b10197223 */ /* 0x000fe20000010819 */
[----:B------:R-:W-:Y:S01]  /*111f0*/  IMAD R20, R20, UR15, R24 ;  /* 0x0000000f14147c24 */ /* 0x000fe2000f8e0218 */
[----:B------:R-:W-:Y:S01]  /*11200*/  ULDC.64 UR14, c[0x0][0x210] ;  /* 0x00008400000e7ab9 */ /* 0x000fe20000000a00 */
[----:B----4-:R-:W-:Y:S01]  /*11210*/  FFMA.FTZ R3, R17, R26, -R3 ;  /* 0x0000001a11037223 */ /* 0x010fe20000010803 */
[----:B------:R-:W-:Y:S01]  /*11220*/  LEA R24, P0, R22, UR14, 0x2 ;  /* 0x0000000e16187c11 */ /* 0x000fe2000f8010ff */
[----:B------:R-:W-:Y:S01]  /*11230*/  FMUL.FTZ R26, R25, UR26 ;  /* 0x0000001a191a7c20 */ /* 0x000fe20008410000 */
[----:B------:R-:W-:Y:S01]  /*11240*/  IADD3 R20, R23, R20, RZ ;  /* 0x0000001417147210 */ /* 0x000fe20007ffe0ff */
[----:B------:R-:W-:-:S03]  /*11250*/  FMUL.FTZ R27, R3, UR26 ;  /* 0x0000001a031b7c20 */ /* 0x000fc60008410000 */
[----:B------:R-:W-:-:S05]  /*11260*/  LEA.HI.X R25, R22, UR15, R20, 0x2, P0 ;  /* 0x0000000f16197c11 */ /* 0x000fca00080f1414 */
[----:B------:R1:W-:Y:S02]  /*11270*/  STG.E.64 desc[UR22][R24.64], R26 ;  /* 0x0000001a18007986 */ /* 0x0003e4000c101b16 */
.L_x_2383:
[----:B------:R-:W-:Y:S05]  /*11280*/  BSYNC B0 ;  /* 0x0000000000007941 */ /* 0x000fea0003800000 */
.L_x_2382:
[----:B------:R-:W-:Y:S05]  /*11290*/  @!P5 BRA `(.L_x_2384) ;  /* 0x000000000060d947 */ /* 0x000fea0003800000 */
[----:B------:R-:W2:Y:S04]  /*112a0*/  LDL R20, [R1+0x50] ;  /* 0x0000500001147983 */ /* 0x000ea80000100800 */
[----:B-1----:R-:W2:Y:S04]  /*112b0*/  LDL R3, [R1+0x44] ;  /* 0x0000440001037983 */ /* 0x002ea80000100800 */
[----:B---3--:R-:W3:Y:S04]  /*112c0*/  LDL.LU R27, [R1+0xa8] ;  /* 0x0000a800011b7983 */ /* 0x008ee80000300800 */
[----:B----4-:R-:W4:Y:S01]  /*112d0*/  LDL.LU R26, [R1+0xac] ;  /* 0x0000ac00011a7983 */ /* 0x010f220000300800 */
[----:B--2---:R-:W-:Y:S01]  /*112e0*/  FFMA.FTZ R20, R20, R17, R19 ;  /* 0x0000001114147223 */ /* 0x004fe20000010013 */
[----:B------:R-:W-:-:S03]  /*112f0*/  FFMA.FTZ R3, R3, R16, R18 ;  /* 0x0000001003037223 */ /* 0x000fc60000010012 */
        /* <DEDUP_REMOVED lines=9> */
[----:B----4-:R-:W-:-:S03]  /*11390*/  FMUL.FTZ R23, R26, R23 ;  /* 0x000000171a177220 */ /* 0x010fc60000410000 */
[----:B------:R-:W-:Y:S01]  /*113a0*/  FFMA.FTZ R25, R20, R25, 1 ;  /* 0x3f80000014197423 */ /* 0x000fe20000010019 */
[----:B--2---:R-:W-:Y:S01]  /*113b0*/  FADD.FTZ R24, -R22, 1 ;  /* 0x3f80000016187421 */ /* 0x004fe20000010100 */
[----:B---3--:R-:W-:-:S03]  /*113c0*/  FMUL.FTZ R22, R27, R22 ;  /* 0x000000161b167220 */ /* 0x008fc60000410000 */
[----:B------:R-:W-:Y:S01]  /*113d0*/  FFMA.FTZ R24, R3, R24, 1 ;  /* 0x3f80000003187423 */ /* 0x000fe20000010018 */
[----:B------:R-:W-:-:S03]  /*113e0*/  FMUL.FTZ R3, R23, R25 ;  /* 0x0000001917037220 */ /* 0x000fc60000410000 */
[----:B------:R-:W-:Y:S02]  /*113f0*/  FMUL.FTZ R20, R22, R24 ;  /* 0x0000001816147220 */ /* 0x000fe40000410000 */
[----:B------:R1:W-:Y:S04]  /*11400*/  STL [R1+0xac], R3 ;  /* 0x0000ac0301007387 */ /* 0x0003e80000100800 */
[----:B------:R1:W-:Y:S02]  /*11410*/  STL [R1+0xa8], R20 ;  /* 0x0000a81401007387 */ /* 0x0003e40000100800 */
.L_x_2384:
[----:B------:R-:W-:Y:S04]  /*11420*/  BSSY B0, `(.L_x_2385) ;  /* 0x0000019000007945 */ /* 0x000fe80003800000 */
[----:B------:R-:W-:Y:S05]  /*11430*/  @P4 BRA `(.L_x_2386) ;  /* 0x00000000005c4947 */ /* 0x000fea0003800000 */
[----:B-12---:R-:W2:Y:S01]  /*11440*/  LDL.LU R22, [R1+0x44] ;  /* 0x0000440001167983 */ /* 0x006ea20000300800 */
[----:B---3--:R-:W-:Y:S01]  /*11450*/  MOV R24, UR5 ;  /* 0x0000000500187c02 */ /* 0x008fe20008000f00 */
[----:B------:R-:W-:Y:S02]  /*11460*/  ULDC.64 UR14, c[0x0][0x288] ;  /* 0x0000a200000e7ab9 */ /* 0x000fe40000000a00 */
[----:B------:R-:W3:Y:S04]  /*11470*/  LDL.LU R27, [R1+0x50] ;  /* 0x00005000011b7983 */ /* 0x000ee80000300800 */
[----:B----4-:R-:W4:Y:S04]  /*11480*/  LDL.LU R26, [R1+0xa8] ;  /* 0x0000a800011a7983 */ /* 0x010f280000300800 */
[----:B------:R-:W4:Y:S01]  /*11490*/  LDL.LU R25, [R1+0xac] ;  /* 0x0000ac0001197983 */ /* 0x000f220000300800 */
[----:B------:R-:W-:Y:S01]  /*114a0*/  MOV R23, R7 ;  /* 0x0000000700177202 */ /* 0x000fe20000000f00 */
[----:B------:R-:W-:Y:S01]  /*114b0*/  IMAD R20, R32, UR14, RZ ;  /* 0x0000000e20147c24 */ /* 0x000fe2000f8e02ff */
[----:B------:R-:W-:Y:S01]  /*114c0*/  MOV R3, UR5 ;  /* 0x0000000500037c02 */ /* 0x000fe20008000f00 */
[----:B--2---:R-:W-:Y:S01]  /*114d0*/  FFMA.FTZ R24, R22, R24, UR13 ;  /* 0x0000000d16187e23 */ /* 0x004fe20008010018 */
[----:B------:R-:W-:-:S03]  /*114e0*/  MOV R22, R4 ;  /* 0x0000000400167202 */ /* 0x000fc60000000f00 */
[----:B---3--:R-:W-:Y:S02]  /*114f0*/  FFMA.FTZ R3, R27, R3, UR13 ;  /* 0x0000000d1b037e23 */ /* 0x008fe40008010003 */
[----:B------:R-:W-:-:S04]  /*11500*/  IMAD.WIDE.U32 R22, R21, UR14, R22 ;  /* 0x0000000e15167c25 */ /* 0x000fc8000f8e0016 */
[----:B----4-:R-:W-:Y:S01]  /*11510*/  FFMA.FTZ R24, R16, R26, -R24 ;  /* 0x0000001a10187223 */ /* 0x010fe20000010818 */
        /* <DEDUP_REMOVED lines=9> */
.L_x_2386:
[----:B------:R-:W-:Y:S05]  /*115b0*/  BSYNC B0 ;  /* 0x0000000000007941 */ /* 0x000fea0003800000 */
.L_x_2385:
[----:B0----5:R0:W5:Y:S04]  /*115c0*/  LDL R37, [R1+0x40] ;  /* 0x0000400001257983 */ /* 0x0211680000100800 */
[----:B------:R0:W5:Y:S04]  /*115d0*/  LDL R36, [R1+0x3c] ;  /* 0x00003c0001247983 */ /* 0x0001680000100800 */
[----:B------:R0:W5:Y:S04]  /*115e0*/  LDL R31, [R1+0xa0] ;  /* 0x0000a000011f7983 */ /* 0x0001680000100800 */
[----:B------:R0:W5:Y:S01]  /*115f0*/  LDL R30, [R1+0xa4] ;  /* 0x0000a400011e7983 */ /* 0x0001620000100800 */
[----:B-1----:R-:W-:-:S02]  /*11600*/  IADD3 R3, R2, 0x1d0, RZ ;  /* 0x000001d002037810 */ /* 0x002fc40007ffe0ff */
[C---:B---34-:R-:W-:Y:S02]  /*11610*/  IADD3 R26, R2.reuse, 0x1e0, RZ ;  /* 0x000001e0021a7810 */ /* 0x058fe40007ffe0ff */
        /* <DEDUP_REMOVED lines=25> */
[----:B------:R-:W-:Y:S01]  /*117b0*/  ISETP.GT.U32.OR P4, PT, R0, 0x22f, P4 ;  /* 0x0000022f0000780c */ /* 0x000fe20002784470 */
[----:B0-----:R-:W-:-:S12]  /*117c0*/  @!P5 BRA `(.L_x_2387) ;  /* 0x000000000050d947 */ /* 0x001fd80003800000 */
[----:B-----5:R-:W-:Y:S01]  /*117d0*/  FFMA.FTZ R21, R36, R17, R19 ;  /* 0x0000001124157223 */ /* 0x020fe20000010013 */
[----:B------:R-:W-:-:S03]  /*117e0*/  FFMA.FTZ R20, R37, R16, R18 ;  /* 0x0000001025147223 */ /* 0x000fc60000010012 */
[----:B--2---:R-:W-:Y:S01]  /*117f0*/  FMUL.FTZ R23, R21, -1.4426950216293334961 ;  /* 0xbfb8aa3b15177820 */ /* 0x004fe20000410000 */
        /* <DEDUP_REMOVED lines=14> */
[----:B------:R0:W-:Y:S01]  /*118e0*/  STL [R1+0xa4], R30 ;  /* 0x0000a41e01007387 */ /* 0x0001e20000100800 */
[----:B------:R-:W-:-:S05]  /*118f0*/  FMUL.FTZ R31, R22, R24 ;  /* 0x00000018161f7220 */ /* 0x000fca0000410000 */
[----:B------:R0:W-:Y:S02]  /*11900*/  STL [R1+0xa0], R31 ;  /* 0x0000a01f01007387 */ /* 0x0001e40000100800 */
.L_x_2387:
[----:B------:R-:W-:Y:S04]  /*11910*/  BSSY B0, `(.L_x_2388) ;  /* 0x0000015000007945 */ /* 0x000fe80003800000 */
[----:B------:R-:W-:Y:S05]  /*11920*/  @P6 BRA `(.L_x_2389) ;  /* 0x00000000004c6947 */ /* 0x000fea0003800000 */
[----:B------:R-:W-:Y:S01]  /*11930*/  ULDC.64 UR6, c[0x0][0x288] ;  /* 0x0000a20000067ab9 */ /* 0x000fe20000000a00 */
[----:B------:R-:W-:Y:S01]  /*11940*/  MOV R20, R4 ;  /* 0x0000000400147202 */ /* 0x000fe20000000f00 */
[----:B--2---:R-:W-:Y:S01]  /*11950*/  IMAD R23, R38, UR6, RZ ;  /* 0x0000000626177c24 */ /* 0x004fe2000f8e02ff */
[----:B------:R-:W-:Y:S02]  /*11960*/  MOV R21, R7 ;  /* 0x0000000700157202 */ /* 0x000fe40000000f00 */
[----:B------:R-:W-:Y:S01]  /*11970*/  MOV R24, UR5 ;  /* 0x0000000500187c02 */ /* 0x000fe20008000f00 */
[C---:B------:R-:W-:Y:S01]  /*11980*/  IMAD R23, R28.reuse, UR7, R23 ;  /* 0x000000071c177c24 */ /* 0x040fe2000f8e0217 */
[----:B------:R-:W-:Y:S01]  /*11990*/  MOV R22, UR5 ;  /* 0x0000000500167c02 */ /* 0x000fe20008000f00 */
[----:B------:R-:W-:Y:S01]  /*119a0*/  IMAD.WIDE.U32 R20, R28, UR6, R20 ;  /* 0x000000061c147c25 */ /* 0x000fe2000f8e0014 */
[----:B------:R-:W-:-:S03]  /*119b0*/  ULDC.64 UR6, c[0x0][0x210] ;  /* 0x0000840000067ab9 */ /* 0x000fc60000000a00 */
[----:B-----5:R-:W-:Y:S01]  /*119c0*/  FFMA.FTZ R24, R37, R24, UR13 ;  /* 0x0000000d25187e23 */ /* 0x020fe20008010018 */
[----:B------:R-:W-:Y:S01]  /*119d0*/  FFMA.FTZ R25, R36, R22, UR13 ;  /* 0x0000000d24197e23 */ /* 0x000fe20008010016 */
[----:B------:R-:W-:Y:S02]  /*119e0*/  LEA R22, P6, R20, UR6, 0x2 ;  /* 0x0000000614167c11 */ /* 0x000fe4000f8c10ff */
[----:B------:R-:W-:Y:S01]  /*119f0*/  FFMA.FTZ R24, R16, R31, -R24 ;  /* 0x0000001f10187223 */ /* 0x000fe20000010818 */
[----:B------:R-:W-:Y:S01]  /*11a00*/  IADD3 R23, R21, R23, RZ ;  /* 0x0000001715177210 */ /* 0x000fe20007ffe0ff */
[----:B------:R-:W-:Y:S02]  /*11a10*/  FFMA.FTZ R25, R17, R30, -R25 ;  /* 0x0000001e11197223 */ /* 0x000fe40000010819 */
[----:B------:R-:W-:Y:S01]  /*11a20*/  FMUL.FTZ R24, R24, UR26 ;  /* 0x0000001a18187c20 */ /* 0x000fe20008410000 */
[----:B------:R-:W-:Y:S01]  /*11a30*/  LEA.HI.X R23, R20, UR7, R23, 0x2, P6 ;  /* 0x0000000714177c11 */ /* 0x000fe2000b0f1417 */
[----:B------:R-:W-:-:S05]  /*11a40*/  FMUL.FTZ R25, R25, UR26 ;  /* 0x0000001a19197c20 */ /* 0x000fca0008410000 */
[----:B------:R1:W-:Y:S02]  /*11a50*/  STG.E.64 desc[UR22][R22.64], R24 ;  /* 0x0000001816007986 */ /* 0x0003e4000c101b16 */
.L_x_2389:
[----:B------:R-:W-:Y:S05]  /*11a60*/  BSYNC B0 ;  /* 0x0000000000007941 */ /* 0x000fea0003800000 */
.L_x_2388:
[----:B------:R-:W-:Y:S05]  /*11a70*/  @!P5 BRA `(.L_x_2390) ;  /* 0x000000000050d947 */ /* 0x000fea0003800000 */
[----:B------:R-:W3:Y:S04]  /*11a80*/  LDL R20, [R1+0x38] ;  /* 0x0000380001147983 */ /* 0x000ee80000100800 */
[----:B------:R-:W4:Y:S01]  /*11a90*/  LDL R21, [R1+0x2c] ;  /* 0x00002c0001157983 */ /* 0x000f220000100800 */
[----:B---3--:R-:W-:Y:S01]  /*11aa0*/  FFMA.FTZ R20, R20, R16, R18 ;  /* 0x0000001014147223 */ /* 0x008fe20000010012 */
[----:B----4-:R-:W-:-:S03]  /*11ab0*/  FFMA.FTZ R21, R21, R17, R19 ;  /* 0x0000001115157223 */ /* 0x010fc60000010013 */
[----:B------:R-:W-:Y:S01]  /*11ac0*/  FMUL.FTZ R28, R20, -1.4426950216293334961 ;  /* 0xbfb8aa3b141c7820 */ /* 0x000fe20000410000 */
[----:B0----5:R-:W-:-:S03]  /*11ad0*/  FMUL.FTZ R30, R21, -1.4426950216293334961 ;  /* 0xbfb8aa3b151e7820 */ /* 0x021fc60000410000 */
[----:B-12---:R-:W0:Y:S08]  /*11ae0*/  MUFU.EX2 R22, R28 ;  /* 0x0000001c00167308 */ /* 0x006e300000000800 */
        /* <DEDUP_REMOVED lines=13> */
.L_x_2390:
[----:B------:R-:W-:Y:S04]  /*11bc0*/  BSSY B0, `(.L_x_2391) ;  /* 0x0000017000007945 */ /* 0x000fe80003800000 */
[----:B------:R-:W-:Y:S05]  /*11bd0*/  @P0 BRA `(.L_x_2392) ;  /* 0x0000000000540947 */ /* 0x000fea0003800000 */
[----:B------:R-:W3:Y:S01]  /*11be0*/  LDL.LU R20, [R1+0x38] ;  /* 0x0000380001147983 */ /* 0x000ee20000300800 */
[----:B-1----:R-:W-:Y:S01]  /*11bf0*/  MOV R24, UR5 ;  /* 0x0000000500187c02 */ /* 0x002fe20008000f00 */
[----:B------:R-:W-:Y:S02]  /*11c00*/  ULDC.64 UR6, c[0x0][0x288] ;  /* 0x0000a20000067ab9 */ /* 0x000fe40000000a00 */
[----:B------:R-:W4:Y:S01]  /*11c10*/  LDL.LU R25, [R1+0x2c] ;  /* 0x00002c0001197983 */ /* 0x000f220000300800 */
[----:B------:R-:W-:Y:S01]  /*11c20*/  MOV R21, R7 ;  /* 0x0000000700157202 */ /* 0x000fe20000000f00 */
[----:B--2---:R-:W-:Y:S01]  /*11c30*/  IMAD R23, R35, UR6, RZ ;  /* 0x0000000623177c24 */ /* 0x004fe2000f8e02ff */
[----:B------:R-:W-:-:S03]  /*11c40*/  MOV R22, UR5 ;  /* 0x0000000500167c02 */ /* 0x000fc60008000f00 */
[----:B------:R-:W-:Y:S02]  /*11c50*/  IMAD R23, R29, UR7, R23 ;  /* 0x000000071d177c24 */ /* 0x000fe4000f8e0217 */
[----:B---3--:R-:W-:Y:S01]  /*11c60*/  FFMA.FTZ R24, R20, R24, UR13 ;  /* 0x0000000d14187e23 */ /* 0x008fe20008010018 */
[----:B------:R-:W-:Y:S01]  /*11c70*/  MOV R20, R4 ;  /* 0x0000000400147202 */ /* 0x000fe20000000f00 */
[----:B----4-:R-:W-:Y:S02]  /*11c80*/  FFMA.FTZ R22, R25, R22, UR13 ;  /* 0x0000000d19167e23 */ /* 0x010fe40008010016 */
[----:B------:R-:W-:Y:S02]  /*11c90*/  FFMA.FTZ R24, R16, R8, -R24 ;  /* 0x0000000810187223 */ /* 0x000fe40000010818 */
[----:B------:R-:W-:Y:S01]  /*11ca0*/  IMAD.WIDE.U32 R20, R29, UR6, R20 ;  /* 0x000000061d147c25 */ /* 0x000fe2000f8e0014 */
[----:B------:R-:W-:-:S04]  /*11cb0*/  ULDC.64 UR6, c[0x0][0x210] ;  /* 0x0000840000067ab9 */ /* 0x000fc80000000a00 */
[----:B------:R-:W-:Y:S01]  /*11cc0*/  IADD3 R21, R21, R23, RZ ;  /* 0x0000001715157210 */ /* 0x000fe20007ffe0ff */
[----:B------:R-:W-:Y:S01]  /*11cd0*/  FFMA.FTZ R23, R17, R9, -R22 ;  /* 0x0000000911177223 */ /* 0x000fe20000010816 */
[----:B------:R-:W-:Y:S01]  /*11ce0*/  LEA R8, P0, R20, UR6, 0x2 ;  /* 0x0000000614087c11 */ /* 0x000fe2000f8010ff */
[----:B------:R-:W-:Y:S02]  /*11cf0*/  FMUL.FTZ R22, R24, UR26 ;  /* 0x0000001a18167c20 */ /* 0x000fe40008410000 */
[----:B------:R-:W-:Y:S01]  /*11d00*/  FMUL.FTZ R23, R23, UR26 ;  /* 0x0000001a17177c20 */ /* 0x000fe20008410000 */
[----:B------:R-:W-:-:S05]  /*11d10*/  LEA.HI.X R9, R20, UR7, R21, 0x2, P0 ;  /* 0x0000000714097c11 */ /* 0x000fca00080f1415 */
[----:B------:R3:W-:Y:S04]  /*11d20*/  STG.E.64 desc[UR22][R8.64], R22 ;  /* 0x0000001608007986 */ /* 0x0007e8000c101b16 */
.L_x_2392:
[----:B------:R-:W-:Y:S05]  /*11d30*/  BSYNC B0 ;  /* 0x0000000000007941 */ /* 0x000fea0003800000 */
.L_x_2391:
[----:B------:R-:W-:Y:S05]  /*11d40*/  @!P5 BRA `(.L_x_2393) ;  /* 0x000000000050d947 */ /* 0x000fea0003800000 */
[----:B---3--:R-:W3:Y:S04]  /*11d50*/  LDL R9, [R1+0x28] ;  /* 0x0000280001097983 */ /* 0x008ee80000100800 */
[----:B------:R-:W4:Y:S01]  /*11d60*/  LDL R8, [R1+0x24] ;  /* 0x0000240001087983 */ /* 0x000f220000100800 */
[----:B---3--:R-:W-:Y:S01]  /*11d70*/  FFMA.FTZ R9, R9, R16, R18 ;  /* 0x0000001009097223 */ /* 0x008fe20000010012 */
[----:B----4-:R-:W-:-:S03]  /*11d80*/  FFMA.FTZ R8, R8, R17, R19 ;  /* 0x0000001108087223 */ /* 0x010fc60000010013 */
[----:B------:R-:W-:Y:S01]  /*11d90*/  FMUL.FTZ R20, R9, -1.4426950216293334961 ;  /* 0xbfb8aa3b09147820 */ /* 0x000fe20000410000 */
[----:B-12---:R-:W-:-:S05]  /*11da0*/  FMUL.FTZ R22, R8, -1.4426950216293334961 ;  /* 0xbfb8aa3b08167820 */ /* 0x006fca0000410000 */
        /* <DEDUP_REMOVED lines=14> */
.L_x_2393:
[----:B------:R-:W-:Y:S04]  /*11e90*/  BSSY B0, `(.L_x_2394) ;  /* 0x0000017000007945 */ /* 0x000fe80003800000 */
[----:B------:R-:W-:Y:S05]  /*11ea0*/  @P2 BRA `(.L_x_2395) ;  /* 0x0000000000542947 */ /* 0x000fea0003800000 */
[----:B---3--:R-:W3:Y:S01]  /*11eb0*/  LDL.LU R8, [R1+0x28] ;  /* 0x0000280001087983 */ /* 0x008ee20000300800 */
[----:B------:R-:W-:Y:S01]  /*11ec0*/  MOV R21, UR5 ;  /* 0x0000000500157c02 */ /* 0x000fe20008000f00 */
[----:B------:R-:W-:Y:S02]  /*11ed0*/  ULDC.64 UR6, c[0x0][0x288] ;  /* 0x0000a20000067ab9 */ /* 0x000fe40000000a00 */
[----:B-12---:R-:W2:Y:S01]  /*11ee0*/  LDL.LU R23, [R1+0x24] ;  /* 0x0000240001177983 */ /* 0x006ea20000300800 */
[----:B------:R-:W-:Y:S01]  /*11ef0*/  MOV R9, R7 ;  /* 0x0000000700097202 */ /* 0x000fe20000000f00 */
[----:B------:R-:W-:Y:S01]  /*11f00*/  IMAD R20, R34, UR6, RZ ;  /* 0x0000000622147c24 */ /* 0x000fe2000f8e02ff */
[----:B------:R-:W-:Y:S01]  /*11f10*/  MOV R22, UR5 ;  /* 0x0000000500167c02 */ /* 0x000fe20008000f00 */
[----:B---3--:R-:W-:Y:S01]  /*11f20*/  FFMA.FTZ R21, R8, R21, UR13 ;  /* 0x0000000d08157e23 */ /* 0x008fe20008010015 */
[----:B------:R-:W-:-:S03]  /*11f30*/  MOV R8, R4 ;  /* 0x0000000400087202 */ /* 0x000fc60000000f00 */
[----:B--2---:R-:W-:Y:S02]  /*11f40*/  FFMA.FTZ R22, R23, R22, UR13 ;  /* 0x0000000d17167e23 */ /* 0x004fe40008010016 */
[----:B------:R-:W-:-:S04]  /*11f50*/  IMAD.WIDE.U32 R8, R3, UR6, R8 ;  /* 0x0000000603087c25 */ /* 0x000fc8000f8e0008 */
[----:B------:R-:W-:Y:S01]  /*11f60*/  IMAD R3, R3, UR7, R20 ;  /* 0x0000000703037c24 */ /* 0x000fe2000f8e0214 */
[----:B------:R-:W-:Y:S01]  /*11f70*/  ULDC.64 UR6, c[0x0][0x210] ;  /* 0x0000840000067ab9 */ /* 0x000fe20000000a00 */
[----:B------:R-:W-:Y:S01]  /*11f80*/  FFMA.FTZ R20, R16, R10, -R21 ;  /* 0x0000000a10147223 */ /* 0x000fe20000010815 */
[----:B------:R-:W-:Y:S01]  /*11f90*/  LEA R10, P0, R8, UR6, 0x2 ;  /* 0x00000006080a7c11 */ /* 0x000fe2000f8010ff */
[----:B------:R-:W-:Y:S01]  /*11fa0*/  FFMA.FTZ R21, R17, R11, -R22 ;  /* 0x0000000b11157223 */ /* 0x000fe20000010816 */
[----:B------:R-:W-:Y:S01]  /*11fb0*/  IADD3 R3, R9, R3, RZ ;  /* 0x0000000309037210 */ /* 0x000fe20007ffe0ff */
[----:B------:R-:W-:Y:S02]  /*11fc0*/  FMUL.FTZ R20, R20, UR26 ;  /* 0x0000001a14147c20 */ /* 0x000fe40008410000 */
[----:B------:R-:W-:Y:S01]  /*11fd0*/  FMUL.FTZ R21, R21, UR26 ;  /* 0x0000001a15157c20 */ /* 0x000fe20008410000 */
[----:B------:R-:W-:-:S05]  /*11fe0*/  LEA.HI.X R11, R8, UR7, R3, 0x2, P0 ;  /* 0x00000007080b7c11 */ /* 0x000fca00080f1403 */
[----:B------:R4:W-:Y:S02]  /*11ff0*/  STG.E.64 desc[UR22][R10.64], R20 ;  /* 0x000000140a007986 */ /* 0x0009e4000c101b16 */
.L_x_2395:
[----:B------:R-:W-:Y:S05]  /*12000*/  BSYNC B0 ;  /* 0x0000000000007941 */ /* 0x000fea0003800000 */
.L_x_2394:
[----:B------:R-:W-:Y:S05]  /*12010*/  @!P5 BRA `(.L_x_2396) ;  /* 0x000000000050d947 */ /* 0x000fea0003800000 */
[----:B------:R-:W2:Y:S04]  /*12020*/  LDL R3, [R1+0x20] ;  /* 0x0000200001037983 */ /* 0x000ea80000100800 */
[----:B---3--:R-:W3:Y:S01]  /*12030*/  LDL R8, [R1+0x1c] ;  /* 0x00001c0001087983 */ /* 0x008ee20000100800 */
[----:B--2---:R-:W-:Y:S01]  /*12040*/  FFMA.FTZ R3, R3, R16, R18 ;  /* 0x0000001003037223 */ /* 0x004fe20000010012 */
[----:B---3--:R-:W-:-:S03]  /*12050*/  FFMA.FTZ R8, R8, R17, R19 ;  /* 0x0000001108087223 */ /* 0x008fc60000010013 */
[----:B------:R-:W-:Y:S01]  /*12060*/  FMUL.FTZ R9, R3, -1.4426950216293334961 ;  /* 0xbfb8aa3b03097820 */ /* 0x000fe20000410000 */
[----:B----4-:R-:W-:-:S05]  /*12070*/  FMUL.FTZ R20, R8, -1.4426950216293334961 ;  /* 0xbfb8aa3b08147820 */ /* 0x010fca0000410000 */
[----:B------:R-:W2:Y:S08]  /*12080*/  MUFU.EX2 R9, R9 ;  /* 0x0000000900097308 */ /* 0x000eb00000000800 */
[----:B------:R-:W3:Y:S01]  /*12090*/  MUFU.EX2 R20, R20 ;  /* 0x0000001400147308 */ /* 0x000ee20000000800 */
[----:B--2---:R-:W-:-:S07]  /*120a0*/  FADD.FTZ R10, R9, 1 ;  /* 0x3f800000090a7421 */ /* 0x004fce0000010000 */
[----:B------:R-:W2:Y:S01]  /*120b0*/  MUFU.RCP R11, R10 ;  /* 0x0000000a000b7308 */ /* 0x000ea20000001000 */
[----:B---3--:R-:W-:-:S07]  /*120c0*/  FADD.FTZ R21, R20, 1 ;  /* 0x3f80000014157421 */ /* 0x008fce0000010000 */
[----:B-1----:R-:W1:Y:S01]  /*120d0*/  MUFU.RCP R22, R21 ;  /* 0x0000001500167308 */ /* 0x002e620000001000 */
[----:B--2---:R-:W-:Y:S01]  /*120e0*/  FADD.FTZ R24, -R11, 1 ;  /* 0x3f8000000b187421 */ /* 0x004fe20000010100 */
[----:B------:R-:W-:-:S03]  /*120f0*/  FMUL.FTZ R12, R12, R11 ;  /* 0x0000000b0c0c7220 */ /* 0x000fc60000410000 */
[----:B------:R-:W-:Y:S01]  /*12100*/  FFMA.FTZ R3, R3, R24, 1 ;  /* 0x3f80000003037423 */ /* 0x000fe20000010018 */
[----:B-1----:R-:W-:Y:S01]  /*12110*/  FADD.FTZ R23, -R22, 1 ;  /* 0x3f80000016177421 */ /* 0x002fe20000010100 */
[----:B------:R-:W-:Y:S02]  /*12120*/  FMUL.FTZ R13, R13, R22 ;  /* 0x000000160d0d7220 */ /* 0x000fe40000410000 */
[----:B------:R-:W-:Y:S01]  /*12130*/  FMUL.FTZ R12, R12, R3 ;  /* 0x000000030c0c7220 */ /* 0x000fe20000410000 */
[----:B------:R-:W-:-:S04]  /*12140*/  FFMA.FTZ R8, R8, R23, 1 ;  /* 0x3f80000008087423 */ /* 0x000fc80000010017 */
[----:B------:R-:W-:-:S07]  /*12150*/  FMUL.FTZ R13, R13, R8 ;  /* 0x000000080d0d7220 */ /* 0x000fce0000410000 */
.L_x_2396:
[----:B------:R-:W-:Y:S04]  /*12160*/  BSSY B0, `(.L_x_2397) ;  /* 0x0000017000007945 */ /* 0x000fe80003800000 */
[----:B------:R-:W-:Y:S05]  /*12170*/  @P3 BRA `(.L_x_2398) ;  /* 0x0000000000543947 */ /* 0x000fea0003800000 */
[----:B---3--:R-:W3:Y:S01]  /*12180*/  LDL.LU R8, [R1+0x20] ;  /* 0x0000200001087983 */ /* 0x008ee20000300800 */
[----:B------:R-:W-:Y:S01]  /*12190*/  MOV R3, UR5 ;  /* 0x0000000500037c02 */ /* 0x000fe20008000f00 */
[----:B------:R-:W-:Y:S02]  /*121a0*/  ULDC.64 UR6, c[0x0][0x288] ;  /* 0x0000a20000067ab9 */ /* 0x000fe40000000a00 */
[----:B----4-:R-:W4:Y:S01]  /*121b0*/  LDL.LU R10, [R1+0x1c] ;  /* 0x00001c00010a7983 */ /* 0x010f220000300800 */
[----:B------:R-:W-:Y:S01]  /*121c0*/  MOV R9, R7 ;  /* 0x0000000700097202 */ /* 0x000fe20000000f00 */
[----:B------:R-:W-:Y:S01]  /*121d0*/  IMAD R11, R33, UR6, RZ ;  /* 0x00000006210b7c24 */ /* 0x000fe2000f8e02ff */
[----:B------:R-:W-:-:S03]  /*121e0*/  MOV R20, UR5 ;  /* 0x0000000500147c02 */ /* 0x000fc60008000f00 */
[----:B------:R-:W-:Y:S02]  /*121f0*/  IMAD R11, R26, UR7, R11 ;  /* 0x000000071a0b7c24 */ /* 0x000fe4000f8e020b */
[----:B---3--:R-:W-:Y:S01]  /*12200*/  FFMA.FTZ R3, R8, R3, UR13 ;  /* 0x0000000d08037e23 */ /* 0x008fe20008010003 */
[----:B------:R-:W-:Y:S01]  /*12210*/  MOV R8, R4 ;  /* 0x0000000400087202 */ /* 0x000fe20000000f00 */
[----:B----4-:R-:W-:Y:S02]  /*12220*/  FFMA.FTZ R20, R10, R20, UR13 ;  /* 0x0000000d0a147e23 */ /* 0x010fe40008010014 */
[----:B------:R-:W-:Y:S02]  /*12230*/  FFMA.FTZ R12, R16, R12, -R3 ;  /* 0x0000000c100c7223 */ /* 0x000fe40000010803 */
        /* <DEDUP_REMOVED lines=9> */
.L_x_2398:
[----:B------:R-:W-:Y:S05]  /*122d0*/  BSYNC B0 ;  /* 0x0000000000007941 */ /* 0x000fea0003800000 */
.L_x_2397:
        /* <DEDUP_REMOVED lines=12> */
[----:B------:R-:W3:Y:S01]  /*123a0*/  MUFU.RCP R12, R11 ;  /* 0x0000000b000c7308 */ /* 0x000ee20000001000 */
[----:B--2---:R-:W-:Y:S01]  /*123b0*/  FADD.FTZ R13, -R9, 1 ;  /* 0x3f800000090d7421 */ /* 0x004fe20000010100 */
[----:B------:R-:W-:-:S03]  /*123c0*/  FMUL.FTZ R14, R14, R9 ;  /* 0x000000090e0e7220 */ /* 0x000fc60000410000 */
[----:B------:R-:W-:Y:S01]  /*123d0*/  FFMA.FTZ R13, R18, R13, 1 ;  /* 0x3f800000120d7423 */ /* 0x000fe2000001000d */
[----:B---3--:R-:W-:Y:S01]  /*123e0*/  FADD.FTZ R20, -R12, 1 ;  /* 0x3f8000000c147421 */ /* 0x008fe20000010100 */
[----:B------:R-:W-:Y:S02]  /*123f0*/  FMUL.FTZ R15, R15, R12 ;  /* 0x0000000c0f0f7220 */ /* 0x000fe40000410000 */
[----:B------:R-:W-:Y:S01]  /*12400*/  FMUL.FTZ R14, R14, R13 ;  /* 0x0000000d0e0e7220 */ /* 0x000fe20000410000 */
[----:B------:R-:W-:-:S04]  /*12410*/  FFMA.FTZ R20, R19, R20, 1 ;  /* 0x3f80000013147423 */ /* 0x000fc80000010014 */
[----:B------:R-:W-:-:S07]  /*12420*/  FMUL.FTZ R15, R15, R20 ;  /* 0x000000140f0f7220 */ /* 0x000fce0000410000 */
.L_x_2399:
[----:B------:R-:W-:Y:S04]  /*12430*/  BSSY B0, `(.L_x_2400) ;  /* 0x0000016000007945 */ /* 0x000fe80003800000 */
[----:B------:R-:W-:Y:S05]  /*12440*/  @P4 BRA `(.L_x_2401) ;  /* 0x0000000000504947 */ /* 0x000fea0003800000 */
[----:B---34-:R-:W3:Y:S01]  /*12450*/  LDL.LU R10, [R1+0x14] ;  /* 0x00001400010a7983 */ /* 0x018ee20000300800 */
[----:B------:R-:W-:-:S03]  /*12460*/  ULDC.64 UR6, c[0x0][0x288] ;  /* 0x0000a20000067ab9 */ /* 0x000fc60000000a00 */
[----:B------:R-:W4:Y:S01]  /*12470*/  LDL.LU R9, [R1+0xc] ;  /* 0x00000c0001097983 */ /* 0x000f220000300800 */
[----:B------:R-:W-:Y:S01]  /*12480*/  MOV R5, R7 ;  /* 0x0000000700057202 */ /* 0x000fe20000000f00 */
[----:B------:R-:W-:Y:S01]  /*12490*/  IMAD R6, R32, UR6, RZ ;  /* 0x0000000620067c24 */ /* 0x000fe2000f8e02ff */
[----:B------:R-:W-:Y:S02]  /*124a0*/  MOV R3, UR5 ;  /* 0x0000000500037c02 */ /* 0x000fe40008000f00 */
[----:B------:R-:W-:Y:S01]  /*124b0*/  MOV R8, UR5 ;  /* 0x0000000500087c02 */ /* 0x000fe20008000f00 */
[----:B------:R-:W-:-:S04]  /*124c0*/  IMAD.WIDE.U32 R4, R27, UR6, R4 ;  /* 0x000000061b047c25 */ /* 0x000fc8000f8e0004 */
[----:B------:R-:W-:Y:S01]  /*124d0*/  IMAD R27, R27, UR7, R6 ;  /* 0x000000071b1b7c24 */ /* 0x000fe2000f8e0206 */
[----:B------:R-:W-:Y:S02]  /*124e0*/  ULDC.64 UR6, c[0x0][0x210] ;  /* 0x0000840000067ab9 */ /* 0x000fe40000000a00 */
[----:B------:R-:W-:Y:S02]  /*124f0*/  LEA R6, P0, R4, UR6, 0x2 ;  /* 0x0000000604067c11 */ /* 0x000fe4000f8010ff */
[----:B------:R-:W-:-:S04]  /*12500*/  IADD3 R27, R5, R27, RZ ;  /* 0x0000001b051b7210 */ /* 0x000fc80007ffe0ff */
[----:B------:R-:W-:Y:S01]  /*12510*/  LEA.HI.X R7, R4, UR7, R27, 0x2, P0 ;  /* 0x0000000704077c11 */ /* 0x000fe200080f141b */
[----:B---3--:R-:W-:Y:S01]  /*12520*/  FFMA.FTZ R3, R10, R3, UR13 ;  /* 0x0000000d0a037e23 */ /* 0x008fe20008010003 */
[----:B----4-:R-:W-:-:S03]  /*12530*/  FFMA.FTZ R8, R9, R8, UR13 ;  /* 0x0000000d09087e23 */ /* 0x010fc60008010008 */
[----:B------:R-:W-:Y:S01]  /*12540*/  FFMA.FTZ R3, R16, R14, -R3 ;  /* 0x0000000e10037223 */ /* 0x000fe20000010803 */
[----:B------:R-:W-:-:S03]  /*12550*/  FFMA.FTZ R8, R17, R15, -R8 ;  /* 0x0000000f11087223 */ /* 0x000fc60000010808 */
[----:B------:R-:W-:Y:S01]  /*12560*/  FMUL.FTZ R10, R3, UR26 ;  /* 0x0000001a030a7c20 */ /* 0x000fe20008410000 */
[----:B------:R-:W-:-:S05]  /*12570*/  FMUL.FTZ R11, R8, UR26 ;  /* 0x0000001a080b7c20 */ /* 0x000fca0008410000 */
[----:B------:R3:W-:Y:S02]  /*12580*/  STG.E.64 desc[UR22][R6.64], R10 ;  /* 0x0000000a06007986 */ /* 0x0007e4000c101b16 */
.L_x_2401:
[----:B------:R-:W-:Y:S05]  /*12590*/  BSYNC B0 ;  /* 0x0000000000007941 */ /* 0x000fea0003800000 */
.L_x_2400:
        /* <DEDUP_REMOVED lines=9> */
.L_x_2255:
[----:B---3--:R-:W3:Y:S01]  /*12630*/  LDC R6, c[0x0][0xc] ;  /* 0x00000300ff067b82 */ /* 0x008ee20000000800 */
[----:B------:R-:W-:Y:S01]  /*12640*/  ISETP.NE.AND P1, PT, R0, RZ, PT ;  /* 0x000000ff0000720c */ /* 0x000fe20003f25270 */
[----:B------:R-:W-:Y:S06]  /*12650*/  BSSY B0, `(.L_x_2403) ;  /* 0x0000011000007945 */ /* 0x000fec0003800000 */
[----:B------:R-:W0:Y:S08]  /*12660*/  LDC R7, c[0x0][0x10] ;  /* 0x00000400ff077b82 */ /* 0x000e300000000800 */
[----:B------:R-:W1:Y:S01]  /*12670*/  LDC.64 R2, c[0x0][0x258] ;  /* 0x00009600ff027b82 */ /* 0x000e620000000a00 */
[----:B---3--:R-:W-:-:S02]  /*12680*/  ISETP.NE.AND P0, PT, R6, 0x1, PT ;  /* 0x000000010600780c */ /* 0x008fc40003f05270 */
        /* <DEDUP_REMOVED lines=13> */
.L_x_2404:
[----:B------:R-:W-:Y:S05]  /*12760*/  BSYNC B0 ;  /* 0x0000000000007941 */ /* 0x000fea0003800000 */
.L_x_2403:
        /* <DEDUP_REMOVED lines=11> */
.L_x_2406:
[----:B------:R-:W3:Y:S04]  /*12820*/  LDG.E.STRONG.GPU R5, desc[UR22][R2.64] ;  /* 0x0000001602057981 */ /* 0x000ee8000c1ef900 */
[----:B---3--:R-:W-:Y:S01]  /*12830*/  CCTL.IVALL ;  /* 0x00000000ff00798f */ /* 0x008fe20002000000 */
[----:B------:R-:W-:Y:S05]  /*12840*/  YIELD ;  /* 0x0000000000007946 */ /* 0x000fea0003800000 */
[----:B------:R-:W-:-:S13]  /*12850*/  ISETP.NE.AND P0, PT, R5, R4, PT ;  /* 0x000000040500720c */ /* 0x000fda0003f05270 */
[----:B------:R-:W-:Y:S05]  /*12860*/  @P0 BRA `(.L_x_2406) ;  /* 0xfffffffc00ec0947 */ /* 0x000fea000383ffff */
.L_x_2405:
[----:B------:R-:W-:Y:S05]  /*12870*/  WARPSYNC.ALL ;  /* 0x0000000000007948 */ /* 0x000fea0003800000 */
[----:B------:R-:W0:Y:S01]  /*12880*/  LDC.64 R2, c[0x0][0x288] ;  /* 0x0000a200ff027b82 */ /* 0x000e220000000a00 */
[----:B----4-:R-:W-:-:S07]  /*12890*/  SHF.R.S32.HI R10, RZ, 0x1f, R0 ;  /* 0x0000001fff0a7819 */ /* 0x010fce0000011400 */
        /* <DEDUP_REMOVED lines=17> */
[----:B-----5:R-:W-:-:S02]  /*129b0*/  SHF.L.U64.HI R31, R25, 0x2, R24 ;  /* 0x00000002191f7819 */ /* 0x020fc40000010218 */
[----:B------:R-:W-:-:S04]  /*129c0*/  IADD3.X R11, RZ, R11, RZ, P0, !PT ;  /* 0x0000000bff0b7210 */ /* 0x000fc800007fe4ff */
[--C-:B------:R-:W-:Y:S02]  /*129d0*/  SHF.R.S64 R27, R8, 0x1, R11.reuse ;  /* 0x00000001081b7819 */ /* 0x100fe4000000100b */
[----:B------:R-:W-:-:S04]  /*129e0*/  SHF.R.S32.HI R8, RZ, 0x1, R11 ;  /* 0x00000001ff087819 */ /* 0x000fc8000001140b */
[----:B------:R-:W-:-:S07]  /*129f0*/  SHF.L.U64.HI R29, R27, 0x2, R8 ;  /* 0x000000021b1d7819 */ /* 0x000fce0000010208 */
.L_x_2407:
[----:B------:R-:W-:-:S04]  /*12a00*/  LEA R12, P0, R0, UR4, 0x2 ;  /* 0x00000004000c7c11 */ /* 0x000fc8000f8010ff */
[----:B------:R-:W-:Y:S02]  /*12a10*/  LEA.HI.X R13, R0, UR5, R13, 0x2, P0 ;  /* 0x00000005000d7c11 */ /* 0x000fe400080f140d */
[-C--:B------:R-:W-:Y:S02]  /*12a20*/  LEA R14, P0, R25, R12.reuse, 0x2 ;  /* 0x0000000c190e7211 */ /* 0x080fe400078010ff */
[-C--:B------:R-:W-:Y:S01]  /*12a30*/  LEA R18, P1, R2, R12.reuse, 0x2 ;  /* 0x0000000c02127211 */ /* 0x080fe200078210ff */
[----:B---3--:R3:W4:Y:S01]  /*12a40*/  LDG.E R20, desc[UR22][R12.64] ;  /* 0x000000160c147981 */ /* 0x008722000c1e1900 */
[----:B------:R-:W-:Y:S02]  /*12a50*/  LEA R16, P2, R27, R12, 0x2 ;  /* 0x0000000c1b107211 */ /* 0x000fe400078410ff */
[----:B------:R-:W-:Y:S02]  /*12a60*/  IADD3.X R15, R13, R31, RZ, P0, !PT ;  /* 0x0000001f0d0f7210 */ /* 0x000fe400007fe4ff */
[----:B------:R-:W-:-:S02]  /*12a70*/  IADD3.X R19, R3, R13, RZ, P1, !PT ;  /* 0x0000000d03137210 */ /* 0x000fc40000ffe4ff */
[----:B------:R-:W-:Y:S01]  /*12a80*/  IADD3.X R17, R13, R29, RZ, P2, !PT ;  /* 0x0000001d0d117210 */ /* 0x000fe200017fe4ff */
[----:B------:R-:W4:Y:S04]  /*12a90*/  LDG.E R21, desc[UR22][R14.64] ;  /* 0x000000160e157981 */ /* 0x000f28000c1e1900 */
[----:B--2---:R-:W2:Y:S04]  /*12aa0*/  LDG.E R22, desc[UR22][R18.64] ;  /* 0x0000001612167981 */ /* 0x004ea8000c1e1900 */
[----:B------:R-:W2:Y:S01]  /*12ab0*/  LDG.E R23, desc[UR22][R16.64] ;  /* 0x0000001610177981 */ /* 0x000ea2000c1e1900 */
[----:B------:R-:W-:-:S02]  /*12ac0*/  SHF.L.U32 R11, R0, 0x1, RZ ;  /* 0x00000001000b7819 */ /* 0x000fc400000006ff */
[----:B------:R-:W-:-:S03]  /*12ad0*/  IADD3 R0, R0, 0x230, RZ ;  /* 0x0000023000007810 */ /* 0x000fc60007ffe0ff */
[----:B0-----:R-:W-:-:S04]  /*12ae0*/  IMAD.WIDE R8, R11, 0x4, R6 ;  /* 0x000000040b087825 */ /* 0x001fc800078e0206 */
[----:B-1----:R-:W-:Y:S01]  /*12af0*/  IMAD.WIDE R10, R11, 0x4, R4 ;  /* 0x000000040b0a7825 */ /* 0x002fe200078e0204 */
[----:B------:R-:W-:Y:S02]  /*12b00*/  ISETP.GT.U32.AND P0, PT, R25, R0, PT ;  /* 0x000000001900720c */ /* 0x000fe40003f04070 */
[----:B---3--:R-:W-:-:S04]  /*12b10*/  SHF.R.S32.HI R13, RZ, 0x1f, R0 ;  /* 0x0000001fff0d7819 */ /* 0x008fc80000011400 */
[----:B------:R-:W-:Y:S01]  /*12b20*/  ISETP.GT.AND.EX P0, PT, R24, R13, PT, P0 ;  /* 0x0000000d1800720c */ /* 0x000fe20003f04300 */
[----:B----4-:R3:W-:Y:S04]  /*12b30*/  STG.E.64 desc[UR22][R8.64], R20 ;  /* 0x0000001408007986 */ /* 0x0107e8000c101b16 */
[----:B--2---:R3:W-:Y:S08]  /*12b40*/  STG.E.64 desc[UR22][R10.64], R22 ;  /* 0x000000160a007986 */ /* 0x0047f0000c101b16 */
[----:B------:R-:W-:Y:S05]  /*12b50*/  @P0 BRA `(.L_x_2407) ;  /* 0xfffffffc00a80947 */ /* 0x000fea000383ffff */
[----:B------:R-:W-:Y:S05]  /*12b60*/  EXIT ;  /* 0x000000000000794d */ /* 0x000fea0003800000 */
.L_x_2408:
        /* <DEDUP_REMOVED lines=9> */
.L_x_5141:


//--------------------- .text._Z35group_norm_nhwc_bwd_one_pass_kernelI11Fp32IOBf16WLi64ELi70ELi560EEv26Group_norm_nhwc_bwd_params --------------------------
	.section	.text._Z35group_norm_nhwc_bwd_one_pass_kernelI11Fp32IOBf16WLi64ELi70ELi560EEv26Group_norm_nhwc_bwd_params,"ax",@progbits
	.align	128
        .global         _Z35group_norm_nhwc_bwd_one_pass_kernelI11Fp32IOBf16WLi64ELi70ELi560EEv26Group_norm_nhwc_bwd_params
        .type           _Z35group_norm_nhwc_bwd_one_pass_kernelI11Fp32IOBf16WLi64ELi70ELi560EEv26Group_norm_nhwc_bwd_params,@function
        .size           _Z35group_norm_nhwc_bwd_one_pass_kernelI11Fp32IOBf16WLi64ELi70ELi560EEv26Group_norm_nhwc_bwd_params,(.L_x_5142 - _Z35group_norm_nhwc_bwd_one_pass_kernelI11Fp32IOBf16WLi64ELi70ELi560EEv26Group_norm_nhwc_bwd_params)
        .other          _Z35group_norm_nhwc_bwd_one_pass_kernelI11Fp32IOBf16WLi64ELi70ELi560EEv26Group_norm_nhwc_bwd_params,@"STO_CUDA_ENTRY STV_DEFAULT"
_Z35group_norm_nhwc_bwd_one_pass_kernelI11Fp32IOBf16WLi64ELi70ELi560EEv26Group_norm_nhwc_bwd_params:
.text._Z35group_norm_nhwc_bwd_one_pass_kernelI11Fp32IOBf16WLi64ELi70ELi560EEv26Group_norm_nhwc_bwd_params:
        /* <DEDUP_REMOVED lines=44> */
[----:B-1----:R-:W-:-:S13]  /*02c0*/  ISETP.LT.U32.AND P1, PT, R46, 0x230, !P1 ;  /* 0x000002302e00780c */ /* 0x002fda0004f21070 */
.L_x_2444:
[----:B012---:R-:W0:Y:S01]  /*02d0*/  LDC R6, c[0x0][0x2a0] ;  /* 0x0000a800ff067b82 */ /* 0x007e220000000800 */
[----:B------:R-:W-:Y:S01]  /*02e0*/  ISETP.LE.AND P3, PT, RZ, UR7, PT ;  /* 0x00000007ff007c0c */ /* 0x000fe2000bf63270 */
[----:B------:R-:W-:Y:S01]  /*02f0*/  ULDC.64 UR8, c[0x0][0x298] ;  /* 0x0000a60000087ab9 */ /* 0x000fe20000000a00 */
[C---:B------:R-:W-:Y:S01]  /*0300*/  IADD3 R16, R44.reuse, 0x10, RZ ;  /* 0x000000102c107810 */ /* 0x040fe20007ffe0ff */
[----:B------:R-:W-:Y:S01]  /*0310*/  ULDC.64 UR16, c[0x0][0x290] ;  /* 0x0000a40000107ab9 */ /* 0x000fe20000000a00 */
[C---:B------:R-:W-:Y:S02]  /*0320*/  IADD3 R15, R44.reuse, 0x20, RZ ;  /* 0x000000202c0f7810 */ /* 0x040fe40007ffe0ff */
[----:B------:R-:W-:Y:S01]  /*0330*/  SHF.R.S32.HI R23, RZ, 0x1f, R16 ;  /* 0x0000001fff177819 */ /* 0x000fe20000011410 */
[----:B------:R-:W1:Y:S01]  /*0340*/  @P1 LDC.64 R8, c[0x0][0x230] ;  /* 0x00008c00ff081b82 */ /* 0x000e620000000a00 */
[----:B------:R-:W-:Y:S02]  /*0350*/  IADD3 R14, R44, 0x30, RZ ;  /* 0x000000302c0e7810 */ /* 0x000fe40007ffe0ff */
[----:B------:R-:W-:-:S02]  /*0360*/  SHF.R.S32.HI R19, RZ, 0x1f, R15 ;  /* 0x0000001fff137819 */ /* 0x000fc4000001140f */
[----:B------:R-:W-:-:S03]  /*0370*/  SHF.R.S32.HI R17, RZ, 0x1f, R14 ;  /* 0x0000001fff117819 */ /* 0x000fc6000001140e */
[----:B---3--:R-:W2:Y:S01]  /*0380*/  @P1 LDC.64 R10, c[0x0][0x228] ;  /* 0x00008a00ff0a1b82 */ /* 0x008ea20000000a00 */
[----:B0-----:R-:W-:-:S04]  /*0390*/  IABS R5, R6 ;  /* 0x0000000600057213 */ /* 0x001fc80000000000 */
[----:B------:R-:W0:Y:S08]  /*03a0*/  I2F.RP R0, R5 ;  /* 0x0000000500007306 */ /* 0x000e300000209400 */
[----:B0-----:R-:W0:Y:S02]  /*03b0*/  MUFU.RCP R0, R0 ;  /* 0x0000000000007308 */ /* 0x001e240000001000 */
[----:B0-----:R-:W-:-:S06]  /*03c0*/  IADD3 R2, R0, 0xffffffe, RZ ;  /* 0x0ffffffe00027810 */ /* 0x001fcc0007ffe0ff */
[----:B------:R0:W3:Y:S02]  /*03d0*/  F2I.FTZ.U32.TRUNC.NTZ R3, R2 ;  /* 0x0000000200037305 */ /* 0x0000e4000021f000 */
[----:B0-----:R-:W-:Y:S01]  /*03e0*/  HFMA2.MMA R2, -RZ, RZ, 0, 0 ;  /* 0x00000000ff027435 */ /* 0x001fe200000001ff */
[----:B---3--:R-:W-:-:S05]  /*03f0*/  IADD3 R4, RZ, -R3, RZ ;  /* 0x80000003ff047210 */ /* 0x008fca0007ffe0ff */
[----:B------:R-:W-:Y:S01]  /*0400*/  IMAD R7, R4, R5, RZ ;  /* 0x0000000504077224 */ /* 0x000fe200078e02ff */
[----:B------:R-:W-:-:S03]  /*0410*/  IABS R4, UR7 ;  /* 0x0000000700047c13 */ /* 0x000fc60008000000 */
[----:B------:R-:W-:Y:S01]  /*0420*/  IMAD.HI.U32 R3, R3, R7, R2 ;  /* 0x0000000703037227 */ /* 0x000fe200078e0002 */
[----:B------:R-:W-:Y:S02]  /*0430*/  LOP3.LUT R2, R6, UR7, RZ, 0x3c, !PT ;  /* 0x0000000706027c12 */ /* 0x000fe4000f8e3cff */
[----:B------:R-:W-:Y:S02]  /*0440*/  SHF.R.S32.HI R7, RZ, 0x1f, R45 ;  /* 0x0000001fff077819 */ /* 0x000fe4000001142d */
        /* <DEDUP_REMOVED lines=17> */
[----:B------:R-:W-:Y:S02]  /*0560*/  @!P4 IADD3 R2, -R2, RZ, RZ ;  /* 0x000000ff0202c210 */ /* 0x000fe40007ffe1ff */
[C---:B------:R-:W-:Y:S02]  /*0570*/  SEL R37, R3.reuse, R0, !P2 ;  /* 0x0000000003257207 */ /* 0x040fe40005000000 */
[----:B------:R-:W-:Y:S02]  /*0580*/  SEL R5, R3, R2, !P2 ;  /* 0x0000000203057207 */ /* 0x000fe40005000000 */
[----:B------:R-:W0:Y:S01]  /*0590*/  @P1 LDC.64 R2, c[0x0][0x288] ;  /* 0x0000a200ff021b82 */ /* 0x000e220000000a00 */
[----:B------:R-:W-:Y:S01]  /*05a0*/  IMAD R0, R37, 0x46, RZ ;  /* 0x0000004625007824 */ /* 0x000fe200078e02ff */
[----:B------:R-:W-:-:S02]  /*05b0*/  SHF.R.S32.HI R4, RZ, 0x1f, R5 ;  /* 0x0000001fff047819 */ /* 0x000fc40000011405 */
[----:B------:R-:W-:Y:S02]  /*05c0*/  ISETP.GE.AND.EX P0, PT, R23, UR17, PT, P0 ;  /* 0x0000001117007c0c */ /* 0x000fe4000bf06300 */
[----:B------:R-:W-:Y:S01]  /*05d0*/  IADD3 R48, P3, R45, R0, RZ ;  /* 0x000000002d307210 */ /* 0x000fe20007f7e0ff */
[----:B------:R-:W-:Y:S01]  /*05e0*/  IMAD R4, R4, UR8, RZ ;  /* 0x0000000804047c24 */ /* 0x000fe2000f8e02ff */
[----:B------:R-:W-:Y:S02]  /*05f0*/  ISETP.GE.U32.AND P2, PT, R15, UR16, PT ;  /* 0x000000100f007c0c */ /* 0x000fe4000bf46070 */
[----:B------:R-:W-:Y:S01]  /*0600*/  LEA.HI.X.SX32 R49, R0, R7, 0x1, P3 ;  /* 0x0000000700317211 */ /* 0x000fe200018f0eff */
[C---:B------:R-:W-:Y:S01]  /*0610*/  IMAD R51, R5.reuse, UR9, R4 ;  /* 0x0000000905337c24 */ /* 0x040fe2000f8e0204 */
[----:B------:R-:W-:Y:S02]  /*0620*/  ISETP.GT.U32.OR P0, PT, R46, 0x22f, P0 ;  /* 0x0000022f2e00780c */ /* 0x000fe40000704470 */
[----:B------:R-:W-:Y:S01]  /*0630*/  ISETP.GE.U32.AND P3, PT, R14, UR16, PT ;  /* 0x000000100e007c0c */ /* 0x000fe2000bf66070 */
[----:B------:R-:W-:Y:S01]  /*0640*/  IMAD.WIDE.U32 R48, R5, UR8, R48 ;  /* 0x0000000805307c25 */ /* 0x000fe2000f8e0030 */
[----:B------:R-:W-:Y:S01]  /*0650*/  SHF.R.S32.HI R5, RZ, 0x1f, R44 ;  /* 0x0000001fff057819 */ /* 0x000fe2000001142c */
[----:B------:R-:W-:Y:S01]  /*0660*/  ULDC.64 UR8, c[0x0][0x248] ;  /* 0x0000920000087ab9 */ /* 0x000fe20000000a00 */
[----:B------:R-:W-:Y:S01]  /*0670*/  ISETP.GE.AND.EX P2, PT, R19, UR17, PT, P2 ;  /* 0x0000001113007c0c */ /* 0x000fe2000bf46320 */
[----:B------:R-:W-:Y:S01]  /*0680*/  UIMAD.WIDE UR8, UR7, 0x8, UR8 ;  /* 0x00000008070878a5 */ /* 0x000fe2000f8e0208 */
[----:B------:R-:W-:-:S02]  /*0690*/  IADD3 R51, R49, R51, RZ ;  /* 0x0000003331337210 */ /* 0x000fc40007ffe0ff */
[----:B------:R-:W-:Y:S01]  /*06a0*/  @P1 MOV R50, R48 ;  /* 0x0000003000321202 */ /* 0x000fe20000000f00 */
[-C--:B0-----:R-:W-:Y:S01]  /*06b0*/  @P1 IMAD R4, R5, R2.reuse, RZ ;  /* 0x0000000205041224 */ /* 0x081fe200078e02ff */
[----:B------:R-:W-:Y:S01]  /*06c0*/  ISETP.GE.AND.EX P3, PT, R17, UR17, PT, P3 ;  /* 0x0000001111007c0c */ /* 0x000fe2000bf66330 */
[----:B------:R-:W0:Y:S02]  /*06d0*/  @!P0 LDC.64 R12, c[0x0][0x288] ;  /* 0x0000a200ff0c8b82 */ /* 0x000e240000000a00 */
[----:B------:R-:W-:Y:S01]  /*06e0*/  @P1 IMAD.WIDE.U32 R20, R44, R2, R50 ;  /* 0x000000022c141225 */ /* 0x000fe200078e0032 */
[----:B------:R-:W-:Y:S02]  /*06f0*/  MOV R2, UR8 ;  /* 0x0000000800027c02 */ /* 0x000fe40008000f00 */
[----:B------:R-:W-:Y:S01]  /*0700*/  ISETP.GT.U32.OR P2, PT, R46, 0x22f, P2 ;  /* 0x0000022f2e00780c */ /* 0x000fe20001744470 */
[----:B------:R-:W-:Y:S01]  /*0710*/  @P1 IMAD R25, R44, R3, R4 ;  /* 0x000000032c191224 */ /* 0x000fe200078e0204 */
[----:B------:R-:W-:-:S02]  /*0720*/  MOV R3, UR9 ;  /* 0x0000000900037c02 */ /* 0x000fc40008000f00 */
[----:B------:R-:W-:Y:S01]  /*0730*/  ISETP.GT.U32.OR P3, PT, R46, 0x22f, P3 ;  /* 0x0000022f2e00780c */ /* 0x000fe20001f64470 */
[----:B------:R-:W3:Y:S01]  /*0740*/  @!P0 LDC.64 R26, c[0x0][0x230] ;  /* 0x00008c00ff1a8b82 */ /* 0x000ee20000000a00 */
[----:B------:R-:W-:Y:S02]  /*0750*/  @P1 IADD3 R25, R21, R25, RZ ;  /* 0x0000001915191210 */ /* 0x000fe40007ffe0ff */
[----:B------:R-:W4:Y:S01]  /*0760*/  LDG.E.64 R2, desc[UR14][R2.64] ;  /* 0x0000000e02027981 */ /* 0x000f22000c1e1b00 */
[C---:B------:R-:W-:Y:S02]  /*0770*/  @P1 SHF.L.U32 R21, R20.reuse, 0x2, RZ ;  /* 0x0000000214151819 */ /* 0x040fe400000006ff */
[----:B------:R-:W-:Y:S02]  /*0780*/  @P1 SHF.L.U64.HI R18, R20, 0x2, R25 ;  /* 0x0000000214121819 */ /* 0x000fe40000010219 */
[----:B------:R-:W3:Y:S01]  /*0790*/  @!P2 LDC.64 R6, c[0x0][0x288] ;  /* 0x0000a200ff06ab82 */ /* 0x000ee20000000a00 */
[----:B0-----:R-:W-:-:S07]  /*07a0*/  @!P0 IMAD R23, R23, R12, RZ ;  /* 0x0000000c17178224 */ /* 0x001fce00078e02ff */
[----:B------:R-:W0:Y:S01]  /*07b0*/  @!P3 LDC.64 R4, c[0x0][0x288] ;  /* 0x0000a200ff04bb82 */ /* 0x000e220000000a00 */
[C---:B-1----:R-:W-:Y:S02]  /*07c0*/  @P1 IADD3 R8, P4, R21.reuse, R8, RZ ;  /* 0x0000000815081210 */ /* 0x042fe40007f9e0ff */
[----:B--2---:R-:W-:Y:S02]  /*07d0*/  @P1 IADD3 R10, P5, R21, R10, RZ ;  /* 0x0000000a150a1210 */ /* 0x004fe40007fbe0ff */
[----:B------:R-:W-:-:S03]  /*07e0*/  @!P0 MOV R20, R48 ;  /* 0x0000003000148202 */ /* 0x000fc60000000f00 */
[----:B------:R-:W1:Y:S01]  /*07f0*/  @!P0 LDC.64 R28, c[0x0][0x228] ;  /* 0x00008a00ff1c8b82 */ /* 0x000e620000000a00 */
[----:B------:R-:W-:Y:S01]  /*0800*/  @!P0 MOV R21, R51 ;  /* 0x0000003300158202 */ /* 0x000fe20000000f00 */
[C---:B------:R-:W-:Y:S02]  /*0810*/  @!P0 IMAD R33, R16.reuse, R13, R23 ;  /* 0x0000000d10218224 */ /* 0x040fe400078e0217 */
[----:B------:R-:W-:-:S04]  /*0820*/  @!P0 IMAD.WIDE.U32 R12, R16, R12, R20 ;  /* 0x0000000c100c8225 */ /* 0x000fc800078e0014 */
[----:B------:R-:W2:Y:S01]  /*0830*/  @!P2 LDC.64 R30, c[0x0][0x230] ;  /* 0x00008c00ff1eab82 */ /* 0x000ea20000000a00 */
[----:B---3--:R-:W-:Y:S01]  /*0840*/  @!P2 IMAD R16, R19, R6, RZ ;  /* 0x000000061310a224 */ /* 0x008fe200078e02ff */
[C---:B------:R-:W-:Y:S02]  /*0850*/  @P1 IADD3.X R9, R18.reuse, R9, RZ, P4, !PT ;  /* 0x0000000912091210 */ /* 0x040fe400027fe4ff */
[----:B------:R-:W-:Y:S01]  /*0860*/  @P1 IADD3.X R11, R18, R11, RZ, P5, !PT ;  /* 0x0000000b120b1210 */ /* 0x000fe20002ffe4ff */
[----:B------:R-:W-:-:S03]  /*0870*/  @!P2 IMAD R19, R15, R7, R16 ;  /* 0x000000070f13a224 */ /* 0x000fc600078e0210 */
[----:B------:R-:W3:Y:S01]  /*0880*/  @!P3 LDC.64 R24, c[0x0][0x230] ;  /* 0x00008c00ff18bb82 */ /* 0x000ee20000000a00 */
[----:B0-----:R-:W-:Y:S01]  /*0890*/  @!P3 IMAD R18, R17, R4, RZ ;  /* 0x000000041112b224 */ /* 0x001fe200078e02ff */
[----:B------:R-:W-:Y:S02]  /*08a0*/  @!P2 MOV R16, R48 ;  /* 0x000000300010a202 */ /* 0x000fe40000000f00 */
[----:B------:R-:W-:-:S04]  /*08b0*/  @!P2 MOV R17, R51 ;  /* 0x000000330011a202 */ /* 0x000fc80000000f00 */
[----:B------:R-:W0:Y:S01]  /*08c0*/  @!P3 LDC.64 R20, c[0x0][0x228] ;  /* 0x00008a00ff14bb82 */ /* 0x000e220000000a00 */
[----:B------:R-:W-:Y:S01]  /*08d0*/  @!P0 IADD3 R33, R13, R33, RZ ;  /* 0x000000210d218210 */ /* 0x000fe20007ffe0ff */
[----:B------:R-:W-:-:S06]  /*08e0*/  @!P2 IMAD.WIDE.U32 R6, R15, R6, R16 ;  /* 0x000000060f06a225 */ /* 0x000fcc00078e0010 */
[----:B------:R-:W0:Y:S01]  /*08f0*/  @!P2 LDC.64 R22, c[0x0][0x228] ;  /* 0x00008a00ff16ab82 */ /* 0x000e220000000a00 */
[----:B------:R-:W-:Y:S02]  /*0900*/  @!P0 SHF.L.U32 R13, R12, 0x2, RZ ;  /* 0x000000020c0d8819 */ /* 0x000fe400000006ff */
[----:B------:R-:W-:Y:S02]  /*0910*/  @!P3 MOV R16, R48 ;  /* 0x000000300010b202 */ /* 0x000fe40000000f00 */
[----:B------:R-:W-:Y:S01]  /*0920*/  @!P3 MOV R17, R51 ;  /* 0x000000330011b202 */ /* 0x000fe20000000f00 */
[----:B------:R-:W-:Y:S01]  /*0930*/  @!P3 IMAD R15, R14, R5, R18 ;  /* 0x000000050e0fb224 */ /* 0x000fe200078e0212 */
[----:B------:R-:W-:Y:S02]  /*0940*/  @!P0 SHF.L.U64.HI R12, R12, 0x2, R33 ;  /* 0x000000020c0c8819 */ /* 0x000fe40000010221 */
[C---:B------:R-:W-:Y:S01]  /*0950*/  @!P0 IADD3 R26, P4, R13.reuse, R26, RZ ;  /* 0x0000001a0d1a8210 */ /* 0x040fe20007f9e0ff */
[----:B------:R-:W-:Y:S01]  /*0960*/  @!P3 IMAD.WIDE.U32 R4, R14, R4, R16 ;  /* 0x000000040e04b225 */ /* 0x000fe200078e0010 */
[----:B-1----:R-:W-:-:S02]  /*0970*/  @!P0 IADD3 R28, P5, R13, R28, RZ ;  /* 0x0000001c0d1c8210 */ /* 0x002fc40007fbe0ff */
[----:B------:R-:W-:Y:S02]  /*0980*/  @!P2 IADD3 R7, R7, R19, RZ ;  /* 0x000000130707a210 */ /* 0x000fe40007ffe0ff */
[----:B------:R-:W-:Y:S02]  /*0990*/  @!P2 SHF.L.U32 R13, R6, 0x2, RZ ;  /* 0x00000002060da819 */ /* 0x000fe400000006ff */
[C---:B------:R-:W-:Y:S02]  /*09a0*/  @!P0 IADD3.X R27, R12.reuse, R27, RZ, P4, !PT ;  /* 0x0000001b0c1b8210 */ /* 0x040fe400027fe4ff */
[----:B------:R-:W-:Y:S02]  /*09b0*/  @!P0 IADD3.X R29, R12, R29, RZ, P5, !PT ;  /* 0x0000001d0c1d8210 */ /* 0x000fe40002ffe4ff */
[----:B------:R-:W-:Y:S02]  /*09c0*/  @!P2 SHF.L.U64.HI R12, R6, 0x2, R7 ;  /* 0x00000002060ca819 */ /* 0x000fe40000010207 */
[----:B------:R-:W-:-:S02]  /*09d0*/  @!P3 IADD3 R7, R5, R15, RZ ;  /* 0x0000000f0507b210 */ /* 0x000fc40007ffe0ff */
[----:B--2---:R-:W-:Y:S02]  /*09e0*/  @!P2 IADD3 R30, P5, R13, R30, RZ ;  /* 0x0000001e0d1ea210 */ /* 0x004fe40007fbe0ff */
[----:B------:R-:W-:Y:S02]  /*09f0*/  @!P3 SHF.L.U32 R5, R4, 0x2, RZ ;  /* 0x000000020405b819 */ /* 0x000fe400000006ff */
[----:B------:R-:W-:Y:S02]  /*0a00*/  @!P2 IADD3.X R31, R12, R31, RZ, P5, !PT ;  /* 0x0000001f0c1fa210 */ /* 0x000fe40002ffe4ff */
[----:B------:R-:W-:Y:S02]  /*0a10*/  CS2R R18, SRZ ;  /* 0x0000000000127805 */ /* 0x000fe4000001ff00 */
[----:B------:R-:W-:Y:S02]  /*0a20*/  @!P3 SHF.L.U64.HI R6, R4, 0x2, R7 ;  /* 0x000000020406b819 */ /* 0x000fe40000010207 */
[----:B---3--:R-:W-:-:S02]  /*0a30*/  @!P3 IADD3 R24, P4, R5, R24, RZ ;  /* 0x000000180518b210 */ /* 0x008fc40007f9e0ff */
[----:B0-----:R-:W-:Y:S02]  /*0a40*/  @!P3 IADD3 R20, P5, R5, R20, RZ ;  /* 0x000000140514b210 */ /* 0x001fe40007fbe0ff */
[----:B------:R-:W-:Y:S02]  /*0a50*/  CS2R R4, SRZ ;  /* 0x0000000000047805 */ /* 0x000fe4000001ff00 */
[----:B------:R-:W-:Y:S01]  /*0a60*/  @!P2 IADD3 R22, P6, R13, R22, RZ ;  /* 0x000000160d16a210 */ /* 0x000fe20007fde0ff */
[----:B------:R0:W5:Y:S01]  /*0a70*/  @P1 LDG.E.64 R18, desc[UR14][R8.64] ;  /* 0x0000000e08121981 */ /* 0x000162000c1e1b00 */
[----:B------:R-:W-:Y:S02]  /*0a80*/  CS2R R14, SRZ ;  /* 0x00000000000e7805 */ /* 0x000fe4000001ff00 */
[----:B------:R-:W-:Y:S01]  /*0a90*/  @!P2 IADD3.X R23, R12, R23, RZ, P6, !PT ;  /* 0x000000170c17a210 */ /* 0x000fe200037fe4ff */
[----:B------:R1:W5:Y:S01]  /*0aa0*/  @P1 LDG.E.64 R4, desc[UR14][R10.64] ;  /* 0x0000000e0a041981 */ /* 0x000362000c1e1b00 */
[----:B------:R-:W-:-:S02]  /*0ab0*/  CS2R R12, SRZ ;  /* 0x00000000000c7805 */ /* 0x000fc4000001ff00 */
[C---:B------:R-:W-:Y:S02]  /*0ac0*/  @!P3 IADD3.X R25, R6.reuse, R25, RZ, P4, !PT ;  /* 0x000000190619b210 */ /* 0x040fe400027fe4ff */
[----:B------:R-:W-:Y:S01]  /*0ad0*/  @!P3 IADD3.X R21, R6, R21, RZ, P5, !PT ;  /* 0x000000150615b210 */ /* 0x000fe20002ffe4ff */
[----:B------:R2:W5:Y:S01]  /*0ae0*/  @!P2 LDG.E.64 R14, desc[UR14][R30.64] ;  /* 0x0000000e1e0ea981 */ /* 0x000562000c1e1b00 */
[----:B0-----:R-:W-:-:S03]  /*0af0*/  CS2R R8, SRZ ;  /* 0x0000000000087805 */ /* 0x001fc6000001ff00 */
[----:B------:R2:W5:Y:S01]  /*0b00*/  @!P3 LDG.E.64 R12, desc[UR14][R24.64] ;  /* 0x0000000e180cb981 */ /* 0x000562000c1e1b00 */
[----:B-1----:R-:W-:-:S03]  /*0b10*/  CS2R R10, SRZ ;  /* 0x00000000000a7805 */ /* 0x002fc6000001ff00 */
[----:B------:R2:W5:Y:S04]  /*0b20*/  @!P2 LDG.E.64 R8, desc[UR14][R22.64] ;  /* 0x0000000e1608a981 */ /* 0x000568000c1e1b00 */
[----:B------:R2:W5:Y:S01]  /*0b30*/  @!P3 LDG.E.64 R10, desc[UR14][R20.64] ;  /* 0x0000000e140ab981 */ /* 0x000562000c1e1b00 */
[----:B------:R-:W-:Y:S02]  /*0b40*/  CS2R R16, SRZ ;  /* 0x0000000000107805 */ /* 0x000fe4000001ff00 */
[----:B------:R-:W-:-:S04]  /*0b50*/  CS2R R6, SRZ ;  /* 0x0000000000067805 */ /* 0x000fc8000001ff00 */
[----:B------:R2:W5:Y:S04]  /*0b60*/  @!P0 LDG.E.64 R16, desc[UR14][R26.64] ;  /* 0x0000000e1a108981 */ /* 0x000568000c1e1b00 */
[----:B------:R2:W5:Y:S01]  /*0b70*/  @!P0 LDG.E.64 R6, desc[UR14][R28.64] ;  /* 0x0000000e1c068981 */ /* 0x000562000c1e1b00 */
[----:B------:R-:W-:Y:S01]  /*0b80*/  UMOV UR16, 0x3f800000 ;  /* 0x3f80000000107882 */ /* 0x000fe20000000000 */
[----:B------:R-:W-:Y:S01]  /*0b90*/  BSSY B0, `(.L_x_2410) ;  /* 0x000001e000007945 */ /* 0x000fe20003800000 */
[----:B------:R-:W-:Y:S02]  /*0ba0*/  CS2R R42, SRZ ;  /* 0x00000000002a7805 */ /* 0x000fe4000001ff00 */
[----:B------:R-:W-:Y:S01]  /*0bb0*/  CS2R R40, SRZ ;  /* 0x0000000000287805 */ /* 0x000fe2000001ff00 */
        /* <DEDUP_REMOVED lines=10> */
[----:B--2---:R-:W-:Y:S05]  /*0c60*/  @P0 BRA `(.L_x_2411) ;  /* 0x0000000000400947 */ /* 0x004fea0003800000 */
        /* <DEDUP_REMOVED lines=16> */
.L_x_2411:
[----:B------:R-:W-:Y:S05]  /*0d70*/  BSYNC B0 ;  /* 0x0000000000007941 */ /* 0x000fea0003800000 */
.L_x_2410:
[----:B------:R-:W-:Y:S01]  /*0d80*/  ISETP.NE.AND P4, PT, RZ, UR18, PT ;  /* 0x00000012ff007c0c */ /* 0x000fe2000bf85270 */
[C---:B-----5:R-:W-:Y:S01]  /*0d90*/  FADD.FTZ R36, -R2.reuse, R18 ;  /* 0x0000001202247221 */ /* 0x060fe20000010100 */
[C---:B------:R-:W-:Y:S01]  /*0da0*/  FADD.FTZ R35, -R2.reuse, R19 ;  /* 0x0000001302237221 */ /* 0x040fe20000010100 */
[C---:B------:R-:W-:Y:S01]  /*0db0*/  FADD.FTZ R33, -R2.reuse, R17 ;  /* 0x0000001102217221 */ /* 0x040fe20000010100 */
[----:B------:R-:W-:Y:S01]  /*0dc0*/  FADD.FTZ R34, -R2, R16 ;  /* 0x0000001002227221 */ /* 0x000fe20000010100 */
[----:B------:R-:W-:Y:S01]  /*0dd0*/  MOV R19, R4 ;  /* 0x0000000400137202 */ /* 0x000fe20000000f00 */
        /* <DEDUP_REMOVED lines=23> */
.L_x_2412:
        /* <DEDUP_REMOVED lines=26> */
.L_x_2413:
[----:B------:R-:W-:Y:S01]  /*10f0*/  FFMA.FTZ R23, R35, R0, R20 ;  /* 0x0000000023177223 */ /* 0x000fe20000010014 */
[----:B------:R-:W-:Y:S01]  /*1100*/  FMUL.FTZ R21, R17, R43 ;  /* 0x0000002b11157220 */ /* 0x000fe20000410000 */
[----:B------:R-:W-:Y:S01]  /*1110*/  FADD.FTZ R0, R0, R3 ;  /* 0x0000000300007221 */ /* 0x000fe20000010000 */
[----:B------:R-:W-:Y:S01]  /*1120*/  FADD.FTZ R32, -R2, R14 ;  /* 0x0000000e02207221 */ /* 0x000fe20000010100 */
[----:B------:R-:W-:Y:S01]  /*1130*/  MOV R14, R8 ;  /* 0x00000008000e7202 */ /* 0x000fe20000000f00 */
[----:B------:R-:W-:Y:S01]  /*1140*/  FFMA.FTZ R20, R34, R21, R23 ;  /* 0x0000001522147223 */ /* 0x000fe20000010017 */
[----:B------:R-:W-:Y:S01]  /*1150*/  FADD.FTZ R3, R0, R21 ;  /* 0x0000001500037221 */ /* 0x000fe20000010000 */
[----:B------:R-:W-:Y:S01]  /*1160*/  FADD.FTZ R0, -R2, R15 ;  /* 0x0000000f02007221 */ /* 0x000fe20000010100 */
[----:B------:R-:W-:Y:S01]  /*1170*/  MOV R15, R9 ;  /* 0x00000009000f7202 */ /* 0x000fe20000000f00 */
        /* <DEDUP_REMOVED lines=22> */
.L_x_2414:
[----:B------:R-:W-:Y:S01]  /*12e0*/  FFMA.FTZ R23, R33, R22, R20 ;  /* 0x0000001621177223 */ /* 0x000fe20000010014 */
[----:B------:R-:W-:Y:S01]  /*12f0*/  FMUL.FTZ R21, R14, R43 ;  /* 0x0000002b0e157220 */ /* 0x000fe20000410000 */
[----:B------:R-:W-:Y:S01]  /*1300*/  FADD.FTZ R22, R22, R3 ;  /* 0x0000000316167221 */ /* 0x000fe20000010000 */
[----:B------:R-:W-:Y:S01]  /*1310*/  FMUL.FTZ R20, R15, R40 ;  /* 0x000000280f147220 */ /* 0x000fe20000410000 */
[----:B------:R-:W-:Y:S01]  /*1320*/  FADD.FTZ R24, -R2, R13 ;  /* 0x0000000d02187221 */ /* 0x000fe20000010100 */
        /* <DEDUP_REMOVED lines=29> */
.L_x_2415:
[----:B------:R-:W-:Y:S01]  /*1500*/  FMUL.FTZ R23, R12, R43 ;  /* 0x0000002b0c177220 */ /* 0x000fe20000410000 */
[----:B------:R-:W-:Y:S02]  /*1510*/  IMAD R25, R38, R21, 0x22f ;  /* 0x0000022f26197424 */ /* 0x000fe400078e0215 */
[----:B------:R-:W-:Y:S01]  /*1520*/  FMUL.FTZ R21, R22, R40 ;  /* 0x0000002816157220 */ /* 0x000fe20000410000 */
[----:B------:R-:W-:Y:S01]  /*1530*/  ISETP.GT.AND P0, PT, R46, 0x21f, PT ;  /* 0x0000021f2e00780c */ /* 0x000fe20003f04270 */
[----:B------:R-:W-:Y:S01]  /*1540*/  FFMA.FTZ R24, R2, R23, R13 ;  /* 0x0000001702187223 */ /* 0x000fe2000001000d */
[----:B------:R-:W-:Y:S01]  /*1550*/  FADD.FTZ R26, R20, R23 ;  /* 0x00000017141a7221 */ /* 0x000fe20000010000 */
[----:B------:R-:W-:Y:S01]  /*1560*/  IADD3 R23, R39, 0x2, RZ ;  /* 0x0000000227177810 */ /* 0x000fe20007ffe0ff */
[----:B------:R-:W0:Y:S01]  /*1570*/  S2R R52, SR_CgaCtaId ;  /* 0x0000000000347919 */ /* 0x000e220000008800 */
[----:B------:R-:W-:Y:S01]  /*1580*/  FFMA.FTZ R13, R3, R21, R24 ;  /* 0x00000015030d7223 */ /* 0x000fe20000010018 */
[----:B------:R-:W-:Y:S01]  /*1590*/  SEL R20, R25, 0x1f, P0 ;  /* 0x0000001f19147807 */ /* 0x000fe20000000000 */
[----:B------:R-:W-:Y:S01]  /*15a0*/  FADD.FTZ R24, R21, R26 ;  /* 0x0000001a15187221 */ /* 0x000fe20000010000 */
[----:B------:R-:W-:Y:S01]  /*15b0*/  FADD.FTZ R28, RZ, R19 ;  /* 0x00000013ff1c7221 */ /* 0x000fe20000010000 */
[----:B------:R-:W-:Y:S01]  /*15c0*/  FFMA.FTZ R30, R35, R18, RZ ;  /* 0x00000012231e7223 */ /* 0x000fe200000100ff */
[C---:B------:R-:W-:Y:S01]  /*15d0*/  ISETP.GE.AND P0, PT, R39.reuse, R20, PT ;  /* 0x000000142700720c */ /* 0x040fe20003f06270 */
[----:B------:R-:W1:Y:S01]  /*15e0*/  SHFL.DOWN PT, R26, R13, 0x1, R20 ;  /* 0x082000000d1a7989 */ /* 0x000e6200000e0014 */
[----:B------:R-:W-:Y:S01]  /*15f0*/  ISETP.NE.AND P3, PT, R39, RZ, PT ;  /* 0x000000ff2700720c */ /* 0x000fe20003f65270 */
[----:B------:R-:W-:Y:S01]  /*1600*/  FFMA.FTZ R25, R33, R16, R30 ;  /* 0x0000001021197223 */ /* 0x000fe2000001001e */
[C---:B------:R-:W-:Y:S01]  /*1610*/  ISETP.NE.AND P2, PT, R46.reuse, RZ, PT ;  /* 0x000000ff2e00720c */ /* 0x040fe20003f45270 */
[----:B------:R-:W2:Y:S01]  /*1620*/  SHFL.DOWN PT, R21, R24, 0x1, R20 ;  /* 0x0820000018157989 */ /* 0x000ea200000e0014 */
[----:B------:R-:W-:Y:S01]  /*1630*/  BSSY B0, `(.L_x_2416) ;  /* 0x0000060000007945 */ /* 0x000fe20003800000 */
        /* <DEDUP_REMOVED lines=27> */
[----:B------:R-:W-:Y:S01]  /*17f0*/  FADD.FTZ R17, R28, R17 ;  /* 0x000000111c117221 */ /* 0x000fe20000010000 */
[----:B------:R-:W-:Y:S02]  /*1800*/  FADD.FTZ R16, R19, R16 ;  /* 0x0000001013107221 */ /* 0x000fe40000010000 */
[----:B------:R-:W-:Y:S01]  /*1810*/  FFMA.FTZ R27, R32, R14, R23 ;  /* 0x0000000e201b7223 */ /* 0x000fe20000010017 */
[----:B------:R-:W-:Y:S01]  /*1820*/  FADD.FTZ R19, R17, R14 ;  /* 0x0000000e11137221 */ /* 0x000fe20000010000 */
[----:B------:R-:W-:Y:S01]  /*1830*/  FADD.FTZ R23, R16, R15 ;  /* 0x0000000f10177221 */ /* 0x000fe20000010000 */
[----:B------:R-:W-:Y:S01]  /*1840*/  FFMA.FTZ R14, R0, R15, R25 ;  /* 0x0000000f000e7223 */ /* 0x000fe20000010019 */
[----:B------:R-:W-:Y:S01]  /*1850*/  MOV R15, 0x400 ;  /* 0x00000400000f7802 */ /* 0x000fe20000000f00 */
[----:B--2---:R-:W-:Y:S01]  /*1860*/  FFMA.FTZ R20, R2, R12, R27 ;  /* 0x0000000c02147223 */ /* 0x004fe2000001001b */
[----:B------:R-:W-:-:S02]  /*1870*/  FADD.FTZ R23, R23, R22 ;  /* 0x0000001617177221 */ /* 0x000fc40000010000 */
[----:B------:R-:W-:-:S04]  /*1880*/  IADD3 R17, R15, 0xc0, RZ ;  /* 0x000000c00f117810 */ /* 0x000fc80007ffe0ff */
[----:B0-----:R-:W-:Y:S01]  /*1890*/  LEA R17, R52, R17, 0x18 ;  /* 0x0000001134117211 */ /* 0x001fe200078ec0ff */
[----:B-1----:R-:W-:-:S03]  /*18a0*/  @!P0 FADD.FTZ R13, R13, R26 ;  /* 0x0000001a0d0d8221 */ /* 0x002fc60000010000 */
[----:B------:R-:W-:Y:S01]  /*18b0*/  LEA R47, R46, R17, 0x4 ;  /* 0x000000112e2f7211 */ /* 0x000fe200078e20ff */
[----:B---3--:R-:W-:Y:S01]  /*18c0*/  @!P0 FADD.FTZ R24, R24, R21 ;  /* 0x0000001518188221 */ /* 0x008fe20000010000 */
[----:B------:R-:W-:Y:S01]  /*18d0*/  FFMA.FTZ R21, R3, R22, R14 ;  /* 0x0000001603157223 */ /* 0x000fe2000001000e */
[----:B------:R-:W-:Y:S01]  /*18e0*/  FADD.FTZ R22, R19, R12 ;  /* 0x0000000c13167221 */ /* 0x000fe20000010000 */
[----:B------:R-:W-:Y:S02]  /*18f0*/  @!P3 LEA R19, R52, R15, 0x18 ;  /* 0x0000000f3413b211 */ /* 0x000fe400078ec0ff */
[----:B------:R-:W-:Y:S02]  /*1900*/  MOV R12, R13 ;  /* 0x0000000d000c7202 */ /* 0x000fe40000000f00 */
[----:B------:R-:W-:Y:S01]  /*1910*/  @!P3 LEA R19, R38, R19, 0x3 ;  /* 0x000000132613b211 */ /* 0x000fe200078e18ff */
[----:B------:R0:W-:Y:S01]  /*1920*/  STS.128 [R47], R20 ;  /* 0x000000142f007388 */ /* 0x0001e20000000c00 */
[----:B------:R-:W-:-:S05]  /*1930*/  MOV R13, R24 ;  /* 0x00000018000d7202 */ /* 0x000fca0000000f00 */
[----:B------:R0:W-:Y:S01]  /*1940*/  @!P3 STS.64 [R19+0x18], R12 ;  /* 0x0000180c1300b388 */ /* 0x0001e20000000a00 */
[----:B------:R-:W-:Y:S06]  /*1950*/  BAR.SYNC.DEFER_BLOCKING 0x0 ;  /* 0x0000000000007b1d */ /* 0x000fec0000010000 */
[----:B------:R-:W-:Y:S05]  /*1960*/  @P2 BRA `(.L_x_2417) ;  /* 0x0000000000b02947 */ /* 0x000fea0003800000 */
[----:B------:R-:W-:-:S05]  /*1970*/  LEA R52, R52, R15, 0x18 ;  /* 0x0000000f34347211 */ /* 0x000fca00078ec0ff */
[----:B------:R-:W1:Y:S04]  /*1980*/  LDS.128 R24, [R52+0x20] ;  /* 0x0000200034187984 */ /* 0x000e680000000c00 */
[----:B0-----:R-:W0:Y:S01]  /*1990*/  LDS.128 R16, [R52+0x30] ;  /* 0x0000300034107984 */ /* 0x001e220000000c00 */
[----:B-1----:R-:W-:Y:S01]  /*19a0*/  FADD.FTZ R29, R12, R24 ;  /* 0x000000180c1d7221 */ /* 0x002fe20000010000 */
[----:B------:R-:W-:Y:S02]  /*19b0*/  FADD.FTZ R24, R13, R25 ;  /* 0x000000190d187221 */ /* 0x000fe40000010000 */
[----:B------:R-:W1:Y:S01]  /*19c0*/  LDS.128 R12, [R52+0x40] ;  /* 0x00004000340c7984 */ /* 0x000e620000000c00 */
[----:B------:R-:W-:Y:S01]  /*19d0*/  FADD.FTZ R29, R29, R26 ;  /* 0x0000001a1d1d7221 */ /* 0x000fe20000010000 */
[----:B------:R-:W-:-:S02]  /*19e0*/  FADD.FTZ R28, R24, R27 ;  /* 0x0000001b181c7221 */ /* 0x000fc40000010000 */
[----:B------:R-:W2:Y:S01]  /*19f0*/  LDS.128 R24, [R52+0x50] ;  /* 0x0000500034187984 */ /* 0x000ea20000000c00 */
[----:B0-----:R-:W-:Y:S01]  /*1a00*/  FADD.FTZ R29, R29, R16 ;  /* 0x000000101d1d7221 */ /* 0x001fe20000010000 */
[----:B------:R-:W-:-:S03]  /*1a10*/  FADD.FTZ R16, R28, R17 ;  /* 0x000000111c107221 */ /* 0x000fc60000010000 */
[----:B------:R-:W-:Y:S01]  /*1a20*/  FADD.FTZ R17, R29, R18 ;  /* 0x000000121d117221 */ /* 0x000fe20000010000 */
[----:B------:R-:W-:Y:S01]  /*1a30*/  FADD.FTZ R16, R16, R19 ;  /* 0x0000001310107221 */ /* 0x000fe20000010000 */
[----:B------:R-:W0:Y:S02]  /*1a40*/  LDS.128 R28, [R52+0x60] ;  /* 0x00006000341c7984 */ /* 0x000e240000000c00 */
        /* <DEDUP_REMOVED lines=8> */
[----:B------:R-:W-:-:S03]  /*1ad0*/  FADD.FTZ R16, R16, R27 ;  /* 0x0000001b10107221 */ /* 0x000fc60000010000 */
[----:B0-----:R-:W-:Y:S01]  /*1ae0*/  FADD.FTZ R53, R17, R28 ;  /* 0x0000001c11357221 */ /* 0x001fe20000010000 */
[----:B------:R-:W-:Y:S02]  /*1af0*/  FADD.FTZ R24, R16, R29 ;  /* 0x0000001d10187221 */ /* 0x000fe40000010000 */
[----:B------:R-:W0:Y:S01]  /*1b00*/  LDS.128 R16, [R52+0x80] ;  /* 0x0000800034107984 */ /* 0x000e220000000c00 */
[----:B------:R-:W-:Y:S01]  /*1b10*/  FADD.FTZ R53, R53, R30 ;  /* 0x0000001e35357221 */ /* 0x000fe20000010000 */
[----:B------:R-:W-:Y:S02]  /*1b20*/  FADD.FTZ R30, R24, R31 ;  /* 0x0000001f181e7221 */ /* 0x000fe40000010000 */
[----:B------:R-:W2:Y:S04]  /*1b30*/  LDS.128 R24, [R52+0x90] ;  /* 0x0000900034187984 */ /* 0x000ea80000000c00 */
[----:B------:R-:W3:Y:S01]  /*1b40*/  LDS.64 R28, [R52+0xa0] ;  /* 0x0000a000341c7984 */ /* 0x000ee20000000a00 */
[----:B-1----:R-:W-:Y:S01]  /*1b50*/  FADD.FTZ R53, R53, R12 ;  /* 0x0000000c35357221 */ /* 0x002fe20000010000 */
[----:B------:R-:W-:-:S03]  /*1b60*/  FADD.FTZ R30, R30, R13 ;  /* 0x0000000d1e1e7221 */ /* 0x000fc60000010000 */
        /* <DEDUP_REMOVED lines=11> */
[----:B------:R-:W-:-:S07]  /*1c20*/  FADD.FTZ R13, R30, R29 ;  /* 0x0000001d1e0d7221 */ /* 0x000fce0000010000 */
.L_x_2417:
[----:B------:R-:W-:Y:S05]  /*1c30*/  BSYNC B0 ;  /* 0x0000000000007941 */ /* 0x000fea0003800000 */
.L_x_2416:
        /* <DEDUP_REMOVED lines=78> */
.L_x_2419:
[----:B------:R-:W-:Y:S05]  /*2120*/  BSYNC B0 ;  /* 0x0000000000007941 */ /* 0x000fea0003800000 */
.L_x_2418:
        /* <DEDUP_REMOVED lines=20> */
.L_x_2421:
[----:B------:R-:W-:Y:S05]  /*2270*/  BSYNC B0 ;  /* 0x0000000000007941 */ /* 0x000fea0003800000 */
.L_x_2420:
[----:B------:R-:W-:Y:S05]  /*2280*/  @!P0 BRA `(.L_x_2422) ;  /* 0x0000001000908947 */ /* 0x000fea0003800000 */
[----:B0-2---:R-:W0:Y:S01]  /*2290*/  LDC R23, c[0x0][0x10] ;  /* 0x00000400ff177b82 */ /* 0x005e220000000800 */
        /* <DEDUP_REMOVED lines=32> */
.L_x_2424:
[----:B------:R-:W2:Y:S04]  /*24a0*/  LDG.E.STRONG.GPU R16, desc[UR14][R14.64] ;  /* 0x0000000e0e107981 */ /* 0x000ea8000c1ef900 */
[----:B--2---:R-:W-:Y:S01]  /*24b0*/  CCTL.IVALL ;  /* 0x00000000ff00798f */ /* 0x004fe20002000000 */
[----:B------:R-:W-:Y:S05]  /*24c0*/  YIELD ;  /* 0x0000000000007946 */ /* 0x000fea0003800000 */
[----:B------:R-:W-:-:S13]  /*24d0*/  ISETP.NE.AND P0, PT, R16, R19, PT ;  /* 0x000000131000720c */ /* 0x000fda0003f05270 */
[----:B------:R-:W-:Y:S05]  /*24e0*/  @P0 BRA `(.L_x_2424) ;  /* 0xfffffffc00ec0947 */ /* 0x000fea000383ffff */
.L_x_2423:
        /* <DEDUP_REMOVED lines=17> */
.L_x_2428:
        /* <DEDUP_REMOVED lines=115> */
.L_x_2427:
        /* <DEDUP_REMOVED lines=61> */
.L_x_2429:
[----:B------:R-:W-:-:S13]  /*3100*/  ISETP.NE.OR P0, PT, R25, RZ, P0 ;  /* 0x000000ff1900720c */ /* 0x000fda0000705670 */
[----:B------:R-:W-:Y:S05]  /*3110*/  @!P0 BRA `(.L_x_2425) ;  /* 0x00000000007c8947 */ /* 0x000fea0003800000 */
.L_x_2426:
        /* <DEDUP_REMOVED lines=31> */
.L_x_2425:
        /* <DEDUP_REMOVED lines=11> */
.L_x_2431:
[----:B------:R-:W-:Y:S05]  /*33c0*/  BSYNC B0 ;  /* 0x0000000000007941 */ /* 0x000fea0003800000 */
.L_x_2430:
        /* <DEDUP_REMOVED lines=16> */
.L_x_2422:
[----:B------:R-:W1:Y:S01]  /*34d0*/  S2UR UR9, SR_CgaCtaId ;  /* 0x00000000000979c3 */ /* 0x000e620000008800 */
[----:B------:R-:W-:Y:S01]  /*34e0*/  UMOV UR8, 0x400 ;  /* 0x0000040000087882 */ /* 0x000fe20000000000 */
[C---:B0-2---:R-:W-:Y:S02]  /*34f0*/  IADD3 R23, R44.reuse, 0x10, RZ ;  /* 0x000000102c177810 */ /* 0x045fe40007ffe0ff */
[C---:B------:R-:W-:Y:S02]  /*3500*/  IADD3 R16, R44.reuse, 0x20, RZ ;  /* 0x000000202c107810 */ /* 0x040fe40007ffe0ff */
[----:B------:R-:W-:Y:S02]  /*3510*/  IADD3 R17, R44, 0x30, RZ ;  /* 0x000000302c117810 */ /* 0x000fe40007ffe0ff */
[----:B------:R-:W-:Y:S02]  /*3520*/  SHF.R.S32.HI R22, RZ, 0x1f, R23 ;  /* 0x0000001fff167819 */ /* 0x000fe40000011417 */
[----:B------:R-:W-:-:S02]  /*3530*/  SHF.R.S32.HI R18, RZ, 0x1f, R16 ;  /* 0x0000001fff127819 */ /* 0x000fc40000011410 */
[----:B------:R-:W-:Y:S01]  /*3540*/  SHF.R.S32.HI R19, RZ, 0x1f, R17 ;  /* 0x0000001fff137819 */ /* 0x000fe20000011411 */
[----:B-1----:R-:W-:-:S09]  /*3550*/  ULEA UR8, UR9, UR8, 0x18 ;  /* 0x0000000809087291 */ /* 0x002fd2000f8ec03f */
        /* <DEDUP_REMOVED lines=35> */
.L_x_2432:
[----:B------:R-:W-:Y:S04]  /*3790*/  BSSY B0, `(.L_x_2433) ;  /* 0x0000014000007945 */ /* 0x000fe80003800000 */
[----:B------:R-:W-:Y:S05]  /*37a0*/  @!P1 BRA `(.L_x_2434) ;  /* 0x0000000000489947 */ /* 0x000fea0003800000 */
[----:B------:R-:W-:Y:S01]  /*37b0*/  SHF.R.S32.HI R15, RZ, 0x1f, R44 ;  /* 0x0000001fff0f7819 */ /* 0x000fe2000001142c */
[----:B------:R-:W-:Y:S01]  /*37c0*/  ULDC.64 UR8, c[0x0][0x288] ;  /* 0x0000a20000087ab9 */ /* 0x000fe20000000a00 */
[----:B------:R-:W-:Y:S01]  /*37d0*/  MOV R12, R48 ;  /* 0x00000030000c7202 */ /* 0x000fe20000000f00 */
[--C-:B------:R-:W-:Y:S01]  /*37e0*/  FFMA.FTZ R36, R36, R21, R20.reuse ;  /* 0x0000001524247223 */ /* 0x100fe20000010014 */
[----:B------:R-:W-:Y:S01]  /*37f0*/  MOV R13, R51 ;  /* 0x00000033000d7202 */ /* 0x000fe20000000f00 */
[----:B------:R-:W-:Y:S02]  /*3800*/  IMAD R15, R15, UR8, RZ ;  /* 0x000000080f0f7c24 */ /* 0x000fe4000f8e02ff */
[----:B------:R-:W-:Y:S01]  /*3810*/  FFMA.FTZ R35, R35, R21, R20 ;  /* 0x0000001523237223 */ /* 0x000fe20000010014 */
[----:B------:R-:W-:Y:S01]  /*3820*/  FFMA.FTZ R14, R43, R4, -R36 ;  /* 0x000000042b0e7223 */ /* 0x000fe20000010824 */
[----:B------:R-:W-:-:S04]  /*3830*/  IMAD.WIDE.U32 R12, R44, UR8, R12 ;  /* 0x000000082c0c7c25 */ /* 0x000fc8000f8e000c */
[----:B------:R-:W-:Y:S01]  /*3840*/  FMUL.FTZ R14, R14, UR16 ;  /* 0x000000100e0e7c20 */ /* 0x000fe20008410000 */
[----:B------:R-:W-:Y:S01]  /*3850*/  IMAD R15, R44, UR9, R15 ;  /* 0x000000092c0f7c24 */ /* 0x000fe2000f8e020f */
[----:B------:R-:W-:Y:S02]  /*3860*/  ULDC.64 UR8, c[0x0][0x210] ;  /* 0x0000840000087ab9 */ /* 0x000fe40000000a00 */
[----:B------:R-:W-:Y:S02]  /*3870*/  LEA R4, P5, R12, UR8, 0x2 ;  /* 0x000000080c047c11 */ /* 0x000fe4000f8a10ff */
[----:B------:R-:W-:Y:S01]  /*3880*/  IADD3 R13, R13, R15, RZ ;  /* 0x0000000f0d0d7210 */ /* 0x000fe20007ffe0ff */
[----:B------:R-:W-:-:S03]  /*3890*/  FFMA.FTZ R15, R40, R5, -R35 ;  /* 0x00000005280f7223 */ /* 0x000fc60000010823 */
[----:B------:R-:W-:Y:S01]  /*38a0*/  LEA.HI.X R5, R12, UR9, R13, 0x2, P5 ;  /* 0x000000090c057c11 */ /* 0x000fe2000a8f140d */
[----:B------:R-:W-:-:S05]  /*38b0*/  FMUL.FTZ R15, R15, UR16 ;  /* 0x000000100f0f7c20 */ /* 0x000fca0008410000 */
[----:B------:R0:W-:Y:S02]  /*38c0*/  STG.E.64 desc[UR14][R4.64], R14 ;  /* 0x0000000e04007986 */ /* 0x0001e4000c101b0e */
.L_x_2434:
[----:B------:R-:W-:Y:S05]  /*38d0*/  BSYNC B0 ;  /* 0x0000000000007941 */ /* 0x000fea0003800000 */
.L_x_2433:
        /* <DEDUP_REMOVED lines=19> */
.L_x_2435:
        /* <DEDUP_REMOVED lines=19> */
.L_x_2437:
[----:B------:R-:W-:Y:S05]  /*3b40*/  BSYNC B0 ;  /* 0x0000000000007941 */ /* 0x000fea0003800000 */
.L_x_2436:
        /* <DEDUP_REMOVED lines=19> */
.L_x_2438:
[----:B------:R-:W-:Y:S04]  /*3c80*/  BSSY B0, `(.L_x_2439) ;  /* 0x0000013000007945 */ /* 0x000fe80003800000 */
[----:B------:R-:W-:Y:S05]  /*3c90*/  @P2 BRA `(.L_x_2440) ;  /* 0x0000000000442947 */ /* 0x000fea0003800000 */
[----:B------:R-:W-:Y:S01]  /*3ca0*/  ULDC.64 UR8, c[0x0][0x288] ;  /* 0x0000a20000087ab9 */ /* 0x000fe20000000a00 */
[----:B0-----:R-:W-:Y:S01]  /*3cb0*/  MOV R4, R48 ;  /* 0x0000003000047202 */ /* 0x001fe20000000f00 */
[----:B-1----:R-:W-:Y:S01]  /*3cc0*/  IMAD R7, R18, UR8, RZ ;  /* 0x0000000812077c24 */ /* 0x002fe2000f8e02ff */
[----:B------:R-:W-:Y:S01]  /*3cd0*/  MOV R5, R51 ;  /* 0x0000003300057202 */ /* 0x000fe20000000f00 */
[-CC-:B------:R-:W-:Y:S02]  /*3ce0*/  FFMA.FTZ R32, R32, R21.reuse, R20.reuse ;  /* 0x0000001520207223 */ /* 0x180fe40000010014 */
[----:B------:R-:W-:Y:S02]  /*3cf0*/  IMAD R13, R16, UR9, R7 ;  /* 0x00000009100d7c24 */ /* 0x000fe4000f8e0207 */
[----:B------:R-:W-:Y:S01]  /*3d00*/  FFMA.FTZ R7, R0, R21, R20 ;  /* 0x0000001500077223 */ /* 0x000fe20000010014 */
[----:B------:R-:W-:Y:S01]  /*3d10*/  IMAD.WIDE.U32 R4, R16, UR8, R4 ;  /* 0x0000000810047c25 */ /* 0x000fe2000f8e0004 */
[----:B------:R-:W-:-:S03]  /*3d20*/  ULDC.64 UR8, c[0x0][0x210] ;  /* 0x0000840000087ab9 */ /* 0x000fc60000000a00 */
[----:B------:R-:W-:Y:S01]  /*3d30*/  FFMA.FTZ R32, R43, R8, -R32 ;  /* 0x000000082b207223 */ /* 0x000fe20000010820 */
[----:B------:R-:W-:Y:S01]  /*3d40*/  FFMA.FTZ R33, R40, R9, -R7 ;  /* 0x0000000928217223 */ /* 0x000fe20000010807 */
[----:B------:R-:W-:Y:S02]  /*3d50*/  LEA R6, P0, R4, UR8, 0x2 ;  /* 0x0000000804067c11 */ /* 0x000fe4000f8010ff */
[----:B------:R-:W-:Y:S01]  /*3d60*/  FMUL.FTZ R32, R32, UR16 ;  /* 0x0000001020207c20 */ /* 0x000fe20008410000 */
[----:B------:R-:W-:Y:S01]  /*3d70*/  IADD3 R13, R5, R13, RZ ;  /* 0x0000000d050d7210 */ /* 0x000fe20007ffe0ff */
[----:B------:R-:W-:-:S03]  /*3d80*/  FMUL.FTZ R33, R33, UR16 ;  /* 0x0000001021217c20 */ /* 0x000fc60008410000 */
[----:B------:R-:W-:-:S05]  /*3d90*/  LEA.HI.X R7, R4, UR9, R13, 0x2, P0 ;  /* 0x0000000904077c11 */ /* 0x000fca00080f140d */
[----:B------:R2:W-:Y:S02]  /*3da0*/  STG.E.64 desc[UR14][R6.64], R32 ;  /* 0x0000002006007986 */ /* 0x0005e4000c101b0e */
.L_x_2440:
[----:B------:R-:W-:Y:S05]  /*3db0*/  BSYNC B0 ;  /* 0x0000000000007941 */ /* 0x000fea0003800000 */
.L_x_2439:
[----:B------:R-:W-:Y:S05]  /*3dc0*/  @!P4 BRA `(.L_x_2441) ;  /* 0x000000000048c947 */ /* 0x000fea0003800000 */
[----:B------:R-:W-:Y:S01]  /*3dd0*/  FFMA.FTZ R41, R2, R43, R41 ;  /* 0x0000002b02297223 */ /* 0x000fe20000010029 */
[----:B------:R-:W-:-:S03]  /*3de0*/  FFMA.FTZ R42, R3, R40, R42 ;  /* 0x00000028032a7223 */ /* 0x000fc6000001002a */
[----:B------:R-:W-:Y:S01]  /*3df0*/  FMUL.FTZ R0, R41, -1.4426950216293334961 ;  /* 0xbfb8aa3b29007820 */ /* 0x000fe20000410000 */
[----:B-12---:R-:W-:-:S05]  /*3e00*/  FMUL.FTZ R6, R42, -1.4426950216293334961 ;  /* 0xbfb8aa3b2a067820 */ /* 0x006fca0000410000 */
        /* <DEDUP_REMOVED lines=14> */
.L_x_2441:
        /* <DEDUP_REMOVED lines=18> */
.L_x_2443:
[----:B------:R-:W-:Y:S05]  /*4010*/  BSYNC B0 ;  /* 0x0000000000007941 */ /* 0x000fea0003800000 */
.L_x_2442:
[----:B------:R-:W-:Y:S01]  /*4020*/  ULDC UR8, c[0x0][0x10] ;  /* 0x0000040000087ab9 */ /* 0x000fe20000000800 */
[----:B------:R-:W-:Y:S02]  /*4030*/  UIADD3 UR4, UR4, 0x1, URZ ;  /* 0x0000000104047890 */ /* 0x000fe4000fffe03f */
[----:B------:R-:W-:-:S04]  /*4040*/  UIADD3 UR7, UR8, UR7, URZ ;  /* 0x0000000708077290 */ /* 0x000fc8000fffe03f */
[----:B------:R-:W-:-:S06]  /*4050*/  UISETP.GE.AND UP0, UPT, UR7, UR5, UPT ;  /* 0x000000050700728c */ /* 0x000fcc000bf06270 */
[----:B------:R-:W-:-:S13]  /*4060*/  PLOP3.LUT P0, PT, PT, PT, UP0, 0x80, 0x0 ;  /* 0x000000000000781c */ /* 0x000fda0003f0f008 */
[----:B------:R-:W-:Y:S05]  /*4070*/  @!P0 BRA `(.L_x_2444) ;  /* 0xffffffc000948947 */ /* 0x000fea000383ffff */
.L_x_2409:
[----:B0-----:R-:W0:Y:S01]  /*4080*/  LDC R4, c[0x0][0xc] ;  /* 0x00000300ff047b82 */ /* 0x001e220000000800 */
[----:B------:R-:W-:Y:S01]  /*4090*/  ISETP.NE.AND P1, PT, R46, RZ, PT ;  /* 0x000000ff2e00720c */ /* 0x000fe20003f25270 */
[----:B------:R-:W-:Y:S06]  /*40a0*/  BSSY B0, `(.L_x_2445) ;  /* 0x0000011000007945 */ /* 0x000fec0003800000 */
[----:B-12---:R-:W1:Y:S08]  /*40b0*/  LDC R7, c[0x0][0x10] ;  /* 0x00000400ff077b82 */ /* 0x006e700000000800 */
[----:B---3--:R-:W2:Y:S01]  /*40c0*/  LDC.64 R2, c[0x0][0x258] ;  /* 0x00009600ff027b82 */ /* 0x008ea20000000a00 */
        /* <DEDUP_REMOVED lines=14> */
.L_x_2446:
[----:B------:R-:W-:Y:S05]  /*41b0*/  BSYNC B0 ;  /* 0x0000000000007941 */ /* 0x000fea0003800000 */
.L_x_2445:
        /* <DEDUP_REMOVED lines=11> */
.L_x_2448:
[----:B------:R-:W2:Y:S04]  /*4270*/  LDG.E.STRONG.GPU R5, desc[UR14][R2.64] ;  /* 0x0000000e02057981 */ /* 0x000ea8000c1ef900 */
[----:B--2---:R-:W-:Y:S01]  /*4280*/  CCTL.IVALL ;  /* 0x00000000ff00798f */ /* 0x004fe20002000000 */
[----:B------:R-:W-:Y:S05]  /*4290*/  YIELD ;  /* 0x0000000000007946 */ /* 0x000fea0003800000 */
[----:B------:R-:W-:-:S13]  /*42a0*/  ISETP.NE.AND P0, PT, R5, R0, PT ;  /* 0x000000000500720c */ /* 0x000fda0003f05270 */
[----:B------:R-:W-:Y:S05]  /*42b0*/  @P0 BRA `(.L_x_2448) ;  /* 0xfffffffc00ec0947 */ /* 0x000fea000383ffff */
.L_x_2447:
        /* <DEDUP_REMOVED lines=24> */
.L_x_2449:
        /* <DEDUP_REMOVED lines=25> */
.L_x_2450:
        /* <DEDUP_REMOVED lines=11> */
.L_x_5142:


//--------------------- .text._Z35group_norm_nhwc_bwd_one_pass_kernelI11Fp32IOBf16WLi128ELi70ELi560EEv26Group_norm_nhwc_bwd_params --------------------------
	.section	.text._Z35group_norm_nhwc_bwd_one_pass_kernelI11Fp32IOBf16WLi128ELi70ELi560EEv26Group_norm_nhwc_bwd_params,"ax",@progbits
	.align	128
        .global         _Z35group_norm_nhwc_bwd_one_pass_kernelI11Fp32IOBf16WLi128ELi70ELi560EEv26Group_norm_nhwc_bwd_params
        .type           _Z35group_norm_nhwc_bwd_one_pass_kernelI11Fp32IOBf16WLi128ELi70ELi560EEv26Group_norm_nhwc_bwd_params,@function
        .size           _Z35group_norm_nhwc_bwd_one_pass_kernelI11Fp32IOBf16WLi128ELi70ELi560EEv26Group_norm_nhwc_bwd_params,(.L_x_5143 - _Z35group_norm_nhwc_bwd_one_pass_kernelI11Fp32IOBf16WLi128ELi70ELi560EEv26Group_norm_nhwc_bwd_params)
        .other          _Z35group_norm_nhwc_bwd_one_pass_kernelI11Fp32IOBf16WLi128ELi70ELi560EEv26Group_norm_nhwc_bwd_params,@"STO_CUDA_ENTRY STV_DEFAULT"
_Z35group_norm_nhwc_bwd_one_pass_kernelI11Fp32IOBf16WLi128ELi70ELi560EEv26Group_norm_nhwc_bwd_params:
.text._Z35group_norm_nhwc_bwd_one_pass_kernelI11Fp32IOBf16WLi128ELi70ELi560EEv26Group_norm_nhwc_bwd_params:
        /* <DEDUP_REMOVED lines=50> */
.L_x_2502:
[----:B--234-:R-:W0:Y:S01]  /*0320*/  LDC R13, c[0x0][0x2a0] ;  /* 0x0000a800ff0d7b82 */ /* 0x01ce220000000800 */
[----:B------:R-:W-:Y:S01]  /*0330*/  ISETP.GE.AND P4, PT, R64, RZ, PT ;  /* 0x000000ff4000720c */ /* 0x000fe20003f86270 */
[----:B------:R-:W-:Y:S01]  /*0340*/  ULDC.64 UR14, c[0x0][0x290] ;  /* 0x0000a400000e7ab9 */ /* 0x000fe20000000a00 */
[----:B------:R-:W-:Y:S01]  /*0350*/  SHF.R.S32.HI R50, RZ, 0x1f, R62 ;  /* 0x0000001fff327819 */ /* 0x000fe2000001143e */
[----:B------:R-:W-:Y:S01]  /*0360*/  ULDC.64 UR12, c[0x0][0x298] ;  /* 0x0000a600000c7ab9 */ /* 0x000fe20000000a00 */
[----:B------:R-:W-:Y:S02]  /*0370*/  SHF.R.S32.HI R49, RZ, 0x1f, R61 ;  /* 0x0000001fff317819 */ /* 0x000fe4000001143d */
[----:B------:R-:W-:Y:S02]  /*0380*/  CS2R R42, SRZ ;  /* 0x00000000002a7805 */ /* 0x000fe4000001ff00 */
[----:B------:R-:W-:Y:S01]  /*0390*/  SHF.R.S32.HI R48, RZ, 0x1f, R60 ;  /* 0x0000001fff307819 */ /* 0x000fe2000001143c */
[----:B-1----:R-:W1:Y:S08]  /*03a0*/  @P1 LDC.64 R16, c[0x0][0x288] ;  /* 0x0000a200ff101b82 */ /* 0x002e700000000a00 */
        /* <DEDUP_REMOVED lines=28> */
[----:B------:R-:W-:Y:S02]  /*0570*/  SEL R86, R9, R8, !P0 ;  /* 0x0000000809567207 */ /* 0x000fe40004000000 */
[----:B------:R-:W-:-:S02]  /*0580*/  ISETP.GE.AND.EX P4, PT, R50, UR15, PT, P4 ;  /* 0x0000000f32007c0c */ /* 0x000fc4000bf86340 */
[----:B------:R-:W-:Y:S01]  /*0590*/  @P2 IADD3 R7, R7, 0x1, RZ ;  /* 0x0000000107072810 */ /* 0x000fe20007ffe0ff */
[----:B------:R-:W-:Y:S01]  /*05a0*/  IMAD R70, R86, 0x46, RZ ;  /* 0x0000004656467824 */ /* 0x000fe200078e02ff */
[----:B------:R-:W-:Y:S02]  /*05b0*/  ISETP.GT.U32.OR P4, PT, R65, 0x22f, P4 ;  /* 0x0000022f4100780c */ /* 0x000fe40002784470 */
[----:B------:R-:W-:Y:S02]  /*05c0*/  @!P5 IADD3 R7, -R7, RZ, RZ ;  /* 0x000000ff0707d210 */ /* 0x000fe40007ffe1ff */
[----:B------:R-:W-:Y:S02]  /*05d0*/  ISETP.GE.U32.AND P2, PT, R60, UR14, PT ;  /* 0x0000000e3c007c0c */ /* 0x000fe4000bf46070 */
[----:B------:R-:W-:Y:S02]  /*05e0*/  SEL R7, R9, R7, !P0 ;  /* 0x0000000709077207 */ /* 0x000fe40004000000 */
[----:B------:R-:W-:-:S02]  /*05f0*/  SHF.R.S32.HI R9, RZ, 0x1f, R66 ;  /* 0x0000001fff097819 */ /* 0x000fc40000011442 */
[----:B------:R-:W-:Y:S02]  /*0600*/  IADD3 R88, P0, R66, R70, RZ ;  /* 0x0000004642587210 */ /* 0x000fe40007f1e0ff */
[----:B------:R-:W-:Y:S01]  /*0610*/  SHF.R.S32.HI R6, RZ, 0x1f, R7 ;  /* 0x0000001fff067819 */ /* 0x000fe20000011407 */
[----:B------:R-:W3:Y:S01]  /*0620*/  @!P4 LDC.64 R14, c[0x0][0x288] ;  /* 0x0000a200ff0ecb82 */ /* 0x000ee20000000a00 */
[----:B------:R-:W-:Y:S02]  /*0630*/  LEA.HI.X.SX32 R89, R70, R9, 0x1, P0 ;  /* 0x0000000946597211 */ /* 0x000fe400000f0eff */
[----:B------:R-:W-:Y:S01]  /*0640*/  ISETP.GE.U32.AND P0, PT, R61, UR14, PT ;  /* 0x0000000e3d007c0c */ /* 0x000fe2000bf06070 */
[----:B------:R-:W-:Y:S01]  /*0650*/  IMAD R6, R6, UR12, RZ ;  /* 0x0000000c06067c24 */ /* 0x000fe2000f8e02ff */
[----:B------:R-:W-:Y:S01]  /*0660*/  ISETP.GE.AND.EX P2, PT, R48, UR15, PT, P2 ;  /* 0x0000000f30007c0c */ /* 0x000fe2000bf46320 */
[----:B------:R-:W-:Y:S01]  /*0670*/  IMAD.WIDE.U32 R88, R7, UR12, R88 ;  /* 0x0000000c07587c25 */ /* 0x000fe2000f8e0058 */
[----:B------:R-:W-:Y:S01]  /*0680*/  ISETP.GE.AND.EX P0, PT, R49, UR15, PT, P0 ;  /* 0x0000000f31007c0c */ /* 0x000fe2000bf06300 */
[----:B------:R-:W4:Y:S01]  /*0690*/  @!P4 LDC.64 R20, c[0x0][0x230] ;  /* 0x00008c00ff14cb82 */ /* 0x000f220000000a00 */
[----:B------:R-:W-:Y:S01]  /*06a0*/  ISETP.GT.U32.OR P2, PT, R65, 0x22f, P2 ;  /* 0x0000022f4100780c */ /* 0x000fe20001744470 */
[----:B------:R-:W-:Y:S01]  /*06b0*/  IMAD R91, R7, UR13, R6 ;  /* 0x0000000d075b7c24 */ /* 0x000fe2000f8e0206 */
[----:B------:R-:W-:Y:S01]  /*06c0*/  ISETP.GT.U32.OR P0, PT, R65, 0x22f, P0 ;  /* 0x0000022f4100780c */ /* 0x000fe20000704470 */
[----:B-1----:R-:W-:Y:S01]  /*06d0*/  @P1 IMAD R6, R51, R16, RZ ;  /* 0x0000001033061224 */ /* 0x002fe200078e02ff */
[----:B------:R-:W-:-:S02]  /*06e0*/  @P1 MOV R90, R88 ;  /* 0x00000058005a1202 */ /* 0x000fc40000000f00 */
[----:B------:R-:W-:Y:S01]  /*06f0*/  IADD3 R91, R89, R91, RZ ;  /* 0x0000005b595b7210 */ /* 0x000fe20007ffe0ff */
[----:B------:R-:W-:Y:S01]  /*0700*/  @P1 IMAD R17, R63, R17, R6 ;  /* 0x000000113f111224 */ /* 0x000fe200078e0206 */
[----:B------:R-:W1:Y:S01]  /*0710*/  @!P4 LDC.64 R12, c[0x0][0x228] ;  /* 0x00008a00ff0ccb82 */ /* 0x000e620000000a00 */
[----:B------:R-:W-:Y:S01]  /*0720*/  ISETP.GE.U32.AND P3, PT, R59, UR14, PT ;  /* 0x0000000e3b007c0c */ /* 0x000fe2000bf66070 */
[----:B------:R-:W-:-:S04]  /*0730*/  @P1 IMAD.WIDE.U32 R6, R63, R16, R90 ;  /* 0x000000103f061225 */ /* 0x000fc800078e005a */
[----:B---3--:R-:W-:Y:S02]  /*0740*/  @!P4 IMAD R16, R50, R14, RZ ;  /* 0x0000000e3210c224 */ /* 0x008fe400078e02ff */
[----:B------:R-:W3:Y:S01]  /*0750*/  @!P0 LDC.64 R10, c[0x0][0x288] ;  /* 0x0000a200ff0a8b82 */ /* 0x000ee20000000a00 */
[----:B------:R-:W-:Y:S02]  /*0760*/  @P1 IADD3 R17, R7, R17, RZ ;  /* 0x0000001107111210 */ /* 0x000fe40007ffe0ff */
[C---:B------:R-:W-:Y:S02]  /*0770*/  @P1 SHF.L.U32 R7, R6.reuse, 0x2, RZ ;  /* 0x0000000206071819 */ /* 0x040fe400000006ff */
[----:B------:R-:W-:Y:S02]  /*0780*/  @P1 SHF.L.U64.HI R26, R6, 0x2, R17 ;  /* 0x00000002061a1819 */ /* 0x000fe40000010211 */
[C---:B--2---:R-:W-:Y:S01]  /*0790*/  @P1 IADD3 R72, P6, R7.reuse, R72, RZ ;  /* 0x0000004807481210 */ /* 0x044fe20007fde0ff */
[----:B------:R-:W2:Y:S01]  /*07a0*/  @!P2 LDC.64 R8, c[0x0][0x288] ;  /* 0x0000a200ff08ab82 */ /* 0x000ea20000000a00 */
[----:B0-----:R-:W-:Y:S01]  /*07b0*/  @P1 IADD3 R18, P5, R7, R18, RZ ;  /* 0x0000001207121210 */ /* 0x001fe20007fbe0ff */
[----:B------:R-:W-:Y:S01]  /*07c0*/  @!P4 IMAD R7, R62, R15, R16 ;  /* 0x0000000f3e07c224 */ /* 0x000fe200078e0210 */
[----:B------:R-:W-:-:S02]  /*07d0*/  @!P4 MOV R16, R88 ;  /* 0x000000580010c202 */ /* 0x000fc40000000f00 */
[----:B------:R-:W-:Y:S02]  /*07e0*/  @!P4 MOV R17, R91 ;  /* 0x0000005b0011c202 */ /* 0x000fe40000000f00 */
[C---:B------:R-:W-:Y:S01]  /*07f0*/  @P1 IADD3.X R73, R26.reuse, R73, RZ, P6, !PT ;  /* 0x000000491a491210 */ /* 0x040fe200037fe4ff */
[----:B------:R-:W0:Y:S01]  /*0800*/  @!P0 LDC.64 R22, c[0x0][0x230] ;  /* 0x00008c00ff168b82 */ /* 0x000e220000000a00 */
[----:B------:R-:W-:Y:S01]  /*0810*/  @P1 IADD3.X R19, R26, R19, RZ, P5, !PT ;  /* 0x000000131a131210 */ /* 0x000fe20002ffe4ff */
[----:B------:R-:W-:Y:S01]  /*0820*/  @!P4 IMAD.WIDE.U32 R14, R62, R14, R16 ;  /* 0x0000000e3e0ec225 */ /* 0x000fe200078e0010 */
[----:B------:R-:W-:-:S04]  /*0830*/  SHF.R.S32.HI R6, RZ, 0x1f, R59 ;  /* 0x0000001fff067819 */ /* 0x000fc8000001143b */
[----:B------:R-:W-:Y:S01]  /*0840*/  @!P4 IADD3 R15, R15, R7, RZ ;  /* 0x000000070f0fc210 */ /* 0x000fe20007ffe0ff */
[----:B------:R-:W0:Y:S01]  /*0850*/  @!P0 LDC.64 R24, c[0x0][0x228] ;  /* 0x00008a00ff188b82 */ /* 0x000e220000000a00 */
[C---:B------:R-:W-:Y:S01]  /*0860*/  @!P4 SHF.L.U32 R7, R14.reuse, 0x2, RZ ;  /* 0x000000020e07c819 */ /* 0x040fe200000006ff */
[----:B---3--:R-:W-:Y:S01]  /*0870*/  @!P0 IMAD R26, R49, R10, RZ ;  /* 0x0000000a311a8224 */ /* 0x008fe200078e02ff */
[----:B------:R-:W-:Y:S02]  /*0880*/  @!P4 SHF.L.U64.HI R16, R14, 0x2, R15 ;  /* 0x000000020e10c819 */ /* 0x000fe4000001020f */
[----:B------:R-:W-:Y:S02]  /*0890*/  @!P0 MOV R14, R88 ;  /* 0x00000058000e8202 */ /* 0x000fe40000000f00 */
[----:B------:R-:W-:Y:S01]  /*08a0*/  @!P0 MOV R15, R91 ;  /* 0x0000005b000f8202 */ /* 0x000fe20000000f00 */
[----:B--2---:R-:W-:Y:S01]  /*08b0*/  @!P2 IMAD R17, R48, R8, RZ ;  /* 0x000000083011a224 */ /* 0x004fe200078e02ff */
[C---:B----4-:R-:W-:Y:S01]  /*08c0*/  @!P4 IADD3 R20, P5, R7.reuse, R20, RZ ;  /* 0x000000140714c210 */ /* 0x050fe20007fbe0ff */
[----:B------:R-:W2:Y:S01]  /*08d0*/  @!P2 LDC.64 R30, c[0x0][0x228] ;  /* 0x00008a00ff1eab82 */ /* 0x000ea20000000a00 */
[----:B-1----:R-:W-:Y:S01]  /*08e0*/  @!P4 IADD3 R12, P6, R7, R12, RZ ;  /* 0x0000000c070cc210 */ /* 0x002fe20007fde0ff */
[C---:B------:R-:W-:Y:S01]  /*08f0*/  @!P0 IMAD R7, R61.reuse, R11, R26 ;  /* 0x0000000b3d078224 */ /* 0x040fe200078e021a */
[C---:B------:R-:W-:Y:S01]  /*0900*/  @!P4 IADD3.X R21, R16.reuse, R21, RZ, P5, !PT ;  /* 0x000000151015c210 */ /* 0x040fe20002ffe4ff */
[----:B------:R-:W-:Y:S01]  /*0910*/  @!P0 IMAD.WIDE.U32 R10, R61, R10, R14 ;  /* 0x0000000a3d0a8225 */ /* 0x000fe200078e000e */
[----:B------:R-:W-:-:S02]  /*0920*/  @!P4 IADD3.X R13, R16, R13, RZ, P6, !PT ;  /* 0x0000000d100dc210 */ /* 0x000fc400037fe4ff */
[----:B------:R-:W-:Y:S01]  /*0930*/  @!P2 MOV R16, R88 ;  /* 0x000000580010a202 */ /* 0x000fe20000000f00 */
[----:B------:R-:W-:Y:S01]  /*0940*/  @!P2 IMAD R27, R60, R9, R17 ;  /* 0x000000093c1ba224 */ /* 0x000fe200078e0211 */
[----:B------:R-:W-:Y:S01]  /*0950*/  @!P2 MOV R17, R91 ;  /* 0x0000005b0011a202 */ /* 0x000fe20000000f00 */
[----:B------:R1:W5:Y:S01]  /*0960*/  @!P4 LDG.E.64 R42, desc[UR8][R20.64] ;  /* 0x00000008142ac981 */ /* 0x000362000c1e1b00 */
[----:B------:R-:W-:Y:S02]  /*0970*/  ISETP.GE.AND.EX P3, PT, R6, UR15, PT, P3 ;  /* 0x0000000f06007c0c */ /* 0x000fe4000bf66330 */
[----:B------:R-:W-:Y:S01]  /*0980*/  @!P0 IADD3 R11, R11, R7, RZ ;  /* 0x000000070b0b8210 */ /* 0x000fe20007ffe0ff */
[----:B------:R-:W-:Y:S01]  /*0990*/  @!P2 IMAD.WIDE.U32 R8, R60, R8, R16 ;  /* 0x000000083c08a225 */ /* 0x000fe200078e0010 */
[----:B------:R-:W-:Y:S01]  /*09a0*/  ISETP.GT.U32.OR P3, PT, R65, 0x22f, P3 ;  /* 0x0000022f4100780c */ /* 0x000fe20001f64470 */
[----:B------:R-:W3:Y:S01]  /*09b0*/  @!P2 LDC.64 R16, c[0x0][0x230] ;  /* 0x00008c00ff10ab82 */ /* 0x000ee20000000a00 */
[----:B------:R-:W-:-:S02]  /*09c0*/  @!P0 SHF.L.U32 R7, R10, 0x2, RZ ;  /* 0x000000020a078819 */ /* 0x000fc400000006ff */
[----:B------:R-:W-:Y:S02]  /*09d0*/  @!P0 SHF.L.U64.HI R10, R10, 0x2, R11 ;  /* 0x000000020a0a8819 */ /* 0x000fe4000001020b */
[C---:B0-----:R-:W-:Y:S02]  /*09e0*/  @!P0 IADD3 R22, P5, R7.reuse, R22, RZ ;  /* 0x0000001607168210 */ /* 0x041fe40007fbe0ff */
[----:B------:R-:W-:Y:S02]  /*09f0*/  @!P0 IADD3 R24, P6, R7, R24, RZ ;  /* 0x0000001807188210 */ /* 0x000fe40007fde0ff */
[----:B------:R-:W-:Y:S02]  /*0a00*/  @!P2 IADD3 R7, R9, R27, RZ ;  /* 0x0000001b0907a210 */ /* 0x000fe40007ffe0ff */
[----:B------:R-:W-:Y:S01]  /*0a10*/  @!P0 IADD3.X R23, R10, R23, RZ, P5, !PT ;  /* 0x000000170a178210 */ /* 0x000fe20002ffe4ff */
[----:B------:R-:W0:Y:S01]  /*0a20*/  @!P3 LDC.64 R14, c[0x0][0x288] ;  /* 0x0000a200ff0ebb82 */ /* 0x000e220000000a00 */
[----:B------:R-:W-:-:S02]  /*0a30*/  @!P2 SHF.L.U64.HI R34, R8, 0x2, R7 ;  /* 0x000000020822a819 */ /* 0x000fc40000010207 */
[----:B------:R-:W-:Y:S02]  /*0a40*/  @!P0 IADD3.X R25, R10, R25, RZ, P6, !PT ;  /* 0x000000190a198210 */ /* 0x000fe400037fe4ff */
[----:B------:R-:W-:Y:S02]  /*0a50*/  CS2R R10, SRZ ;  /* 0x00000000000a7805 */ /* 0x000fe4000001ff00 */
[----:B------:R-:W-:Y:S02]  /*0a60*/  SHF.R.S32.HI R7, RZ, 0x1f, R58 ;  /* 0x0000001fff077819 */ /* 0x000fe4000001143a */
[----:B------:R-:W-:Y:S01]  /*0a70*/  ISETP.GE.U32.AND P5, PT, R58, UR14, PT ;  /* 0x0000000e3a007c0c */ /* 0x000fe2000bfa6070 */
[----:B------:R-:W4:Y:S01]  /*0a80*/  @!P3 LDC.64 R28, c[0x0][0x230] ;  /* 0x00008c00ff1cbb82 */ /* 0x000f220000000a00 */
[----:B------:R-:W-:Y:S01]  /*0a90*/  @!P2 SHF.L.U32 R27, R8, 0x2, RZ ;  /* 0x00000002081ba819 */ /* 0x000fe200000006ff */
[----:B------:R2:W5:Y:S01]  /*0aa0*/  @!P4 LDG.E.64 R10, desc[UR8][R12.64] ;  /* 0x000000080c0ac981 */ /* 0x000562000c1e1b00 */
[----:B------:R-:W-:-:S04]  /*0ab0*/  ISETP.GE.AND.EX P5, PT, R7, UR15, PT, P5 ;  /* 0x0000000f07007c0c */ /* 0x000fc8000bfa6350 */
[----:B------:R-:W-:Y:S02]  /*0ac0*/  ISETP.GT.U32.OR P4, PT, R65, 0x22f, P5 ;  /* 0x0000022f4100780c */ /* 0x000fe40002f84470 */
[----:B------:R-:W-:Y:S02]  /*0ad0*/  CS2R R40, SRZ ;  /* 0x0000000000287805 */ /* 0x000fe4000001ff00 */
[----:B------:R-:W-:Y:S01]  /*0ae0*/  SHF.R.S32.HI R8, RZ, 0x1f, R57 ;  /* 0x0000001fff087819 */ /* 0x000fe20000011439 */
[----:B-1----:R-:W1:Y:S01]  /*0af0*/  @!P3 LDC.64 R20, c[0x0][0x228] ;  /* 0x00008a00ff14bb82 */ /* 0x002e620000000a00 */
[----:B------:R-:W-:Y:S02]  /*0b00*/  ISETP.GE.U32.AND P5, PT, R57, UR14, PT ;  /* 0x0000000e39007c0c */ /* 0x000fe4000bfa6070 */
[----:B--2---:R-:W-:Y:S02]  /*0b10*/  CS2R R12, SRZ ;  /* 0x00000000000c7805 */ /* 0x004fe4000001ff00 */
[----:B------:R-:W-:Y:S01]  /*0b20*/  SHF.R.S32.HI R9, RZ, 0x1f, R56 ;  /* 0x0000001fff097819 */ /* 0x000fe20000011438 */
[----:B------:R2:W5:Y:S01]  /*0b30*/  @!P0 LDG.E.64 R40, desc[UR8][R22.64] ;  /* 0x0000000816288981 */ /* 0x000562000c1e1b00 */
[----:B------:R-:W-:Y:S01]  /*0b40*/  ISETP.GE.AND.EX P5, PT, R8, UR15, PT, P5 ;  /* 0x0000000f08007c0c */ /* 0x000fe2000bfa6350 */
[----:B0-----:R-:W-:Y:S01]  /*0b50*/  @!P3 IMAD R26, R6, R14, RZ ;  /* 0x0000000e061ab224 */ /* 0x001fe200078e02ff */
[----:B------:R-:W-:Y:S01]  /*0b60*/  ISETP.GE.U32.AND P6, PT, R56, UR14, PT ;  /* 0x0000000e38007c0c */ /* 0x000fe2000bfc6070 */
[----:B------:R0:W5:Y:S01]  /*0b70*/  @!P0 LDG.E.64 R12, desc[UR8][R24.64] ;  /* 0x00000008180c8981 */ /* 0x000162000c1e1b00 */
[----:B------:R-:W1:Y:S01]  /*0b80*/  @!P4 LDC.64 R36, c[0x0][0x288] ;  /* 0x0000a200ff24cb82 */ /* 0x000e620000000a00 */
[----:B------:R-:W-:-:S02]  /*0b90*/  ISETP.GT.U32.OR P5, PT, R65, 0x22f, P5 ;  /* 0x0000022f4100780c */ /* 0x000fc40002fa4470 */
[----:B--2---:R-:W-:Y:S02]  /*0ba0*/  @!P3 MOV R22, R88 ;  /* 0x000000580016b202 */ /* 0x004fe40000000f00 */
[----:B------:R-:W-:Y:S01]  /*0bb0*/  @!P3 MOV R23, R91 ;  /* 0x0000005b0017b202 */ /* 0x000fe20000000f00 */
[----:B------:R-:W-:Y:S01]  /*0bc0*/  @!P3 IMAD R35, R59, R15, R26 ;  /* 0x0000000f3b23b224 */ /* 0x000fe200078e021a */
[----:B------:R-:W-:Y:S01]  /*0bd0*/  ISETP.GE.AND.EX P6, PT, R9, UR15, PT, P6 ;  /* 0x0000000f09007c0c */ /* 0x000fe2000bfc6360 */
[----:B0-----:R-:W0:Y:S01]  /*0be0*/  @!P4 LDC.64 R24, c[0x0][0x228] ;  /* 0x00008a00ff18cb82 */ /* 0x001e220000000a00 */
[----:B---3--:R-:W-:Y:S01]  /*0bf0*/  @!P2 IADD3 R16, P0, R27, R16, RZ ;  /* 0x000000101b10a210 */ /* 0x008fe20007f1e0ff */
[----:B------:R-:W-:Y:S01]  /*0c00*/  @!P3 IMAD.WIDE.U32 R14, R59, R14, R22 ;  /* 0x0000000e3b0eb225 */ /* 0x000fe200078e0016 */
[----:B------:R-:W-:Y:S02]  /*0c10*/  ISETP.GT.U32.OR P6, PT, R65, 0x22f, P6 ;  /* 0x0000022f4100780c */ /* 0x000fe400037c4470 */
[----:B------:R-:W-:-:S02]  /*0c20*/  @!P2 IADD3.X R17, R34, R17, RZ, P0, !PT ;  /* 0x000000112211a210 */ /* 0x000fc400007fe4ff */
[----:B------:R-:W-:Y:S01]  /*0c30*/  @!P2 IADD3 R30, P0, R27, R30, RZ ;  /* 0x0000001e1b1ea210 */ /* 0x000fe20007f1e0ff */
[----:B------:R-:W2:Y:S01]  /*0c40*/  @!P5 LDC.64 R32, c[0x0][0x288] ;  /* 0x0000a200ff20db82 */ /* 0x000ea20000000a00 */
[----:B------:R-:W-:Y:S02]  /*0c50*/  @!P3 IADD3 R15, R15, R35, RZ ;  /* 0x000000230f0fb210 */ /* 0x000fe40007ffe0ff */
[----:B------:R-:W-:Y:S02]  /*0c60*/  @!P3 SHF.L.U32 R35, R14, 0x2, RZ ;  /* 0x000000020e23b819 */ /* 0x000fe400000006ff */
[----:B------:R-:W-:Y:S02]  /*0c70*/  @!P2 IADD3.X R31, R34, R31, RZ, P0, !PT ;  /* 0x0000001f221fa210 */ /* 0x000fe400007fe4ff */
[----:B------:R-:W-:Y:S01]  /*0c80*/  @!P3 SHF.L.U64.HI R38, R14, 0x2, R15 ;  /* 0x000000020e26b819 */ /* 0x000fe2000001020f */
[----:B------:R-:W3:Y:S01]  /*0c90*/  @!P4 LDC.64 R26, c[0x0][0x230] ;  /* 0x00008c00ff1acb82 */ /* 0x000ee20000000a00 */
[----:B----4-:R-:W-:Y:S01]  /*0ca0*/  @!P3 IADD3 R28, P0, R35, R28, RZ ;  /* 0x0000001c231cb210 */ /* 0x010fe20007f1e0ff */
[----:B-1----:R-:W-:-:S03]  /*0cb0*/  @!P4 IMAD R22, R7, R36, RZ ;  /* 0x000000240716c224 */ /* 0x002fc600078e02ff */
[----:B------:R-:W-:Y:S02]  /*0cc0*/  @!P3 IADD3.X R29, R38, R29, RZ, P0, !PT ;  /* 0x0000001d261db210 */ /* 0x000fe400007fe4ff */
[----:B------:R-:W-:Y:S01]  /*0cd0*/  @!P3 IADD3 R20, P0, R35, R20, RZ ;  /* 0x000000142314b210 */ /* 0x000fe20007f1e0ff */
[----:B------:R-:W1:Y:S01]  /*0ce0*/  @!P6 LDC.64 R14, c[0x0][0x288] ;  /* 0x0000a200ff0eeb82 */ /* 0x000e620000000a00 */
[----:B------:R-:W-:Y:S01]  /*0cf0*/  @!P4 IMAD R39, R58, R37, R22 ;  /* 0x000000253a27c224 */ /* 0x000fe200078e0216 */
[----:B------:R-:W-:Y:S02]  /*0d00*/  @!P4 MOV R22, R88 ;  /* 0x000000580016c202 */ /* 0x000fe40000000f00 */
[----:B------:R-:W-:-:S04]  /*0d10*/  @!P4 MOV R23, R91 ;  /* 0x0000005b0017c202 */ /* 0x000fc80000000f00 */
[----:B------:R-:W4:Y:S01]  /*0d20*/  LDC.64 R34, c[0x0][0x248] ;  /* 0x00009200ff227b82 */ /* 0x000f220000000a00 */
[----:B------:R-:W-:Y:S01]  /*0d30*/  @!P4 IMAD.WIDE.U32 R36, R58, R36, R22 ;  /* 0x000000243a24c225 */ /* 0x000fe200078e0016 */
[----:B------:R-:W-:-:S04]  /*0d40*/  @!P3 IADD3.X R21, R38, R21, RZ, P0, !PT ;  /* 0x000000152615b210 */ /* 0x000fc800007fe4ff */
[----:B------:R-:W-:Y:S02]  /*0d50*/  @!P4 IADD3 R37, R37, R39, RZ ;  /* 0x000000272525c210 */ /* 0x000fe40007ffe0ff */
[----:B------:R-:W-:Y:S01]  /*0d60*/  @!P4 SHF.L.U32 R39, R36, 0x2, RZ ;  /* 0x000000022427c819 */ /* 0x000fe200000006ff */
[----:B--2---:R-:W-:Y:S01]  /*0d70*/  @!P5 IMAD R44, R8, R32, RZ ;  /* 0x00000020082cd224 */ /* 0x004fe200078e02ff */
[----:B------:R-:W-:Y:S01]  /*0d80*/  @!P4 SHF.L.U64.HI R38, R36, 0x2, R37 ;  /* 0x000000022426c819 */ /* 0x000fe20000010225 */
[----:B------:R-:W2:Y:S01]  /*0d90*/  @!P5 LDC.64 R22, c[0x0][0x230] ;  /* 0x00008c00ff16db82 */ /* 0x000ea20000000a00 */
[----:B------:R-:W-:Y:S02]  /*0da0*/  @!P5 MOV R36, R88 ;  /* 0x000000580024d202 */ /* 0x000fe40000000f00 */
[----:B------:R-:W-:Y:S02]  /*0db0*/  @!P5 MOV R37, R91 ;  /* 0x0000005b0025d202 */ /* 0x000fe40000000f00 */
[----:B---3--:R-:W-:Y:S01]  /*0dc0*/  @!P4 IADD3 R26, P0, R39, R26, RZ ;  /* 0x0000001a271ac210 */ /* 0x008fe20007f1e0ff */
[----:B------:R-:W-:-:S02]  /*0dd0*/  @!P5 IMAD R53, R57, R33, R44 ;  /* 0x000000213935d224 */ /* 0x000fc400078e022c */
[----:B------:R-:W-:Y:S01]  /*0de0*/  @!P5 IMAD.WIDE.U32 R32, R57, R32, R36 ;  /* 0x000000203920d225 */ /* 0x000fe200078e0024 */
[----:B------:R-:W-:Y:S01]  /*0df0*/  @!P4 IADD3.X R27, R38, R27, RZ, P0, !PT ;  /* 0x0000001b261bc210 */ /* 0x000fe200007fe4ff */
[----:B------:R-:W3:Y:S01]  /*0e00*/  @!P5 LDC.64 R68, c[0x0][0x228] ;  /* 0x00008a00ff44db82 */ /* 0x000ee20000000a00 */
[----:B0-----:R-:W-:Y:S01]  /*0e10*/  @!P4 IADD3 R24, P0, R39, R24, RZ ;  /* 0x000000182718c210 */ /* 0x001fe20007f1e0ff */
[----:B-1----:R-:W-:Y:S02]  /*0e20*/  @!P6 IMAD R39, R9, R14, RZ ;  /* 0x0000000e0927e224 */ /* 0x002fe400078e02ff */
[----:B----4-:R-:W-:Y:S01]  /*0e30*/  IMAD.WIDE R34, R64, 0x8, R34 ;  /* 0x0000000840227825 */ /* 0x010fe200078e0222 */
[----:B------:R-:W-:Y:S02]  /*0e40*/  @!P5 IADD3 R33, R33, R53, RZ ;  /* 0x000000352121d210 */ /* 0x000fe40007ffe0ff */
[----:B------:R-:W-:Y:S01]  /*0e50*/  @!P4 IADD3.X R25, R38, R25, RZ, P0, !PT ;  /* 0x000000192619c210 */ /* 0x000fe200007fe4ff */
[----:B------:R-:W-:Y:S01]  /*0e60*/  @!P6 IMAD R53, R56, R15, R39 ;  /* 0x0000000f3835e224 */ /* 0x000fe200078e0227 */
[----:B------:R-:W0:Y:S01]  /*0e70*/  @!P6 LDC.64 R46, c[0x0][0x230] ;  /* 0x00008c00ff2eeb82 */ /* 0x000e220000000a00 */
[----:B------:R1:W4:Y:S01]  /*0e80*/  LDG.E.64 R38, desc[UR8][R34.64] ;  /* 0x0000000822267981 */ /* 0x000322000c1e1b00 */
[----:B------:R-:W-:-:S02]  /*0e90*/  @!P5 SHF.L.U32 R37, R32, 0x2, RZ ;  /* 0x000000022025d819 */ /* 0x000fc400000006ff */
[----:B------:R-:W-:-:S04]  /*0ea0*/  @!P5 SHF.L.U64.HI R36, R32, 0x2, R33 ;  /* 0x000000022024d819 */ /* 0x000fc80000010221 */
[----:B------:R-:W1:Y:S01]  /*0eb0*/  @!P6 LDC.64 R44, c[0x0][0x228] ;  /* 0x00008a00ff2ceb82 */ /* 0x000e620000000a00 */
[----:B------:R-:W-:Y:S02]  /*0ec0*/  @!P6 MOV R32, R88 ;  /* 0x000000580020e202 */ /* 0x000fe40000000f00 */
[----:B------:R-:W-:Y:S02]  /*0ed0*/  @!P6 MOV R33, R91 ;  /* 0x0000005b0021e202 */ /* 0x000fe40000000f00 */
[----:B--2---:R-:W-:Y:S01]  /*0ee0*/  @!P5 IADD3 R22, P0, R37, R22, RZ ;  /* 0x000000162516d210 */ /* 0x004fe20007f1e0ff */
[----:B------:R-:W-:-:S03]  /*0ef0*/  @!P6 IMAD.WIDE.U32 R14, R56, R14, R32 ;  /* 0x0000000e380ee225 */ /* 0x000fc600078e0020 */
[----:B------:R-:W-:Y:S02]  /*0f00*/  @!P5 IADD3.X R23, R36, R23, RZ, P0, !PT ;  /* 0x000000172417d210 */ /* 0x000fe400007fe4ff */
[----:B---3--:R-:W-:Y:S02]  /*0f10*/  @!P5 IADD3 R68, P0, R37, R68, RZ ;  /* 0x000000442544d210 */ /* 0x008fe40007f1e0ff */
[----:B------:R-:W-:Y:S02]  /*0f20*/  @!P6 IADD3 R33, R15, R53, RZ ;  /* 0x000000350f21e210 */ /* 0x000fe40007ffe0ff */
[----:B------:R-:W-:Y:S02]  /*0f30*/  @!P6 SHF.L.U32 R15, R14, 0x2, RZ ;  /* 0x000000020e0fe819 */ /* 0x000fe400000006ff */
[----:B------:R-:W-:Y:S02]  /*0f40*/  @!P5 IADD3.X R69, R36, R69, RZ, P0, !PT ;  /* 0x000000452445d210 */ /* 0x000fe400007fe4ff */
[----:B------:R-:W-:-:S02]  /*0f50*/  @!P6 SHF.L.U64.HI R14, R14, 0x2, R33 ;  /* 0x000000020e0ee819 */ /* 0x000fc40000010221 */
[----:B0-----:R-:W-:-:S04]  /*0f60*/  @!P6 IADD3 R46, P0, R15, R46, RZ ;  /* 0x0000002e0f2ee210 */ /* 0x001fc80007f1e0ff */
[C---:B------:R-:W-:Y:S02]  /*0f70*/  @!P6 IADD3.X R47, R14.reuse, R47, RZ, P0, !PT ;  /* 0x0000002f0e2fe210 */ /* 0x040fe400007fe4ff */
[----:B-1----:R-:W-:Y:S02]  /*0f80*/  @!P6 IADD3 R44, P0, R15, R44, RZ ;  /* 0x0000002c0f2ce210 */ /* 0x002fe40007f1e0ff */
[----:B------:R-:W-:Y:S02]  /*0f90*/  CS2R R34, SRZ ;  /* 0x0000000000227805 */ /* 0x000fe4000001ff00 */
[----:B------:R-:W-:Y:S02]  /*0fa0*/  @!P6 IADD3.X R45, R14, R45, RZ, P0, !PT ;  /* 0x0000002d0e2de210 */ /* 0x000fe400007fe4ff */
[----:B------:R-:W-:Y:S02]  /*0fb0*/  CS2R R14, SRZ ;  /* 0x00000000000e7805 */ /* 0x000fe4000001ff00 */
[----:B------:R0:W5:Y:S04]  /*0fc0*/  @!P2 LDG.E.64 R34, desc[UR8][R16.64] ;  /* 0x000000081022a981 */ /* 0x000168000c1e1b00 */
[----:B------:R1:W5:Y:S01]  /*0fd0*/  @P1 LDG.E.64 R14, desc[UR8][R18.64] ;  /* 0x00000008120e1981 */ /* 0x000362000c1e1b00 */
[----:B0-----:R-:W-:-:S02]  /*0fe0*/  CS2R R16, SRZ ;  /* 0x0000000000107805 */ /* 0x001fc4000001ff00 */
[----:B-1----:R-:W-:-:S04]  /*0ff0*/  CS2R R18, SRZ ;  /* 0x0000000000127805 */ /* 0x002fc8000001ff00 */
[----:B------:R0:W5:Y:S04]  /*1000*/  @!P2 LDG.E.64 R16, desc[UR8][R30.64] ;  /* 0x000000081e10a981 */ /* 0x000168000c1e1b00 */
[----:B------:R1:W5:Y:S01]  /*1010*/  @!P3 LDG.E.64 R18, desc[UR8][R20.64] ;  /* 0x000000081412b981 */ /* 0x000362000c1e1b00 */
[----:B0-----:R-:W-:Y:S02]  /*1020*/  CS2R R30, SRZ ;  /* 0x00000000001e7805 */ /* 0x001fe4000001ff00 */
[----:B-1----:R-:W-:Y:S02]  /*1030*/  CS2R R20, SRZ ;  /* 0x0000000000147805 */ /* 0x002fe4000001ff00 */
[----:B------:R-:W-:Y:S02]  /*1040*/  CS2R R36, SRZ ;  /* 0x0000000000247805 */ /* 0x000fe4000001ff00 */
[----:B------:R0:W5:Y:S04]  /*1050*/  @!P4 LDG.E.64 R30, desc[UR8][R26.64] ;  /* 0x000000081a1ec981 */ /* 0x000168000c1e1b00 */
[----:B------:R1:W5:Y:S04]  /*1060*/  @!P4 LDG.E.64 R20, desc[UR8][R24.64] ;  /* 0x000000081814c981 */ /* 0x000368000c1e1b00 */
[----:B------:R-:W5:Y:S01]  /*1070*/  @P1 LDG.E.64 R36, desc[UR8][R72.64] ;  /* 0x0000000848241981 */ /* 0x000f62000c1e1b00 */
[----:B0-----:R-:W-:-:S02]  /*1080*/  CS2R R26, SRZ ;  /* 0x00000000001a7805 */ /* 0x001fc4000001ff00 */
[----:B-1----:R-:W-:-:S04]  /*1090*/  CS2R R24, SRZ ;  /* 0x0000000000187805 */ /* 0x002fc8000001ff00 */
[----:B------:R-:W5:Y:S04]  /*10a0*/  @!P6 LDG.E.64 R26, desc[UR8][R46.64] ;  /* 0x000000082e1ae981 */ /* 0x000f68000c1e1b00 */
[----:B------:R-:W5:Y:S01]  /*10b0*/  @!P6 LDG.E.64 R24, desc[UR8][R44.64] ;  /* 0x000000082c18e981 */ /* 0x000f62000c1e1b00 */
[----:B------:R-:W-:Y:S02]  /*10c0*/  MOV R67, 0x3f800000 ;  /* 0x3f80000000437802 */ /* 0x000fe40000000f00 */
[----:B------:R-:W-:-:S06]  /*10d0*/  CS2R R32, SRZ ;  /* 0x0000000000207805 */ /* 0x000fcc000001ff00 */
[----:B------:R0:W5:Y:S02]  /*10e0*/  @!P3 LDG.E.64 R32, desc[UR8][R28.64] ;  /* 0x000000081c20b981 */ /* 0x000164000c1e1b00 */
[----:B0-----:R-:W-:Y:S01]  /*10f0*/  CS2R R28, SRZ ;  /* 0x00000000001c7805 */ /* 0x001fe2000001ff00 */
[----:B------:R-:W-:Y:S05]  /*1100*/  BSSY B0, `(.L_x_2452) ;  /* 0x000001e000007945 */ /* 0x000fea0003800000 */
[----:B------:R0:W5:Y:S01]  /*1110*/  @!P5 LDG.E.64 R28, desc[UR8][R22.64] ;  /* 0x00000008161cd981 */ /* 0x000162000c1e1b00 */
[----:B------:R-:W-:Y:S02]  /*1120*/  MOV R53, RZ ;  /* 0x000000ff00357202 */ /* 0x000fe40000000f00 */
[----:B0-----:R-:W-:-:S06]  /*1130*/  CS2R R22, SRZ ;  /* 0x0000000000167805 */ /* 0x001fcc000001ff00 */
[----:B------:R0:W5:Y:S02]  /*1140*/  @!P5 LDG.E.64 R22, desc[UR8][R68.64] ;  /* 0x000000084416d981 */ /* 0x000164000c1e1b00 */
[----:B0-----:R-:W-:Y:S01]  /*1150*/  CS2R R68, SRZ ;  /* 0x0000000000447805 */ /* 0x001fe2000001ff00 */
[----:B----4-:R-:W-:-:S05]  /*1160*/  FFMA.FTZ R54, -R38, R38, R39 ;  /* 0x0000002626367223 */ /* 0x010fca0000010127 */
[----:B------:R-:W-:-:S13]  /*1170*/  FSETP.GTU.FTZ.AND P0, PT, R54, RZ, PT ;  /* 0x000000ff3600720b */ /* 0x000fda0003f1c000 */
[----:B------:R-:W0:Y:S02]  /*1180*/  @P0 LDC R39, c[0x0][0x250] ;  /* 0x00009400ff270b82 */ /* 0x000e240000000800 */
[----:B0-----:R-:W-:-:S04]  /*1190*/  @P0 FADD.FTZ R39, R54, R39 ;  /* 0x0000002736270221 */ /* 0x001fc80000010000 */
[----:B------:R0:W1:Y:S01]  /*11a0*/  @P0 MUFU.RSQ R67, R39 ;  /* 0x0000002700430308 */ /* 0x0000620000001400 */
[----:B------:R-:W-:Y:S02]  /*11b0*/  ISETP.GT.U32.AND P0, PT, R65, 0x22f, PT ;  /* 0x0000022f4100780c */ /* 0x000fe40003f04070 */
[----:B------:R-:W-:-:S11]  /*11c0*/  MOV R54, RZ ;  /* 0x000000ff00367202 */ /* 0x000fd60000000f00 */
[----:B0-----:R-:W-:Y:S05]  /*11d0*/  @P0 BRA `(.L_x_2453) ;  /* 0x0000000000400947 */ /* 0x001fea0003800000 */
[----:B------:R-:W-:Y:S01]  /*11e0*/  ISETP.NE.AND P0, PT, RZ, UR10, PT ;  /* 0x0000000aff007c0c */ /* 0x000fe2000bf05270 */
[----:B------:R-:W0:Y:S01]  /*11f0*/  LDC.64 R46, c[0x0][0x238] ;  /* 0x00008e00ff2e7b82 */ /* 0x000e220000000a00 */
[----:B------:R-:W-:-:S04]  /*1200*/  IADD3 R39, R66, R70, RZ ;  /* 0x0000004642277210 */ /* 0x000fc80007ffe0ff */
[----:B------:R-:W-:-:S07]  /*1210*/  SHF.R.S32.HI R68, RZ, 0x1f, R39 ;  /* 0x0000001fff447819 */ /* 0x000fce0000011427 */
[----:B------:R-:W2:Y:S01]  /*1220*/  @P0 LDC.64 R44, c[0x0][0x240] ;  /* 0x00009000ff2c0b82 */ /* 0x000ea20000000a00 */
[----:B0-----:R-:W-:-:S05]  /*1230*/  IMAD.WIDE R46, R39, 0x2, R46 ;  /* 0x00000002272e7825 */ /* 0x001fca00078e022e */
[----:B------:R-:W3:Y:S01]  /*1240*/  LDG.E.U16 R69, desc[UR8][R46.64] ;  /* 0x000000082e457981 */ /* 0x000ee2000c1e1500 */
[----:B--2---:R-:W-:-:S04]  /*1250*/  @P0 LEA R44, P2, R39, R44, 0x1 ;  /* 0x0000002c272c0211 */ /* 0x004fc800078408ff */
[----:B------:R-:W-:Y:S02]  /*1260*/  @P0 LEA.HI.X R45, R39, R45, R68, 0x1, P2 ;  /* 0x0000002d272d0211 */ /* 0x000fe400010f0c44 */
[----:B------:R-:W2:Y:S04]  /*1270*/  LDG.E.U16 R68, desc[UR8][R46.64+0x2] ;  /* 0x000002082e447981 */ /* 0x000ea8000c1e1500 */
[----:B------:R-:W4:Y:S04]  /*1280*/  @P0 LDG.E.U16 R70, desc[UR8][R44.64] ;  /* 0x000000082c460981 */ /* 0x000f28000c1e1500 */
[----:B------:R-:W4:Y:S01]  /*1290*/  @P0 LDG.E.U16 R39, desc[UR8][R44.64+0x2] ;  /* 0x000002082c270981 */ /* 0x000f22000c1e1500 */
[----:B---3--:R-:W-:-:S02]  /*12a0*/  SHF.L.U32 R69, R69, 0x10, RZ ;  /* 0x0000001045457819 */ /* 0x008fc400000006ff */
[----:B--2---:R-:W-:Y:S02]  /*12b0*/  SHF.L.U32 R68, R68, 0x10, RZ ;  /* 0x0000001044447819 */ /* 0x004fe400000006ff */
[----:B----4-:R-:W-:Y:S02]  /*12c0*/  @P0 SHF.L.U32 R54, R70, 0x10, RZ ;  /* 0x0000001046360819 */ /* 0x010fe400000006ff */
[----:B------:R-:W-:-:S07]  /*12d0*/  @P0 SHF.L.U32 R53, R39, 0x10, RZ ;  /* 0x0000001027350819 */ /* 0x000fce00000006ff */
.L_x_2453:
[----:B------:R-:W-:Y:S05]  /*12e0*/  BSYNC B0 ;  /* 0x0000000000007941 */ /* 0x000fea0003800000 */
.L_x_2452:
[----:B------:R-:W-:Y:S01]  /*12f0*/  ISETP.NE.AND P5, PT, RZ, UR10, PT ;  /* 0x0000000aff007c0c */ /* 0x000fe2000bfa5270 */
[C---:B-----5:R-:W-:Y:S01]  /*1300*/  FADD.FTZ R44, -R38.reuse, R36 ;  /* 0x00000024262c7221 */ /* 0x060fe20000010100 */
[C---:B------:R-:W-:Y:S01]  /*1310*/  FADD.FTZ R72, -R38.reuse, R37 ;  /* 0x0000002526487221 */ /* 0x040fe20000010100 */
[C---:B------:R-:W-:Y:S01]  /*1320*/  FADD.FTZ R78, -R38.reuse, R42 ;  /* 0x0000002a264e7221 */ /* 0x040fe20000010100 */
[----:B------:R-:W-:Y:S01]  /*1330*/  FADD.FTZ R70, -R38, R43 ;  /* 0x0000002b26467221 */ /* 0x000fe20000010100 */
[----:B------:R-:W-:Y:S01]  /*1340*/  MOV R42, R14 ;  /* 0x0000000e002a7202 */ /* 0x000fe20000000f00 */
[----:B-1----:R-:W-:Y:S01]  /*1350*/  FMUL.FTZ R73, R44, R67 ;  /* 0x000000432c497220 */ /* 0x002fe20000410000 */
        /* <DEDUP_REMOVED lines=22> */
.L_x_2454:
[----:B------:R-:W-:Y:S01]  /*14c0*/  FMUL.FTZ R44, R42, R69 ;  /* 0x000000452a2c7220 */ /* 0x000fe20000410000 */
[----:B------:R-:W-:Y:S01]  /*14d0*/  MOV R37, R11 ;  /* 0x0000000b00257202 */ /* 0x000fe20000000f00 */
[-C--:B------:R-:W-:Y:S01]  /*14e0*/  FMUL.FTZ R71, R78, R67.reuse ;  /* 0x000000434e477220 */ /* 0x080fe20000410000 */
        /* <DEDUP_REMOVED lines=23> */
.L_x_2455:
[----:B------:R-:W-:Y:S01]  /*1660*/  FFMA.FTZ R74, R72, R43, R45 ;  /* 0x0000002b484a7223 */ /* 0x000fe2000001002d */
[----:B------:R-:W-:Y:S01]  /*1670*/  FMUL.FTZ R46, R36, R69 ;  /* 0x00000045242e7220 */ /* 0x000fe20000410000 */
[----:B------:R-:W-:-:S03]  /*1680*/  FADD.FTZ R45, R43, R44 ;  /* 0x0000002c2b2d7221 */ /* 0x000fc60000010000 */
[----:B------:R-:W-:Y:S01]  /*1690*/  FFMA.FTZ R43, R71, R46, R74 ;  /* 0x0000002e472b7223 */ /* 0x000fe2000001004a */
[----:B------:R-:W-:Y:S01]  /*16a0*/  FADD.FTZ R44, R45, R46 ;  /* 0x0000002e2d2c7221 */ /* 0x000fe20000010000 */
[C---:B------:R-:W-:Y:S01]  /*16b0*/  FADD.FTZ R46, -R38.reuse, R40 ;  /* 0x00000028262e7221 */ /* 0x040fe20000010100 */
[----:B------:R-:W-:Y:S01]  /*16c0*/  FADD.FTZ R74, -R38, R41 ;  /* 0x00000029264a7221 */ /* 0x000fe20000010100 */
[----:B------:R-:W-:Y:S01]  /*16d0*/  MOV R40, R12 ;  /* 0x0000000c00287202 */ /* 0x000fe20000000f00 */
[----:B------:R-:W-:Y:S01]  /*16e0*/  FMUL.FTZ R45, R37, R68 ;  /* 0x00000044252d7220 */ /* 0x000fe20000410000 */
[----:B------:R-:W-:Y:S01]  /*16f0*/  MOV R41, R13 ;  /* 0x0000000d00297202 */ /* 0x000fe20000000f00 */
        /* <DEDUP_REMOVED lines=21> */
.L_x_2456:
        /* <DEDUP_REMOVED lines=31> */
.L_x_2457:
        /* <DEDUP_REMOVED lines=27> */
[----:B------:R-:W-:-:S03]  /*1bf0*/  FMUL.FTZ R82, R19, R82 ;  /* 0x0000005213527220 */ /* 0x000fc60000410000 */
[----:B------:R-:W-:Y:S01]  /*1c00*/  FFMA.FTZ R83, R32, R83, 1 ;  /* 0x3f80000020537423 */ /* 0x000fe20000010053 */
[----:B------:R-:W-:-:S03]  /*1c10*/  FMUL.FTZ R32, R33, R84 ;  /* 0x0000005421207220 */ /* 0x000fc60000410000 */
[----:B------:R-:W-:-:S07]  /*1c20*/  FMUL.FTZ R33, R82, R83 ;  /* 0x0000005352217220 */ /* 0x000fce0000410000 */
.L_x_2458:
        /* <DEDUP_REMOVED lines=28> */
[----:B------:R-:W-:-:S04]  /*1df0*/  FMUL.FTZ R30, R20, R47 ;  /* 0x0000002f141e7220 */ /* 0x000fc80000410000 */
[----:B------:R-:W-:Y:S01]  /*1e00*/  FMUL.FTZ R30, R30, R31 ;  /* 0x0000001f1e1e7220 */ /* 0x000fe20000410000 */
[----:B------:R-:W-:-:S07]  /*1e10*/  FMUL.FTZ R31, R84, R85 ;  /* 0x00000055541f7220 */ /* 0x000fce0000410000 */
.L_x_2459:
        /* <DEDUP_REMOVED lines=33> */
.L_x_2460:
[----:B------:R-:W-:Y:S01]  /*2030*/  FMUL.FTZ R28, R44, R69 ;  /* 0x000000452c1c7220 */ /* 0x000fe20000410000 */
[----:B------:R-:W-:-:S03]  /*2040*/  FADD.FTZ R84, -R38, R27 ;  /* 0x0000001b26547221 */ /* 0x000fc60000010100 */
[----:B------:R-:W-:Y:S01]  /*2050*/  FFMA.FTZ R45, R83, R28, R46 ;  /* 0x0000001c532d7223 */ /* 0x000fe2000001002e */
[----:B------:R-:W-:Y:S01]  /*2060*/  FADD.FTZ R43, R43, R28 ;  /* 0x0000001c2b2b7221 */ /* 0x000fe20000010000 */
[----:B------:R-:W-:Y:S01]  /*2070*/  FMUL.FTZ R28, R29, R68 ;  /* 0x000000441d1c7220 */ /* 0x000fe20000410000 */
[----:B------:R-:W-:Y:S01]  /*2080*/  FADD.FTZ R46, -R38, R26 ;  /* 0x0000001a262e7221 */ /* 0x000fe20000010100 */
[-C--:B------:R-:W-:Y:S02]  /*2090*/  FMUL.FTZ R84, R84, R67.reuse ;  /* 0x0000004354547220 */ /* 0x080fe40000410000 */
[----:B------:R-:W-:Y:S01]  /*20a0*/  FFMA.FTZ R26, R82, R28, R45 ;  /* 0x0000001c521a7223 */ /* 0x000fe2000001002d */
[----:B------:R-:W-:Y:S01]  /*20b0*/  FADD.FTZ R27, R28, R43 ;  /* 0x0000002b1c1b7221 */ /* 0x000fe20000010000 */
[----:B------:R-:W-:Y:S01]  /*20c0*/  MOV R28, R24 ;  /* 0x00000018001c7202 */ /* 0x000fe20000000f00 */
[----:B------:R-:W-:Y:S01]  /*20d0*/  FMUL.FTZ R85, R46, R67 ;  /* 0x000000432e557220 */ /* 0x000fe20000410000 */
[----:B------:R-:W-:Y:S01]  /*20e0*/  MOV R43, R25 ;  /* 0x00000019002b7202 */ /* 0x000fe20000000f00 */
        /* <DEDUP_REMOVED lines=19> */
.L_x_2461:
[----:B------:R-:W-:Y:S01]  /*2220*/  FMUL.FTZ R38, R28, R69 ;  /* 0x000000451c267220 */ /* 0x000fe20000410000 */
[----:B------:R-:W-:Y:S01]  /*2230*/  MOV R47, 0xffffffe0 ;  /* 0xffffffe0002f7802 */ /* 0x000fe20000000f00 */
[----:B------:R-:W-:Y:S01]  /*2240*/  FADD.FTZ R87, RZ, R42 ;  /* 0x0000002aff577221 */ /* 0x000fe20000010000 */
[----:B------:R-:W-:Y:S01]  /*2250*/  ISETP.GT.AND P0, PT, R65, 0x21f, PT ;  /* 0x0000021f4100780c */ /* 0x000fe20003f04270 */
[----:B------:R-:W-:Y:S01]  /*2260*/  FFMA.FTZ R45, R85, R38, R26 ;  /* 0x00000026552d7223 */ /* 0x000fe2000001001a */
[----:B------:R-:W-:Y:S01]  /*2270*/  FADD.FTZ R27, R27, R38 ;  /* 0x000000261b1b7221 */ /* 0x000fe20000010000 */
[----:B------:R-:W-:Y:S01]  /*2280*/  FMUL.FTZ R26, R43, R68 ;  /* 0x000000442b1a7220 */ /* 0x000fe20000410000 */
[----:B------:R-:W-:Y:S01]  /*2290*/  IMAD R38, R0, R47, 0x22f ;  /* 0x0000022f00267424 */ /* 0x000fe200078e022f */
[----:B------:R-:W-:Y:S01]  /*22a0*/  IADD3 R46, R52, 0x2, RZ ;  /* 0x00000002342e7810 */ /* 0x000fe20007ffe0ff */
[----:B------:R-:W-:Y:S01]  /*22b0*/  FADD.FTZ R93, R87, R36 ;  /* 0x00000024575d7221 */ /* 0x000fe20000010000 */
[----:B------:R-:W-:Y:S01]  /*22c0*/  FADD.FTZ R27, R26, R27 ;  /* 0x0000001b1a1b7221 */ /* 0x000fe20000010000 */
[----:B------:R-:W-:Y:S01]  /*22d0*/  FFMA.FTZ R26, R84, R26, R45 ;  /* 0x0000001a541a7223 */ /* 0x000fe2000001002d */
[----:B------:R-:W-:Y:S01]  /*22e0*/  SEL R45, R38, 0x1f, P0 ;  /* 0x0000001f262d7807 */ /* 0x000fe20000000000 */
[----:B------:R-:W-:Y:S01]  /*22f0*/  FFMA.FTZ R87, R72, R39, RZ ;  /* 0x0000002748577223 */ /* 0x000fe200000100ff */
        /* <DEDUP_REMOVED lines=27> */
[----:B------:R-:W-:Y:S01]  /*24b0*/  FADD.FTZ R36, RZ, R39 ;  /* 0x00000027ff247221 */ /* 0x000fe20000010000 */
[----:B------:R-:W-:Y:S02]  /*24c0*/  FFMA.FTZ R39, R70, R37, R87 ;  /* 0x0000002546277223 */ /* 0x000fe40000010057 */
[----:B------:R-:W-:Y:S01]  /*24d0*/  FFMA.FTZ R42, R75, R40, R42 ;  /* 0x000000284b2a7223 */ /* 0x000fe2000001002a */
[----:B------:R-:W-:Y:S01]  /*24e0*/  FADD.FTZ R36, R36, R37 ;  /* 0x0000002524247221 */ /* 0x000fe20000010000 */
        /* <DEDUP_REMOVED lines=12> */
[----:B-1----:R-:W-:Y:S01]  /*25b0*/  @!P0 FADD.FTZ R27, R27, R38 ;  /* 0x000000261b1b8221 */ /* 0x002fe20000010000 */
[----:B------:R-:W-:Y:S01]  /*25c0*/  IADD3 R38, R52, 0x10, RZ ;  /* 0x0000001034267810 */ /* 0x000fe20007ffe0ff */
[----:B------:R-:W-:Y:S01]  /*25d0*/  FFMA.FTZ R39, R80, R31, R39 ;  /* 0x0000001f50277223 */ /* 0x000fe20000010027 */
[----:B------:R-:W-:Y:S01]  /*25e0*/  FADD.FTZ R36, R36, R31 ;  /* 0x0000001f24247221 */ /* 0x000fe20000010000 */
[----:B--2---:R-:W-:Y:S01]  /*25f0*/  @!P0 FADD.FTZ R26, R26, R47 ;  /* 0x0000002f1a1a8221 */ /* 0x004fe20000010000 */
[----:B------:R-:W-:Y:S01]  /*2600*/  ISETP.GT.AND P0, PT, R38, R45, PT ;  /* 0x0000002d2600720c */ /* 0x000fe20003f04270 */
[----:B------:R-:W-:Y:S01]  /*2610*/  FADD.FTZ R37, R37, R30 ;  /* 0x0000001e25257221 */ /* 0x000fe20000010000 */
[----:B------:R-:W1:Y:S01]  /*2620*/  SHFL.DOWN PT, R38, R27, 0x10, R45 ;  /* 0x0a0000001b267989 */ /* 0x000e6200000e002d */
[----:B------:R-:W-:Y:S01]  /*2630*/  FADD.FTZ R36, R36, R29 ;  /* 0x0000001d24247221 */ /* 0x000fe20000010000 */
[----:B------:R-:W-:Y:S01]  /*2640*/  FFMA.FTZ R39, R82, R29, R39 ;  /* 0x0000001d52277223 */ /* 0x000fe20000010027 */
[----:B------:R-:W-:Y:S01]  /*2650*/  MOV R29, 0x400 ;  /* 0x00000400001d7802 */ /* 0x000fe20000000f00 */
[----:B------:R2:W3:Y:S01]  /*2660*/  SHFL.DOWN PT, R47, R26, 0x10, R45 ;  /* 0x0a0000001a2f7989 */ /* 0x0004e200000e002d */
[----:B------:R-:W-:Y:S01]  /*2670*/  FADD.FTZ R37, R37, R44 ;  /* 0x0000002c25257221 */ /* 0x000fe20000010000 */
[----:B------:R-:W-:Y:S01]  /*2680*/  FFMA.FTZ R42, R83, R44, R42 ;  /* 0x0000002c532a7223 */ /* 0x000fe2000001002a */
[----:B------:R-:W-:-:S02]  /*2690*/  IADD3 R31, R29, 0xc0, RZ ;  /* 0x000000c01d1f7810 */ /* 0x000fc40007ffe0ff */
[----:B------:R-:W-:Y:S01]  /*26a0*/  FADD.FTZ R46, R37, R28 ;  /* 0x0000001c252e7221 */ /* 0x000fe20000010000 */
[----:B------:R-:W-:Y:S01]  /*26b0*/  FFMA.FTZ R44, R85, R28, R42 ;  /* 0x0000001c552c7223 */ /* 0x000fe2000001002a */
[C---:B0-----:R-:W-:Y:S02]  /*26c0*/  LEA R28, R92.reuse, R31, 0x18 ;  /* 0x0000001f5c1c7211 */ /* 0x041fe400078ec0ff */
[----:B------:R-:W-:Y:S01]  /*26d0*/  @!P3 LEA R33, R92, R29, 0x18 ;  /* 0x0000001d5c21b211 */ /* 0x000fe200078ec0ff */
[----:B--2---:R-:W-:Y:S01]  /*26e0*/  FFMA.FTZ R45, R84, R43, R39 ;  /* 0x0000002b542d7223 */ /* 0x004fe20000010027 */
[----:B------:R-:W-:Y:S02]  /*26f0*/  LEA R87, R65, R28, 0x4 ;  /* 0x0000001c41577211 */ /* 0x000fe400078e20ff */
[----:B------:R-:W-:Y:S01]  /*2700*/  @!P3 LEA R33, R0, R33, 0x3 ;  /* 0x000000210021b211 */ /* 0x000fe200078e18ff */
[----:B-1----:R-:W-:Y:S01]  /*2710*/  @!P0 FADD.FTZ R27, R27, R38 ;  /* 0x000000261b1b8221 */ /* 0x002fe20000010000 */
[----:B---3--:R-:W-:Y:S01]  /*2720*/  @!P0 FADD.FTZ R26, R26, R47 ;  /* 0x0000002f1a1a8221 */ /* 0x008fe20000010000 */
[----:B------:R-:W-:-:S05]  /*2730*/  FADD.FTZ R47, R36, R43 ;  /* 0x0000002b242f7221 */ /* 0x000fca0000010000 */
        /* <DEDUP_REMOVED lines=18> */
[----:B------:R-:W-:Y:S01]  /*2860*/  LDS.128 R36, [R92+0x80] ;  /* 0x000080005c247984 */ /* 0x000fe20000000c00 */
        /* <DEDUP_REMOVED lines=28> */
[----:B------:R-:W-:-:S07]  /*2a30*/  FADD.FTZ R27, R28, R27 ;  /* 0x0000001b1c1b7221 */ /* 0x000fce0000010000 */
.L_x_2463:
[----:B------:R-:W-:Y:S05]  /*2a40*/  BSYNC B0 ;  /* 0x0000000000007941 */ /* 0x000fea0003800000 */
.L_x_2462:
        /* <DEDUP_REMOVED lines=78> */
.L_x_2465:
[----:B------:R-:W-:Y:S05]  /*2f30*/  BSYNC B0 ;  /* 0x0000000000007941 */ /* 0x000fea0003800000 */
.L_x_2464:
        /* <DEDUP_REMOVED lines=18> */
.L_x_2467:
[----:B------:R-:W-:Y:S05]  /*3060*/  BSYNC B0 ;  /* 0x0000000000007941 */ /* 0x000fea0003800000 */
.L_x_2466:
        /* <DEDUP_REMOVED lines=32> */
.L_x_2470:
[----:B-1----:R-:W2:Y:S04]  /*3270*/  LDG.E.STRONG.GPU R30, desc[UR8][R28.64] ;  /* 0x000000081c1e7981 */ /* 0x002ea8000c1ef900 */
[----:B--2---:R-:W-:Y:S01]  /*3280*/  CCTL.IVALL ;  /* 0x00000000ff00798f */ /* 0x004fe20002000000 */
[----:B------:R-:W-:Y:S05]  /*3290*/  YIELD ;  /* 0x0000000000007946 */ /* 0x000fea0003800000 */
[----:B------:R-:W-:-:S13]  /*32a0*/  ISETP.NE.AND P0, PT, R30, R35, PT ;  /* 0x000000231e00720c */ /* 0x000fda0003f05270 */
[----:B------:R-:W-:Y:S05]  /*32b0*/  @P0 BRA `(.L_x_2470) ;  /* 0xfffffffc00ec0947 */ /* 0x000fea000383ffff */
.L_x_2469:
        /* <DEDUP_REMOVED lines=17> */
.L_x_2474:
        /* <DEDUP_REMOVED lines=115> */
.L_x_2473:
        /* <DEDUP_REMOVED lines=61> */
.L_x_2475:
[----:B------:R-:W-:-:S13]  /*3ed0*/  ISETP.NE.OR P0, PT, R39, RZ, P0 ;  /* 0x000000ff2700720c */ /* 0x000fda0000705670 */
[----:B------:R-:W-:Y:S05]  /*3ee0*/  @!P0 BRA `(.L_x_2471) ;  /* 0x00000000007c8947 */ /* 0x000fea0003800000 */
.L_x_2472:
        /* <DEDUP_REMOVED lines=31> */
.L_x_2471:
        /* <DEDUP_REMOVED lines=11> */
.L_x_2477:
[----:B------:R-:W-:Y:S05]  /*4190*/  BSYNC B0 ;  /* 0x0000000000007941 */ /* 0x000fea0003800000 */
.L_x_2476:
        /* <DEDUP_REMOVED lines=16> */
.L_x_2468:
        /* <DEDUP_REMOVED lines=14> */
[----:B01----:R-:W2:Y:S01]  /*4380*/  LDS.64 R26, [UR5+0xb0] ;  /* 0x0000b005ff1a7984 */ /* 0x003ea20008000a00 */
[----:B------:R-:W-:Y:S02]  /*4390*/  ULDC UR5, c[0x0][0x2bc] ;  /* 0x0000af0000057ab9 */ /* 0x000fe40000000800 */
[----:B--2---:R-:W-:Y:S01]  /*43a0*/  FMUL.FTZ R30, R26, UR5 ;  /* 0x000000051a1e7c20 */ /* 0x004fe20008410000 */
        /* <DEDUP_REMOVED lines=20> */
.L_x_2478:
        /* <DEDUP_REMOVED lines=14> */
[----:B------:R-:W-:Y:S01]  /*45d0*/  FMUL.FTZ R14, R14, R67 ;  /* 0x000000430e0e7220 */ /* 0x000fe20000410000 */
[----:B------:R-:W-:Y:S01]  /*45e0*/  IADD3 R33, R27, R33, RZ ;  /* 0x000000211b217210 */ /* 0x000fe20007ffe0ff */
[----:B------:R-:W-:-:S03]  /*45f0*/  FMUL.FTZ R15, R32, R67 ;  /* 0x00000043200f7220 */ /* 0x000fc60000410000 */
[----:B------:R-:W-:-:S05]  /*4600*/  LEA.HI.X R29, R26, UR13, R33, 0x2, P6 ;  /* 0x0000000d1a1d7c11 */ /* 0x000fca000b0f1421 */
[----:B------:R0:W-:Y:S02]  /*4610*/  STG.E.64 desc[UR8][R28.64], R14 ;  /* 0x0000000e1c007986 */ /* 0x0001e4000c101b08 */
.L_x_2480:
[----:B------:R-:W-:Y:S05]  /*4620*/  BSYNC B0 ;  /* 0x0000000000007941 */ /* 0x000fea0003800000 */
.L_x_2479:
        /* <DEDUP_REMOVED lines=19> */
.L_x_2481:
[----:B------:R-:W-:Y:S04]  /*4760*/  BSSY B0, `(.L_x_2482) ;  /* 0x0000013000007945 */ /* 0x000fe80003800000 */
[----:B------:R-:W-:Y:S05]  /*4770*/  @P2 BRA `(.L_x_2483) ;  /* 0x0000000000442947 */ /* 0x000fea0003800000 */
[----:B------:R-:W-:Y:S01]  /*4780*/  ULDC.64 UR12, c[0x0][0x288] ;  /* 0x0000a200000c7ab9 */ /* 0x000fe20000000a00 */
[----:B0-----:R-:W-:Y:S01]  /*4790*/  MOV R14, R88 ;  /* 0x00000058000e7202 */ /* 0x001fe20000000f00 */
[----:B------:R-:W-:Y:S01]  /*47a0*/  IMAD R27, R50, UR12, RZ ;  /* 0x0000000c321b7c24 */ /* 0x000fe2000f8e02ff */
[----:B------:R-:W-:Y:S01]  /*47b0*/  MOV R15, R91 ;  /* 0x0000005b000f7202 */ /* 0x000fe20000000f00 */
[-C--:B------:R-:W-:Y:S02]  /*47c0*/  FFMA.FTZ R26, R71, R30.reuse, R31 ;  /* 0x0000001e471a7223 */ /* 0x080fe4000001001f */
[----:B------:R-:W-:Y:S02]  /*47d0*/  IMAD R29, R62, UR13, R27 ;  /* 0x0000000d3e1d7c24 */ /* 0x000fe4000f8e021b */
[----:B------:R-:W-:Y:S01]  /*47e0*/  FFMA.FTZ R27, R70, R30, R31 ;  /* 0x0000001e461b7223 */ /* 0x000fe2000001001f */
        /* <DEDUP_REMOVED lines=10> */
.L_x_2483:
[----:B------:R-:W-:Y:S05]  /*4890*/  BSYNC B0 ;  /* 0x0000000000007941 */ /* 0x000fea0003800000 */
.L_x_2482:
[----:B------:R-:W-:Y:S05]  /*48a0*/  @!P5 BRA `(.L_x_2484) ;  /* 0x000000000048d947 */ /* 0x000fea0003800000 */
        /* <DEDUP_REMOVED lines=18> */
.L_x_2484:
[----:B------:R-:W-:Y:S04]  /*49d0*/  BSSY B0, `(.L_x_2485) ;  /* 0x0000013000007945 */ /* 0x000fe80003800000 */
[----:B------:R-:W-:Y:S05]  /*49e0*/  @P3 BRA `(.L_x_2486) ;  /* 0x0000000000443947 */ /* 0x000fea0003800000 */
[----:B------:R-:W-:Y:S01]  /*49f0*/  ULDC.64 UR12, c[0x0][0x288] ;  /* 0x0000a200000c7ab9 */ /* 0x000fe20000000a00 */
[----:B0-----:R-:W-:Y:S01]  /*4a00*/  MOV R14, R88 ;  /* 0x00000058000e7202 */ /* 0x001fe20000000f00 */
[----:B-1----:R-:W-:Y:S01]  /*4a10*/  IMAD R26, R49, UR12, RZ ;  /* 0x0000000c311a7c24 */ /* 0x002fe2000f8e02ff */
        /* <DEDUP_REMOVED lines=14> */
.L_x_2486:
[----:B------:R-:W-:Y:S05]  /*4b00*/  BSYNC B0 ;  /* 0x0000000000007941 */ /* 0x000fea0003800000 */
.L_x_2485:
        /* <DEDUP_REMOVED lines=14> */
[----:B-12---:R-:W-:Y:S01]  /*4bf0*/  FFMA.FTZ R10, R77, R69, R54 ;  /* 0x000000454d0a7223 */ /* 0x006fe20000010036 */
        /* <DEDUP_REMOVED lines=17> */
.L_x_2487:
[----:B------:R-:W-:Y:S04]  /*4d10*/  BSSY B0, `(.L_x_2488) ;  /* 0x0000013000007945 */ /* 0x000fe80003800000 */
[----:B------:R-:W-:Y:S05]  /*4d20*/  @P4 BRA `(.L_x_2489) ;  /* 0x0000000000444947 */ /* 0x000fea0003800000 */
[----:B------:R-:W-:Y:S01]  /*4d30*/  ULDC.64 UR12, c[0x0][0x288] ;  /* 0x0000a200000c7ab9 */ /* 0x000fe20000000a00 */
[----:B-12---:R-:W-:Y:S01]  /*4d40*/  MOV R10, R88 ;  /* 0x00000058000a7202 */ /* 0x006fe20000000f00 */
[----:B------:R-:W-:Y:S01]  /*4d50*/  IMAD R13, R48, UR12, RZ ;  /* 0x0000000c300d7c24 */ /* 0x000fe2000f8e02ff */
[----:B------:R-:W-:Y:S01]  /*4d60*/  MOV R11, R91 ;  /* 0x0000005b000b7202 */ /* 0x000fe20000000f00 */
[-C--:B------:R-:W-:Y:S02]  /*4d70*/  FFMA.FTZ R12, R77, R30.reuse, R31 ;  /* 0x0000001e4d0c7223 */ /* 0x080fe4000001001f */
[----:B0-----:R-:W-:Y:S02]  /*4d80*/  IMAD R15, R60, UR13, R13 ;  /* 0x0000000d3c0f7c24 */ /* 0x001fe4000f8e020d */
        /* <DEDUP_REMOVED lines=11> */
.L_x_2489:
[----:B------:R-:W-:Y:S05]  /*4e40*/  BSYNC B0 ;  /* 0x0000000000007941 */ /* 0x000fea0003800000 */
.L_x_2488:
[----:B------:R-:W-:Y:S05]  /*4e50*/  @!P5 BRA `(.L_x_2490) ;  /* 0x000000000048d947 */ /* 0x000fea0003800000 */
[----:B-12---:R-:W-:Y:S01]  /*4e60*/  FFMA.FTZ R10, R79, R69, R54 ;  /* 0x000000454f0a7223 */ /* 0x006fe20000010036 */
[----:B------:R-:W-:-:S03]  /*4e70*/  FFMA.FTZ R11, R78, R68, R53 ;  /* 0x000000444e0b7223 */ /* 0x000fc60000010035 */
[----:B---3--:R-:W-:Y:S01]  /*4e80*/  FMUL.FTZ R12, R10, -1.4426950216293334961 ;  /* 0xbfb8aa3b0a0c7820 */ /* 0x008fe20000410000 */
        /* <DEDUP_REMOVED lines=15> */
.L_x_2490:
[----:B------:R-:W-:Y:S04]  /*4f80*/  BSSY B0, `(.L_x_2491) ;  /* 0x0000013000007945 */ /* 0x000fe80003800000 */
[----:B------:R-:W-:Y:S05]  /*4f90*/  @P0 BRA `(.L_x_2492) ;  /* 0x0000000000440947 */ /* 0x000fea0003800000 */
[----:B------:R-:W-:Y:S01]  /*4fa0*/  ULDC.64 UR12, c[0x0][0x288] ;  /* 0x0000a200000c7ab9 */ /* 0x000fe20000000a00 */
[----:B-12---:R-:W-:Y:S01]  /*4fb0*/  MOV R10, R88 ;  /* 0x00000058000a7202 */ /* 0x006fe20000000f00 */
[----:B---3--:R-:W-:Y:S01]  /*4fc0*/  IMAD R12, R6, UR12, RZ ;  /* 0x0000000c060c7c24 */ /* 0x008fe2000f8e02ff */
[----:B------:R-:W-:Y:S01]  /*4fd0*/  MOV R11, R91 ;  /* 0x0000005b000b7202 */ /* 0x000fe20000000f00 */
[-CC-:B------:R-:W-:Y:S01]  /*4fe0*/  FFMA.FTZ R6, R79, R30.reuse, R31.reuse ;  /* 0x0000001e4f067223 */ /* 0x180fe2000001001f */
[----:B------:R-:W-:Y:S01]  /*4ff0*/  FFMA.FTZ R13, R78, R30, R31 ;  /* 0x0000001e4e0d7223 */ /* 0x000fe2000001001f */
[C---:B0-----:R-:W-:Y:S02]  /*5000*/  IMAD R15, R59.reuse, UR13, R12 ;  /* 0x0000000d3b0f7c24 */ /* 0x041fe4000f8e020c */
[----:B------:R-:W-:Y:S01]  /*5010*/  IMAD.WIDE.U32 R10, R59, UR12, R10 ;  /* 0x0000000c3b0a7c25 */ /* 0x000fe2000f8e000a */
[----:B------:R-:W-:-:S03]  /*5020*/  ULDC.64 UR12, c[0x0][0x210] ;  /* 0x00008400000c7ab9 */ /* 0x000fc60000000a00 */
[----:B------:R-:W-:Y:S01]  /*5030*/  FFMA.FTZ R6, R69, R18, -R6 ;  /* 0x0000001245067223 */ /* 0x000fe20000010806 */
[----:B------:R-:W-:Y:S01]  /*5040*/  FFMA.FTZ R16, R68, R19, -R13 ;  /* 0x0000001344107223 */ /* 0x000fe2000001080d */
[----:B------:R-:W-:Y:S02]  /*5050*/  LEA R12, P0, R10, UR12, 0x2 ;  /* 0x0000000c0a0c7c11 */ /* 0x000fe4000f8010ff */
[----:B------:R-:W-:Y:S01]  /*5060*/  FMUL.FTZ R14, R6, R67 ;  /* 0x00000043060e7220 */ /* 0x000fe20000410000 */
[----:B------:R-:W-:-:S04]  /*5070*/  IADD3 R15, R11, R15, RZ ;  /* 0x0000000f0b0f7210 */ /* 0x000fc80007ffe0ff */
[----:B------:R-:W-:Y:S01]  /*5080*/  LEA.HI.X R13, R10, UR13, R15, 0x2, P0 ;  /* 0x0000000d0a0d7c11 */ /* 0x000fe200080f140f */
[----:B------:R-:W-:-:S05]  /*5090*/  FMUL.FTZ R15, R16, R67 ;  /* 0x00000043100f7220 */ /* 0x000fca0000410000 */
[----:B------:R4:W-:Y:S02]  /*50a0*/  STG.E.64 desc[UR8][R12.64], R14 ;  /* 0x0000000e0c007986 */ /* 0x0009e4000c101b08 */
.L_x_2492:
[----:B------:R-:W-:Y:S05]  /*50b0*/  BSYNC B0 ;  /* 0x0000000000007941 */ /* 0x000fea0003800000 */
.L_x_2491:
[----:B------:R-:W-:Y:S05]  /*50c0*/  @!P5 BRA `(.L_x_2493) ;  /* 0x000000000048d947 */ /* 0x000fea0003800000 */
[----:B------:R-:W-:Y:S01]  /*50d0*/  FFMA.FTZ R6, R81, R69, R54 ;  /* 0x0000004551067223 */ /* 0x000fe20000010036 */
[----:B-12---:R-:W-:-:S03]  /*50e0*/  FFMA.FTZ R10, R80, R68, R53 ;  /* 0x00000044500a7223 */ /* 0x006fc60000010035 */
[----:B------:R-:W-:Y:S01]  /*50f0*/  FMUL.FTZ R11, R6, -1.4426950216293334961 ;  /* 0xbfb8aa3b060b7820 */ /* 0x000fe20000410000 */
[----:B0--34-:R-:W-:-:S05]  /*5100*/  FMUL.FTZ R14, R10, -1.4426950216293334961 ;  /* 0xbfb8aa3b0a0e7820 */ /* 0x019fca0000410000 */
        /* <DEDUP_REMOVED lines=14> */
.L_x_2493:
[----:B------:R-:W-:Y:S04]  /*51f0*/  BSSY B0, `(.L_x_2494) ;  /* 0x0000013000007945 */ /* 0x000fe80003800000 */
[----:B------:R-:W-:Y:S05]  /*5200*/  @P2 BRA `(.L_x_2495) ;  /* 0x0000000000442947 */ /* 0x000fea0003800000 */
[----:B------:R-:W-:Y:S01]  /*5210*/  ULDC.64 UR12, c[0x0][0x288] ;  /* 0x0000a200000c7ab9 */ /* 0x000fe20000000a00 */
[----:B------:R-:W-:Y:S01]  /*5220*/  MOV R6, R88 ;  /* 0x0000005800067202 */ /* 0x000fe20000000f00 */
[----:B-12---:R-:W-:Y:S01]  /*5230*/  IMAD R11, R7, UR12, RZ ;  /* 0x0000000c070b7c24 */ /* 0x006fe2000f8e02ff */
[----:B------:R-:W-:Y:S01]  /*5240*/  MOV R7, R91 ;  /* 0x0000005b00077202 */ /* 0x000fe20000000f00 */
[-C--:B------:R-:W-:Y:S02]  /*5250*/  FFMA.FTZ R10, R81, R30.reuse, R31 ;  /* 0x0000001e510a7223 */ /* 0x080fe4000001001f */
[----:B---34-:R-:W-:Y:S02]  /*5260*/  IMAD R13, R58, UR13, R11 ;  /* 0x0000000d3a0d7c24 */ /* 0x018fe4000f8e020b */
        /* <DEDUP_REMOVED lines=11> */
.L_x_2495:
[----:B------:R-:W-:Y:S05]  /*5320*/  BSYNC B0 ;  /* 0x0000000000007941 */ /* 0x000fea0003800000 */
.L_x_2494:
[----:B------:R-:W-:Y:S05]  /*5330*/  @!P5 BRA `(.L_x_2496) ;  /* 0x000000000048d947 */ /* 0x000fea0003800000 */
[----:B------:R-:W-:Y:S01]  /*5340*/  FFMA.FTZ R6, R83, R69, R54 ;  /* 0x0000004553067223 */ /* 0x000fe20000010036 */
[----:B------:R-:W-:-:S03]  /*5350*/  FFMA.FTZ R7, R82, R68, R53 ;  /* 0x0000004452077223 */ /* 0x000fc60000010035 */
[----:B-12---:R-:W-:Y:S01]  /*5360*/  FMUL.FTZ R10, R6, -1.4426950216293334961 ;  /* 0xbfb8aa3b060a7820 */ /* 0x006fe20000410000 */
[----:B---34-:R-:W-:-:S05]  /*5370*/  FMUL.FTZ R12, R7, -1.4426950216293334961 ;  /* 0xbfb8aa3b070c7820 */ /* 0x018fca0000410000 */
        /* <DEDUP_REMOVED lines=14> */
.L_x_2496:
[----:B------:R-:W-:Y:S04]  /*5460*/  BSSY B0, `(.L_x_2497) ;  /* 0x0000013000007945 */ /* 0x000fe80003800000 */
[----:B------:R-:W-:Y:S05]  /*5470*/  @P3 BRA `(.L_x_2498) ;  /* 0x0000000000443947 */ /* 0x000fea0003800000 */
[----:B------:R-:W-:Y:S01]  /*5480*/  ULDC.64 UR12, c[0x0][0x288] ;  /* 0x0000a200000c7ab9 */ /* 0x000fe20000000a00 */
[----:B------:R-:W-:Y:S01]  /*5490*/  MOV R6, R88 ;  /* 0x0000005800067202 */ /* 0x000fe20000000f00 */
[----:B--234-:R-:W-:Y:S01]  /*54a0*/  IMAD R12, R8, UR12, RZ ;  /* 0x0000000c080c7c24 */ /* 0x01cfe2000f8e02ff */
[----:B------:R-:W-:Y:S01]  /*54b0*/  MOV R7, R91 ;  /* 0x0000005b00077202 */ /* 0x000fe20000000f00 */
[----:B------:R-:W-:Y:S02]  /*54c0*/  FFMA.FTZ R8, R83, R30, R31 ;  /* 0x0000001e53087223 */ /* 0x000fe4000001001f */
[C---:B------:R-:W-:Y:S02]  /*54d0*/  IMAD R13, R57.reuse, UR13, R12 ;  /* 0x0000000d390d7c24 */ /* 0x040fe4000f8e020c */
[----:B-1----:R-:W-:-:S04]  /*54e0*/  IMAD.WIDE.U32 R10, R57, UR12, R6 ;  /* 0x0000000c390a7c25 */ /* 0x002fc8000f8e0006 */
[----:B------:R-:W-:Y:S01]  /*54f0*/  FFMA.FTZ R7, R82, R30, R31 ;  /* 0x0000001e52077223 */ /* 0x000fe2000001001f */
[----:B------:R-:W-:Y:S01]  /*5500*/  ULDC.64 UR12, c[0x0][0x210] ;  /* 0x00008400000c7ab9 */ /* 0x000fe20000000a00 */
[----:B------:R-:W-:Y:S01]  /*5510*/  FFMA.FTZ R8, R69, R22, -R8 ;  /* 0x0000001645087223 */ /* 0x000fe20000010808 */
[----:B------:R-:W-:Y:S01]  /*5520*/  LEA R6, P0, R10, UR12, 0x2 ;  /* 0x0000000c0a067c11 */ /* 0x000fe2000f8010ff */
[----:B0-----:R-:W-:Y:S01]  /*5530*/  FFMA.FTZ R14, R68, R23, -R7 ;  /* 0x00000017440e7223 */ /* 0x001fe20000010807 */
[----:B------:R-:W-:Y:S01]  /*5540*/  IADD3 R13, R11, R13, RZ ;  /* 0x0000000d0b0d7210 */ /* 0x000fe20007ffe0ff */
[----:B------:R-:W-:-:S03]  /*5550*/  FMUL.FTZ R12, R8, R67 ;  /* 0x00000043080c7220 */ /* 0x000fc60000410000 */
[----:B------:R-:W-:Y:S01]  /*5560*/  LEA.HI.X R7, R10, UR13, R13, 0x2, P0 ;  /* 0x0000000d0a077c11 */ /* 0x000fe200080f140d */
[----:B------:R-:W-:-:S05]  /*5570*/  FMUL.FTZ R13, R14, R67 ;  /* 0x000000430e0d7220 */ /* 0x000fca0000410000 */
[----:B------:R0:W-:Y:S02]  /*5580*/  STG.E.64 desc[UR8][R6.64], R12 ;  /* 0x0000000c06007986 */ /* 0x0001e4000c101b08 */
.L_x_2498:
[----:B------:R-:W-:Y:S05]  /*5590*/  BSYNC B0 ;  /* 0x0000000000007941 */ /* 0x000fea0003800000 */
.L_x_2497:
        /* <DEDUP_REMOVED lines=9> */
[----:B-12---:R-:W-:-:S07]  /*5630*/  FADD.FTZ R10, R8, 1 ;  /* 0x3f800000080a7421 */ /* 0x006fce0000010000 */
[----:B------:R-:W3:Y:S01]  /*5640*/  MUFU.RCP R10, R10 ;  /* 0x0000000a000a7308 */ /* 0x000ee20000001000 */
[----:B0-----:R-:W-:Y:S01]  /*5650*/  FADD.FTZ R11, -R7, 1 ;  /* 0x3f800000070b7421 */ /* 0x001fe20000010100 */
[----:B------:R-:W-:-:S03]  /*5660*/  FMUL.FTZ R24, R24, R7 ;  /* 0x0000000718187220 */ /* 0x000fc60000410000 */
[----:B------:R-:W-:Y:S01]  /*5670*/  FFMA.FTZ R11, R54, R11, 1 ;  /* 0x3f800000360b7423 */ /* 0x000fe2000001000b */
[----:B---34-:R-:W-:Y:S01]  /*5680*/  FADD.FTZ R12, -R10, 1 ;  /* 0x3f8000000a0c7421 */ /* 0x018fe20000010100 */
[----:B------:R-:W-:Y:S02]  /*5690*/  FMUL.FTZ R25, R25, R10 ;  /* 0x0000000a19197220 */ /* 0x000fe40000410000 */
[----:B------:R-:W-:Y:S01]  /*56a0*/  FMUL.FTZ R24, R24, R11 ;  /* 0x0000000b18187220 */ /* 0x000fe20000410000 */
[----:B------:R-:W-:-:S04]  /*56b0*/  FFMA.FTZ R12, R53, R12, 1 ;  /* 0x3f800000350c7423 */ /* 0x000fc8000001000c */
[----:B------:R-:W-:-:S07]  /*56c0*/  FMUL.FTZ R25, R25, R12 ;  /* 0x0000000c19197220 */ /* 0x000fce0000410000 */
.L_x_2499:
[----:B------:R-:W-:Y:S04]  /*56d0*/  BSSY B0, `(.L_x_2500) ;  /* 0x0000012000007945 */ /* 0x000fe80003800000 */
[----:B------:R-:W-:Y:S05]  /*56e0*/  @P6 BRA `(.L_x_2501) ;  /* 0x0000000000406947 */ /* 0x000fea0003800000 */
[----:B------:R-:W-:Y:S01]  /*56f0*/  ULDC.64 UR12, c[0x0][0x288] ;  /* 0x0000a200000c7ab9 */ /* 0x000fe20000000a00 */
[----:B------:R-:W-:Y:S01]  /*5700*/  MOV R89, R91 ;  /* 0x0000005b00597202 */ /* 0x000fe20000000f00 */
[----:B------:R-:W-:Y:S02]  /*5710*/  IMAD R9, R9, UR12, RZ ;  /* 0x0000000c09097c24 */ /* 0x000fe4000f8e02ff */
[-CC-:B0-----:R-:W-:Y:S01]  /*5720*/  FFMA.FTZ R6, R85, R30.reuse, R31.reuse ;  /* 0x0000001e55067223 */ /* 0x181fe2000001001f */
[----:B------:R-:W-:Y:S01]  /*5730*/  FFMA.FTZ R31, R84, R30, R31 ;  /* 0x0000001e541f7223 */ /* 0x000fe2000001001f */
[----:B------:R-:W-:-:S04]  /*5740*/  IMAD.WIDE.U32 R88, R56, UR12, R88 ;  /* 0x0000000c38587c25 */ /* 0x000fc8000f8e0058 */
[----:B------:R-:W-:Y:S01]  /*5750*/  FFMA.FTZ R24, R69, R24, -R6 ;  /* 0x0000001845187223 */ /* 0x000fe20000010806 */
[----:B------:R-:W-:Y:S01]  /*5760*/  FFMA.FTZ R68, R68, R25, -R31 ;  /* 0x0000001944447223 */ /* 0x000fe2000001081f */
[----:B------:R-:W-:Y:S01]  /*5770*/  IMAD R9, R56, UR13, R9 ;  /* 0x0000000d38097c24 */ /* 0x000fe2000f8e0209 */
[----:B------:R-:W-:Y:S01]  /*5780*/  ULDC.64 UR12, c[0x0][0x210] ;  /* 0x00008400000c7ab9 */ /* 0x000fe20000000a00 */
[-C--:B------:R-:W-:Y:S01]  /*5790*/  FMUL.FTZ R24, R24, R67.reuse ;  /* 0x0000004318187220 */ /* 0x080fe20000410000 */
[----:B------:R-:W-:Y:S01]  /*57a0*/  LEA R6, P0, R88, UR12, 0x2 ;  /* 0x0000000c58067c11 */ /* 0x000fe2000f8010ff */
[----:B------:R-:W-:Y:S01]  /*57b0*/  FMUL.FTZ R25, R68, R67 ;  /* 0x0000004344197220 */ /* 0x000fe20000410000 */
[----:B------:R-:W-:-:S04]  /*57c0*/  IADD3 R9, R89, R9, RZ ;  /* 0x0000000959097210 */ /* 0x000fc80007ffe0ff */
[----:B------:R-:W-:-:S05]  /*57d0*/  LEA.HI.X R7, R88, UR13, R9, 0x2, P0 ;  /* 0x0000000d58077c11 */ /* 0x000fca00080f1409 */
[----:B------:R0:W-:Y:S02]  /*57e0*/  STG.E.64 desc[UR8][R6.64], R24 ;  /* 0x0000001806007986 */ /* 0x0001e4000c101b08 */
.L_x_2501:
[----:B------:R-:W-:Y:S05]  /*57f0*/  BSYNC B0 ;  /* 0x0000000000007941 */ /* 0x000fea0003800000 */
.L_x_2500:
[----:B0-----:R-:W0:Y:S01]  /*5800*/  LDC R7, c[0x0][0x10] ;  /* 0x00000400ff077b82 */ /* 0x001e220000000800 */
[----:B------:R-:W-:Y:S02]  /*5810*/  IADD3 R55, R55, 0x1, RZ ;  /* 0x0000000137377810 */ /* 0x000fe40007ffe0ff */
[----:B0-----:R-:W-:-:S04]  /*5820*/  IADD3 R64, R7, R64, RZ ;  /* 0x0000004007407210 */ /* 0x001fc80007ffe0ff */
[----:B------:R-:W-:-:S13]  /*5830*/  ISETP.GE.AND P0, PT, R64, UR4, PT ;  /* 0x0000000440007c0c */ /* 0x000fda000bf06270 */
[----:B------:R-:W-:Y:S05]  /*5840*/  @!P0 BRA `(.L_x_2502) ;  /* 0xffffffa800b48947 */ /* 0x000fea000383ffff */
.L_x_2451:
[----:B------:R-:W0:Y:S01]  /*5850*/  LDC R4, c[0x0][0xc] ;  /* 0x00000300ff047b82 */ /* 0x000e220000000800 */
[----:B------:R-:W-:Y:S01]  /*5860*/  ISETP.NE.AND P1, PT, R65, RZ, PT ;  /* 0x000000ff4100720c */ /* 0x000fe20003f25270 */
[----:B------:R-:W-:Y:S06]  /*5870*/  BSSY B0, `(.L_x_2503) ;  /* 0x0000011000007945 */ /* 0x000fec0003800000 */
[----:B------:R-:W5:Y:S08]  /*5880*/  LDC R7, c[0x0][0x10] ;  /* 0x00000400ff077b82 */ /* 0x000f700000000800 */
[----:B------:R-:W1:Y:S01]  /*5890*/  LDC.64 R2, c[0x0][0x258] ;  /* 0x00009600ff027b82 */ /* 0x000e620000000a00 */
[----:B0-----:R-:W-:-:S02]  /*58a0*/  ISETP.NE.AND P0, PT, R4, 0x1, PT ;  /* 0x000000010400780c */ /* 0x001fc40003f05270 */
[----:B-----5:R-:W-:-:S04]  /*58b0*/  SHF.L.U32 R0, R7, 0x1, RZ ;  /* 0x0000000107007819 */ /* 0x020fc800000006ff */
        /* <DEDUP_REMOVED lines=12> */
.L_x_2504:
[----:B------:R-:W-:Y:S05]  /*5980*/  BSYNC B0 ;  /* 0x0000000000007941 */ /* 0x000fea0003800000 */
.L_x_2503:
        /* <DEDUP_REMOVED lines=11> */
.L_x_2506:
[----:B------:R-:W5:Y:S04]  /*5a40*/  LDG.E.STRONG.GPU R5, desc[UR8][R2.64] ;  /* 0x0000000802057981 */ /* 0x000f68000c1ef900 */
[----:B-----5:R-:W-:Y:S01]  /*5a50*/  CCTL.IVALL ;  /* 0x00000000ff00798f */ /* 0x020fe20002000000 */
[----:B------:R-:W-:Y:S05]  /*5a60*/  YIELD ;  /* 0x0000000000007946 */ /* 0x000fea0003800000 */
[----:B------:R-:W-:-:S13]  /*5a70*/  ISETP.NE.AND P0, PT, R5, R0, PT ;  /* 0x000000000500720c */ /* 0x000fda0003f05270 */
[----:B------:R-:W-:Y:S05]  /*5a80*/  @P0 BRA `(.L_x_2506) ;  /* 0xfffffffc00ec0947 */ /* 0x000fea000383ffff */
.L_x_2505:
        /* <DEDUP_REMOVED lines=13> */
[----:B---34-:R-:W0:Y:S01]  /*5b60*/  LDC.64 R14, c[0x0][0x218] ;  /* 0x00008600ff0e7b82 */ /* 0x018e220000000a00 */
        /* <DEDUP_REMOVED lines=10> */
.L_x_2507:
[----:B------:R-:W-:-:S04]  /*5c10*/  LEA R6, P0, R65, UR4, 0x2 ;  /* 0x0000000441067c11 */ /* 0x000fc8000f8010ff */
[----:B------:R-:W-:Y:S02]  /*5c20*/  LEA.HI.X R7, R65, UR5, R0, 0x2, P0 ;  /* 0x0000000541077c11 */ /* 0x000fe400080f1400 */
[-C--:B------:R-:W-:Y:S02]  /*5c30*/  LEA R8, P0, R18, R6.reuse, 0x2 ;  /* 0x0000000612087211 */ /* 0x080fe400078010ff */
[-C--:B--2---:R-:W-:Y:S01]  /*5c40*/  LEA R12, P2, R27, R6.reuse, 0x2 ;  /* 0x000000061b0c7211 */ /* 0x084fe200078410ff */
        /* <DEDUP_REMOVED lines=19> */
[----:B---3--:R-:W-:Y:S05]  /*5d80*/  @P0 BRA `(.L_x_2507) ;  /* 0xfffffffc00a00947 */ /* 0x008fea000383ffff */
[----:B------:R-:W-:Y:S05]  /*5d90*/  EXIT ;  /* 0x000000000000794d */ /* 0x000fea0003800000 */
.L_x_2508:
        /* <DEDUP_REMOVED lines=14> */
.L_x_5143:


//--------------------- .text._Z35group_norm_nhwc_bwd_one_pass_kernelI11Fp32IOBf16WLi256ELi70ELi560EEv26Group_norm_nhwc_bwd_params --------------------------
	.section	.text._Z35group_norm_nhwc_bwd_one_pass_kernelI11Fp32IOBf16WLi256ELi70ELi560EEv26Group_norm_nhwc_bwd_params,"ax",@progbits
	.align	128
        .global         _Z35group_norm_nhwc_bwd_one_pass_kernelI11Fp32IOBf16WLi256ELi70ELi560EEv26Group_norm_nhwc_bwd_params
        .type           _Z35group_norm_nhwc_bwd_one_pass_kernelI11Fp32IOBf16WLi256ELi70ELi560EEv26Group_norm_nhwc_bwd_params,@function
        .size           _Z35group_norm_nhwc_bwd_one_pass_kernelI11Fp32IOBf16WLi256ELi70ELi560EEv26Group_norm_nhwc_bwd_params,(.L_x_5144 - _Z35group_norm_nhwc_bwd_one_pass_kernelI11Fp32IOBf16WLi256ELi70ELi560EEv26Group_norm_nhwc_bwd_params)
        .other          _Z35group_norm_nhwc_bwd_one_pass_kernelI11Fp32IOBf16WLi256ELi70ELi560EEv26Group_norm_nhwc_bwd_params,@"STO_CUDA_ENTRY STV_DEFAULT"
_Z35group_norm_nhwc_bwd_one_pass_kernelI11Fp32IOBf16WLi256ELi70ELi560EEv26Group_norm_nhwc_bwd_params:
.text._Z35group_norm_nhwc_bwd_one_pass_kernelI11Fp32IOBf16WLi256ELi70ELi560EEv26Group_norm_nhwc_bwd_params:
        /* <DEDUP_REMOVED lines=50> */
.L_x_2592:
        /* <DEDUP_REMOVED lines=11> */
[----:B------:R-:W-:-:S02]  /*03d0*/  R2UR UR15, R3 ;  /* 0x00000000030f72ca */ /* 0x000fc400000e0000 */
[----:B------:R-:W-:Y:S02]  /*03e0*/  CS2R R54, SRZ ;  /* 0x0000000000367805 */ /* 0x000fe4000001ff00 */
[----:B------:R-:W-:Y:S02]  /*03f0*/  ISETP.GE.U32.AND P2, PT, R7, UR18, PT ;  /* 0x0000001207007c0c */ /* 0x000fe4000bf46070 */
[----:B------:R-:W-:Y:S02]  /*0400*/  SHF.R.S32.HI R9, RZ, 0x1f, R7 ;  /* 0x0000001fff097819 */ /* 0x000fe40000011407 */
[C---:B------:R-:W-:Y:S01]  /*0410*/  IADD3 R35, R2.reuse, 0x60, RZ ;  /* 0x0000006002237810 */ /* 0x040fe20007ffe0ff */
[----:B-1----:R-:W1:Y:S01]  /*0420*/  @P1 LDC.64 R68, c[0x0][0x230] ;  /* 0x00008c00ff441b82 */ /* 0x002e620000000a00 */
[----:B------:R-:W-:Y:S02]  /*0430*/  ISETP.GE.AND.EX P2, PT, R9, UR19, PT, P2 ;  /* 0x0000001309007c0c */ /* 0x000fe4000bf46320 */
[----:B------:R-:W-:-:S02]  /*0440*/  IADD3 R37, R2, 0x70, RZ ;  /* 0x0000007002257810 */ /* 0x000fc40007ffe0ff */
[----:B------:R-:W-:Y:S01]  /*0450*/  ISETP.GT.U32.OR P2, PT, R0, 0x22f, P2 ;  /* 0x0000022f0000780c */ /* 0x000fe20001744470 */
[----:B--2---:R-:W2:Y:S01]  /*0460*/  I2F.RP R3, UR15 ;  /* 0x0000000f00037d06 */ /* 0x004ea20008209400 */
[----:B------:R-:W-:Y:S02]  /*0470*/  ISETP.GE.U32.AND P5, PT, R35, UR18, PT ;  /* 0x0000001223007c0c */ /* 0x000fe4000bfa6070 */
[----:B---34-:R-:W-:Y:S02]  /*0480*/  SHF.R.S32.HI R17, RZ, 0x1f, R35 ;  /* 0x0000001fff117819 */ /* 0x018fe40000011423 */
[----:B------:R-:W-:Y:S02]  /*0490*/  ISETP.GE.U32.AND P4, PT, R37, UR18, PT ;  /* 0x0000001225007c0c */ /* 0x000fe4000bf86070 */
[----:B------:R-:W-:Y:S02]  /*04a0*/  SHF.R.S32.HI R27, RZ, 0x1f, R37 ;  /* 0x0000001fff1b7819 */ /* 0x000fe40000011425 */
[----:B------:R-:W-:-:S02]  /*04b0*/  ISETP.GE.AND.EX P5, PT, R17, UR19, PT, P5 ;  /* 0x0000001311007c0c */ /* 0x000fc4000bfa6350 */
[----:B------:R-:W-:Y:S01]  /*04c0*/  ISETP.GE.AND.EX P4, PT, R27, UR19, PT, P4 ;  /* 0x000000131b007c0c */ /* 0x000fe2000bf86340 */
[----:B------:R-:W3:Y:S01]  /*04d0*/  @!P2 LDC.64 R18, c[0x0][0x288] ;  /* 0x0000a200ff12ab82 */ /* 0x000ee20000000a00 */
[----:B------:R-:W-:Y:S01]  /*04e0*/  SHF.R.S32.HI R11, RZ, 0x1f, R2 ;  /* 0x0000001fff0b7819 */ /* 0x000fe20000011402 */
[----:B--2---:R-:W2:Y:S01]  /*04f0*/  MUFU.RCP R3, R3 ;  /* 0x0000000300037308 */ /* 0x004ea20000001000 */
[C---:B------:R-:W-:Y:S02]  /*0500*/  ISETP.GT.U32.OR P5, PT, R0.reuse, 0x22f, P5 ;  /* 0x0000022f0000780c */ /* 0x040fe40002fa4470 */
[----:B------:R-:W-:Y:S02]  /*0510*/  ISETP.GT.U32.OR P4, PT, R0, 0x22f, P4 ;  /* 0x0000022f0000780c */ /* 0x000fe40002784470 */
[----:B------:R-:W-:Y:S01]  /*0520*/  SHF.R.S32.HI R13, RZ, 0x1f, R7 ;  /* 0x0000001fff0d7819 */ /* 0x000fe20000011407 */
[----:B------:R-:W4:Y:S01]  /*0530*/  @!P2 LDC.64 R20, c[0x0][0x228] ;  /* 0x00008a00ff14ab82 */ /* 0x000f220000000a00 */
[----:B------:R-:W-:-:S02]  /*0540*/  IADD3 R39, R2, 0x90, RZ ;  /* 0x0000009002277810 */ /* 0x000fc40007ffe0ff */
[----:B------:R-:W-:-:S05]  /*0550*/  IADD3 R41, R2, 0xb0, RZ ;  /* 0x000000b002297810 */ /* 0x000fca0007ffe0ff */
[----:B------:R-:W0:Y:S01]  /*0560*/  @!P5 LDC.64 R24, c[0x0][0x288] ;  /* 0x0000a200ff18db82 */ /* 0x000e220000000a00 */
[----:B--2---:R-:W-:Y:S02]  /*0570*/  IADD3 R4, R3, 0xffffffe, RZ ;  /* 0x0ffffffe03047810 */ /* 0x004fe40007ffe0ff */
[----:B------:R-:W-:Y:S01]  /*0580*/  SHF.R.S32.HI R3, RZ, 0x1f, R87 ;  /* 0x0000001fff037819 */ /* 0x000fe20000011457 */
[----:B---3--:R-:W-:-:S04]  /*0590*/  @!P2 IMAD R12, R13, R18, RZ ;  /* 0x000000120d0ca224 */ /* 0x008fc800078e02ff */
[----:B------:R-:W2:Y:S01]  /*05a0*/  @!P4 LDC.64 R22, c[0x0][0x288] ;  /* 0x0000a200ff16cb82 */ /* 0x000ea20000000a00 */
[----:B------:R-:W3:Y:S01]  /*05b0*/  F2I.FTZ.U32.TRUNC.NTZ R4, R4 ;  /* 0x0000000400047305 */ /* 0x000ee2000021f000 */
[----:B------:R-:W-:Y:S01]  /*05c0*/  @!P2 IMAD R19, R7, R19, R12 ;  /* 0x000000130713a224 */ /* 0x000fe200078e020c */
[----:B---3--:R-:W-:Y:S01]  /*05d0*/  R2UR UR7, R4 ;  /* 0x00000000040772ca */ /* 0x008fe200000e0000 */
[----:B0-----:R-:W-:-:S04]  /*05e0*/  @!P5 IMAD R16, R17, R24, RZ ;  /* 0x000000181110d224 */ /* 0x001fc800078e02ff */
[----:B------:R-:W0:Y:S01]  /*05f0*/  @P1 LDC.64 R4, c[0x0][0x288] ;  /* 0x0000a200ff041b82 */ /* 0x000e220000000a00 */
[----:B------:R-:W-:Y:S02]  /*0600*/  @!P5 IMAD R33, R35, R25, R16 ;  /* 0x000000192321d224 */ /* 0x000fe400078e0210 */
[----:B--2---:R-:W-:-:S05]  /*0610*/  @!P4 IMAD R30, R27, R22, RZ ;  /* 0x000000161b1ec224 */ /* 0x004fca00078e02ff */
[----:B------:R-:W2:Y:S01]  /*0620*/  @!P4 LDC.64 R16, c[0x0][0x228] ;  /* 0x00008a00ff10cb82 */ /* 0x000ea20000000a00 */
        /* <DEDUP_REMOVED lines=31> */
[----:B0-----:R-:W-:Y:S01]  /*0820*/  @P1 IMAD R3, R11, R4, RZ ;  /* 0x000000040b031224 */ /* 0x001fe200078e02ff */
[-C--:B------:R-:W-:Y:S02]  /*0830*/  @P1 MOV R10, R8.reuse ;  /* 0x00000008000a1202 */ /* 0x080fe40000000f00 */
[----:B------:R-:W-:Y:S02]  /*0840*/  CS2R R62, SRZ ;  /* 0x00000000003e7805 */ /* 0x000fe4000001ff00 */
[----:B------:R-:W-:Y:S01]  /*0850*/  @!P2 MOV R12, R8 ;  /* 0x00000008000ca202 */ /* 0x000fe20000000f00 */
[----:B------:R-:W-:Y:S01]  /*0860*/  @P1 IMAD R3, R2, R5, R3 ;  /* 0x0000000502031224 */ /* 0x000fe200078e0203 */
[----:B------:R-:W-:-:S02]  /*0870*/  IADD3 R11, R9, UR5, RZ ;  /* 0x00000005090b7c10 */ /* 0x000fc4000fffe0ff */
[----:B------:R-:W-:Y:S02]  /*0880*/  CS2R R60, SRZ ;  /* 0x00000000003c7805 */ /* 0x000fe4000001ff00 */
[----:B------:R-:W-:Y:S02]  /*0890*/  @!P5 MOV R26, R8 ;  /* 0x00000008001ad202 */ /* 0x000fe40000000f00 */
[----:B------:R-:W-:Y:S02]  /*08a0*/  CS2R R58, SRZ ;  /* 0x00000000003a7805 */ /* 0x000fe4000001ff00 */
[-C--:B------:R-:W-:Y:S01]  /*08b0*/  @!P2 MOV R13, R11.reuse ;  /* 0x0000000b000da202 */ /* 0x080fe20000000f00 */
[----:B------:R-:W-:Y:S01]  /*08c0*/  @P1 IMAD.WIDE.U32 R4, R2, R4, R10 ;  /* 0x0000000402041225 */ /* 0x000fe200078e000a */
[----:B------:R-:W-:Y:S02]  /*08d0*/  @!P5 MOV R27, R11 ;  /* 0x0000000b001bd202 */ /* 0x000fe40000000f00 */
[----:B------:R-:W-:-:S02]  /*08e0*/  CS2R R56, SRZ ;  /* 0x0000000000387805 */ /* 0x000fc4000001ff00 */
[C---:B------:R-:W-:Y:S01]  /*08f0*/  IADD3 R66, R2.reuse, 0x10, RZ ;  /* 0x0000001002427810 */ /* 0x040fe20007ffe0ff */
[----:B------:R-:W-:Y:S01]  /*0900*/  @!P2 IMAD.WIDE.U32 R12, R7, R18, R12 ;  /* 0x00000012070ca225 */ /* 0x000fe200078e000c */
[----:B------:R-:W-:Y:S01]  /*0910*/  @P1 IADD3 R5, R5, R3, RZ ;  /* 0x0000000305051210 */ /* 0x000fe20007ffe0ff */
[----:B------:R-:W-:Y:S01]  /*0920*/  ULDC.64 UR6, c[0x0][0x248] ;  /* 0x0000920000067ab9 */ /* 0x000fe20000000a00 */
[----:B------:R-:W-:Y:S01]  /*0930*/  IADD3 R3, R2, 0x80, RZ ;  /* 0x0000008002037810 */ /* 0x000fe20007ffe0ff */
[----:B------:R-:W-:Y:S01]  /*0940*/  @!P5 IMAD.WIDE.U32 R24, R35, R24, R26 ;  /* 0x000000182318d225 */ /* 0x000fe200078e001a */
[----:B------:R-:W-:Y:S02]  /*0950*/  @P1 SHF.L.U32 R49, R4, 0x2, RZ ;  /* 0x0000000204311819 */ /* 0x000fe400000006ff */
[----:B------:R-:W-:Y:S02]  /*0960*/  ISETP.GE.U32.AND P3, PT, R3, UR18, PT ;  /* 0x0000001203007c0c */ /* 0x000fe4000bf66070 */
[----:B------:R-:W-:-:S02]  /*0970*/  SHF.R.S32.HI R29, RZ, 0x1f, R3 ;  /* 0x0000001fff1d7819 */ /* 0x000fc40000011403 */
[----:B------:R-:W-:Y:S02]  /*0980*/  @P1 SHF.L.U64.HI R6, R4, 0x2, R5 ;  /* 0x0000000204061819 */ /* 0x000fe40000010205 */
[----:B------:R-:W0:Y:S01]  /*0990*/  @!P2 LDC.64 R4, c[0x0][0x230] ;  /* 0x00008c00ff04ab82 */ /* 0x000e220000000a00 */
[----:B------:R-:W-:Y:S02]  /*09a0*/  ISETP.GE.AND.EX P3, PT, R29, UR19, PT, P3 ;  /* 0x000000131d007c0c */ /* 0x000fe4000bf66330 */
[C---:B------:R-:W-:Y:S02]  /*09b0*/  @P1 IADD3 R48, P6, R49.reuse, R14, RZ ;  /* 0x0000000e31301210 */ /* 0x040fe40007fde0ff */
[----:B------:R-:W-:Y:S02]  /*09c0*/  ISETP.GT.U32.OR P3, PT, R0, 0x22f, P3 ;  /* 0x0000022f0000780c */ /* 0x000fe40001f64470 */
[----:B-1----:R-:W-:Y:S02]  /*09d0*/  @P1 IADD3 R68, P0, R49, R68, RZ ;  /* 0x0000004431441210 */ /* 0x002fe40007f1e0ff */
[----:B------:R-:W-:-:S02]  /*09e0*/  @P1 IADD3.X R49, R6, R15, RZ, P6, !PT ;  /* 0x0000000f06311210 */ /* 0x000fc400037fe4ff */
[----:B------:R-:W1:Y:S01]  /*09f0*/  @!P5 LDC.64 R14, c[0x0][0x230] ;  /* 0x00008c00ff0edb82 */ /* 0x000e620000000a00 */
[----:B------:R-:W-:Y:S02]  /*0a00*/  @!P2 IADD3 R13, R13, R19, RZ ;  /* 0x000000130d0da210 */ /* 0x000fe40007ffe0ff */
[----:B------:R-:W-:Y:S02]  /*0a10*/  @P1 IADD3.X R69, R6, R69, RZ, P0, !PT ;  /* 0x0000004506451210 */ /* 0x000fe400007fe4ff */
[C---:B------:R-:W-:Y:S02]  /*0a20*/  @!P2 SHF.L.U32 R31, R12.reuse, 0x2, RZ ;  /* 0x000000020c1fa819 */ /* 0x040fe400000006ff */
[----:B------:R-:W-:Y:S01]  /*0a30*/  @!P2 SHF.L.U64.HI R28, R12, 0x2, R13 ;  /* 0x000000020c1ca819 */ /* 0x000fe2000001020d */
[----:B------:R-:W3:Y:S01]  /*0a40*/  @!P4 LDC.64 R18, c[0x0][0x230] ;  /* 0x00008c00ff12cb82 */ /* 0x000ee20000000a00 */
[----:B------:R-:W-:Y:S02]  /*0a50*/  @!P4 MOV R26, R8 ;  /* 0x00000008001ac202 */ /* 0x000fe40000000f00 */
[----:B------:R-:W-:-:S02]  /*0a60*/  @!P4 MOV R27, R11 ;  /* 0x0000000b001bc202 */ /* 0x000fc40000000f00 */
[C---:B0-----:R-:W-:Y:S02]  /*0a70*/  @!P2 IADD3 R4, P0, R31.reuse, R4, RZ ;  /* 0x000000041f04a210 */ /* 0x041fe40007f1e0ff */
[----:B----4-:R-:W-:Y:S01]  /*0a80*/  @!P2 IADD3 R20, P6, R31, R20, RZ ;  /* 0x000000141f14a210 */ /* 0x010fe20007fde0ff */
[----:B------:R-:W0:Y:S01]  /*0a90*/  @!P5 LDC.64 R6, c[0x0][0x228] ;  /* 0x00008a00ff06db82 */ /* 0x000e220000000a00 */
[----:B------:R-:W-:Y:S01]  /*0aa0*/  @!P4 IMAD R31, R37, R23, R30 ;  /* 0x00000017251fc224 */ /* 0x000fe200078e021e */
[----:B------:R-:W-:Y:S01]  /*0ab0*/  @!P5 IADD3 R23, R25, R33, RZ ;  /* 0x000000211917d210 */ /* 0x000fe20007ffe0ff */
[----:B------:R-:W-:Y:S01]  /*0ac0*/  @!P4 IMAD.WIDE.U32 R26, R37, R22, R26 ;  /* 0x00000016251ac225 */ /* 0x000fe200078e001a */
[----:B------:R-:W-:Y:S02]  /*0ad0*/  @!P5 SHF.L.U32 R25, R24, 0x2, RZ ;  /* 0x000000021819d819 */ /* 0x000fe400000006ff */
[C---:B------:R-:W-:Y:S02]  /*0ae0*/  @!P2 IADD3.X R5, R28.reuse, R5, RZ, P0, !PT ;  /* 0x000000051c05a210 */ /* 0x040fe400007fe4ff */
[----:B------:R-:W4:Y:S01]  /*0af0*/  @!P3 LDC.64 R12, c[0x0][0x288] ;  /* 0x0000a200ff0cbb82 */ /* 0x000f220000000a00 */
[----:B------:R-:W-:-:S02]  /*0b00*/  @!P2 IADD3.X R21, R28, R21, RZ, P6, !PT ;  /* 0x000000151c15a210 */ /* 0x000fc400037fe4ff */
[----:B------:R-:W-:Y:S01]  /*0b10*/  @!P5 SHF.L.U64.HI R28, R24, 0x2, R23 ;  /* 0x00000002181cd819 */ /* 0x000fe20000010217 */
[----:B------:R-:W5:Y:S01]  /*0b20*/  @!P2 LDG.E.64 R54, desc[UR22][R4.64] ;  /* 0x000000160436a981 */ /* 0x000f62000c1e1b00 */
[----:B------:R-:W-:Y:S02]  /*0b30*/  @!P4 IADD3 R23, R27, R31, RZ ;  /* 0x0000001f1b17c210 */ /* 0x000fe40007ffe0ff */
[----:B-1----:R-:W-:Y:S01]  /*0b40*/  @!P5 IADD3 R22, P0, R25, R14, RZ ;  /* 0x0000000e1916d210 */ /* 0x002fe20007f1e0ff */
[----:B------:R-:W1:Y:S01]  /*0b50*/  @!P3 LDC.64 R30, c[0x0][0x228] ;  /* 0x00008a00ff1ebb82 */ /* 0x000e620000000a00 */
[C---:B------:R-:W-:Y:S02]  /*0b60*/  @!P4 SHF.L.U32 R27, R26.reuse, 0x2, RZ ;  /* 0x000000021a1bc819 */ /* 0x040fe400000006ff */
[----:B------:R-:W-:Y:S02]  /*0b70*/  @!P4 SHF.L.U64.HI R26, R26, 0x2, R23 ;  /* 0x000000021a1ac819 */ /* 0x000fe40000010217 */
[----:B------:R-:W-:-:S02]  /*0b80*/  @!P5 IADD3.X R23, R28, R15, RZ, P0, !PT ;  /* 0x0000000f1c17d210 */ /* 0x000fc400007fe4ff */
[----:B---3--:R-:W-:Y:S02]  /*0b90*/  @!P4 IADD3 R18, P0, R27, R18, RZ ;  /* 0x000000121b12c210 */ /* 0x008fe40007f1e0ff */
[----:B0-----:R-:W-:Y:S01]  /*0ba0*/  @!P5 IADD3 R24, P6, R25, R6, RZ ;  /* 0x000000061918d210 */ /* 0x001fe20007fde0ff */
[----:B------:R-:W5:Y:S01]  /*0bb0*/  @!P5 LDG.E.64 R62, desc[UR22][R22.64] ;  /* 0x00000016163ed981 */ /* 0x000f62000c1e1b00 */
[----:B------:R-:W-:Y:S02]  /*0bc0*/  @!P4 IADD3.X R19, R26, R19, RZ, P0, !PT ;  /* 0x000000131a13c210 */ /* 0x000fe400007fe4ff */
[----:B------:R-:W-:Y:S02]  /*0bd0*/  @!P5 IADD3.X R25, R28, R7, RZ, P6, !PT ;  /* 0x000000071c19d210 */ /* 0x000fe400037fe4ff */
[----:B------:R-:W-:Y:S01]  /*0be0*/  ISETP.GE.U32.AND P0, PT, R39, UR18, PT ;  /* 0x0000001227007c0c */ /* 0x000fe2000bf06070 */
[----:B----4-:R-:W-:Y:S01]  /*0bf0*/  @!P3 IMAD R14, R29, R12, RZ ;  /* 0x0000000c1d0eb224 */ /* 0x010fe200078e02ff */
[----:B------:R-:W-:Y:S01]  /*0c00*/  SHF.R.S32.HI R29, RZ, 0x1f, R39 ;  /* 0x0000001fff1d7819 */ /* 0x000fe20000011427 */
[----:B------:R-:W5:Y:S01]  /*0c10*/  @!P4 LDG.E.64 R60, desc[UR22][R18.64] ;  /* 0x00000016123cc981 */ /* 0x000f62000c1e1b00 */
[----:B--2---:R-:W-:-:S02]  /*0c20*/  @!P4 IADD3 R6, P6, R27, R16, RZ ;  /* 0x000000101b06c210 */ /* 0x004fc40007fde0ff */
[----:B------:R-:W-:Y:S02]  /*0c30*/  ISETP.GE.AND.EX P0, PT, R29, UR19, PT, P0 ;  /* 0x000000131d007c0c */ /* 0x000fe4000bf06300 */
[----:B------:R-:W-:Y:S01]  /*0c40*/  @!P4 IADD3.X R7, R26, R17, RZ, P6, !PT ;  /* 0x000000111a07c210 */ /* 0x000fe200037fe4ff */
[C---:B------:R-:W-:Y:S01]  /*0c50*/  @!P3 IMAD R17, R3.reuse, R13, R14 ;  /* 0x0000000d0311b224 */ /* 0x040fe200078e020e */
[----:B------:R-:W-:Y:S01]  /*0c60*/  @!P3 MOV R14, R8 ;  /* 0x00000008000eb202 */ /* 0x000fe20000000f00 */
[----:B------:R-:W0:Y:S01]  /*0c70*/  @!P3 LDC.64 R26, c[0x0][0x230] ;  /* 0x00008c00ff1abb82 */ /* 0x000e220000000a00 */
[----:B------:R-:W-:Y:S02]  /*0c80*/  @!P3 MOV R15, R11 ;  /* 0x0000000b000fb202 */ /* 0x000fe40000000f00 */
[----:B------:R-:W-:Y:S01]  /*0c90*/  ISETP.GT.U32.OR P0, PT, R0, 0x22f, P0 ;  /* 0x0000022f0000780c */ /* 0x000fe20000704470 */
[----:B------:R-:W-:Y:S01]  /*0ca0*/  @!P3 IMAD.WIDE.U32 R14, R3, R12, R14 ;  /* 0x0000000c030eb225 */ /* 0x000fe200078e000e */
[----:B------:R-:W-:-:S02]  /*0cb0*/  CS2R R12, SRZ ;  /* 0x00000000000c7805 */ /* 0x000fc4000001ff00 */
[----:B------:R-:W-:Y:S02]  /*0cc0*/  SHF.R.S32.HI R37, RZ, 0x1f, R41 ;  /* 0x0000001fff257819 */ /* 0x000fe40000011429 */
[----:B------:R-:W-:Y:S02]  /*0cd0*/  @!P3 IADD3 R3, R15, R17, RZ ;  /* 0x000000110f03b210 */ /* 0x000fe40007ffe0ff */
[----:B------:R0:W5:Y:S01]  /*0ce0*/  @!P2 LDG.E.64 R12, desc[UR22][R20.64] ;  /* 0x00000016140ca981 */ /* 0x000162000c1e1b00 */
[----:B------:R-:W-:-:S04]  /*0cf0*/  ISETP.GE.U32.AND P2, PT, R41, UR18, PT ;  /* 0x0000001229007c0c */ /* 0x000fc8000bf46070 */
[----:B------:R-:W2:Y:S01]  /*0d00*/  @!P0 LDC.64 R34, c[0x0][0x288] ;  /* 0x0000a200ff228b82 */ /* 0x000ea20000000a00 */
[C---:B------:R-:W-:Y:S02]  /*0d10*/  @!P3 SHF.L.U32 R17, R14.reuse, 0x2, RZ ;  /* 0x000000020e11b819 */ /* 0x040fe400000006ff */
[----:B------:R-:W-:Y:S02]  /*0d20*/  @!P3 SHF.L.U64.HI R16, R14, 0x2, R3 ;  /* 0x000000020e10b819 */ /* 0x000fe40000010203 */
[----:B------:R-:W-:Y:S02]  /*0d30*/  CS2R R14, SRZ ;  /* 0x00000000000e7805 */ /* 0x000fe4000001ff00 */
[----:B------:R-:W-:Y:S02]  /*0d40*/  ISETP.GE.AND.EX P2, PT, R37, UR19, PT, P2 ;  /* 0x0000001325007c0c */ /* 0x000fe4000bf46320 */
[----:B------:R-:W-:Y:S01]  /*0d50*/  IADD3 R3, R2, 0xe0, RZ ;  /* 0x000000e002037810 */ /* 0x000fe20007ffe0ff */
[----:B------:R-:W3:Y:S01]  /*0d60*/  @!P0 LDC.64 R32, c[0x0][0x230] ;  /* 0x00008c00ff208b82 */ /* 0x000ee20000000a00 */
[----:B------:R-:W-:Y:S01]  /*0d70*/  ISETP.GT.U32.OR P2, PT, R0, 0x22f, P2 ;  /* 0x0000022f0000780c */ /* 0x000fe20001744470 */
[----:B------:R4:W5:Y:S01]  /*0d80*/  @!P5 LDG.E.64 R14, desc[UR22][R24.64] ;  /* 0x00000016180ed981 */ /* 0x000962000c1e1b00 */
[----:B------:R-:W-:-:S02]  /*0d90*/  ISETP.GE.U32.AND P5, PT, R3, UR18, PT ;  /* 0x0000001203007c0c */ /* 0x000fc4000bfa6070 */
[----:B------:R-:W-:Y:S02]  /*0da0*/  SHF.R.S32.HI R40, RZ, 0x1f, R3 ;  /* 0x0000001fff287819 */ /* 0x000fe40000011403 */
[----:B0-----:R-:W-:Y:S02]  /*0db0*/  @!P3 IADD3 R20, P6, R17, R26, RZ ;  /* 0x0000001a1114b210 */ /* 0x001fe40007fde0ff */
[----:B------:R-:W-:Y:S02]  /*0dc0*/  ISETP.GE.AND.EX P5, PT, R40, UR19, PT, P5 ;  /* 0x0000001328007c0c */ /* 0x000fe4000bfa6350 */
[----:B------:R-:W-:Y:S02]  /*0dd0*/  @!P3 IADD3.X R21, R16, R27, RZ, P6, !PT ;  /* 0x0000001b1015b210 */ /* 0x000fe400037fe4ff */
[----:B------:R-:W-:Y:S01]  /*0de0*/  ISETP.GT.U32.OR P5, PT, R0, 0x22f, P5 ;  /* 0x0000022f0000780c */ /* 0x000fe20002fa4470 */
[----:B------:R-:W0:Y:S01]  /*0df0*/  @!P2 LDC.64 R26, c[0x0][0x288] ;  /* 0x0000a200ff1aab82 */ /* 0x000e220000000a00 */
[----:B----4-:R-:W-:Y:S01]  /*0e00*/  @!P0 MOV R24, R8 ;  /* 0x0000000800188202 */ /* 0x010fe20000000f00 */
[----:B--2---:R-:W-:Y:S01]  /*0e10*/  @!P0 IMAD R28, R29, R34, RZ ;  /* 0x000000221d1c8224 */ /* 0x004fe200078e02ff */
[----:B------:R-:W-:Y:S01]  /*0e20*/  @!P0 MOV R25, R11 ;  /* 0x0000000b00198202 */ /* 0x000fe20000000f00 */
[----:B------:R-:W5:Y:S01]  /*0e30*/  @!P3 LDG.E.64 R58, desc[UR22][R20.64] ;  /* 0x00000016143ab981 */ /* 0x000f62000c1e1b00 */
[----:B-1----:R-:W-:Y:S01]  /*0e40*/  @!P3 IADD3 R4, P6, R17, R30, RZ ;  /* 0x0000001e1104b210 */ /* 0x002fe20007fde0ff */
[----:B------:R-:W-:-:S02]  /*0e50*/  @!P0 IMAD R23, R39, R35, R28 ;  /* 0x0000002327178224 */ /* 0x000fc400078e021c */
[----:B------:R-:W-:Y:S01]  /*0e60*/  @!P0 IMAD.WIDE.U32 R24, R39, R34, R24 ;  /* 0x0000002227188225 */ /* 0x000fe200078e0018 */
[----:B------:R-:W-:Y:S01]  /*0e70*/  @!P3 IADD3.X R5, R16, R31, RZ, P6, !PT ;  /* 0x0000001f1005b210 */ /* 0x000fe200037fe4ff */
[----:B------:R-:W1:Y:S01]  /*0e80*/  @!P0 LDC.64 R34, c[0x0][0x228] ;  /* 0x00008a00ff228b82 */ /* 0x000e620000000a00 */
[----:B------:R-:W-:Y:S02]  /*0e90*/  CS2R R16, SRZ ;  /* 0x0000000000107805 */ /* 0x000fe4000001ff00 */
[----:B------:R-:W-:-:S05]  /*0ea0*/  IADD3 R22, R2, 0xd0, RZ ;  /* 0x000000d002167810 */ /* 0x000fca0007ffe0ff */
[----:B------:R-:W2:Y:S01]  /*0eb0*/  @!P5 LDC.64 R30, c[0x0][0x288] ;  /* 0x0000a200ff1edb82 */ /* 0x000ea20000000a00 */
[----:B------:R4:W5:Y:S07]  /*0ec0*/  @!P4 LDG.E.64 R16, desc[UR22][R6.64] ;  /* 0x000000160610c981 */ /* 0x00096e000c1e1b00 */
[----:B------:R-:W2:Y:S01]  /*0ed0*/  @!P2 LDC.64 R28, c[0x0][0x230] ;  /* 0x00008c00ff1cab82 */ /* 0x000ea20000000a00 */
[----:B------:R-:W-:Y:S02]  /*0ee0*/  @!P0 IADD3 R25, R25, R23, RZ ;  /* 0x0000001719198210 */ /* 0x000fe40007ffe0ff */
[----:B------:R-:W-:-:S02]  /*0ef0*/  ISETP.GE.U32.AND P4, PT, R22, UR18, PT ;  /* 0x0000001216007c0c */ /* 0x000fc4000bf86070 */
[C---:B------:R-:W-:Y:S02]  /*0f00*/  @!P0 SHF.L.U32 R23, R24.reuse, 0x2, RZ ;  /* 0x0000000218178819 */ /* 0x040fe400000006ff */
[----:B------:R-:W-:Y:S01]  /*0f10*/  SHF.R.S32.HI R44, RZ, 0x1f, R22 ;  /* 0x0000001fff2c7819 */ /* 0x000fe20000011416 */
[----:B0-----:R-:W-:Y:S01]  /*0f20*/  @!P2 IMAD R38, R37, R26, RZ ;  /* 0x0000001a2526a224 */ /* 0x001fe200078e02ff */
[----:B----4-:R-:W-:Y:S01]  /*0f30*/  @!P2 MOV R6, R8 ;  /* 0x000000080006a202 */ /* 0x010fe20000000f00 */
[----:B------:R-:W0:Y:S01]  /*0f40*/  @!P5 LDC.64 R42, c[0x0][0x228] ;  /* 0x00008a00ff2adb82 */ /* 0x000e220000000a00 */
[----:B------:R-:W-:Y:S02]  /*0f50*/  @!P2 MOV R7, R11 ;  /* 0x0000000b0007a202 */ /* 0x000fe40000000f00 */
[----:B------:R-:W-:Y:S02]  /*0f60*/  @!P0 SHF.L.U64.HI R36, R24, 0x2, R25 ;  /* 0x0000000218248819 */ /* 0x000fe40000010219 */
[----:B---3--:R-:W-:-:S02]  /*0f70*/  @!P0 IADD3 R24, P6, R23, R32, RZ ;  /* 0x0000002017188210 */ /* 0x008fc40007fde0ff */
[----:B------:R-:W-:Y:S01]  /*0f80*/  ISETP.GE.AND.EX P4, PT, R44, UR19, PT, P4 ;  /* 0x000000132c007c0c */ /* 0x000fe2000bf86340 */
[C---:B------:R-:W-:Y:S02]  /*0f90*/  @!P2 IMAD R27, R41.reuse, R27, R38 ;  /* 0x0000001b291ba224 */ /* 0x040fe400078e0226 */
[----:B------:R-:W-:Y:S01]  /*0fa0*/  @!P2 IMAD.WIDE.U32 R6, R41, R26, R6 ;  /* 0x0000001a2906a225 */ /* 0x000fe200078e0006 */
[----:B------:R-:W-:Y:S02]  /*0fb0*/  @!P0 IADD3.X R25, R36, R33, RZ, P6, !PT ;  /* 0x0000002124198210 */ /* 0x000fe400037fe4ff */
[----:B------:R-:W-:Y:S01]  /*0fc0*/  ISETP.GT.U32.OR P4, PT, R0, 0x22f, P4 ;  /* 0x0000022f0000780c */ /* 0x000fe20002784470 */
[----:B------:R-:W3:Y:S01]  /*0fd0*/  @!P2 LDC.64 R32, c[0x0][0x228] ;  /* 0x00008a00ff20ab82 */ /* 0x000ee20000000a00 */
[----:B-1----:R-:W-:Y:S01]  /*0fe0*/  @!P0 IADD3 R26, P6, R23, R34, RZ ;  /* 0x00000022171a8210 */ /* 0x002fe20007fde0ff */
[----:B--2---:R-:W-:Y:S01]  /*0ff0*/  @!P5 IMAD R18, R40, R30, RZ ;  /* 0x0000001e2812d224 */ /* 0x004fe200078e02ff */
[----:B------:R-:W-:-:S02]  /*1000*/  @!P2 IADD3 R7, R7, R27, RZ ;  /* 0x0000001b0707a210 */ /* 0x000fc40007ffe0ff */
[----:B------:R-:W-:Y:S02]  /*1010*/  @!P5 MOV R19, R11 ;  /* 0x0000000b0013d202 */ /* 0x000fe40000000f00 */
[----:B------:R-:W-:Y:S02]  /*1020*/  CS2R R20, SRZ ;  /* 0x0000000000147805 */ /* 0x000fe4000001ff00 */
[----:B------:R-:W-:Y:S01]  /*1030*/  @!P2 SHF.L.U32 R23, R6, 0x2, RZ ;  /* 0x000000020617a819 */ /* 0x000fe200000006ff */
[----:B------:R-:W1:Y:S01]  /*1040*/  @!P5 LDC.64 R40, c[0x0][0x230] ;  /* 0x00008c00ff28db82 */ /* 0x000e620000000a00 */
[----:B------:R-:W-:Y:S01]  /*1050*/  @!P0 IADD3.X R27, R36, R35, RZ, P6, !PT ;  /* 0x00000023241b8210 */ /* 0x000fe200037fe4ff */
[----:B------:R-:W-:Y:S01]  /*1060*/  @!P5 IMAD R35, R3, R31, R18 ;  /* 0x0000001f0323d224 */ /* 0x000fe200078e0212 */
[----:B------:R-:W-:Y:S01]  /*1070*/  @!P2 SHF.L.U64.HI R34, R6, 0x2, R7 ;  /* 0x000000020622a819 */ /* 0x000fe20000010207 */
[----:B------:R-:W5:Y:S01]  /*1080*/  @!P0 LDG.E.64 R56, desc[UR22][R24.64] ;  /* 0x0000001618388981 */ /* 0x000f62000c1e1b00 */
[----:B------:R-:W-:-:S02]  /*1090*/  @!P2 IADD3 R6, P6, R23, R28, RZ ;  /* 0x0000001c1706a210 */ /* 0x000fc40007fde0ff */
[----:B------:R-:W-:Y:S01]  /*10a0*/  @!P5 MOV R18, R8 ;  /* 0x000000080012d202 */ /* 0x000fe20000000f00 */
[----:B------:R-:W5:Y:S01]  /*10b0*/  @!P0 LDG.E.64 R20, desc[UR22][R26.64] ;  /* 0x000000161a148981 */ /* 0x000f62000c1e1b00 */
[----:B------:R-:W-:Y:S02]  /*10c0*/  @!P2 IADD3.X R7, R34, R29, RZ, P6, !PT ;  /* 0x0000001d2207a210 */ /* 0x000fe400037fe4ff */
[----:B------:R-:W2:Y:S01]  /*10d0*/  @!P4 LDC.64 R28, c[0x0][0x288] ;  /* 0x0000a200ff1ccb82 */ /* 0x000ea20000000a00 */
[----:B------:R-:W-:Y:S01]  /*10e0*/  @!P5 IMAD.WIDE.U32 R30, R3, R30, R18 ;  /* 0x0000001e031ed225 */ /* 0x000fe200078e0012 */
[----:B------:R-:W-:Y:S02]  /*10f0*/  CS2R R18, SRZ ;  /* 0x0000000000127805 */ /* 0x000fe4000001ff00 */
[----:B------:R-:W-:-:S04]  /*1100*/  IADD3 R3, R2, 0xc0, RZ ;  /* 0x000000c002037810 */ /* 0x000fc80007ffe0ff */
[----:B------:R-:W-:Y:S01]  /*1110*/  SHF.R.S32.HI R36, RZ, 0x1f, R3 ;  /* 0x0000001fff247819 */ /* 0x000fe20000011403 */
[----:B------:R2:W5:Y:S01]  /*1120*/  @!P3 LDG.E.64 R18, desc[UR22][R4.64] ;  /* 0x000000160412b981 */ /* 0x000562000c1e1b00 */
[----:B------:R-:W-:Y:S02]  /*1130*/  ISETP.GE.U32.AND P3, PT, R3, UR18, PT ;  /* 0x0000001203007c0c */ /* 0x000fe4000bf66070 */
[----:B---3--:R-:W-:Y:S02]  /*1140*/  @!P2 IADD3 R32, P6, R23, R32, RZ ;  /* 0x000000201720a210 */ /* 0x008fe40007fde0ff */
[----:B------:R-:W-:Y:S02]  /*1150*/  @!P5 IADD3 R31, R31, R35, RZ ;  /* 0x000000231f1fd210 */ /* 0x000fe40007ffe0ff */
[----:B------:R-:W-:Y:S02]  /*1160*/  @!P5 SHF.L.U32 R23, R30, 0x2, RZ ;  /* 0x000000021e17d819 */ /* 0x000fe400000006ff */
[----:B------:R-:W-:-:S02]  /*1170*/  ISETP.GE.AND.EX P3, PT, R36, UR19, PT, P3 ;  /* 0x0000001324007c0c */ /* 0x000fc4000bf66330 */
[----:B------:R-:W-:Y:S02]  /*1180*/  @!P2 IADD3.X R33, R34, R33, RZ, P6, !PT ;  /* 0x000000212221a210 */ /* 0x000fe400037fe4ff */
[----:B------:R-:W-:Y:S02]  /*1190*/  @!P5 SHF.L.U64.HI R30, R30, 0x2, R31 ;  /* 0x000000021e1ed819 */ /* 0x000fe4000001021f */
[C---:B-1----:R-:W-:Y:S02]  /*11a0*/  @!P5 IADD3 R40, P6, R23.reuse, R40, RZ ;  /* 0x000000281728d210 */ /* 0x042fe40007fde0ff */
[----:B------:R-:W-:Y:S02]  /*11b0*/  ISETP.GT.U32.OR P3, PT, R0, 0x22f, P3 ;  /* 0x0000022f0000780c */ /* 0x000fe40001f64470 */
[----:B------:R-:W-:Y:S02]  /*11c0*/  @!P5 IADD3.X R41, R30, R41, RZ, P6, !PT ;  /* 0x000000291e29d210 */ /* 0x000fe400037fe4ff */
[----:B0-----:R-:W-:Y:S01]  /*11d0*/  @!P5 IADD3 R42, P6, R23, R42, RZ ;  /* 0x0000002a172ad210 */ /* 0x001fe20007fde0ff */
[----:B--2---:R-:W-:Y:S01]  /*11e0*/  @!P4 IMAD R4, R44, R28, RZ ;  /* 0x0000001c2c04c224 */ /* 0x004fe200078e02ff */
[----:B------:R-:W-:-:S02]  /*11f0*/  SHF.R.S32.HI R67, RZ, 0x1f, R66 ;  /* 0x0000001fff437819 */ /* 0x000fc40000011442 */
[----:B------:R-:W-:Y:S02]  /*1200*/  ISETP.GE.U32.AND P0, PT, R66, UR18, PT ;  /* 0x0000001242007c0c */ /* 0x000fe4000bf06070 */
[----:B------:R-:W-:Y:S02]  /*1210*/  @!P5 IADD3.X R43, R30, R43, RZ, P6, !PT ;  /* 0x0000002b1e2bd210 */ /* 0x000fe400037fe4ff */
[----:B------:R-:W-:Y:S02]  /*1220*/  @!P4 MOV R30, R8 ;  /* 0x00000008001ec202 */ /* 0x000fe40000000f00 */
[----:B------:R-:W-:Y:S01]  /*1230*/  @!P4 MOV R31, R11 ;  /* 0x0000000b001fc202 */ /* 0x000fe20000000f00 */
[C---:B------:R-:W-:Y:S01]  /*1240*/  @!P4 IMAD R35, R22.reuse, R29, R4 ;  /* 0x0000001d1623c224 */ /* 0x040fe200078e0204 */
[----:B------:R-:W-:Y:S01]  /*1250*/  ISETP.GE.AND.EX P0, PT, R67, UR19, PT, P0 ;  /* 0x0000001343007c0c */ /* 0x000fe2000bf06300 */
[----:B------:R-:W0:Y:S01]  /*1260*/  @!P3 LDC.64 R4, c[0x0][0x288] ;  /* 0x0000a200ff04bb82 */ /* 0x000e220000000a00 */
[----:B------:R-:W-:Y:S01]  /*1270*/  CS2R R44, SRZ ;  /* 0x00000000002c7805 */ /* 0x000fe2000001ff00 */
[----:B------:R-:W-:Y:S01]  /*1280*/  @!P4 IMAD.WIDE.U32 R28, R22, R28, R30 ;  /* 0x0000001c161cc225 */ /* 0x000fe200078e001e */
[----:B------:R-:W-:-:S02]  /*1290*/  CS2R R22, SRZ ;  /* 0x0000000000167805 */ /* 0x000fc4000001ff00 */
[----:B------:R-:W-:Y:S02]  /*12a0*/  ISETP.GT.U32.OR P0, PT, R0, 0x22f, P0 ;  /* 0x0000022f0000780c */ /* 0x000fe40000704470 */
[----:B------:R-:W-:Y:S01]  /*12b0*/  IADD3 R64, R2, 0x20, RZ ;  /* 0x0000002002407810 */ /* 0x000fe20007ffe0ff */
[----:B------:R1:W5:Y:S01]  /*12c0*/  @!P2 LDG.E.64 R44, desc[UR22][R6.64] ;  /* 0x00000016062ca981 */ /* 0x000362000c1e1b00 */
[----:B------:R-:W2:Y:S02]  /*12d0*/  @!P4 LDC.64 R30, c[0x0][0x230] ;  /* 0x00008c00ff1ecb82 */ /* 0x000ea40000000a00 */
[----:B------:R-:W-:Y:S01]  /*12e0*/  SHF.R.S32.HI R65, RZ, 0x1f, R64 ;  /* 0x0000001fff417819 */ /* 0x000fe20000011440 */
[----:B------:R3:W5:Y:S01]  /*12f0*/  @!P2 LDG.E.64 R22, desc[UR22][R32.64] ;  /* 0x000000162016a981 */ /* 0x000762000c1e1b00 */
[----:B------:R-:W-:-:S04]  /*1300*/  ISETP.GE.U32.AND P2, PT, R64, UR18, PT ;  /* 0x0000001240007c0c */ /* 0x000fc8000bf46070 */
[----:B------:R-:W-:Y:S01]  /*1310*/  ISETP.GE.AND.EX P2, PT, R65, UR19, PT, P2 ;  /* 0x0000001341007c0c */ /* 0x000fe2000bf46320 */
[----:B-1----:R-:W1:Y:S01]  /*1320*/  @!P3 LDC.64 R6, c[0x0][0x230] ;  /* 0x00008c00ff06bb82 */ /* 0x002e620000000a00 */
[----:B------:R-:W-:Y:S02]  /*1330*/  @!P4 IADD3 R25, R29, R35, RZ ;  /* 0x000000231d19c210 */ /* 0x000fe40007ffe0ff */
[----:B------:R-:W-:-:S05]  /*1340*/  ISETP.GT.U32.OR P2, PT, R0, 0x22f, P2 ;  /* 0x0000022f0000780c */ /* 0x000fca0001744470 */
[----:B---3--:R-:W3:Y:S01]  /*1350*/  @!P0 LDC.64 R32, c[0x0][0x288] ;  /* 0x0000a200ff208b82 */ /* 0x008ee20000000a00 */
[C---:B------:R-:W-:Y:S02]  /*1360*/  @!P4 SHF.L.U32 R51, R28.reuse, 0x2, RZ ;  /* 0x000000021c33c819 */ /* 0x040fe400000006ff */
[----:B------:R-:W-:Y:S01]  /*1370*/  @!P4 SHF.L.U64.HI R50, R28, 0x2, R25 ;  /* 0x000000021c32c819 */ /* 0x000fe20000010219 */
[----:B0-----:R-:W-:Y:S01]  /*1380*/  @!P3 IMAD R24, R36, R4, RZ ;  /* 0x000000042418b224 */ /* 0x001fe200078e02ff */
[----:B------:R-:W-:-:S03]  /*1390*/  IADD3 R70, R2, 0x30, RZ ;  /* 0x0000003002467810 */ /* 0x000fc60007ffe0ff */
[----:B------:R-:W0:Y:S01]  /*13a0*/  @!P4 LDC.64 R28, c[0x0][0x228] ;  /* 0x00008a00ff1ccb82 */ /* 0x000e220000000a00 */
[----:B------:R-:W-:Y:S01]  /*13b0*/  @!P3 IMAD R53, R3, R5, R24 ;  /* 0x000000050335b224 */ /* 0x000fe200078e0218 */
[----:B------:R-:W-:Y:S02]  /*13c0*/  SHF.R.S32.HI R52, RZ, 0x1f, R70 ;  /* 0x0000001fff347819 */ /* 0x000fe40000011446 */
[----:B------:R-:W-:Y:S02]  /*13d0*/  CS2R R38, SRZ ;  /* 0x0000000000267805 */ /* 0x000fe4000001ff00 */
[----:B------:R-:W-:Y:S02]  /*13e0*/  ISETP.GE.U32.AND P6, PT, R70, UR18, PT ;  /* 0x0000001246007c0c */ /* 0x000fe4000bfc6070 */
[----:B------:R-:W-:Y:S02]  /*13f0*/  CS2R R24, SRZ ;  /* 0x0000000000187805 */ /* 0x000fe4000001ff00 */
[----:B------:R-:W-:-:S02]  /*1400*/  @!P3 MOV R46, R8 ;  /* 0x00000008002eb202 */ /* 0x000fc40000000f00 */
[----:B------:R-:W-:Y:S01]  /*1410*/  @!P3 MOV R47, R11 ;  /* 0x0000000b002fb202 */ /* 0x000fe20000000f00 */
[----:B------:R-:W4:Y:S01]  /*1420*/  @!P2 LDC.64 R26, c[0x0][0x288] ;  /* 0x0000a200ff1aab82 */ /* 0x000f220000000a00 */
[----:B------:R-:W-:Y:S01]  /*1430*/  ISETP.GE.AND.EX P6, PT, R52, UR19, PT, P6 ;  /* 0x0000001334007c0c */ /* 0x000fe2000bfc6360 */
[----:B------:R2:W5:Y:S01]  /*1440*/  @!P5 LDG.E.64 R38, desc[UR22][R40.64] ;  /* 0x000000162826d981 */ /* 0x000562000c1e1b00 */
[----:B------:R-:W-:-:S03]  /*1450*/  @!P3 IMAD.WIDE.U32 R46, R3, R4, R46 ;  /* 0x00000004032eb225 */ /* 0x000fc600078e002e */
[----:B------:R4:W5:Y:S02]  /*1460*/  @!P5 LDG.E.64 R24, desc[UR22][R42.64] ;  /* 0x000000162a18d981 */ /* 0x000964000c1e1b00 */
[----:B------:R-:W4:Y:S01]  /*1470*/  @!P3 LDC.64 R34, c[0x0][0x228] ;  /* 0x00008a00ff22bb82 */ /* 0x000f220000000a00 */
[----:B------:R-:W-:Y:S02]  /*1480*/  ISETP.GT.U32.OR P5, PT, R0, 0x22f, P6 ;  /* 0x0000022f0000780c */ /* 0x000fe400037a4470 */
[----:B--2---:R-:W-:Y:S01]  /*1490*/  @!P3 IADD3 R41, R47, R53, RZ ;  /* 0x000000352f29b210 */ /* 0x004fe20007ffe0ff */
[----:B---3--:R-:W-:Y:S01]  /*14a0*/  @!P0 IMAD R40, R67, R32, RZ ;  /* 0x0000002043288224 */ /* 0x008fe200078e02ff */
[----:B------:R-:W-:-:S03]  /*14b0*/  @!P4 IADD3 R30, P6, R51, R30, RZ ;  /* 0x0000001e331ec210 */ /* 0x000fc60007fde0ff */
[----:B------:R-:W2:Y:S01]  /*14c0*/  @!P0 LDC.64 R36, c[0x0][0x230] ;  /* 0x00008c00ff248b82 */ /* 0x000ea20000000a00 */
[----:B------:R-:W-:Y:S01]  /*14d0*/  @!P3 SHF.L.U32 R3, R46, 0x2, RZ ;  /* 0x000000022e03b819 */ /* 0x000fe200000006ff */
[----:B------:R-:W-:Y:S01]  /*14e0*/  @!P0 IMAD R33, R66, R33, R40 ;  /* 0x0000002142218224 */ /* 0x000fe200078e0228 */
[----:B------:R-:W-:Y:S02]  /*14f0*/  @!P3 SHF.L.U64.HI R46, R46, 0x2, R41 ;  /* 0x000000022e2eb819 */ /* 0x000fe40000010229 */
[----:B------:R-:W-:Y:S02]  /*1500*/  @!P0 MOV R40, R8 ;  /* 0x0000000800288202 */ /* 0x000fe40000000f00 */
[----:B------:R-:W-:Y:S01]  /*1510*/  @!P0 MOV R41, R11 ;  /* 0x0000000b00298202 */ /* 0x000fe20000000f00 */
[----:B------:R-:W3:Y:S01]  /*1520*/  @!P0 LDC.64 R4, c[0x0][0x228] ;  /* 0x00008a00ff048b82 */ /* 0x000ee20000000a00 */
[----:B------:R-:W-:Y:S02]  /*1530*/  @!P4 IADD3.X R31, R50, R31, RZ, P6, !PT ;  /* 0x0000001f321fc210 */ /* 0x000fe400037fe4ff */
[----:B0-----:R-:W-:Y:S01]  /*1540*/  @!P4 IADD3 R28, P6, R51, R28, RZ ;  /* 0x0000001c331cc210 */ /* 0x001fe20007fde0ff */
[----:B------:R-:W-:-:S04]  /*1550*/  @!P0 IMAD.WIDE.U32 R40, R66, R32, R40 ;  /* 0x0000002042288225 */ /* 0x000fc800078e0028 */
[----:B------:R-:W0:Y:S01]  /*1560*/  @!P5 LDC.64 R72, c[0x0][0x288] ;  /* 0x0000a200ff48db82 */ /* 0x000e220000000a00 */
[----:B------:R-:W-:Y:S02]  /*1570*/  @!P4 IADD3.X R29, R50, R29, RZ, P6, !PT ;  /* 0x0000001d321dc210 */ /* 0x000fe400037fe4ff */
[----:B-1----:R-:W-:Y:S01]  /*1580*/  @!P3 IADD3 R6, P6, R3, R6, RZ ;  /* 0x000000060306b210 */ /* 0x002fe20007fde0ff */
[----:B----4-:R-:W-:Y:S01]  /*1590*/  @!P2 IMAD R32, R65, R26, RZ ;  /* 0x0000001a4120a224 */ /* 0x010fe200078e02ff */
[----:B------:R-:W-:Y:S02]  /*15a0*/  @!P0 IADD3 R33, R41, R33, RZ ;  /* 0x0000002129218210 */ /* 0x000fe40007ffe0ff */
[----:B------:R-:W-:Y:S01]  /*15b0*/  @!P3 IADD3.X R7, R46, R7, RZ, P6, !PT ;  /* 0x000000072e07b210 */ /* 0x000fe200037fe4ff */
[----:B------:R-:W1:Y:S01]  /*15c0*/  @!P5 LDC.64 R66, c[0x0][0x228] ;  /* 0x00008a00ff42db82 */ /* 0x000e620000000a00 */
[----:B------:R-:W-:Y:S01]  /*15d0*/  @!P3 IADD3 R34, P6, R3, R34, RZ ;  /* 0x000000220322b210 */ /* 0x000fe20007fde0ff */
[----:B------:R-:W-:Y:S01]  /*15e0*/  @!P2 IMAD R41, R64, R27, R32 ;  /* 0x0000001b4029a224 */ /* 0x000fe200078e0220 */
[----:B------:R-:W-:-:S02]  /*15f0*/  @!P0 SHF.L.U32 R3, R40, 0x2, RZ ;  /* 0x0000000228038819 */ /* 0x000fc400000006ff */
[----:B------:R-:W-:Y:S02]  /*1600*/  @!P0 SHF.L.U64.HI R40, R40, 0x2, R33 ;  /* 0x0000000228288819 */ /* 0x000fe40000010221 */
[----:B------:R-:W-:Y:S02]  /*1610*/  @!P2 MOV R32, R8 ;  /* 0x000000080020a202 */ /* 0x000fe40000000f00 */
[----:B------:R-:W-:Y:S02]  /*1620*/  @!P2 MOV R33, R11 ;  /* 0x0000000b0021a202 */ /* 0x000fe40000000f00 */
[----:B------:R-:W-:Y:S02]  /*1630*/  @!P3 IADD3.X R35, R46, R35, RZ, P6, !PT ;  /* 0x000000232e23b210 */ /* 0x000fe400037fe4ff */
[----:B--2---:R-:W-:Y:S01]  /*1640*/  @!P0 IADD3 R36, P6, R3, R36, RZ ;  /* 0x0000002403248210 */ /* 0x004fe20007fde0ff */
[----:B------:R-:W-:Y:S01]  /*1650*/  @!P2 IMAD.WIDE.U32 R26, R64, R26, R32 ;  /* 0x0000001a401aa225 */ /* 0x000fe200078e0020 */
[----:B------:R-:W-:Y:S01]  /*1660*/  IADD3 R74, R2, 0x40, RZ ;  /* 0x00000040024a7810 */ /* 0x000fe20007ffe0ff */
[----:B------:R-:W2:Y:S01]  /*1670*/  @!P2 LDC.64 R46, c[0x0][0x230] ;  /* 0x00008c00ff2eab82 */ /* 0x000ea20000000a00 */
[----:B------:R-:W-:-:S02]  /*1680*/  @!P0 IADD3.X R37, R40, R37, RZ, P6, !PT ;  /* 0x0000002528258210 */ /* 0x000fc400037fe4ff */
[----:B---3--:R-:W-:Y:S02]  /*1690*/  @!P0 IADD3 R4, P6, R3, R4, RZ ;  /* 0x0000000403048210 */ /* 0x008fe40007fde0ff */
[----:B------:R-:W-:Y:S01]  /*16a0*/  @!P2 IADD3 R3, R27, R41, RZ ;  /* 0x000000291b03a210 */ /* 0x000fe20007ffe0ff */
[----:B0-----:R-:W-:Y:S01]  /*16b0*/  @!P5 IMAD R42, R52, R72, RZ ;  /* 0x00000048342ad224 */ /* 0x001fe200078e02ff */
[----:B------:R-:W-:Y:S02]  /*16c0*/  @!P0 IADD3.X R5, R40, R5, RZ, P6, !PT ;  /* 0x0000000528058210 */ /* 0x000fe400037fe4ff */
[----:B------:R-:W-:Y:S02]  /*16d0*/  CS2R R40, SRZ ;  /* 0x0000000000287805 */ /* 0x000fe4000001ff00 */
[C---:B------:R-:W-:Y:S01]  /*16e0*/  @!P2 SHF.L.U32 R52, R26.reuse, 0x2, RZ ;  /* 0x000000021a34a819 */ /* 0x040fe200000006ff */
[----:B------:R-:W0:Y:S01]  /*16f0*/  @!P5 LDC.64 R64, c[0x0][0x230] ;  /* 0x00008c00ff40db82 */ /* 0x000e220000000a00 */
[----:B------:R-:W-:-:S02]  /*1700*/  @!P2 SHF.L.U64.HI R32, R26, 0x2, R3 ;  /* 0x000000021a20a819 */ /* 0x000fc40000010203 */
[----:B------:R-:W-:Y:S02]  /*1710*/  CS2R R26, SRZ ;  /* 0x00000000001a7805 */ /* 0x000fe4000001ff00 */
[----:B------:R-:W-:Y:S01]  /*1720*/  SHF.R.S32.HI R53, RZ, 0x1f, R74 ;  /* 0x0000001fff357819 */ /* 0x000fe2000001144a */
[----:B------:R3:W5:Y:S04]  /*1730*/  @!P4 LDG.E.64 R40, desc[UR22][R30.64] ;  /* 0x000000161e28c981 */ /* 0x000768000c1e1b00 */
[----:B------:R-:W5:Y:S01]  /*1740*/  @!P4 LDG.E.64 R26, desc[UR22][R28.64] ;  /* 0x000000161c1ac981 */ /* 0x000f62000c1e1b00 */
[----:B------:R-:W-:-:S04]  /*1750*/  ISETP.GE.U32.AND P4, PT, R74, UR18, PT ;  /* 0x000000124a007c0c */ /* 0x000fc8000bf86070 */
[----:B------:R-:W-:Y:S01]  /*1760*/  ISETP.GE.AND.EX P4, PT, R53, UR19, PT, P4 ;  /* 0x0000001335007c0c */ /* 0x000fe2000bf86340 */
[----:B---3--:R-:W3:Y:S03]  /*1770*/  @!P2 LDC.64 R30, c[0x0][0x228] ;  /* 0x00008a00ff1eab82 */ /* 0x008ee60000000a00 */
[----:B------:R-:W-:Y:S01]  /*1780*/  ISETP.GT.U32.OR P4, PT, R0, 0x22f, P4 ;  /* 0x0000022f0000780c */ /* 0x000fe20002784470 */
[----:B------:R-:W-:Y:S01]  /*1790*/  @!P5 IMAD R33, R70, R73, R42 ;  /* 0x000000494621d224 */ /* 0x000fe200078e022a */
[----:B------:R-:W-:Y:S02]  /*17a0*/  CS2R R42, SRZ ;  /* 0x00000000002a7805 */ /* 0x000fe4000001ff00 */
[----:B------:R-:W-:-:S04]  /*17b0*/  CS2R R50, SRZ ;  /* 0x0000000000327805 */ /* 0x000fc8000001ff00 */
[----:B------:R4:W5:Y:S04]  /*17c0*/  @!P3 LDG.E.64 R42, desc[UR22][R6.64] ;  /* 0x00000016062ab981 */ /* 0x000968000c1e1b00 */
[----:B------:R1:W5:Y:S01]  /*17d0*/  @!P0 LDG.E.64 R50, desc[UR22][R4.64] ;  /* 0x0000001604328981 */ /* 0x000362000c1e1b00 */
[----:B------:R-:W0:Y:S01]  /*17e0*/  @!P4 LDC.64 R78, c[0x0][0x288] ;  /* 0x0000a200ff4ecb82 */ /* 0x000e220000000a00 */
[----:B----4-:R-:W-:Y:S02]  /*17f0*/  CS2R R6, SRZ ;  /* 0x0000000000067805 */ /* 0x010fe4000001ff00 */
[----:B-1----:R-:W-:Y:S02]  /*1800*/  @!P5 MOV R4, R8 ;  /* 0x000000080004d202 */ /* 0x002fe40000000f00 */
[----:B------:R-:W-:-:S02]  /*1810*/  @!P5 MOV R5, R11 ;  /* 0x0000000b0005d202 */ /* 0x000fc40000000f00 */
[----:B------:R-:W4:Y:S01]  /*1820*/  @!P0 LDG.E.64 R6, desc[UR22][R36.64] ;  /* 0x0000001624068981 */ /* 0x000f22000c1e1b00 */
[----:B--2---:R-:W-:Y:S01]  /*1830*/  @!P2 IADD3 R46, P0, R52, R46, RZ ;  /* 0x0000002e342ea210 */ /* 0x004fe20007f1e0ff */
[----:B------:R-:W-:-:S03]  /*1840*/  @!P5 IMAD.WIDE.U32 R72, R70, R72, R4 ;  /* 0x000000484648d225 */ /* 0x000fc600078e0004 */
[----:B------:R-:W-:Y:S02]  /*1850*/  @!P2 IADD3.X R47, R32, R47, RZ, P0, !PT ;  /* 0x0000002f202fa210 */ /* 0x000fe400007fe4ff */
[----:B------:R-:W-:Y:S02]  /*1860*/  CS2R R28, SRZ ;  /* 0x00000000001c7805 */ /* 0x000fe4000001ff00 */
[----:B---3--:R-:W-:Y:S02]  /*1870*/  @!P2 IADD3 R30, P0, R52, R30, RZ ;  /* 0x0000001e341ea210 */ /* 0x008fe40007f1e0ff */
[----:B------:R-:W-:Y:S02]  /*1880*/  @!P5 IADD3 R33, R73, R33, RZ ;  /* 0x000000214921d210 */ /* 0x000fe40007ffe0ff */
[----:B------:R-:W-:Y:S02]  /*1890*/  @!P5 SHF.L.U32 R5, R72, 0x2, RZ ;  /* 0x000000024805d819 */ /* 0x000fe400000006ff */
[----:B------:R-:W-:Y:S01]  /*18a0*/  IADD3 R81, R2, 0x50, RZ ;  /* 0x0000005002517810 */ /* 0x000fe20007ffe0ff */
[----:B------:R-:W-:Y:S01]  /*18b0*/  UIMAD.WIDE UR6, UR8, 0x8, UR6 ;  /* 0x00000008080678a5 */ /* 0x000fe2000f8e0206 */
[----:B------:R-:W-:Y:S01]  /*18c0*/  @!P2 IADD3.X R31, R32, R31, RZ, P0, !PT ;  /* 0x0000001f201fa210 */ /* 0x000fe200007fe4ff */
[----:B------:R1:W5:Y:S01]  /*18d0*/  @!P3 LDG.E.64 R28, desc[UR22][R34.64] ;  /* 0x00000016221cb981 */ /* 0x000362000c1e1b00 */
[----:B------:R-:W-:Y:S01]  /*18e0*/  @!P5 SHF.L.U64.HI R72, R72, 0x2, R33 ;  /* 0x000000024848d819 */ /* 0x000fe20000010221 */
[----:B0-----:R-:W-:Y:S01]  /*18f0*/  @!P4 IMAD R4, R53, R78, RZ ;  /* 0x0000004e3504c224 */ /* 0x001fe200078e02ff */
[----:B------:R-:W-:Y:S01]  /*1900*/  @!P5 IADD3 R64, P0, R5, R64, RZ ;  /* 0x000000400540d210 */ /* 0x000fe20007f1e0ff */
[----:B------:R-:W0:Y:S01]  /*1910*/  @!P4 LDC.64 R32, c[0x0][0x230] ;  /* 0x00008c00ff20cb82 */ /* 0x000e220000000a00 */
[----:B------:R-:W-:-:S02]  /*1920*/  SHF.R.S32.HI R75, RZ, 0x1f, R81 ;  /* 0x0000001fff4b7819 */ /* 0x000fc40000011451 */
[----:B------:R-:W-:Y:S01]  /*1930*/  ISETP.GE.U32.AND P3, PT, R81, UR18, PT ;  /* 0x0000001251007c0c */ /* 0x000fe2000bf66070 */
[----:B------:R-:W-:Y:S01]  /*1940*/  @!P4 IMAD R73, R74, R79, R4 ;  /* 0x0000004f4a49c224 */ /* 0x000fe200078e0204 */
[----:B------:R-:W-:Y:S02]  /*1950*/  @!P5 IADD3.X R65, R72, R65, RZ, P0, !PT ;  /* 0x000000414841d210 */ /* 0x000fe400007fe4ff */
[----:B------:R-:W-:Y:S01]  /*1960*/  @!P5 IADD3 R66, P0, R5, R66, RZ ;  /* 0x000000420542d210 */ /* 0x000fe20007f1e0ff */
[----:B-1----:R-:W1:Y:S01]  /*1970*/  @!P4 LDC.64 R34, c[0x0][0x228] ;  /* 0x00008a00ff22cb82 */ /* 0x002e620000000a00 */
[----:B------:R-:W-:Y:S02]  /*1980*/  ISETP.GE.AND.EX P3, PT, R75, UR19, PT, P3 ;  /* 0x000000134b007c0c */ /* 0x000fe4000bf66330 */
[----:B------:R-:W-:Y:S02]  /*1990*/  MOV R4, UR6 ;  /* 0x0000000600047c02 */ /* 0x000fe40008000f00 */
[----:B------:R-:W-:-:S02]  /*19a0*/  MOV R5, UR7 ;  /* 0x0000000700057c02 */ /* 0x000fc40008000f00 */
[----:B------:R-:W-:Y:S02]  /*19b0*/  IADD3 R3, R2, 0xf0, RZ ;  /* 0x000000f002037810 */ /* 0x000fe40007ffe0ff */
[----:B------:R-:W-:Y:S02]  /*19c0*/  ISETP.GT.U32.OR P3, PT, R0, 0x22f, P3 ;  /* 0x0000022f0000780c */ /* 0x000fe40001f64470 */
[----:B------:R-:W2:Y:S01]  /*19d0*/  LDG.E.64 R4, desc[UR22][R4.64] ;  /* 0x0000001604047981 */ /* 0x000ea2000c1e1b00 */
[----:B------:R-:W-:Y:S02]  /*19e0*/  ISETP.GE.U32.AND P6, PT, R3, UR18, PT ;  /* 0x0000001203007c0c */ /* 0x000fe4000bfc6070 */
[----:B------:R-:W-:-:S04]  /*19f0*/  SHF.R.S32.HI R88, RZ, 0x1f, R3 ;  /* 0x0000001fff587819 */ /* 0x000fc80000011403 */
[----:B------:R-:W-:-:S04]  /*1a00*/  ISETP.GE.AND.EX P6, PT, R88, UR19, PT, P6 ;  /* 0x0000001358007c0c */ /* 0x000fc8000bfc6360 */
[----:B------:R-:W-:Y:S01]  /*1a10*/  ISETP.GT.U32.OR P6, PT, R0, 0x22f, P6 ;  /* 0x0000022f0000780c */ /* 0x000fe200037c4470 */
[----:B------:R-:W3:Y:S01]  /*1a20*/  @!P3 LDC.64 R70, c[0x0][0x288] ;  /* 0x0000a200ff46bb82 */ /* 0x000ee20000000a00 */
[----:B------:R-:W-:Y:S02]  /*1a30*/  @!P4 MOV R36, R8 ;  /* 0x000000080024c202 */ /* 0x000fe40000000f00 */
[----:B------:R-:W-:-:S09]  /*1a40*/  @!P4 MOV R37, R11 ;  /* 0x0000000b0025c202 */ /* 0x000fd20000000f00 */
[----:B------:R-:W1:Y:S01]  /*1a50*/  @!P6 LDC.64 R52, c[0x0][0x288] ;  /* 0x0000a200ff34eb82 */ /* 0x000e620000000a00 */
[----:B------:R-:W-:Y:S01]  /*1a60*/  @!P4 IMAD.WIDE.U32 R78, R74, R78, R36 ;  /* 0x0000004e4a4ec225 */ /* 0x000fe200078e0024 */
[----:B------:R-:W-:Y:S02]  /*1a70*/  @!P3 MOV R76, R8 ;  /* 0x00000008004cb202 */ /* 0x000fe40000000f00 */
[----:B------:R-:W-:Y:S02]  /*1a80*/  @!P3 MOV R77, R11 ;  /* 0x0000000b004db202 */ /* 0x000fe40000000f00 */
[----:B------:R-:W-:Y:S02]  /*1a90*/  @!P4 IADD3 R74, R79, R73, RZ ;  /* 0x000000494f4ac210 */ /* 0x000fe40007ffe0ff */
[----:B------:R-:W-:Y:S01]  /*1aa0*/  @!P4 SHF.L.U32 R80, R78, 0x2, RZ ;  /* 0x000000024e50c819 */ /* 0x000fe200000006ff */
[----:B------:R-:W1:Y:S01]  /*1ab0*/  @!P3 LDC.64 R36, c[0x0][0x230] ;  /* 0x00008c00ff24bb82 */ /* 0x000e620000000a00 */
[----:B---3--:R-:W-:Y:S01]  /*1ac0*/  @!P3 IMAD R79, R75, R70, RZ ;  /* 0x000000464b4fb224 */ /* 0x008fe200078e02ff */
[----:B------:R-:W-:-:S02]  /*1ad0*/  @!P5 IADD3.X R67, R72, R67, RZ, P0, !PT ;  /* 0x000000434843d210 */ /* 0x000fc400007fe4ff */
[----:B------:R-:W-:Y:S01]  /*1ae0*/  @!P4 SHF.L.U64.HI R78, R78, 0x2, R74 ;  /* 0x000000024e4ec819 */ /* 0x000fe2000001024a */
[C---:B------:R-:W-:Y:S01]  /*1af0*/  @!P3 IMAD R79, R81.reuse, R71, R79 ;  /* 0x00000047514fb224 */ /* 0x040fe200078e024f */
[----:B0-----:R-:W-:Y:S01]  /*1b00*/  @!P4 IADD3 R32, P0, R80, R32, RZ ;  /* 0x000000205020c210 */ /* 0x001fe20007f1e0ff */
[----:B------:R-:W-:Y:S01]  /*1b10*/  @!P3 IMAD.WIDE.U32 R70, R81, R70, R76 ;  /* 0x000000465146b225 */ /* 0x000fe200078e004c */
[----:B------:R-:W0:Y:S02]  /*1b20*/  @!P3 LDC.64 R72, c[0x0][0x228] ;  /* 0x00008a00ff48bb82 */ /* 0x000e240000000a00 */
[----:B------:R-:W-:Y:S02]  /*1b30*/  @!P4 IADD3.X R33, R78, R33, RZ, P0, !PT ;  /* 0x000000214e21c210 */ /* 0x000fe400007fe4ff */
[----:B-1----:R-:W-:Y:S02]  /*1b40*/  @!P4 IADD3 R34, P0, R80, R34, RZ ;  /* 0x000000225022c210 */ /* 0x002fe40007f1e0ff */
[----:B------:R-:W-:Y:S01]  /*1b50*/  @!P3 IADD3 R80, R71, R79, RZ ;  /* 0x0000004f4750b210 */ /* 0x000fe20007ffe0ff */
[----:B------:R-:W-:Y:S01]  /*1b60*/  @!P6 IMAD R71, R88, R52, RZ ;  /* 0x000000345847e224 */ /* 0x000fe200078e02ff */
[----:B------:R-:W-:Y:S01]  /*1b70*/  @!P4 IADD3.X R35, R78, R35, RZ, P0, !PT ;  /* 0x000000234e23c210 */ /* 0x000fe200007fe4ff */
[----:B------:R-:W1:Y:S01]  /*1b80*/  @!P6 LDC.64 R74, c[0x0][0x230] ;  /* 0x00008c00ff4aeb82 */ /* 0x000e620000000a00 */
[C---:B------:R-:W-:Y:S01]  /*1b90*/  @!P3 SHF.L.U32 R79, R70.reuse, 0x2, RZ ;  /* 0x00000002464fb819 */ /* 0x040fe200000006ff */
[----:B------:R-:W-:Y:S01]  /*1ba0*/  @!P6 IMAD R53, R3, R53, R71 ;  /* 0x000000350335e224 */ /* 0x000fe200078e0247 */
[----:B------:R-:W-:-:S02]  /*1bb0*/  @!P3 SHF.L.U64.HI R78, R70, 0x2, R80 ;  /* 0x00000002464eb819 */ /* 0x000fc40000010250 */
[----:B------:R-:W-:Y:S02]  /*1bc0*/  @!P6 MOV R70, R8 ;  /* 0x000000080046e202 */ /* 0x000fe40000000f00 */
[----:B------:R-:W-:Y:S01]  /*1bd0*/  @!P6 MOV R71, R11 ;  /* 0x0000000b0047e202 */ /* 0x000fe20000000f00 */
[----:B------:R-:W3:Y:S02]  /*1be0*/  @!P6 LDC.64 R76, c[0x0][0x228] ;  /* 0x00008a00ff4ceb82 */ /* 0x000ee40000000a00 */
[----:B------:R-:W-:-:S05]  /*1bf0*/  @!P6 IMAD.WIDE.U32 R70, R3, R52, R70 ;  /* 0x000000340346e225 */ /* 0x000fca00078e0046 */
[----:B------:R-:W-:Y:S02]  /*1c00*/  @!P6 IADD3 R53, R71, R53, RZ ;  /* 0x000000354735e210 */ /* 0x000fe40007ffe0ff */
[C---:B------:R-:W-:Y:S02]  /*1c10*/  @!P6 SHF.L.U32 R3, R70.reuse, 0x2, RZ ;  /* 0x000000024603e819 */ /* 0x040fe400000006ff */
[----:B------:R-:W-:Y:S02]  /*1c20*/  @!P6 SHF.L.U64.HI R53, R70, 0x2, R53 ;  /* 0x000000024635e819 */ /* 0x000fe40000010235 */
[----:B------:R-:W-:Y:S02]  /*1c30*/  CS2R R70, SRZ ;  /* 0x0000000000467805 */ /* 0x000fe4000001ff00 */
[----:B------:R-:W-:-:S04]  /*1c40*/  @!P3 IADD3 R36, P0, R79, R36, RZ ;  /* 0x000000244f24b210 */ /* 0x000fc80007f1e0ff */
[----:B------:R0:W5:Y:S01]  /*1c50*/  @!P2 LDG.E.64 R70, desc[UR22][R46.64] ;  /* 0x000000162e46a981 */ /* 0x000162000c1e1b00 */
[C---:B------:R-:W-:Y:S02]  /*1c60*/  @!P3 IADD3.X R37, R78.reuse, R37, RZ, P0, !PT ;  /* 0x000000254e25b210 */ /* 0x040fe400007fe4ff */
[----:B0-----:R-:W-:Y:S02]  /*1c70*/  @!P3 IADD3 R72, P0, R79, R72, RZ ;  /* 0x000000484f48b210 */ /* 0x001fe40007f1e0ff */
[----:B------:R-:W-:Y:S02]  /*1c80*/  CS2R R46, SRZ ;  /* 0x00000000002e7805 */ /* 0x000fe4000001ff00 */
[----:B------:R-:W-:Y:S02]  /*1c90*/  @!P3 IADD3.X R73, R78, R73, RZ, P0, !PT ;  /* 0x000000494e49b210 */ /* 0x000fe400007fe4ff */
[----:B------:R-:W-:Y:S02]  /*1ca0*/  CS2R R78, SRZ ;  /* 0x00000000004e7805 */ /* 0x000fe4000001ff00 */
[----:B------:R0:W5:Y:S04]  /*1cb0*/  @!P5 LDG.E.64 R46, desc[UR22][R66.64] ;  /* 0x00000016422ed981 */ /* 0x000168000c1e1b00 */
[----:B------:R-:W4:Y:S01]  /*1cc0*/  @P1 LDG.E.64 R78, desc[UR22][R68.64] ;  /* 0x00000016444e1981 */ /* 0x000f22000c1e1b00 */
[----:B0-----:R-:W-:-:S06]  /*1cd0*/  CS2R R66, SRZ ;  /* 0x0000000000427805 */ /* 0x001fcc000001ff00 */
[----:B------:R0:W5:Y:S02]  /*1ce0*/  @!P4 LDG.E.64 R66, desc[UR22][R32.64] ;  /* 0x000000162042c981 */ /* 0x000164000c1e1b00 */
[----:B0-----:R-:W-:-:S06]  /*1cf0*/  CS2R R32, SRZ ;  /* 0x0000000000207805 */ /* 0x001fcc000001ff00 */
[----:B------:R-:W5:Y:S01]  /*1d00*/  @!P3 LDG.E.64 R32, desc[UR22][R72.64] ;  /* 0x000000164820b981 */ /* 0x000f62000c1e1b00 */
[----:B-1----:R-:W-:-:S04]  /*1d10*/  @!P6 IADD3 R74, P0, R3, R74, RZ ;  /* 0x0000004a034ae210 */ /* 0x002fc80007f1e0ff */
[----:B------:R-:W-:Y:S02]  /*1d20*/  @!P6 IADD3.X R75, R53, R75, RZ, P0, !PT ;  /* 0x0000004b354be210 */ /* 0x000fe400007fe4ff */
[----:B---3--:R-:W-:-:S04]  /*1d30*/  @!P6 IADD3 R76, P0, R3, R76, RZ ;  /* 0x0000004c034ce210 */ /* 0x008fc80007f1e0ff */
[----:B------:R-:W-:Y:S02]  /*1d40*/  @!P6 IADD3.X R77, R53, R77, RZ, P0, !PT ;  /* 0x0000004d354de210 */ /* 0x000fe400007fe4ff */
[----:B------:R-:W-:Y:S02]  /*1d50*/  CS2R R52, SRZ ;  /* 0x0000000000347805 */ /* 0x000fe4000001ff00 */
[----:B------:R-:W-:-:S04]  /*1d60*/  CS2R R68, SRZ ;  /* 0x0000000000447805 */ /* 0x000fc8000001ff00 */
[----:B------:R0:W5:Y:S04]  /*1d70*/  @P1 LDG.E.64 R52, desc[UR22][R48.64] ;  /* 0x0000001630341981 */ /* 0x000168000c1e1b00 */
[----:B------:R1:W5:Y:S01]  /*1d80*/  @!P5 LDG.E.64 R68, desc[UR22][R64.64] ;  /* 0x000000164044d981 */ /* 0x000362000c1e1b00 */
[----:B0-----:R-:W-:Y:S02]  /*1d90*/  CS2R R48, SRZ ;  /* 0x0000000000307805 */ /* 0x001fe4000001ff00 */
[----:B-1----:R-:W-:-:S04]  /*1da0*/  CS2R R64, SRZ ;  /* 0x0000000000407805 */ /* 0x002fc8000001ff00 */
[----:B------:R0:W5:Y:S04]  /*1db0*/  @!P2 LDG.E.64 R48, desc[UR22][R30.64] ;  /* 0x000000161e30a981 */ /* 0x000168000c1e1b00 */
[----:B------:R1:W5:Y:S01]  /*1dc0*/  @!P3 LDG.E.64 R64, desc[UR22][R36.64] ;  /* 0x000000162440b981 */ /* 0x000362000c1e1b00 */
[----:B0-----:R-:W-:Y:S02]  /*1dd0*/  CS2R R30, SRZ ;  /* 0x00000000001e7805 */ /* 0x001fe4000001ff00 */
[----:B-1----:R-:W-:-:S04]  /*1de0*/  CS2R R36, SRZ ;  /* 0x0000000000247805 */ /* 0x002fc8000001ff00 */
[----:B------:R0:W5:Y:S01]  /*1df0*/  @!P4 LDG.E.64 R30, desc[UR22][R34.64] ;  /* 0x00000016221ec981 */ /* 0x000162000c1e1b00 */
[----:B------:R-:W-:Y:S01]  /*1e00*/  UMOV UR26, 0x3f800000 ;  /* 0x3f800000001a7882 */ /* 0x000fe20000000000 */
[----:B------:R-:W-:Y:S01]  /*1e10*/  BSSY B0, `(.L_x_2510) ;  /* 0x0000029000007945 */ /* 0x000fe20003800000 */
[----:B------:R-:W-:Y:S01]  /*1e20*/  HFMA2.MMA R3, -RZ, RZ, 0, 0 ;  /* 0x00000000ff037435 */ /* 0x000fe200000001ff */
[----:B------:R1:W5:Y:S01]  /*1e30*/  @!P6 LDG.E.64 R36, desc[UR22][R74.64] ;  /* 0x000000164a24e981 */ /* 0x000362000c1e1b00 */
[----:B0-----:R-:W-:Y:S02]  /*1e40*/  CS2R R34, SRZ ;  /* 0x0000000000227805 */ /* 0x001fe4000001ff00 */
[----:B------:R-:W-:-:S04]  /*1e50*/  ISETP.NE.AND P5, PT, RZ, UR25, PT ;  /* 0x00000019ff007c0c */ /* 0x000fc8000bfa5270 */
[----:B------:R0:W5:Y:S01]  /*1e60*/  @!P6 LDG.E.64 R34, desc[UR22][R76.64] ;  /* 0x000000164c22e981 */ /* 0x000162000c1e1b00 */
        /* <DEDUP_REMOVED lines=8> */
[----:B------:R-:W2:Y:S01]  /*1ef0*/  @P0 MUFU.RSQ R5, R5 ;  /* 0x0000000500050308 */ /* 0x000ea20000001400 */
[----:B----4-:R-:W-:Y:S01]  /*1f00*/  FADD.FTZ R7, R7, -UR6 ;  /* 0x8000000607077e21 */ /* 0x010fe20008010000 */
[----:B--2---:R-:W-:Y:S02]  /*1f10*/  @P0 R2UR UR5, R5 ;  /* 0x00000000050502ca */ /* 0x004fe400000e0000 */
[----:B------:R-:W-:Y:S02]  /*1f20*/  ISETP.GT.U32.AND P0, PT, R0, 0x22f, PT ;  /* 0x0000022f0000780c */ /* 0x000fe40003f04070 */
[----:B------:R-:W-:-:S09]  /*1f30*/  CS2R R4, SRZ ;  /* 0x0000000000047805 */ /* 0x000fd2000001ff00 */
[----:B------:R-:W-:Y:S01]  /*1f40*/  @UP0 UMOV UR26, UR5 ;  /* 0x00000005001a0c82 */ /* 0x000fe20008000000 */
[----:B-1----:R-:W-:Y:S01]  /*1f50*/  FADD.FTZ R75, R79, -UR6 ;  /* 0x800000064f4b7e21 */ /* 0x002fe20008010000 */
[----:B------:R-:W-:Y:S01]  /*1f60*/  FADD.FTZ R79, R6, -UR6 ;  /* 0x80000006064f7e21 */ /* 0x000fe20008010000 */
[----:B0-----:R-:W-:Y:S01]  /*1f70*/  FADD.FTZ R76, R78, -UR6 ;  /* 0x800000064e4c7e21 */ /* 0x001fe20008010000 */
[----:B------:R-:W-:Y:S01]  /*1f80*/  MOV R6, RZ ;  /* 0x000000ff00067202 */ /* 0x000fe20000000f00 */
[----:B------:R-:W-:Y:S06]  /*1f90*/  @P0 BRA `(.L_x_2511) ;  /* 0x0000000000400947 */ /* 0x000fec0003800000 */
        /* <DEDUP_REMOVED lines=16> */
.L_x_2511:
[----:B------:R-:W-:Y:S05]  /*20a0*/  BSYNC B0 ;  /* 0x0000000000007941 */ /* 0x000fea0003800000 */
.L_x_2510:
[----:B-----5:R-:W-:Y:S01]  /*20b0*/  MOV R78, R52 ;  /* 0x00000034004e7202 */ /* 0x020fe20000000f00 */
[----:B------:R-:W-:Y:S01]  /*20c0*/  FMUL.FTZ R76, R76, UR26 ;  /* 0x0000001a4c4c7c20 */ /* 0x000fe20008410000 */
[----:B------:R-:W-:Y:S01]  /*20d0*/  MOV R73, R53 ;  /* 0x0000003500497202 */ /* 0x000fe20000000f00 */
        /* <DEDUP_REMOVED lines=21> */
.L_x_2512:
        /* <DEDUP_REMOVED lines=26> */
.L_x_2513:
[----:B------:R-:W-:Y:S01]  /*23d0*/  FFMA.FTZ R81, R75, R80, R81 ;  /* 0x000000504b517223 */ /* 0x000fe20000010051 */
[----:B------:R-:W-:Y:S01]  /*23e0*/  FMUL.FTZ R7, R77, R3 ;  /* 0x000000034d077220 */ /* 0x000fe20000410000 */
[----:B------:R-:W-:Y:S01]  /*23f0*/  FADD.FTZ R82, R80, R82 ;  /* 0x0000005250527221 */ /* 0x000fe20000010000 */
[----:B------:R-:W-:Y:S01]  /*2400*/  FMUL.FTZ R84, R72, R6 ;  /* 0x0000000648547220 */ /* 0x000fe20000410000 */
[----:B------:R-:W-:Y:S01]  /*2410*/  FADD.FTZ R70, R70, -UR6 ;  /* 0x8000000646467e21 */ /* 0x000fe20008010000 */
[----:B------:R-:W-:Y:S01]  /*2420*/  FFMA.FTZ R81, R79, R7, R81 ;  /* 0x000000074f517223 */ /* 0x000fe20000010051 */
[----:B------:R-:W-:Y:S01]  /*2430*/  FADD.FTZ R82, R82, R7 ;  /* 0x0000000752527221 */ /* 0x000fe20000010000 */
[----:B------:R-:W-:Y:S01]  /*2440*/  MOV R80, R48 ;  /* 0x0000003000507202 */ /* 0x000fe20000000f00 */
[----:B------:R-:W-:Y:S01]  /*2450*/  FFMA.FTZ R86, R76, R78, RZ ;  /* 0x0000004e4c567223 */ /* 0x000fe200000100ff */
[----:B------:R-:W-:Y:S01]  /*2460*/  FFMA.FTZ R83, R74, R84, R81 ;  /* 0x000000544a537223 */ /* 0x000fe20000010051 */
[----:B------:R-:W-:Y:S01]  /*2470*/  FADD.FTZ R81, R71, -UR6 ;  /* 0x8000000647517e21 */ /* 0x000fe20008010000 */
[----:B------:R-:W-:Y:S01]  /*2480*/  FADD.FTZ R84, R84, R82 ;  /* 0x0000005254547221 */ /* 0x000fe20000010000 */
[----:B------:R-:W-:Y:S01]  /*2490*/  MOV R7, R49 ;  /* 0x0000003100077202 */ /* 0x000fe20000000f00 */
[----:B------:R-:W-:Y:S01]  /*24a0*/  FMUL.FTZ R82, R70, UR26 ;  /* 0x0000001a46527c20 */ /* 0x000fe20008410000 */
        /* <DEDUP_REMOVED lines=21> */
.L_x_2514:
        /* <DEDUP_REMOVED lines=8> */
[----:B------:R-:W-:Y:S02]  /*2680*/  FADD.FTZ R69, R69, -UR6 ;  /* 0x8000000645457e21 */ /* 0x000fe40008010000 */
[----:B------:R-:W-:Y:S01]  /*2690*/  FFMA.FTZ R70, R74, R72, R70 ;  /* 0x000000484a467223 */ /* 0x000fe20000010046 */
[----:B------:R-:W-:Y:S01]  /*26a0*/  FFMA.FTZ R71, R81, R73, R71 ;  /* 0x0000004951477223 */ /* 0x000fe20000010047 */
[----:B------:R-:W-:Y:S01]  /*26b0*/  FADD.FTZ R73, R73, R84 ;  /* 0x0000005449497221 */ /* 0x000fe20000010000 */
[----:B------:R-:W-:Y:S01]  /*26c0*/  FADD.FTZ R84, R68, -UR6 ;  /* 0x8000000644547e21 */ /* 0x000fe20008010000 */
        /* <DEDUP_REMOVED lines=24> */
.L_x_2515:
        /* <DEDUP_REMOVED lines=35> */
.L_x_2516:
        /* <DEDUP_REMOVED lines=35> */
.L_x_2517:
        /* <DEDUP_REMOVED lines=35> */
.L_x_2518:
        /* <DEDUP_REMOVED lines=35> */
.L_x_2519:
        /* <DEDUP_REMOVED lines=35> */
.L_x_2520:
        /* <DEDUP_REMOVED lines=35> */
.L_x_2521:
        /* <DEDUP_REMOVED lines=35> */
.L_x_2522:
        /* <DEDUP_REMOVED lines=35> */
.L_x_2523:
        /* <DEDUP_REMOVED lines=35> */
.L_x_2524:
        /* <DEDUP_REMOVED lines=33> */
.L_x_2525:
        /* <DEDUP_REMOVED lines=31> */
.L_x_2526:
        /* <DEDUP_REMOVED lines=31> */
.L_x_2527:
        /* <DEDUP_REMOVED lines=128> */
.L_x_2529:
[----:B------:R-:W-:Y:S05]  /*49f0*/  BSYNC B0 ;  /* 0x0000000000007941 */ /* 0x000fea0003800000 */
.L_x_2528:
        /* <DEDUP_REMOVED lines=78> */
.L_x_2531:
[----:B------:R-:W-:Y:S05]  /*4ee0*/  BSYNC B0 ;  /* 0x0000000000007941 */ /* 0x000fea0003800000 */
.L_x_2530:
        /* <DEDUP_REMOVED lines=20> */
.L_x_2533:
[----:B------:R-:W-:Y:S05]  /*5030*/  BSYNC B0 ;  /* 0x0000000000007941 */ /* 0x000fea0003800000 */
.L_x_2532:
        /* <DEDUP_REMOVED lines=40> */
.L_x_2536:
[----:B------:R-:W-:Y:S02]  /*52c0*/  MOV R36, UR18 ;  /* 0x0000001200247c02 */ /* 0x000fe40008000f00 */
[----:B------:R-:W-:-:S05]  /*52d0*/  MOV R37, UR19 ;  /* 0x0000001300257c02 */ /* 0x000fca0008000f00 */
[----:B------:R-:W2:Y:S04]  /*52e0*/  LDG.E.STRONG.GPU R36, desc[UR22][R36.64] ;  /* 0x0000001624247981 */ /* 0x000ea8000c1ef900 */
[----:B--2---:R-:W-:Y:S01]  /*52f0*/  CCTL.IVALL ;  /* 0x00000000ff00798f */ /* 0x004fe20002000000 */
[----:B------:R-:W-:Y:S05]  /*5300*/  YIELD ;  /* 0x0000000000007946 */ /* 0x000fea0003800000 */
[----:B------:R-:W-:-:S13]  /*5310*/  ISETP.NE.AND P0, PT, R36, R7, PT ;  /* 0x000000072400720c */ /* 0x000fda0003f05270 */
[----:B------:R-:W-:Y:S05]  /*5320*/  @P0 BRA `(.L_x_2536) ;  /* 0xfffffffc00e40947 */ /* 0x000fea000383ffff */
.L_x_2535:
        /* <DEDUP_REMOVED lines=19> */
.L_x_2540:
        /* <DEDUP_REMOVED lines=165> */
.L_x_2539:
        /* <DEDUP_REMOVED lines=87> */
.L_x_2541:
[----:B------:R-:W-:-:S13]  /*6420*/  ISETP.NE.OR P0, PT, RZ, UR16, P0 ;  /* 0x00000010ff007c0c */ /* 0x000fda0008705670 */
[----:B------:R-:W-:Y:S05]  /*6430*/  @!P0 BRA `(.L_x_2537) ;  /* 0x0000000000b08947 */ /* 0x000fea0003800000 */
.L_x_2538:
        /* <DEDUP_REMOVED lines=44> */
.L_x_2537:
        /* <DEDUP_REMOVED lines=14> */
.L_x_2543:
[----:B------:R-:W-:Y:S05]  /*67e0*/  BSYNC B0 ;  /* 0x0000000000007941 */ /* 0x000fea0003800000 */
.L_x_2542:
        /* <DEDUP_REMOVED lines=25> */
.L_x_2534:
        /* <DEDUP_REMOVED lines=30> */
.L_x_2544:
[----:B------:R-:W-:Y:S04]  /*6b60*/  BSSY B0, `(.L_x_2545) ;  /* 0x0000016000007945 */ /* 0x000fe80003800000 */
[----:B------:R-:W-:Y:S05]  /*6b70*/  @!P1 BRA `(.L_x_2546) ;  /* 0x0000000000509947 */ /* 0x000fea0003800000 */
[----:B------:R-:W-:Y:S01]  /*6b80*/  MOV R7, UR5 ;  /* 0x0000000500077c02 */ /* 0x000fe20008000f00 */
[----:B------:R-:W-:Y:S01]  /*6b90*/  ULDC.64 UR6, c[0x0][0x288] ;  /* 0x0000a20000067ab9 */ /* 0x000fe20000000a00 */
[----:B-----5:R-:W-:Y:S02]  /*6ba0*/  SHF.R.S32.HI R37, RZ, 0x1f, R2 ;  /* 0x0000001fff257819 */ /* 0x020fe40000011402 */
[----:B------:R-:W-:Y:S01]  /*6bb0*/  MOV R38, R8 ;  /* 0x0000000800267202 */ /* 0x000fe20000000f00 */
[----:B------:R-:W-:Y:S01]  /*6bc0*/  FFMA.FTZ R76, R76, R7, UR13 ;  /* 0x0000000d4c4c7e23 */ /* 0x000fe20008010007 */
[----:B------:R-:W-:Y:S01]  /*6bd0*/  MOV R39, R11 ;  /* 0x0000000b00277202 */ /* 0x000fe20000000f00 */
[----:B------:R-:W-:Y:S01]  /*6be0*/  IMAD R7, R37, UR6, RZ ;  /* 0x0000000625077c24 */ /* 0x000fe2000f8e02ff */
[----:B------:R-:W-:Y:S01]  /*6bf0*/  MOV R36, UR5 ;  /* 0x0000000500247c02 */ /* 0x000fe20008000f00 */
[----:B------:R-:W-:Y:S01]  /*6c00*/  FFMA.FTZ R52, R3, R52, -R76 ;  /* 0x0000003403347223 */ /* 0x000fe2000001084c */
[----:B------:R-:W-:-:S04]  /*6c10*/  IMAD.WIDE.U32 R38, R2, UR6, R38 ;  /* 0x0000000602267c25 */ /* 0x000fc8000f8e0026 */
[----:B------:R-:W-:Y:S01]  /*6c20*/  FFMA.FTZ R75, R75, R36, UR13 ;  /* 0x0000000d4b4b7e23 */ /* 0x000fe20008010024 */
[----:B------:R-:W-:Y:S01]  /*6c30*/  IMAD R7, R2, UR7, R7 ;  /* 0x0000000702077c24 */ /* 0x000fe2000f8e0207 */
[----:B------:R-:W-:Y:S02]  /*6c40*/  ULDC.64 UR6, c[0x0][0x210] ;  /* 0x0000840000067ab9 */ /* 0x000fe40000000a00 */
[----:B------:R-:W-:Y:S01]  /*6c50*/  FFMA.FTZ R53, R6, R53, -R75 ;  /* 0x0000003506357223 */ /* 0x000fe2000001084b */
[----:B------:R-:W-:Y:S02]  /*6c60*/  LEA R36, P0, R38, UR6, 0x2 ;  /* 0x0000000626247c11 */ /* 0x000fe4000f8010ff */
[----:B------:R-:W-:Y:S01]  /*6c70*/  IADD3 R7, R39, R7, RZ ;  /* 0x0000000727077210 */ /* 0x000fe20007ffe0ff */
[----:B------:R-:W-:-:S03]  /*6c80*/  FMUL.FTZ R39, R53, UR26 ;  /* 0x0000001a35277c20 */ /* 0x000fc60008410000 */
[----:B------:R-:W-:Y:S01]  /*6c90*/  LEA.HI.X R37, R38, UR7, R7, 0x2, P0 ;  /* 0x0000000726257c11 */ /* 0x000fe200080f1407 */
[----:B------:R-:W-:-:S05]  /*6ca0*/  FMUL.FTZ R38, R52, UR26 ;  /* 0x0000001a34267c20 */ /* 0x000fca0008410000 */
[----:B------:R0:W-:Y:S02]  /*6cb0*/  STG.E.64 desc[UR22][R36.64], R38 ;  /* 0x0000002624007986 */ /* 0x0001e4000c101b16 */
.L_x_2546:
[----:B------:R-:W-:Y:S05]  /*6cc0*/  BSYNC B0 ;  /* 0x0000000000007941 */ /* 0x000fea0003800000 */
.L_x_2545:
        /* <DEDUP_REMOVED lines=26> */
.L_x_2547:
[----:B------:R-:W-:Y:S04]  /*6e70*/  BSSY B0, `(.L_x_2548) ;  /* 0x0000015000007945 */ /* 0x000fe80003800000 */
[----:B------:R-:W-:Y:S05]  /*6e80*/  @P0 BRA `(.L_x_2549) ;  /* 0x00000000004c0947 */ /* 0x000fea0003800000 */
[----:B0-----:R-:W-:Y:S01]  /*6e90*/  MOV R36, UR5 ;  /* 0x0000000500247c02 */ /* 0x001fe20008000f00 */
        /* <DEDUP_REMOVED lines=8> */
[----:B------:R-:W-:-:S04]  /*6f20*/  FFMA.FTZ R7, R74, R7, UR13 ;  /* 0x0000000d4a077e23 */ /* 0x000fc80008010007 */
        /* <DEDUP_REMOVED lines=9> */
.L_x_2549:
[----:B------:R-:W-:Y:S05]  /*6fc0*/  BSYNC B0 ;  /* 0x0000000000007941 */ /* 0x000fea0003800000 */
.L_x_2548:
        /* <DEDUP_REMOVED lines=25> */
[----:B------:R-:W-:Y:S01]  /*7160*/  IADD3 R42, R2, 0x70, RZ ;  /* 0x00000070022a7810 */ /* 0x000fe20007ffe0ff */
[----:B------:R-:W-:Y:S08]  /*7170*/  @!P5 BRA `(.L_x_2550) ;  /* 0x000000000048d947 */ /* 0x000ff00003800000 */
        /* <DEDUP_REMOVED lines=18> */
.L_x_2550:
[----:B------:R-:W-:Y:S04]  /*72a0*/  BSSY B0, `(.L_x_2551) ;  /* 0x0000015000007945 */ /* 0x000fe80003800000 */
[----:B------:R-:W-:Y:S05]  /*72b0*/  @P4 BRA `(.L_x_2552) ;  /* 0x00000000004c4947 */ /* 0x000fea0003800000 */
[----:B01----:R-:W-:Y:S01]  /*72c0*/  MOV R37, UR5 ;  /* 0x0000000500257c02 */ /* 0x003fe20008000f00 */
[----:B------:R-:W-:Y:S01]  /*72d0*/  ULDC.64 UR14, c[0x0][0x288] ;  /* 0x0000a200000e7ab9 */ /* 0x000fe20000000a00 */
[----:B------:R-:W-:Y:S01]  /*72e0*/  MOV R36, UR5 ;  /* 0x0000000500247c02 */ /* 0x000fe20008000f00 */
[----:B------:R-:W-:Y:S02]  /*72f0*/  IMAD R38, R76, UR14, RZ ;  /* 0x0000000e4c267c24 */ /* 0x000fe4000f8e02ff */
[----:B------:R-:W-:Y:S01]  /*7300*/  FFMA.FTZ R82, R82, R37, UR13 ;  /* 0x0000000d52527e23 */ /* 0x000fe20008010025 */
[----:B------:R-:W-:Y:S01]  /*7310*/  MOV R37, R11 ;  /* 0x0000000b00257202 */ /* 0x000fe20000000f00 */
[----:B------:R-:W-:Y:S01]  /*7320*/  FFMA.FTZ R81, R81, R36, UR13 ;  /* 0x0000000d51517e23 */ /* 0x000fe20008010024 */
[----:B------:R-:W-:Y:S01]  /*7330*/  MOV R36, R8 ;  /* 0x0000000800247202 */ /* 0x000fe20000000f00 */
[----:B------:R-:W-:Y:S02]  /*7340*/  IMAD R39, R75, UR15, R38 ;  /* 0x0000000f4b277c24 */ /* 0x000fe4000f8e0226 */
[----:B------:R-:W-:Y:S01]  /*7350*/  FFMA.FTZ R82, R3, R48, -R82 ;  /* 0x0000003003527223 */ /* 0x000fe20000010852 */
[----:B------:R-:W-:Y:S01]  /*7360*/  FFMA.FTZ R81, R6, R49, -R81 ;  /* 0x0000003106517223 */ /* 0x000fe20000010851 */
        /* <DEDUP_REMOVED lines=8> */
.L_x_2552:
[----:B------:R-:W-:Y:S05]  /*73f0*/  BSYNC B0 ;  /* 0x0000000000007941 */ /* 0x000fea0003800000 */
.L_x_2551:
[----:B------:R-:W-:Y:S05]  /*7400*/  @!P5 BRA `(.L_x_2553) ;  /* 0x000000000048d947 */ /* 0x000fea0003800000 */
        /* <DEDUP_REMOVED lines=18> */
.L_x_2553:
[----:B------:R-:W-:Y:S04]  /*7530*/  BSSY B0, `(.L_x_2554) ;  /* 0x0000015000007945 */ /* 0x000fe80003800000 */
[----:B------:R-:W-:Y:S05]  /*7540*/  @P3 BRA `(.L_x_2555) ;  /* 0x00000000004c3947 */ /* 0x000fea0003800000 */
[----:B012---:R-:W-:Y:S01]  /*7550*/  MOV R37, UR5 ;  /* 0x0000000500257c02 */ /* 0x007fe20008000f00 */
        /* <DEDUP_REMOVED lines=18> */
.L_x_2555:
[----:B------:R-:W-:Y:S05]  /*7680*/  BSYNC B0 ;  /* 0x0000000000007941 */ /* 0x000fea0003800000 */
.L_x_2554:
[----:B------:R-:W-:Y:S05]  /*7690*/  @!P5 BRA `(.L_x_2556) ;  /* 0x000000000048d947 */ /* 0x000fea0003800000 */
[----:B012---:R-:W-:Y:S01]  /*76a0*/  FFMA.FTZ R36, R85, R3, R4 ;  /* 0x0000000355247223 */ /* 0x007fe20000010004 */
[----:B------:R-:W-:-:S03]  /*76b0*/  FFMA.FTZ R37, R80, R6, R5 ;  /* 0x0000000650257223 */ /* 0x000fc60000010005 */
[----:B---3--:R-:W-:Y:S01]  /*76c0*/  FMUL.FTZ R38, R36, -1.4426950216293334961 ;  /* 0xbfb8aa3b24267820 */ /* 0x008fe20000410000 */
        /* <DEDUP_REMOVED lines=15> */
.L_x_2556:
[----:B------:R-:W-:Y:S04]  /*77c0*/  BSSY B0, `(.L_x_2557) ;  /* 0x0000015000007945 */ /* 0x000fe80003800000 */
[----:B------:R-:W-:Y:S05]  /*77d0*/  @P0 BRA `(.L_x_2558) ;  /* 0x00000000004c0947 */ /* 0x000fea0003800000 */
[----:B------:R-:W-:Y:S01]  /*77e0*/  ULDC.64 UR14, c[0x0][0x288] ;  /* 0x0000a200000e7ab9 */ /* 0x000fe20000000a00 */
[----:B0123--:R-:W-:Y:S01]  /*77f0*/  MOV R38, UR5 ;  /* 0x0000000500267c02 */ /* 0x00ffe20008000f00 */
[----:B------:R-:W-:Y:S01]  /*7800*/  IMAD R39, R52, UR14, RZ ;  /* 0x0000000e34277c24 */ /* 0x000fe2000f8e02ff */
        /* <DEDUP_REMOVED lines=8> */
[----:B------:R-:W-:Y:S01]  /*7890*/  FFMA.FTZ R38, R3, R30, -R38 ;  /* 0x0000001e03267223 */ /* 0x000fe20000010826 */
[----:B------:R-:W-:Y:S02]  /*78a0*/  LEA R30, P0, R36, UR14, 0x2 ;  /* 0x0000000e241e7c11 */ /* 0x000fe4000f8010ff */
[----:B------:R-:W-:Y:S01]  /*78b0*/  FFMA.FTZ R39, R6, R31, -R39 ;  /* 0x0000001f06277223 */ /* 0x000fe20000010827 */
[----:B------:R-:W-:Y:S01]  /*78c0*/  IADD3 R41, R37, R41, RZ ;  /* 0x0000002925297210 */ /* 0x000fe20007ffe0ff */
[----:B------:R-:W-:Y:S02]  /*78d0*/  FMUL.FTZ R38, R38, UR26 ;  /* 0x0000001a26267c20 */ /* 0x000fe40008410000 */
[----:B------:R-:W-:Y:S01]  /*78e0*/  FMUL.FTZ R39, R39, UR26 ;  /* 0x0000001a27277c20 */ /* 0x000fe20008410000 */
[----:B------:R-:W-:-:S05]  /*78f0*/  LEA.HI.X R31, R36, UR15, R41, 0x2, P0 ;  /* 0x0000000f241f7c11 */ /* 0x000fca00080f1429 */
[----:B------:R4:W-:Y:S02]  /*7900*/  STG.E.64 desc[UR22][R30.64], R38 ;  /* 0x000000261e007986 */ /* 0x0009e4000c101b16 */
.L_x_2558:
[----:B------:R-:W-:Y:S05]  /*7910*/  BSYNC B0 ;  /* 0x0000000000007941 */ /* 0x000fea0003800000 */
.L_x_2557:
[----:B------:R-:W-:Y:S05]  /*7920*/  @!P5 BRA `(.L_x_2559) ;  /* 0x000000000048d947 */ /* 0x000fea0003800000 */
[----:B----4-:R-:W-:Y:S01]  /*7930*/  FFMA.FTZ R30, R73, R3, R4 ;  /* 0x00000003491e7223 */ /* 0x010fe20000010004 */
[----:B------:R-:W-:-:S03]  /*7940*/  FFMA.FTZ R31, R72, R6, R5 ;  /* 0x00000006481f7223 */ /* 0x000fc60000010005 */
[----:B012---:R-:W-:Y:S01]  /*7950*/  FMUL.FTZ R36, R30, -1.4426950216293334961 ;  /* 0xbfb8aa3b1e247820 */ /* 0x007fe20000410000 */
[----:B---3--:R-:W-:-:S05]  /*7960*/  FMUL.FTZ R38, R31, -1.4426950216293334961 ;  /* 0xbfb8aa3b1f267820 */ /* 0x008fca0000410000 */
        /* <DEDUP_REMOVED lines=14> */
.L_x_2559:
[----:B------:R-:W-:Y:S04]  /*7a50*/  BSSY B0, `(.L_x_2560) ;  /* 0x0000015000007945 */ /* 0x000fe80003800000 */
[----:B------:R-:W-:Y:S05]  /*7a60*/  @P2 BRA `(.L_x_2561) ;  /* 0x00000000004c2947 */ /* 0x000fea0003800000 */
[----:B------:R-:W-:Y:S01]  /*7a70*/  ULDC.64 UR14, c[0x0][0x288] ;  /* 0x0000a200000e7ab9 */ /* 0x000fe20000000a00 */
[----:B012---:R-:W-:Y:S01]  /*7a80*/  MOV R36, UR5 ;  /* 0x0000000500247c02 */ /* 0x007fe20008000f00 */
[----:B------:R-:W-:Y:S01]  /*7a90*/  IMAD R37, R50, UR14, RZ ;  /* 0x0000000e32257c24 */ /* 0x000fe2000f8e02ff */
[----:B----4-:R-:W-:Y:S02]  /*7aa0*/  MOV R30, R8 ;  /* 0x00000008001e7202 */ /* 0x010fe40000000f00 */
[----:B------:R-:W-:Y:S01]  /*7ab0*/  MOV R31, R11 ;  /* 0x0000000b001f7202 */ /* 0x000fe20000000f00 */
[----:B------:R-:W-:Y:S01]  /*7ac0*/  FFMA.FTZ R36, R73, R36, UR13 ;  /* 0x0000000d49247e23 */ /* 0x000fe20008010024 */
[----:B---3--:R-:W-:Y:S01]  /*7ad0*/  MOV R41, UR5 ;  /* 0x0000000500297c02 */ /* 0x008fe20008000f00 */
        /* <DEDUP_REMOVED lines=12> */
.L_x_2561:
[----:B------:R-:W-:Y:S05]  /*7ba0*/  BSYNC B0 ;  /* 0x0000000000007941 */ /* 0x000fea0003800000 */
.L_x_2560:
[C---:B------:R-:W-:Y:S02]  /*7bb0*/  IADD3 R43, R2.reuse, 0x80, RZ ;  /* 0x00000080022b7810 */ /* 0x040fe40007ffe0ff */
[C---:B012---:R-:W-:Y:S02]  /*7bc0*/  IADD3 R36, R2.reuse, 0x90, RZ ;  /* 0x0000009002247810 */ /* 0x047fe40007ffe0ff */
        /* <DEDUP_REMOVED lines=9> */
[----:B---34-:R-:W-:-:S02]  /*7c60*/  SHF.R.S32.HI R38, RZ, 0x1f, R36 ;  /* 0x0000001fff267819 */ /* 0x018fc40000011424 */
        /* <DEDUP_REMOVED lines=11> */
[----:B------:R-:W-:-:S02]  /*7d20*/  IADD3 R40, R2, 0xb0, RZ ;  /* 0x000000b002287810 */ /* 0x000fc40007ffe0ff */
        /* <DEDUP_REMOVED lines=20> */
.L_x_2562:
[----:B------:R-:W-:Y:S04]  /*7e70*/  BSSY B0, `(.L_x_2563) ;  /* 0x0000015000007945 */ /* 0x000fe80003800000 */
[----:B------:R-:W-:Y:S05]  /*7e80*/  @P6 BRA `(.L_x_2564) ;  /* 0x00000000004c6947 */ /* 0x000fea0003800000 */
[----:B------:R-:W-:Y:S01]  /*7e90*/  ULDC.64 UR14, c[0x0][0x288] ;  /* 0x0000a200000e7ab9 */ /* 0x000fe20000000a00 */
[----:B------:R-:W-:Y:S01]  /*7ea0*/  MOV R32, UR5 ;  /* 0x0000000500207c02 */ /* 0x000fe20008000f00 */
        /* <DEDUP_REMOVED lines=13> */
[----:B------:R-:W-:-:S03]  /*7f80*/  FMUL.FTZ R32, R32, UR26 ;  /* 0x0000001a20207c20 */ /* 0x000fc60008410000 */
[----:B------:R-:W-:Y:S01]  /*7f90*/  LEA.HI.X R15, R30, UR15, R33, 0x2, P6 ;  /* 0x0000000f1e0f7c11 */ /* 0x000fe2000b0f1421 */
[----:B------:R-:W-:-:S05]  /*7fa0*/  FMUL.FTZ R33, R7, UR26 ;  /* 0x0000001a07217c20 */ /* 0x000fca0008410000 */
[----:B------:R0:W-:Y:S02]  /*7fb0*/  STG.E.64 desc[UR22][R14.64], R32 ;  /* 0x000000200e007986 */ /* 0x0001e4000c101b16 */
.L_x_2564:
[----:B------:R-:W-:Y:S05]  /*7fc0*/  BSYNC B0 ;  /* 0x0000000000007941 */ /* 0x000fea0003800000 */
.L_x_2563:
        /* <DEDUP_REMOVED lines=19> */
.L_x_2565:
[----:B------:R-:W-:Y:S04]  /*8100*/  BSSY B0, `(.L_x_2566) ;  /* 0x0000015000007945 */ /* 0x000fe80003800000 */
[----:B------:R-:W-:Y:S05]  /*8110*/  @P0 BRA `(.L_x_2567) ;  /* 0x00000000004c0947 */ /* 0x000fea0003800000 */
[----:B------:R-:W-:Y:S01]  /*8120*/  ULDC.64 UR14, c[0x0][0x288] ;  /* 0x0000a200000e7ab9 */ /* 0x000fe20000000a00 */
[----:B------:R-:W-:Y:S01]  /*8130*/  MOV R30, UR5 ;  /* 0x00000005001e7c02 */ /* 0x000fe20008000f00 */
[----:B------:R-:W-:Y:S01]  /*8140*/  IMAD R45, R45, UR14, RZ ;  /* 0x0000000e2d2d7c24 */ /* 0x000fe2000f8e02ff */
[----:B0-----:R-:W-:Y:S02]  /*8150*/  MOV R14, R8 ;  /* 0x00000008000e7202 */ /* 0x001fe40000000f00 */
        /* <DEDUP_REMOVED lines=15> */
.L_x_2567:
[----:B------:R-:W-:Y:S05]  /*8250*/  BSYNC B0 ;  /* 0x0000000000007941 */ /* 0x000fea0003800000 */
.L_x_2566:
        /* <DEDUP_REMOVED lines=19> */
.L_x_2568:
[----:B------:R-:W-:Y:S04]  /*8390*/  BSSY B0, `(.L_x_2569) ;  /* 0x0000015000007945 */ /* 0x000fe80003800000 */
[----:B------:R-:W-:Y:S05]  /*83a0*/  @P2 BRA `(.L_x_2570) ;  /* 0x00000000004c2947 */ /* 0x000fea0003800000 */
[----:B------:R-:W-:Y:S01]  /*83b0*/  ULDC.64 UR14, c[0x0][0x288] ;  /* 0x0000a200000e7ab9 */ /* 0x000fe20000000a00 */
[----:B0-----:R-:W-:Y:S01]  /*83c0*/  MOV R14, R8 ;  /* 0x00000008000e7202 */ /* 0x001fe20000000f00 */
[----:B------:R-:W-:Y:S01]  /*83d0*/  IMAD R44, R44, UR14, RZ ;  /* 0x0000000e2c2c7c24 */ /* 0x000fe2000f8e02ff */
[----:B------:R-:W-:Y:S02]  /*83e0*/  MOV R15, R11 ;  /* 0x0000000b000f7202 */ /* 0x000fe40000000f00 */
[----:B-1----:R-:W-:Y:S02]  /*83f0*/  MOV R16, UR5 ;  /* 0x0000000500107c02 */ /* 0x002fe40008000f00 */
        /* <DEDUP_REMOVED lines=14> */
.L_x_2570:
[----:B------:R-:W-:Y:S05]  /*84e0*/  BSYNC B0 ;  /* 0x0000000000007941 */ /* 0x000fea0003800000 */
.L_x_2569:
        /* <DEDUP_REMOVED lines=19> */
.L_x_2571:
[----:B------:R-:W-:Y:S04]  /*8620*/  BSSY B0, `(.L_x_2572) ;  /* 0x0000015000007945 */ /* 0x000fe80003800000 */
[----:B------:R-:W-:Y:S05]  /*8630*/  @P3 BRA `(.L_x_2573) ;  /* 0x00000000004c3947 */ /* 0x000fea0003800000 */
[----:B------:R-:W-:Y:S01]  /*8640*/  ULDC.64 UR14, c[0x0][0x288] ;  /* 0x0000a200000e7ab9 */ /* 0x000fe20000000a00 */
[----:B-12---:R-:W-:Y:S01]  /*8650*/  MOV R16, UR5 ;  /* 0x0000000500107c02 */ /* 0x006fe20008000f00 */
        /* <DEDUP_REMOVED lines=17> */
.L_x_2573:
[----:B------:R-:W-:Y:S05]  /*8770*/  BSYNC B0 ;  /* 0x0000000000007941 */ /* 0x000fea0003800000 */
.L_x_2572:
        /* <DEDUP_REMOVED lines=19> */
.L_x_2574:
[----:B------:R-:W-:Y:S04]  /*88b0*/  BSSY B0, `(.L_x_2575) ;  /* 0x0000015000007945 */ /* 0x000fe80003800000 */
[----:B------:R-:W-:Y:S05]  /*88c0*/  @P4 BRA `(.L_x_2576) ;  /* 0x00000000004c4947 */ /* 0x000fea0003800000 */
[----:B------:R-:W-:Y:S01]  /*88d0*/  ULDC.64 UR14, c[0x0][0x288] ;  /* 0x0000a200000e7ab9 */ /* 0x000fe20000000a00 */
[----:B0-----:R-:W-:Y:S01]  /*88e0*/  MOV R14, R8 ;  /* 0x00000008000e7202 */ /* 0x001fe20000000f00 */
[----:B--23--:R-:W-:Y:S01]  /*88f0*/  IMAD R18, R39, UR14, RZ ;  /* 0x0000000e27127c24 */ /* 0x00cfe2000f8e02ff */
        /* <DEDUP_REMOVED lines=16> */
.L_x_2576:
[----:B------:R-:W-:Y:S05]  /*8a00*/  BSYNC B0 ;  /* 0x0000000000007941 */ /* 0x000fea0003800000 */
.L_x_2575:
[C---:B0-----:R-:W-:Y:S02]  /*8a10*/  IADD3 R15, R2.reuse, 0xd0, RZ ;  /* 0x000000d0020f7810 */ /* 0x041fe40007ffe0ff */
[C---:B------:R-:W-:Y:S02]  /*8a20*/  IADD3 R14, R2.reuse, 0xe0, RZ ;  /* 0x000000e0020e7810 */ /* 0x040fe40007ffe0ff */
[C---:B------:R-:W-:Y:S02]  /*8a30*/  IADD3 R7, R2.reuse, 0xf0, RZ ;  /* 0x000000f002077810 */ /* 0x040fe40007ffe0ff */
[C---:B------:R-:W-:Y:S02]  /*8a40*/  IADD3 R32, R2.reuse, 0xe0, RZ ;  /* 0x000000e002207810 */ /* 0x040fe40007ffe0ff */
        /* <DEDUP_REMOVED lines=22> */
[----:B----4-:R-:W-:Y:S01]  /*8bb0*/  FFMA.FTZ R12, R61, R3, R4 ;  /* 0x000000033d0c7223 */ /* 0x010fe20000010004 */
        /* <DEDUP_REMOVED lines=17> */
.L_x_2577:
[----:B------:R-:W-:Y:S04]  /*8cd0*/  BSSY B0, `(.L_x_2578) ;  /* 0x0000015000007945 */ /* 0x000fe80003800000 */
[----:B------:R-:W-:Y:S05]  /*8ce0*/  @P6 BRA `(.L_x_2579) ;  /* 0x00000000004c6947 */ /* 0x000fea0003800000 */
[----:B------:R-:W-:Y:S01]  /*8cf0*/  ULDC.64 UR6, c[0x0][0x288] ;  /* 0x0000a20000067ab9 */ /* 0x000fe20000000a00 */
[----:B--234-:R-:W-:Y:S01]  /*8d00*/  MOV R16, UR5 ;  /* 0x0000000500107c02 */ /* 0x01cfe20008000f00 */
        /* <DEDUP_REMOVED lines=17> */
.L_x_2579:
[----:B------:R-:W-:Y:S05]  /*8e20*/  BSYNC B0 ;  /* 0x0000000000007941 */ /* 0x000fea0003800000 */
.L_x_2578:
[----:B------:R-:W-:Y:S05]  /*8e30*/  @!P5 BRA `(.L_x_2580) ;  /* 0x000000000048d947 */ /* 0x000fea0003800000 */
[----:B----4-:R-:W-:Y:S01]  /*8e40*/  FFMA.FTZ R12, R59, R3, R4 ;  /* 0x000000033b0c7223 */ /* 0x010fe20000010004 */
        /* <DEDUP_REMOVED lines=17> */
.L_x_2580:
[----:B------:R-:W-:Y:S04]  /*8f60*/  BSSY B0, `(.L_x_2581) ;  /* 0x0000015000007945 */ /* 0x000fe80003800000 */
[----:B------:R-:W-:Y:S05]  /*8f70*/  @P0 BRA `(.L_x_2582) ;  /* 0x00000000004c0947 */ /* 0x000fea0003800000 */
[----:B------:R-:W-:Y:S01]  /*8f80*/  ULDC.64 UR6, c[0x0][0x288] ;  /* 0x0000a20000067ab9 */ /* 0x000fe20000000a00 */
[----:B----4-:R-:W-:Y:S01]  /*8f90*/  MOV R12, R8 ;  /* 0x00000008000c7202 */ /* 0x010fe20000000f00 */
[----:B------:R-:W-:Y:S01]  /*8fa0*/  IMAD R20, R36, UR6, RZ ;  /* 0x0000000624147c24 */ /* 0x000fe2000f8e02ff */
[----:B------:R-:W-:Y:S02]  /*8fb0*/  MOV R13, R11 ;  /* 0x0000000b000d7202 */ /* 0x000fe40000000f00 */
[----:B--23--:R-:W-:Y:S02]  /*8fc0*/  MOV R18, UR5 ;  /* 0x0000000500127c02 */ /* 0x00cfe40008000f00 */
[----:B------:R-:W-:Y:S01]  /*8fd0*/  MOV R19, UR5 ;  /* 0x0000000500137c02 */ /* 0x000fe20008000f00 */
[----:B0-----:R-:W-:-:S04]  /*8fe0*/  IMAD.WIDE.U32 R16, R41, UR6, R12 ;  /* 0x0000000629107c25 */ /* 0x001fc8000f8e000c */
        /* <DEDUP_REMOVED lines=12> */
.L_x_2582:
[----:B------:R-:W-:Y:S05]  /*90b0*/  BSYNC B0 ;  /* 0x0000000000007941 */ /* 0x000fea0003800000 */
.L_x_2581:
[----:B------:R-:W-:Y:S05]  /*90c0*/  @!P5 BRA `(.L_x_2583) ;  /* 0x000000000048d947 */ /* 0x000fea0003800000 */
[----:B-1--4-:R-:W-:Y:S01]  /*90d0*/  FFMA.FTZ R12, R57, R3, R4 ;  /* 0x00000003390c7223 */ /* 0x012fe20000010004 */
        /* <DEDUP_REMOVED lines=17> */
.L_x_2583:
[----:B------:R-:W-:Y:S04]  /*91f0*/  BSSY B0, `(.L_x_2584) ;  /* 0x0000015000007945 */ /* 0x000fe80003800000 */
[----:B------:R-:W-:Y:S05]  /*9200*/  @P2 BRA `(.L_x_2585) ;  /* 0x00000000004c2947 */ /* 0x000fea0003800000 */
[----:B------:R-:W-:Y:S01]  /*9210*/  ULDC.64 UR6, c[0x0][0x288] ;  /* 0x0000a20000067ab9 */ /* 0x000fe20000000a00 */
[----:B-1--4-:R-:W-:Y:S01]  /*9220*/  MOV R12, R8 ;  /* 0x00000008000c7202 */ /* 0x012fe20000000f00 */
        /* <DEDUP_REMOVED lines=17> */
.L_x_2585:
[----:B------:R-:W-:Y:S05]  /*9340*/  BSYNC B0 ;  /* 0x0000000000007941 */ /* 0x000fea0003800000 */
.L_x_2584:
[----:B------:R-:W-:Y:S05]  /*9350*/  @!P5 BRA `(.L_x_2586) ;  /* 0x000000000048d947 */ /* 0x000fea0003800000 */
[----:B01--4-:R-:W-:Y:S01]  /*9360*/  FFMA.FTZ R12, R55, R3, R4 ;  /* 0x00000003370c7223 */ /* 0x013fe20000010004 */
[----:B------:R-:W-:-:S03]  /*9370*/  FFMA.FTZ R13, R54, R6, R5 ;  /* 0x00000006360d7223 */ /* 0x000fc60000010005 */
[----:B------:R-:W-:Y:S01]  /*9380*/  FMUL.FTZ R15, R12, -1.4426950216293334961 ;  /* 0xbfb8aa3b0c0f7820 */ /* 0x000fe20000410000 */
[----:B--23--:R-:W-:-:S05]  /*9390*/  FMUL.FTZ R18, R13, -1.4426950216293334961 ;  /* 0xbfb8aa3b0d127820 */ /* 0x00cfca0000410000 */
        /* <DEDUP_REMOVED lines=14> */
.L_x_2586:
[----:B------:R-:W-:Y:S04]  /*9480*/  BSSY B0, `(.L_x_2587) ;  /* 0x0000015000007945 */ /* 0x000fe80003800000 */
[----:B------:R-:W-:Y:S05]  /*9490*/  @P3 BRA `(.L_x_2588) ;  /* 0x00000000004c3947 */ /* 0x000fea0003800000 */
[----:B------:R-:W-:Y:S01]  /*94a0*/  ULDC.64 UR6, c[0x0][0x288] ;  /* 0x0000a20000067ab9 */ /* 0x000fe20000000a00 */
[----:B01--4-:R-:W-:Y:S01]  /*94b0*/  MOV R12, R8 ;  /* 0x00000008000c7202 */ /* 0x013fe20000000f00 */
[----:B------:R-:W-:Y:S01]  /*94c0*/  IMAD R15, R32, UR6, RZ ;  /* 0x00000006200f7c24 */ /* 0x000fe2000f8e02ff */
[----:B------:R-:W-:Y:S02]  /*94d0*/  MOV R13, R11 ;  /* 0x0000000b000d7202 */ /* 0x000fe40000000f00 */
[----:B--23--:R-:W-:Y:S01]  /*94e0*/  MOV R18, UR5 ;  /* 0x0000000500127c02 */ /* 0x00cfe20008000f00 */
[C---:B------:R-:W-:Y:S01]  /*94f0*/  IMAD R15, R14.reuse, UR7, R15 ;  /* 0x000000070e0f7c24 */ /* 0x040fe2000f8e020f */
[----:B------:R-:W-:Y:S01]  /*9500*/  MOV R19, UR5 ;  /* 0x0000000500137c02 */ /* 0x000fe20008000f00 */
[----:B------:R-:W-:Y:S01]  /*9510*/  IMAD.WIDE.U32 R16, R14, UR6, R12 ;  /* 0x000000060e107c25 */ /* 0x000fe2000f8e000c */
[----:B------:R-:W-:-:S03]  /*9520*/  ULDC.64 UR6, c[0x0][0x210] ;  /* 0x0000840000067ab9 */ /* 0x000fc60000000a00 */
[----:B------:R-:W-:Y:S01]  /*9530*/  FFMA.FTZ R18, R55, R18, UR13 ;  /* 0x0000000d37127e23 */ /* 0x000fe20008010012 */
        /* <DEDUP_REMOVED lines=9> */
.L_x_2588:
[----:B------:R-:W-:Y:S05]  /*95d0*/  BSYNC B0 ;  /* 0x0000000000007941 */ /* 0x000fea0003800000 */
.L_x_2587:
[----:B------:R-:W-:Y:S05]  /*95e0*/  @!P5 BRA `(.L_x_2589) ;  /* 0x000000000048d947 */ /* 0x000fea0003800000 */
[----:B------:R-:W-:Y:S01]  /*95f0*/  FFMA.FTZ R4, R78, R3, R4 ;  /* 0x000000034e047223 */ /* 0x000fe20000010004 */
[----:B------:R-:W-:-:S03]  /*9600*/  FFMA.FTZ R5, R77, R6, R5 ;  /* 0x000000064d057223 */ /* 0x000fc60000010005 */
[----:B01--4-:R-:W-:Y:S01]  /*9610*/  FMUL.FTZ R12, R4, -1.4426950216293334961 ;  /* 0xbfb8aa3b040c7820 */ /* 0x013fe20000410000 */
[----:B------:R-:W-:-:S05]  /*9620*/  FMUL.FTZ R14, R5, -1.4426950216293334961 ;  /* 0xbfb8aa3b050e7820 */ /* 0x000fca0000410000 */
        /* <DEDUP_REMOVED lines=14> */
.L_x_2589:
[----:B------:R-:W-:Y:S04]  /*9710*/  BSSY B0, `(.L_x_2590) ;  /* 0x0000014000007945 */ /* 0x000fe80003800000 */
[----:B------:R-:W-:Y:S05]  /*9720*/  @P4 BRA `(.L_x_2591) ;  /* 0x0000000000484947 */ /* 0x000fea0003800000 */
[----:B------:R-:W-:Y:S01]  /*9730*/  ULDC.64 UR6, c[0x0][0x288] ;  /* 0x0000a20000067ab9 */ /* 0x000fe20000000a00 */
[----:B------:R-:W-:Y:S01]  /*9740*/  MOV R9, R11 ;  /* 0x0000000b00097202 */ /* 0x000fe20000000f00 */
[----:B------:R-:W-:Y:S01]  /*9750*/  IMAD R88, R88, UR6, RZ ;  /* 0x0000000658587c24 */ /* 0x000fe2000f8e02ff */
[----:B------:R-:W-:Y:S02]  /*9760*/  MOV R5, UR5 ;  /* 0x0000000500057c02 */ /* 0x000fe40008000f00 */
        /* <DEDUP_REMOVED lines=14> */
.L_x_2591:
[----:B------:R-:W-:Y:S05]  /*9850*/  BSYNC B0 ;  /* 0x0000000000007941 */ /* 0x000fea0003800000 */
.L_x_2590:
        /* <DEDUP_REMOVED lines=9> */
.L_x_2509:
        /* <DEDUP_REMOVED lines=19> */
.L_x_2594:
[----:B------:R-:W-:Y:S05]  /*9a20*/  BSYNC B0 ;  /* 0x0000000000007941 */ /* 0x000fea0003800000 */
.L_x_2593:
        /* <DEDUP_REMOVED lines=11> */
.L_x_2596:
[----:B------:R-:W5:Y:S04]  /*9ae0*/  LDG.E.STRONG.GPU R5, desc[UR22][R2.64] ;  /* 0x0000001602057981 */ /* 0x000f68000c1ef900 */
[----:B-----5:R-:W-:Y:S01]  /*9af0*/  CCTL.IVALL ;  /* 0x00000000ff00798f */ /* 0x020fe20002000000 */
[----:B------:R-:W-:Y:S05]  /*9b00*/  YIELD ;  /* 0x0000000000007946 */ /* 0x000fea0003800000 */
[----:B------:R-:W-:-:S13]  /*9b10*/  ISETP.NE.AND P0, PT, R5, R4, PT ;  /* 0x000000040500720c */ /* 0x000fda0003f05270 */
[----:B------:R-:W-:Y:S05]  /*9b20*/  @P0 BRA `(.L_x_2596) ;  /* 0xfffffffc00ec0947 */ /* 0x000fea000383ffff */
.L_x_2595:
[----:B------:R-:W-:Y:S05]  /*9b30*/  WARPSYNC.ALL ;  /* 0x0000000000007948 */ /* 0x000fea0003800000 */
[----:B------:R-:W0:Y:S01]  /*9b40*/  LDC.64 R22, c[0x0][0x288] ;  /* 0x0000a200ff167b82 */ /* 0x000e220000000a00 */
[----:B------:R-:W-:-:S07]  /*9b50*/  SHF.R.S32.HI R4, RZ, 0x1f, R0 ;  /* 0x0000001fff047819 */ /* 0x000fce0000011400 */
[----:B------:R-:W-:Y:S01]  /*9b60*/  BAR.SYNC.DEFER_BLOCKING 0x0 ;  /* 0x0000000000007b1d */ /* 0x000fe20000010000 */
[----:B0-----:R-:W-:-:S04]  /*9b70*/  LEA.HI R2, P0, R23, R22, RZ, 0x1 ;  /* 0x0000001617027211 */ /* 0x001fc800078108ff */
[----:B------:R-:W-:-:S04]  /*9b80*/  IADD3.X R3, RZ, R23, RZ, P0, !PT ;  /* 0x00000017ff037210 */ /* 0x000fc800007fe4ff */
[--C-:B------:R-:W-:Y:S02]  /*9b90*/  SHF.R.S64 R25, R2, 0x1, R3.reuse ;  /* 0x0000000102197819 */ /* 0x100fe40000001003 */
[----:B--23--:R-:W-:Y:S02]  /*9ba0*/  SHF.R.S32.HI R18, RZ, 0x1, R3 ;  /* 0x00000001ff127819 */ /* 0x00cfe40000011403 */
        /* <DEDUP_REMOVED lines=11> */
[----:B----4-:R-:W1:Y:S01]  /*9c60*/  LDC.64 R16, c[0x0][0x220] ;  /* 0x00008800ff107b82 */ /* 0x010e620000000a00 */
[----:B------:R-:W-:-:S02]  /*9c70*/  SHF.L.U64.HI R31, R25, 0x2, R18 ;  /* 0x00000002191f7819 */ /* 0x000fc40000010212 */
[----:B------:R-:W-:-:S04]  /*9c80*/  IADD3.X R5, RZ, R5, RZ, P0, !PT ;  /* 0x00000005ff057210 */ /* 0x000fc800007fe4ff */
[--C-:B------:R-:W-:Y:S02]  /*9c90*/  SHF.R.S64 R27, R2, 0x1, R5.reuse ;  /* 0x00000001021b7819 */ /* 0x100fe40000001005 */
[----:B------:R-:W-:-:S04]  /*9ca0*/  SHF.R.S32.HI R2, RZ, 0x1, R5 ;  /* 0x00000001ff027819 */ /* 0x000fc80000011405 */
[----:B------:R-:W-:-:S07]  /*9cb0*/  SHF.L.U64.HI R29, R27, 0x2, R2 ;  /* 0x000000021b1d7819 */ /* 0x000fce0000010202 */
.L_x_2597:
        /* <DEDUP_REMOVED lines=25> */
.L_x_2598:
        /* <DEDUP_REMOVED lines=11> */
.L_x_5144:


//--------------------- .text._Z35group_norm_nhwc_bwd_one_pass_kernelI11Fp32IOBf16WLi512ELi70ELi560EEv26Group_norm_nhwc_bwd_params --------------------------
	.section	.text._Z35group_norm_nhwc_bwd_one_pass_kernelI11Fp32IOBf16WLi512ELi70ELi560EEv26Group_norm_nhwc_bwd_params,"ax",@progbits
	.align	128
        .global         _Z35group_norm_nhwc_bwd_one_pass_kernelI11Fp32IOBf16WLi512ELi70ELi560EEv26Group_norm_nhwc_bwd_params
        .type           _Z35group_norm_nhwc_bwd_one_pass_kernelI11Fp32IOBf16WLi512ELi70ELi560EEv26Group_norm_nhwc_bwd_params,@function
        .size           _Z35group_norm_nhwc_bwd_one_pass_kernelI11Fp32IOBf16WLi512ELi70ELi560EEv26Group_norm_nhwc_bwd_params,(.L_x_5145 - _Z35group_norm_nhwc_bwd_one_pass_kernelI11Fp32IOBf16WLi512ELi70ELi560EEv26Group_norm_nhwc_bwd_params)
        .other          _Z35group_norm_nhwc_bwd_one_pass_kernelI11Fp32IOBf16WLi512ELi70ELi560EEv26Group_norm_nhwc_bwd_params,@"STO_CUDA_ENTRY STV_DEFAULT"
_Z35group_norm_nhwc_bwd_one_pass_kernelI11Fp32IOBf16WLi512ELi70ELi560EEv26Group_norm_nhwc_bwd_params:
.text._Z35group_norm_nhwc_bwd_one_pass_kernelI11Fp32IOBf16WLi512ELi70ELi560EEv26Group_norm_nhwc_bwd_params:
        /* <DEDUP_REMOVED lines=57> */
.L_x_2746:
[----:B-12---:R-:W2:Y:S01]  /*0390*/  LDL R8, [R1+0x1e8] ;  /* 0x0001e80001087983 */ /* 0x006ea20000100800 */
        /* <DEDUP_REMOVED lines=9> */
[----:B---3--:R-:W-:Y:S01]  /*0430*/  IADD3 R19, R2, 0x140, RZ ;  /* 0x0000014002137810 */ /* 0x008fe20007ffe0ff */
[----:B0-----:R-:W0:Y:S01]  /*0440*/  @P1 LDC.64 R32, c[0x0][0x228] ;  /* 0x00008a00ff201b82 */ /* 0x001e220000000a00 */
[----:B------:R-:W-:-:S02]  /*0450*/  R2UR UR15, R3 ;  /* 0x00000000030f72ca */ /* 0x000fc400000e0000 */
[----:B------:R-:W-:Y:S02]  /*0460*/  CS2R R38, SRZ ;  /* 0x0000000000267805 */ /* 0x000fe4000001ff00 */
[----:B------:R-:W-:Y:S02]  /*0470*/  ISETP.GE.U32.AND P0, PT, R19, UR18, PT ;  /* 0x0000001213007c0c */ /* 0x000fe4000bf06070 */
[----:B------:R-:W-:Y:S02]  /*0480*/  SHF.R.S32.HI R7, RZ, 0x1f, R19 ;  /* 0x0000001fff077819 */ /* 0x000fe40000011413 */
[C---:B------:R-:W-:Y:S02]  /*0490*/  IADD3 R34, R2.reuse, 0xc0, RZ ;  /* 0x000000c002227810 */ /* 0x040fe40007ffe0ff */
[----:B------:R-:W-:Y:S02]  /*04a0*/  ISETP.GE.AND.EX P0, PT, R7, UR19, PT, P0 ;  /* 0x0000001307007c0c */ /* 0x000fe4000bf06300 */
[----:B------:R-:W-:-:S02]  /*04b0*/  IADD3 R31, R2, 0xd0, RZ ;  /* 0x000000d0021f7810 */ /* 0x000fc40007ffe0ff */
[----:B------:R-:W-:Y:S01]  /*04c0*/  ISETP.GT.U32.OR P0, PT, R0, 0x22f, P0 ;  /* 0x0000022f0000780c */ /* 0x000fe20000704470 */
[----:B------:R-:W1:Y:S01]  /*04d0*/  I2F.RP R3, UR15 ;  /* 0x0000000f00037d06 */ /* 0x000e620008209400 */
[----:B------:R-:W-:Y:S02]  /*04e0*/  ISETP.GE.U32.AND P6, PT, R34, UR18, PT ;  /* 0x0000001222007c0c */ /* 0x000fe4000bfc6070 */
[----:B------:R-:W-:Y:S02]  /*04f0*/  SHF.R.S32.HI R15, RZ, 0x1f, R34 ;  /* 0x0000001fff0f7819 */ /* 0x000fe40000011422 */
[----:B------:R-:W-:Y:S02]  /*0500*/  ISETP.GE.U32.AND P4, PT, R31, UR18, PT ;  /* 0x000000121f007c0c */ /* 0x000fe4000bf86070 */
[----:B------:R-:W-:Y:S02]  /*0510*/  SHF.R.S32.HI R11, RZ, 0x1f, R2 ;  /* 0x0000001fff0b7819 */ /* 0x000fe40000011402 */
[----:B------:R-:W-:-:S02]  /*0520*/  SHF.R.S32.HI R28, RZ, 0x1f, R31 ;  /* 0x0000001fff1c7819 */ /* 0x000fc4000001141f */
[----:B------:R-:W-:Y:S01]  /*0530*/  ISETP.GE.AND.EX P6, PT, R15, UR19, PT, P6 ;  /* 0x000000130f007c0c */ /* 0x000fe2000bfc6360 */
[----:B------:R-:W3:Y:S01]  /*0540*/  @!P0 LDC.64 R12, c[0x0][0x288] ;  /* 0x0000a200ff0c8b82 */ /* 0x000ee20000000a00 */
[----:B------:R-:W-:Y:S01]  /*0550*/  ISETP.GE.AND.EX P4, PT, R28, UR19, PT, P4 ;  /* 0x000000131c007c0c */ /* 0x000fe2000bf86340 */
[----:B-1----:R-:W1:Y:S01]  /*0560*/  MUFU.RCP R3, R3 ;  /* 0x0000000300037308 */ /* 0x002e620000001000 */
[C---:B------:R-:W-:Y:S02]  /*0570*/  ISETP.GT.U32.OR P6, PT, R0.reuse, 0x22f, P6 ;  /* 0x0000022f0000780c */ /* 0x040fe400037c4470 */
[----:B------:R-:W-:Y:S02]  /*0580*/  ISETP.GT.U32.OR P4, PT, R0, 0x22f, P4 ;  /* 0x0000022f0000780c */ /* 0x000fe40002784470 */
[----:B------:R-:W-:Y:S01]  /*0590*/  SHF.R.S32.HI R27, RZ, 0x1f, R19 ;  /* 0x0000001fff1b7819 */ /* 0x000fe20000011413 */
[----:B----4-:R-:W4:Y:S01]  /*05a0*/  @!P0 LDC.64 R24, c[0x0][0x230] ;  /* 0x00008c00ff188b82 */ /* 0x010f220000000a00 */
[----:B------:R-:W-:-:S04]  /*05b0*/  IADD3 R14, R2, 0xe0, RZ ;  /* 0x000000e0020e7810 */ /* 0x000fc80007ffe0ff */
[----:B------:R-:W-:-:S03]  /*05c0*/  ISETP.GE.U32.AND P5, PT, R14, UR18, PT ;  /* 0x000000120e007c0c */ /* 0x000fc6000bfa6070 */
[----:B------:R-:W0:Y:S01]  /*05d0*/  @!P6 LDC.64 R20, c[0x0][0x288] ;  /* 0x0000a200ff14eb82 */ /* 0x000e220000000a00 */
[----:B-1----:R-:W-:Y:S01]  /*05e0*/  IADD3 R4, R3, 0xffffffe, RZ ;  /* 0x0ffffffe03047810 */ /* 0x002fe20007ffe0ff */
[----:B---3--:R-:W-:-:S06]  /*05f0*/  @!P0 IMAD R16, R27, R12, RZ ;  /* 0x0000000c1b108224 */ /* 0x008fcc00078e02ff */
[----:B------:R-:W1:Y:S01]  /*0600*/  @!P0 LDC.64 R22, c[0x0][0x228] ;  /* 0x00008a00ff168b82 */ /* 0x000e620000000a00 */
[----:B------:R-:W3:Y:S01]  /*0610*/  F2I.FTZ.U32.TRUNC.NTZ R4, R4 ;  /* 0x0000000400047305 */ /* 0x000ee2000021f000 */
[----:B------:R-:W-:Y:S01]  /*0620*/  @!P0 IMAD R27, R19, R13, R16 ;  /* 0x0000000d131b8224 */ /* 0x000fe200078e0210 */
[----:B---3--:R-:W-:Y:S01]  /*0630*/  R2UR UR7, R4 ;  /* 0x00000000040772ca */ /* 0x008fe200000e0000 */
[----:B0-----:R-:W-:-:S04]  /*0640*/  @!P6 IMAD R30, R15, R20, RZ ;  /* 0x000000140f1ee224 */ /* 0x001fc800078e02ff */
[----:B------:R-:W0:Y:S01]  /*0650*/  @P1 LDC.64 R4, c[0x0][0x288] ;  /* 0x0000a200ff041b82 */ /* 0x000e220000000a00 */
[----:B------:R-:W-:-:S07]  /*0660*/  @!P6 IMAD R30, R34, R21, R30 ;  /* 0x00000015221ee224 */ /* 0x000fce00078e021e */
        /* <DEDUP_REMOVED lines=28> */
[----:B------:R-:W-:-:S04]  /*0830*/  IADD3 R8, P2, R8, UR17, RZ ;  /* 0x0000001108087c10 */ /* 0x000fc8000ff5e0ff */
[----:B------:R-:W-:Y:S02]  /*0840*/  LEA.HI.X.SX32 R9, R6, R3, 0x1, P2 ;  /* 0x0000000306097211 */ /* 0x000fe400010f0eff */
[----:B------:R-:W-:Y:S01]  /*0850*/  MOV R3, UR14 ;  /* 0x0000000e00037c02 */ /* 0x000fe20008000f00 */
[----:B------:R-:W2:Y:S04]  /*0860*/  @P1 LDC.64 R6, c[0x0][0x230] ;  /* 0x00008c00ff061b82 */ /* 0x000ea80000000a00 */
[----:B------:R-:W-:Y:S01]  /*0870*/  IMAD.WIDE.U32 R8, R3, UR7, R8 ;  /* 0x0000000703087c25 */ /* 0x000fe2000f8e0008 */
[----:B------:R-:W-:Y:S02]  /*0880*/  CS2R R52, SRZ ;  /* 0x0000000000347805 */ /* 0x000fe4000001ff00 */
[----:B------:R-:W-:-:S02]  /*0890*/  CS2R R46, SRZ ;  /* 0x00000000002e7805 */ /* 0x000fc4000001ff00 */
[----:B------:R-:W-:Y:S01]  /*08a0*/  CS2R R44, SRZ ;  /* 0x00000000002c7805 */ /* 0x000fe2000001ff00 */
[----:B0-----:R-:W-:Y:S01]  /*08b0*/  @P1 IMAD R3, R11, R4, RZ ;  /* 0x000000040b031224 */ /* 0x001fe200078e02ff */
[----:B------:R-:W-:Y:S01]  /*08c0*/  IADD3 R11, R9, UR5, RZ ;  /* 0x00000005090b7c10 */ /* 0x000fe2000fffe0ff */
[----:B------:R-:W-:Y:S01]  /*08d0*/  ULDC.64 UR6, c[0x0][0x248] ;  /* 0x0000920000067ab9 */ /* 0x000fe20000000a00 */
[-C--:B------:R-:W-:Y:S01]  /*08e0*/  @P1 MOV R10, R8.reuse ;  /* 0x00000008000a1202 */ /* 0x080fe20000000f00 */
[C---:B------:R-:W-:Y:S01]  /*08f0*/  @P1 IMAD R3, R2.reuse, R5, R3 ;  /* 0x0000000502031224 */ /* 0x040fe200078e0203 */
[----:B------:R-:W-:Y:S02]  /*0900*/  @!P0 MOV R16, R8 ;  /* 0x0000000800108202 */ /* 0x000fe40000000f00 */
[----:B------:R-:W-:Y:S01]  /*0910*/  @!P6 MOV R29, R11 ;  /* 0x0000000b001de202 */ /* 0x000fe20000000f00 */
[----:B------:R-:W-:-:S05]  /*0920*/  @P1 IMAD.WIDE.U32 R4, R2, R4, R10 ;  /* 0x0000000402041225 */ /* 0x000fca00078e000a */
[----:B------:R-:W-:Y:S02]  /*0930*/  @P1 IADD3 R3, R5, R3, RZ ;  /* 0x0000000305031210 */ /* 0x000fe40007ffe0ff */
[C---:B------:R-:W-:Y:S02]  /*0940*/  @P1 SHF.L.U32 R17, R4.reuse, 0x2, RZ ;  /* 0x0000000204111819 */ /* 0x040fe400000006ff */
[----:B------:R-:W-:Y:S02]  /*0950*/  @P1 SHF.L.U64.HI R18, R4, 0x2, R3 ;  /* 0x0000000204121819 */ /* 0x000fe40000010203 */
[----:B------:R-:W0:Y:S01]  /*0960*/  @!P4 LDC.64 R4, c[0x0][0x288] ;  /* 0x0000a200ff04cb82 */ /* 0x000e220000000a00 */
[C---:B--2---:R-:W-:Y:S02]  /*0970*/  @P1 IADD3 R36, P2, R17.reuse, R6, RZ ;  /* 0x0000000611241210 */ /* 0x044fe40007f5e0ff */
[----:B------:R-:W-:Y:S02]  /*0980*/  @P1 IADD3 R32, P3, R17, R32, RZ ;  /* 0x0000002011201210 */ /* 0x000fe40007f7e0ff */
        /* <DEDUP_REMOVED lines=10> */
[----:B------:R-:W-:Y:S01]  /*0a30*/  STL.64 [R1+0x218], R32 ;  /* 0x0002182001007387 */ /* 0x000fe20000100a00 */
[----:B------:R-:W-:Y:S01]  /*0a40*/  @!P0 SHF.L.U64.HI R15, R12, 0x2, R13 ;  /* 0x000000020c0f8819 */ /* 0x000fe2000001020d */
[----:B------:R-:W3:Y:S01]  /*0a50*/  @!P6 LDC.64 R18, c[0x0][0x228] ;  /* 0x00008a00ff12eb82 */ /* 0x000ee20000000a00 */
[C---:B----4-:R-:W-:Y:S01]  /*0a60*/  @!P0 IADD3 R24, P2, R35.reuse, R24, RZ ;  /* 0x0000001823188210 */ /* 0x050fe20007f5e0ff */
[----:B------:R0:W-:Y:S01]  /*0a70*/  @P1 STL.64 [R1+0x28], R36 ;  /* 0x0000282401001387 */ /* 0x0001e20000100a00 */
[----:B-1----:R-:W-:Y:S02]  /*0a80*/  @!P0 IADD3 R22, P3, R35, R22, RZ ;  /* 0x0000001623168210 */ /* 0x002fe40007f7e0ff */
[C---:B------:R-:W-:Y:S02]  /*0a90*/  @!P0 IADD3.X R25, R15.reuse, R25, RZ, P2, !PT ;  /* 0x000000190f198210 */ /* 0x040fe400017fe4ff */
[----:B------:R-:W-:Y:S01]  /*0aa0*/  @!P0 IADD3.X R23, R15, R23, RZ, P3, !PT ;  /* 0x000000170f178210 */ /* 0x000fe20001ffe4ff */
[----:B------:R-:W1:Y:S02]  /*0ab0*/  @!P4 LDC.64 R6, c[0x0][0x230] ;  /* 0x00008c00ff06cb82 */ /* 0x000e640000000a00 */
[----:B------:R4:W4:Y:S01]  /*0ac0*/  @!P0 LDG.E.64 R38, desc[UR22][R24.64] ;  /* 0x0000001618268981 */ /* 0x000922000c1e1b00 */
[----:B0-----:R-:W-:Y:S01]  /*0ad0*/  @!P4 IMAD R36, R28, R4, RZ ;  /* 0x000000041c24c224 */ /* 0x001fe200078e02ff */
[----:B------:R-:W-:-:S04]  /*0ae0*/  @!P6 MOV R28, R8 ;  /* 0x00000008001ce202 */ /* 0x000fc80000000f00 */
[----:B------:R-:W0:Y:S01]  /*0af0*/  @!P4 LDC.64 R12, c[0x0][0x228] ;  /* 0x00008a00ff0ccb82 */ /* 0x000e220000000a00 */
[C---:B------:R-:W-:Y:S02]  /*0b00*/  @!P4 IMAD R36, R31.reuse, R5, R36 ;  /* 0x000000051f24c224 */ /* 0x040fe400078e0224 */
[----:B------:R-:W-:Y:S01]  /*0b10*/  @!P6 IMAD.WIDE.U32 R20, R34, R20, R28 ;  /* 0x000000142214e225 */ /* 0x000fe200078e001c */
[----:B------:R-:W-:Y:S02]  /*0b20*/  @!P4 MOV R28, R8 ;  /* 0x00000008001cc202 */ /* 0x000fe40000000f00 */
[----:B------:R-:W-:Y:S02]  /*0b30*/  @!P4 MOV R29, R11 ;  /* 0x0000000b001dc202 */ /* 0x000fe40000000f00 */
[----:B------:R-:W0:Y:S01]  /*0b40*/  @!P5 LDC.64 R26, c[0x0][0x288] ;  /* 0x0000a200ff1adb82 */ /* 0x000e220000000a00 */
        /* <DEDUP_REMOVED lines=11> */
[C---:B-1----:R-:W-:Y:S02]  /*0c00*/  @!P4 IADD3 R6, P3, R5.reuse, R6, RZ ;  /* 0x000000060506c210 */ /* 0x042fe40007f7e0ff */
[----:B0-----:R-:W-:Y:S01]  /*0c10*/  @!P4 IADD3 R12, P2, R5, R12, RZ ;  /* 0x0000000c050cc210 */ /* 0x001fe20007f5e0ff */
        /* <DEDUP_REMOVED lines=8> */
[----:B------:R-:W-:Y:S01]  /*0ca0*/  IADD3 R4, R2, 0xf0, RZ ;  /* 0x000000f002047810 */ /* 0x000fe20007ffe0ff */
[----:B------:R-:W-:Y:S01]  /*0cb0*/  @!P5 IMAD.WIDE.U32 R14, R14, R26, R28 ;  /* 0x0000001a0e0ed225 */ /* 0x000fe200078e001c */
[----:B------:R-:W-:-:S02]  /*0cc0*/  CS2R R26, SRZ ;  /* 0x00000000001a7805 */ /* 0x000fc4000001ff00 */
[----:B------:R-:W-:Y:S01]  /*0cd0*/  CS2R R28, SRZ ;  /* 0x00000000001c7805 */ /* 0x000fe2000001ff00 */
[----:B------:R-:W2:Y:S01]  /*0ce0*/  @!P6 LDG.E.64 R24, desc[UR22][R18.64] ;  /* 0x000000161218e981 */ /* 0x000ea2000c1e1b00 */
[----:B------:R-:W-:Y:S02]  /*0cf0*/  ISETP.GE.U32.AND P3, PT, R4, UR18, PT ;  /* 0x0000001204007c0c */ /* 0x000fe4000bf66070 */
[----:B------:R-:W-:Y:S01]  /*0d00*/  SHF.R.S32.HI R20, RZ, 0x1f, R4 ;  /* 0x0000001fff147819 */ /* 0x000fe20000011404 */
[----:B------:R0:W3:Y:S01]  /*0d10*/  @!P6 LDG.E.64 R26, desc[UR22][R16.64] ;  /* 0x00000016101ae981 */ /* 0x0000e2000c1e1b00 */
[----:B------:R-:W-:-:S03]  /*0d20*/  @!P5 IADD3 R21, R15, R5, RZ ;  /* 0x000000050f15d210 */ /* 0x000fc60007ffe0ff */
[----:B------:R1:W4:Y:S01]  /*0d30*/  @!P0 LDG.E.64 R28, desc[UR22][R22.64] ;  /* 0x00000016161c8981 */ /* 0x000322000c1e1b00 */
[----:B------:R-:W-:Y:S02]  /*0d40*/  ISETP.GE.AND.EX P3, PT, R20, UR19, PT, P3 ;  /* 0x0000001314007c0c */ /* 0x000fe4000bf66330 */
[----:B------:R-:W-:Y:S01]  /*0d50*/  IADD3 R34, R2, 0x100, RZ ;  /* 0x0000010002227810 */ /* 0x000fe20007ffe0ff */
[----:B0-----:R-:W0:Y:S08]  /*0d60*/  @!P5 LDC.64 R16, c[0x0][0x230] ;  /* 0x00008c00ff10db82 */ /* 0x001e300000000a00 */
[----:B-1----:R-:W1:Y:S01]  /*0d70*/  @!P5 LDC.64 R22, c[0x0][0x228] ;  /* 0x00008a00ff16db82 */ /* 0x002e620000000a00 */
[----:B------:R-:W-:-:S02]  /*0d80*/  @!P5 SHF.L.U32 R15, R14, 0x2, RZ ;  /* 0x000000020e0fd819 */ /* 0x000fc400000006ff */
[----:B------:R-:W-:Y:S02]  /*0d90*/  @!P5 SHF.L.U64.HI R14, R14, 0x2, R21 ;  /* 0x000000020e0ed819 */ /* 0x000fe40000010215 */
[----:B-1----:R-:W-:-:S04]  /*0da0*/  @!P5 IADD3 R22, P6, R15, R22, RZ ;  /* 0x000000160f16d210 */ /* 0x002fc80007fde0ff */
[----:B------:R-:W-:-:S05]  /*0db0*/  @!P5 IADD3.X R23, R14, R23, RZ, P6, !PT ;  /* 0x000000170e17d210 */ /* 0x000fca00037fe4ff */
[----:B------:R-:W2:Y:S01]  /*0dc0*/  @!P5 LDG.E.64 R32, desc[UR22][R22.64] ;  /* 0x000000161620d981 */ /* 0x000ea2000c1e1b00 */
[----:B------:R-:W-:-:S03]  /*0dd0*/  ISETP.GT.U32.OR P3, PT, R0, 0x22f, P3 ;  /* 0x0000022f0000780c */ /* 0x000fc60001f64470 */
[----:B---3--:R1:W-:Y:S01]  /*0de0*/  STL.64 [R1+0x68], R26 ;  /* 0x0000681a01007387 */ /* 0x0083e20000100a00 */
[----:B------:R-:W-:-:S09]  /*0df0*/  ISETP.GE.U32.AND P2, PT, R34, UR18, PT ;  /* 0x0000001222007c0c */ /* 0x000fd2000bf46070 */
[----:B------:R-:W3:Y:S01]  /*0e00*/  @!P3 LDC.64 R30, c[0x0][0x288] ;  /* 0x0000a200ff1ebb82 */ /* 0x000ee20000000a00 */
[----:B----4-:R4:W-:Y:S01]  /*0e10*/  STL.64 [R1+0x128], R28 ;  /* 0x0001281c01007387 */ /* 0x0109e20000100a00 */
[----:B-1----:R-:W-:Y:S02]  /*0e20*/  CS2R R26, SRZ ;  /* 0x00000000001a7805 */ /* 0x002fe4000001ff00 */
[----:B----4-:R-:W-:-:S04]  /*0e30*/  CS2R R28, SRZ ;  /* 0x00000000001c7805 */ /* 0x010fc8000001ff00 */
[----:B------:R1:W4:Y:S04]  /*0e40*/  @!P4 LDG.E.64 R26, desc[UR22][R6.64] ;  /* 0x00000016061ac981 */ /* 0x000328000c1e1b00 */
[----:B------:R0:W4:Y:S01]  /*0e50*/  @!P4 LDG.E.64 R28, desc[UR22][R12.64] ;  /* 0x000000160c1cc981 */ /* 0x000122000c1e1b00 */
[----:B------:R-:W-:-:S04]  /*0e60*/  SHF.R.S32.HI R35, RZ, 0x1f, R34 ;  /* 0x0000001fff237819 */ /* 0x000fc80000011422 */
[----:B------:R-:W-:Y:S01]  /*0e70*/  ISETP.GE.AND.EX P2, PT, R35, UR19, PT, P2 ;  /* 0x0000001323007c0c */ /* 0x000fe2000bf46320 */
[----:B------:R-:W-:Y:S01]  /*0e80*/  STL.64 [R1+0x138], R38 ;  /* 0x0001382601007387 */ /* 0x000fe20000100a00 */
[----:B-1----:R-:W1:Y:S02]  /*0e90*/  @!P3 LDC.64 R6, c[0x0][0x230] ;  /* 0x00008c00ff06bb82 */ /* 0x002e640000000a00 */
[----:B------:R-:W-:Y:S01]  /*0ea0*/  ISETP.GT.U32.OR P2, PT, R0, 0x22f, P2 ;  /* 0x0000022f0000780c */ /* 0x000fe20001744470 */
[----:B--2---:R2:W-:Y:S01]  /*0eb0*/  STL.64 [R1+0x60], R24 ;  /* 0x0000601801007387 */ /* 0x0045e20000100a00 */
[----:B---3--:R-:W-:-:S04]  /*0ec0*/  @!P3 IMAD R18, R20, R30, RZ ;  /* 0x0000001e1412b224 */ /* 0x008fc800078e02ff */
[----:B------:R-:W3:Y:S08]  /*0ed0*/  @!P3 LDC.64 R20, c[0x0][0x228] ;  /* 0x00008a00ff14bb82 */ /* 0x000ef00000000a00 */
[----:B--2---:R-:W2:Y:S01]  /*0ee0*/  @!P2 LDC.64 R24, c[0x0][0x288] ;  /* 0x0000a200ff18ab82 */ /* 0x004ea20000000a00 */
[----:B0-----:R-:W-:Y:S02]  /*0ef0*/  @!P3 MOV R12, R8 ;  /* 0x00000008000cb202 */ /* 0x001fe40000000f00 */
[----:B------:R-:W-:Y:S01]  /*0f00*/  @!P3 MOV R13, R11 ;  /* 0x0000000b000db202 */ /* 0x000fe20000000f00 */
[C---:B------:R-:W-:Y:S01]  /*0f10*/  @!P3 IMAD R18, R4.reuse, R31, R18 ;  /* 0x0000001f0412b224 */ /* 0x040fe200078e0212 */
[----:B------:R-:W-:Y:S01]  /*0f20*/  @!P5 IADD3 R16, P4, R15, R16, RZ ;  /* 0x000000100f10d210 */ /* 0x000fe20007f9e0ff */
[----:B------:R-:W-:-:S03]  /*0f30*/  @!P3 IMAD.WIDE.U32 R30, R4, R30, R12 ;  /* 0x0000001e041eb225 */ /* 0x000fc600078e000c */
[----:B------:R-:W-:Y:S02]  /*0f40*/  @!P5 IADD3.X R17, R14, R17, RZ, P4, !PT ;  /* 0x000000110e11d210 */ /* 0x000fe400027fe4ff */
[----:B------:R-:W-:Y:S02]  /*0f50*/  CS2R R38, SRZ ;  /* 0x0000000000267805 */ /* 0x000fe4000001ff00 */
[----:B------:R-:W-:Y:S01]  /*0f60*/  IADD3 R3, R2, 0x110, RZ ;  /* 0x0000011002037810 */ /* 0x000fe20007ffe0ff */
[----:B------:R-:W0:Y:S01]  /*0f70*/  @!P2 LDC.64 R12, c[0x0][0x230] ;  /* 0x00008c00ff0cab82 */ /* 0x000e220000000a00 */
[----:B------:R-:W-:Y:S02]  /*0f80*/  @!P3 IADD3 R36, R31, R18, RZ ;  /* 0x000000121f24b210 */ /* 0x000fe40007ffe0ff */
[----:B------:R-:W-:Y:S01]  /*0f90*/  @!P3 SHF.L.U32 R14, R30, 0x2, RZ ;  /* 0x000000021e0eb819 */ /* 0x000fe200000006ff */
[----:B------:R-:W4:Y:S03]  /*0fa0*/  @!P5 LDG.E.64 R38, desc[UR22][R16.64] ;  /* 0x000000161026d981 */ /* 0x000f26000c1e1b00 */
[----:B-1----:R-:W-:Y:S01]  /*0fb0*/  @!P3 IADD3 R6, P6, R14, R6, RZ ;  /* 0x000000060e06b210 */ /* 0x002fe20007fde0ff */
[----:B------:R-:W1:Y:S01]  /*0fc0*/  @!P2 LDC.64 R18, c[0x0][0x228] ;  /* 0x00008a00ff12ab82 */ /* 0x000e620000000a00 */
[----:B--2---:R-:W-:Y:S01]  /*0fd0*/  @!P2 IMAD R31, R35, R24, RZ ;  /* 0x00000018231fa224 */ /* 0x004fe200078e02ff */
[----:B------:R-:W-:-:S04]  /*0fe0*/  @!P3 SHF.L.U64.HI R35, R30, 0x2, R36 ;  /* 0x000000021e23b819 */ /* 0x000fc80000010224 */
[----:B------:R-:W-:Y:S02]  /*0ff0*/  @!P3 IADD3.X R7, R35, R7, RZ, P6, !PT ;  /* 0x000000072307b210 */ /* 0x000fe400037fe4ff */
[----:B---3--:R-:W-:-:S04]  /*1000*/  @!P3 IADD3 R20, P6, R14, R20, RZ ;  /* 0x000000140e14b210 */ /* 0x008fc80007fde0ff */
[----:B------:R-:W-:Y:S01]  /*1010*/  @!P3 IADD3.X R21, R35, R21, RZ, P6, !PT ;  /* 0x000000152315b210 */ /* 0x000fe200037fe4ff */
[----:B----4-:R-:W-:Y:S04]  /*1020*/  STL [R1+0x1f4], R28 ;  /* 0x0001f41c01007387 */ /* 0x010fe80000100800 */
[----:B------:R2:W-:Y:S04]  /*1030*/  STL [R1+0x1f0], R29 ;  /* 0x0001f01d01007387 */ /* 0x0005e80000100800 */
[----:B------:R-:W-:Y:S04]  /*1040*/  STL.64 [R1+0x70], R26 ;  /* 0x0000701a01007387 */ /* 0x000fe80000100a00 */
[----:B------:R3:W-:Y:S01]  /*1050*/  STL.64 [R1+0x88], R32 ;  /* 0x0000882001007387 */ /* 0x0007e20000100a00 */
[----:B--2---:R-:W-:-:S06]  /*1060*/  CS2R R28, SRZ ;  /* 0x00000000001c7805 */ /* 0x004fcc000001ff00 */
[----:B------:R-:W2:Y:S01]  /*1070*/  @!P3 LDG.E.64 R28, desc[UR22][R20.64] ;  /* 0x00000016141cb981 */ /* 0x000ea2000c1e1b00 */
[----:B---3--:R-:W-:-:S06]  /*1080*/  CS2R R32, SRZ ;  /* 0x0000000000207805 */ /* 0x008fcc000001ff00 */
[----:B------:R-:W3:Y:S01]  /*1090*/  @!P3 LDG.E.64 R32, desc[UR22][R6.64] ;  /* 0x000000160620b981 */ /* 0x000ee2000c1e1b00 */
[----:B------:R-:W-:Y:S02]  /*10a0*/  ISETP.GE.U32.AND P0, PT, R3, UR18, PT ;  /* 0x0000001203007c0c */ /* 0x000fe4000bf06070 */
[----:B------:R-:W-:-:S04]  /*10b0*/  SHF.R.S32.HI R5, RZ, 0x1f, R3 ;  /* 0x0000001fff057819 */ /* 0x000fc80000011403 */
[----:B------:R-:W-:-:S04]  /*10c0*/  ISETP.GE.AND.EX P0, PT, R5, UR19, PT, P0 ;  /* 0x0000001305007c0c */ /* 0x000fc8000bf06300 */
[----:B------:R-:W-:Y:S01]  /*10d0*/  ISETP.GT.U32.OR P0, PT, R0, 0x22f, P0 ;  /* 0x0000022f0000780c */ /* 0x000fe20000704470 */
[----:B------:R-:W-:Y:S01]  /*10e0*/  @!P2 IMAD R25, R34, R25, R31 ;  /* 0x000000192219a224 */ /* 0x000fe200078e021f */
[----:B------:R-:W-:-:S11]  /*10f0*/  @!P2 MOV R30, R8 ;  /* 0x00000008001ea202 */ /* 0x000fd60000000f00 */
[----:B------:R-:W4:Y:S01]  /*1100*/  @!P0 LDC.64 R26, c[0x0][0x288] ;  /* 0x0000a200ff1a8b82 */ /* 0x000f220000000a00 */
[----:B------:R-:W-:-:S03]  /*1110*/  @!P2 MOV R31, R11 ;  /* 0x0000000b001fa202 */ /* 0x000fc60000000f00 */
[----:B------:R-:W-:-:S05]  /*1120*/  @!P2 IMAD.WIDE.U32 R30, R34, R24, R30 ;  /* 0x00000018221ea225 */ /* 0x000fca00078e001e */
[----:B------:R-:W-:Y:S02]  /*1130*/  @!P2 IADD3 R25, R31, R25, RZ ;  /* 0x000000191f19a210 */ /* 0x000fe40007ffe0ff */
[----:B------:R-:W-:-:S04]  /*1140*/  @!P2 SHF.L.U32 R14, R30, 0x2, RZ ;  /* 0x000000021e0ea819 */ /* 0x000fc800000006ff */
[----:B0-----:R-:W-:Y:S01]  /*1150*/  @!P2 IADD3 R12, P6, R14, R12, RZ ;  /* 0x0000000c0e0ca210 */ /* 0x001fe20007fde0ff */
[----:B------:R-:W-:Y:S01]  /*1160*/  STL.64 [R1+0x78], R38 ;  /* 0x0000782601007387 */ /* 0x000fe20000100a00 */
[----:B----4-:R-:W-:Y:S01]  /*1170*/  @!P0 IMAD R31, R5, R26, RZ ;  /* 0x0000001a051f8224 */ /* 0x010fe200078e02ff */
[----:B------:R-:W-:-:S04]  /*1180*/  @!P2 SHF.L.U64.HI R5, R30, 0x2, R25 ;  /* 0x000000021e05a819 */ /* 0x000fc80000010219 */
[----:B------:R-:W-:Y:S02]  /*1190*/  @!P2 IADD3.X R13, R5, R13, RZ, P6, !PT ;  /* 0x0000000d050da210 */ /* 0x000fe400037fe4ff */
[----:B-1----:R-:W-:-:S04]  /*11a0*/  @!P2 IADD3 R18, P6, R14, R18, RZ ;  /* 0x000000120e12a210 */ /* 0x002fc80007fde0ff */
[----:B------:R-:W-:Y:S01]  /*11b0*/  @!P2 IADD3.X R19, R5, R19, RZ, P6, !PT ;  /* 0x000000130513a210 */ /* 0x000fe200037fe4ff */
[----:B---3--:R0:W-:Y:S04]  /*11c0*/  STL.64 [R1+0xa8], R32 ;  /* 0x0000a82001007387 */ /* 0x0081e80000100a00 */
[----:B--2---:R1:W-:Y:S01]  /*11d0*/  STL.64 [R1+0xe8], R28 ;  /* 0x0000e81c01007387 */ /* 0x0043e20000100a00 */
[----:B0-----:R-:W-:Y:S02]  /*11e0*/  CS2R R32, SRZ ;  /* 0x0000000000207805 */ /* 0x001fe4000001ff00 */
[----:B-1----:R-:W-:-:S04]  /*11f0*/  CS2R R28, SRZ ;  /* 0x00000000001c7805 */ /* 0x002fc8000001ff00 */
[----:B------:R-:W2:Y:S04]  /*1200*/  @!P2 LDG.E.64 R32, desc[UR22][R12.64] ;  /* 0x000000160c20a981 */ /* 0x000ea8000c1e1b00 */
[----:B------:R-:W3:Y:S01]  /*1210*/  @!P2 LDG.E.64 R28, desc[UR22][R18.64] ;  /* 0x00000016121ca981 */ /* 0x000ee2000c1e1b00 */
[----:B------:R-:W-:Y:S01]  /*1220*/  @!P0 IMAD R27, R3, R27, R31 ;  /* 0x0000001b031b8224 */ /* 0x000fe200078e021f */
[----:B------:R-:W-:Y:S02]  /*1230*/  @!P0 MOV R30, R8 ;  /* 0x00000008001e8202 */ /* 0x000fe40000000f00 */
[----:B------:R-:W-:-:S03]  /*1240*/  @!P0 MOV R31, R11 ;  /* 0x0000000b001f8202 */ /* 0x000fc60000000f00 */
[----:B------:R-:W-:-:S05]  /*1250*/  @!P0 IMAD.WIDE.U32 R30, R3, R26, R30 ;  /* 0x0000001a031e8225 */ /* 0x000fca00078e001e */
[----:B------:R-:W-:Y:S02]  /*1260*/  @!P0 IADD3 R3, R31, R27, RZ ;  /* 0x0000001b1f038210 */ /* 0x000fe40007ffe0ff */
[----:B------:R-:W0:Y:S01]  /*1270*/  @!P0 LDC.64 R26, c[0x0][0x230] ;  /* 0x00008c00ff1a8b82 */ /* 0x000e220000000a00 */
[C---:B------:R-:W-:Y:S02]  /*1280*/  @!P0 SHF.L.U32 R14, R30.reuse, 0x2, RZ ;  /* 0x000000021e0e8819 */ /* 0x040fe400000006ff */
[----:B------:R-:W-:-:S05]  /*1290*/  @!P0 SHF.L.U64.HI R3, R30, 0x2, R3 ;  /* 0x000000021e038819 */ /* 0x000fca0000010203 */
[----:B------:R-:W1:Y:S01]  /*12a0*/  @!P0 LDC.64 R30, c[0x0][0x228] ;  /* 0x00008a00ff1e8b82 */ /* 0x000e620000000a00 */
[----:B0-----:R-:W-:-:S04]  /*12b0*/  @!P0 IADD3 R26, P6, R14, R26, RZ ;  /* 0x0000001a0e1a8210 */ /* 0x001fc80007fde0ff */
[----:B------:R-:W-:Y:S02]  /*12c0*/  @!P0 IADD3.X R27, R3, R27, RZ, P6, !PT ;  /* 0x0000001b031b8210 */ /* 0x000fe400037fe4ff */
[----:B-1----:R-:W-:-:S04]  /*12d0*/  @!P0 IADD3 R30, P6, R14, R30, RZ ;  /* 0x0000001e0e1e8210 */ /* 0x002fc80007fde0ff */
[----:B------:R-:W-:Y:S02]  /*12e0*/  @!P0 IADD3.X R31, R3, R31, RZ, P6, !PT ;  /* 0x0000001f031f8210 */ /* 0x000fe400037fe4ff */
[----:B------:R-:W-:-:S04]  /*12f0*/  IADD3 R15, R2, 0x120, RZ ;  /* 0x00000120020f7810 */ /* 0x000fc80007ffe0ff */
[----:B------:R-:W-:Y:S02]  /*1300*/  ISETP.GE.U32.AND P4, PT, R15, UR18, PT ;  /* 0x000000120f007c0c */ /* 0x000fe4000bf86070 */
[----:B------:R-:W-:-:S04]  /*1310*/  SHF.R.S32.HI R4, RZ, 0x1f, R15 ;  /* 0x0000001fff047819 */ /* 0x000fc8000001140f */
[----:B------:R-:W-:-:S04]  /*1320*/  ISETP.GE.AND.EX P4, PT, R4, UR19, PT, P4 ;  /* 0x0000001304007c0c */ /* 0x000fc8000bf86340 */
[----:B------:R-:W-:Y:S02]  /*1330*/  ISETP.GT.U32.OR P4, PT, R0, 0x22f, P4 ;  /* 0x0000022f0000780c */ /* 0x000fe40002784470 */
[----:B------:R-:W-:-:S11]  /*1340*/  IADD3 R17, R2, 0x130, RZ ;  /* 0x0000013002117810 */ /* 0x000fd60007ffe0ff */
[----:B------:R-:W0:Y:S01]  /*1350*/  @!P4 LDC.64 R24, c[0x0][0x288] ;  /* 0x0000a200ff18cb82 */ /* 0x000e220000000a00 */
[----:B---3--:R-:W-:Y:S04]  /*1360*/  STL.64 [R1+0xd8], R28 ;  /* 0x0000d81c01007387 */ /* 0x008fe80000100a00 */
[----:B--2---:R1:W-:Y:S02]  /*1370*/  STL.64 [R1+0xd0], R32 ;  /* 0x0000d02001007387 */ /* 0x0043e40000100a00 */
[----:B-1----:R-:W-:-:S06]  /*1380*/  CS2R R32, SRZ ;  /* 0x0000000000207805 */ /* 0x002fcc000001ff00 */
[----:B------:R-:W2:Y:S01]  /*1390*/  @!P0 LDG.E.64 R32, desc[UR22][R30.64] ;  /* 0x000000161e208981 */ /* 0x000ea2000c1e1b00 */
[----:B------:R-:W-:Y:S02]  /*13a0*/  ISETP.GE.U32.AND P5, PT, R17, UR18, PT ;  /* 0x0000001211007c0c */ /* 0x000fe4000bfa6070 */
[----:B------:R-:W-:-:S04]  /*13b0*/  SHF.R.S32.HI R16, RZ, 0x1f, R17 ;  /* 0x0000001fff107819 */ /* 0x000fc80000011411 */
[----:B------:R-:W-:Y:S02]  /*13c0*/  ISETP.GE.AND.EX P5, PT, R16, UR19, PT, P5 ;  /* 0x0000001310007c0c */ /* 0x000fe4000bfa6350 */
[----:B------:R-:W-:Y:S02]  /*13d0*/  IADD3 R37, R2, 0x150, RZ ;  /* 0x0000015002257810 */ /* 0x000fe40007ffe0ff */
[----:B------:R-:W-:Y:S01]  /*13e0*/  ISETP.GT.U32.OR P5, PT, R0, 0x22f, P5 ;  /* 0x0000022f0000780c */ /* 0x000fe20002fa4470 */
[----:B0-----:R-:W-:Y:S01]  /*13f0*/  @!P4 IMAD R5, R4, R24, RZ ;  /* 0x000000180405c224 */ /* 0x001fe200078e02ff */
[----:B------:R-:W-:Y:S02]  /*1400*/  ISETP.GE.U32.AND P3, PT, R37, UR18, PT ;  /* 0x0000001225007c0c */ /* 0x000fe4000bf66070 */
[----:B------:R-:W-:Y:S02]  /*1410*/  SHF.R.S32.HI R4, RZ, 0x1f, R37 ;  /* 0x0000001fff047819 */ /* 0x000fe40000011425 */
[----:B------:R-:W-:-:S02]  /*1420*/  @!P4 MOV R6, R8 ;  /* 0x000000080006c202 */ /* 0x000fc40000000f00 */
[----:B------:R-:W-:Y:S02]  /*1430*/  @!P4 MOV R7, R11 ;  /* 0x0000000b0007c202 */ /* 0x000fe40000000f00 */
[----:B------:R-:W-:Y:S01]  /*1440*/  ISETP.GE.AND.EX P3, PT, R4, UR19, PT, P3 ;  /* 0x0000001304007c0c */ /* 0x000fe2000bf66330 */
[C---:B------:R-:W-:Y:S02]  /*1450*/  @!P4 IMAD R5, R15.reuse, R25, R5 ;  /* 0x000000190f05c224 */ /* 0x040fe400078e0205 */
[----:B------:R-:W-:Y:S01]  /*1460*/  @!P4 IMAD.WIDE.U32 R24, R15, R24, R6 ;  /* 0x000000180f18c225 */ /* 0x000fe200078e0006 */
[----:B------:R-:W0:Y:S01]  /*1470*/  @!P5 LDC.64 R22, c[0x0][0x288] ;  /* 0x0000a200ff16db82 */ /* 0x000e220000000a00 */
[----:B------:R-:W-:-:S07]  /*1480*/  ISETP.GT.U32.OR P3, PT, R0, 0x22f, P3 ;  /* 0x0000022f0000780c */ /* 0x000fce0001f64470 */
[----:B------:R-:W1:Y:S01]  /*1490*/  @!P4 LDC.64 R6, c[0x0][0x230] ;  /* 0x00008c00ff06cb82 */ /* 0x000e620000000a00 */
[----:B------:R-:W-:-:S07]  /*14a0*/  @!P4 IADD3 R5, R25, R5, RZ ;  /* 0x000000051905c210 */ /* 0x000fce0007ffe0ff */
[----:B------:R-:W3:Y:S01]  /*14b0*/  @!P4 LDC.64 R14, c[0x0][0x228] ;  /* 0x00008a00ff0ecb82 */ /* 0x000ee20000000a00 */
[C---:B------:R-:W-:Y:S02]  /*14c0*/  @!P4 SHF.L.U32 R20, R24.reuse, 0x2, RZ ;  /* 0x000000021814c819 */ /* 0x040fe400000006ff */
[----:B------:R-:W-:Y:S02]  /*14d0*/  @!P4 SHF.L.U64.HI R5, R24, 0x2, R5 ;  /* 0x000000021805c819 */ /* 0x000fe40000010205 */
[----:B------:R-:W-:-:S03]  /*14e0*/  IADD3 R3, R2, 0x180, RZ ;  /* 0x0000018002037810 */ /* 0x000fc60007ffe0ff */
[----:B------:R-:W4:Y:S01]  /*14f0*/  @!P3 LDC.64 R24, c[0x0][0x288] ;  /* 0x0000a200ff18bb82 */ /* 0x000f220000000a00 */
[----:B------:R-:W-:Y:S02]  /*1500*/  ISETP.GE.U32.AND P2, PT, R3, UR18, PT ;  /* 0x0000001203007c0c */ /* 0x000fe4000bf46070 */
[----:B------:R-:W-:Y:S01]  /*1510*/  SHF.R.S32.HI R28, RZ, 0x1f, R3 ;  /* 0x0000001fff1c7819 */ /* 0x000fe20000011403 */
[----:B0-----:R-:W-:Y:S01]  /*1520*/  @!P5 IMAD R16, R16, R22, RZ ;  /* 0x000000161010d224 */ /* 0x001fe200078e02ff */
[----:B------:R-:W-:Y:S02]  /*1530*/  @!P5 MOV R12, R8 ;  /* 0x00000008000cd202 */ /* 0x000fe40000000f00 */
[----:B------:R-:W-:Y:S01]  /*1540*/  ISETP.GE.AND.EX P2, PT, R28, UR19, PT, P2 ;  /* 0x000000131c007c0c */ /* 0x000fe2000bf46320 */
[----:B------:R-:W0:Y:S01]  /*1550*/  @!P5 LDC.64 R18, c[0x0][0x230] ;  /* 0x00008c00ff12db82 */ /* 0x000e220000000a00 */
[----:B-1----:R-:W-:Y:S02]  /*1560*/  @!P4 IADD3 R6, P6, R20, R6, RZ ;  /* 0x000000061406c210 */ /* 0x002fe40007fde0ff */
[----:B------:R-:W-:-:S02]  /*1570*/  @!P5 MOV R13, R11 ;  /* 0x0000000b000dd202 */ /* 0x000fc40000000f00 */
[----:B------:R-:W-:Y:S01]  /*1580*/  ISETP.GT.U32.OR P2, PT, R0, 0x22f, P2 ;  /* 0x0000022f0000780c */ /* 0x000fe20001744470 */
[----:B------:R-:W-:Y:S01]  /*1590*/  @!P5 IMAD R16, R17, R23, R16 ;  /* 0x000000171110d224 */ /* 0x000fe200078e0210 */
[----:B------:R-:W-:Y:S01]  /*15a0*/  @!P4 IADD3.X R7, R5, R7, RZ, P6, !PT ;  /* 0x000000070507c210 */ /* 0x000fe200037fe4ff */
[----:B------:R-:W-:Y:S01]  /*15b0*/  @!P5 IMAD.WIDE.U32 R22, R17, R22, R12 ;  /* 0x000000161116d225 */ /* 0x000fe200078e000c */
[----:B---3--:R-:W-:Y:S02]  /*15c0*/  @!P4 IADD3 R14, P6, R20, R14, RZ ;  /* 0x0000000e140ec210 */ /* 0x008fe40007fde0ff */
[----:B------:R-:W-:Y:S01]  /*15d0*/  CS2R R38, SRZ ;  /* 0x0000000000267805 */ /* 0x000fe2000001ff00 */
[----:B------:R-:W1:Y:S01]  /*15e0*/  @!P5 LDC.64 R20, c[0x0][0x228] ;  /* 0x00008a00ff14db82 */ /* 0x000e620000000a00 */
[----:B------:R-:W-:Y:S02]  /*15f0*/  @!P4 IADD3.X R15, R5, R15, RZ, P6, !PT ;  /* 0x0000000f050fc210 */ /* 0x000fe400037fe4ff */
[----:B------:R-:W-:Y:S01]  /*1600*/  @!P5 IADD3 R5, R23, R16, RZ ;  /* 0x000000101705d210 */ /* 0x000fe20007ffe0ff */
[----:B----4-:R-:W-:Y:S01]  /*1610*/  @!P3 IMAD R36, R4, R24, RZ ;  /* 0x000000180424b224 */ /* 0x010fe200078e02ff */
[C---:B------:R-:W-:Y:S01]  /*1620*/  @!P5 SHF.L.U32 R4, R22.reuse, 0x2, RZ ;  /* 0x000000021604d819 */ /* 0x040fe200000006ff */
[----:B------:R3:W4:Y:S01]  /*1630*/  @!P0 LDG.E.64 R38, desc[UR22][R26.64] ;  /* 0x000000161a268981 */ /* 0x000722000c1e1b00 */
[----:B------:R-:W-:Y:S01]  /*1640*/  @!P5 SHF.L.U64.HI R5, R22, 0x2, R5 ;  /* 0x000000021605d819 */ /* 0x000fe20000010205 */
[----:B------:R-:W3:Y:S08]  /*1650*/  @!P3 LDC.64 R12, c[0x0][0x230] ;  /* 0x00008c00ff0cbb82 */ /* 0x000ef00000000a00 */
[----:B------:R-:W3:Y:S01]  /*1660*/  @!P2 LDC.64 R22, c[0x0][0x288] ;  /* 0x0000a200ff16ab82 */ /* 0x000ee20000000a00 */
[----:B0-----:R-:W-:-:S02]  /*1670*/  @!P5 IADD3 R18, P0, R4, R18, RZ ;  /* 0x000000120412d210 */ /* 0x001fc40007f1e0ff */
[----:B-1----:R-:W-:-:S05]  /*1680*/  @!P5 IADD3 R20, P6, R4, R20, RZ ;  /* 0x000000140414d210 */ /* 0x002fca0007fde0ff */
[----:B------:R-:W0:Y:S01]  /*1690*/  @!P3 LDC.64 R16, c[0x0][0x228] ;  /* 0x00008a00ff10bb82 */ /* 0x000e220000000a00 */
[C---:B------:R-:W-:Y:S02]  /*16a0*/  @!P5 IADD3.X R19, R5.reuse, R19, RZ, P0, !PT ;  /* 0x000000130513d210 */ /* 0x040fe400007fe4ff */
[----:B------:R-:W-:Y:S01]  /*16b0*/  @!P5 IADD3.X R21, R5, R21, RZ, P6, !PT ;  /* 0x000000150515d210 */ /* 0x000fe200037fe4ff */
[----:B--2---:R1:W-:Y:S01]  /*16c0*/  STL.64 [R1+0x108], R32 ;  /* 0x0001082001007387 */ /* 0x0043e20000100a00 */
[----:B---3--:R-:W-:Y:S01]  /*16d0*/  @!P2 IMAD R5, R28, R22, RZ ;  /* 0x000000161c05a224 */ /* 0x008fe200078e02ff */
[----:B------:R-:W-:Y:S02]  /*16e0*/  CS2R R28, SRZ ;  /* 0x00000000001c7805 */ /* 0x000fe4000001ff00 */
[----:B------:R-:W-:Y:S02]  /*16f0*/  @!P3 MOV R34, R8 ;  /* 0x000000080022b202 */ /* 0x000fe40000000f00 */
[----:B------:R-:W-:Y:S01]  /*1700*/  @!P3 MOV R35, R11 ;  /* 0x0000000b0023b202 */ /* 0x000fe20000000f00 */
[----:B------:R-:W-:Y:S01]  /*1710*/  @!P3 IMAD R36, R37, R25, R36 ;  /* 0x000000192524b224 */ /* 0x000fe200078e0224 */
[----:B------:R-:W2:Y:S01]  /*1720*/  @!P2 LDC.64 R26, c[0x0][0x230] ;  /* 0x00008c00ff1aab82 */ /* 0x000ea20000000a00 */
[----:B------:R3:W2:Y:S01]  /*1730*/  @!P4 LDG.E.64 R28, desc[UR22][R14.64] ;  /* 0x000000160e1cc981 */ /* 0x0006a2000c1e1b00 */
[----:B-1----:R-:W-:-:S06]  /*1740*/  CS2R R32, SRZ ;  /* 0x0000000000207805 */ /* 0x002fcc000001ff00 */
[----:B------:R-:W2:Y:S01]  /*1750*/  @!P4 LDG.E.64 R32, desc[UR22][R6.64] ;  /* 0x000000160620c981 */ /* 0x000ea2000c1e1b00 */
[----:B------:R-:W-:Y:S01]  /*1760*/  @!P3 IMAD.WIDE.U32 R24, R37, R24, R34 ;  /* 0x000000182518b225 */ /* 0x000fe200078e0022 */
[----:B------:R-:W-:Y:S01]  /*1770*/  IADD3 R4, R2, 0x190, RZ ;  /* 0x0000019002047810 */ /* 0x000fe20007ffe0ff */
[----:B---3--:R-:W1:Y:S03]  /*1780*/  @!P2 LDC.64 R14, c[0x0][0x228] ;  /* 0x00008a00ff0eab82 */ /* 0x008e660000000a00 */
[----:B------:R-:W-:Y:S02]  /*1790*/  @!P3 IADD3 R36, R25, R36, RZ ;  /* 0x000000241924b210 */ /* 0x000fe40007ffe0ff */
[C---:B------:R-:W-:Y:S02]  /*17a0*/  @!P3 SHF.L.U32 R25, R24.reuse, 0x2, RZ ;  /* 0x000000021819b819 */ /* 0x040fe400000006ff */
[----:B------:R-:W-:-:S02]  /*17b0*/  @!P3 SHF.L.U64.HI R36, R24, 0x2, R36 ;  /* 0x000000021824b819 */ /* 0x000fc40000010224 */
[C---:B------:R-:W-:Y:S02]  /*17c0*/  @!P3 IADD3 R12, P0, R25.reuse, R12, RZ ;  /* 0x0000000c190cb210 */ /* 0x040fe40007f1e0ff */
[----:B0-----:R-:W-:Y:S02]  /*17d0*/  @!P3 IADD3 R16, P6, R25, R16, RZ ;  /* 0x000000101910b210 */ /* 0x001fe40007fde0ff */
[----:B------:R-:W-:Y:S02]  /*17e0*/  @!P2 MOV R24, R8 ;  /* 0x000000080018a202 */ /* 0x000fe40000000f00 */
[----:B------:R-:W-:Y:S01]  /*17f0*/  @!P2 MOV R25, R11 ;  /* 0x0000000b0019a202 */ /* 0x000fe20000000f00 */
[C---:B------:R-:W-:Y:S02]  /*1800*/  @!P2 IMAD R5, R3.reuse, R23, R5 ;  /* 0x000000170305a224 */ /* 0x040fe400078e0205 */
[----:B------:R-:W-:Y:S01]  /*1810*/  @!P2 IMAD.WIDE.U32 R22, R3, R22, R24 ;  /* 0x000000160316a225 */ /* 0x000fe200078e0018 */
[----:B------:R-:W-:-:S06]  /*1820*/  CS2R R24, SRZ ;  /* 0x0000000000187805 */ /* 0x000fcc000001ff00 */
[----:B------:R-:W3:Y:S04]  /*1830*/  @!P5 LDG.E.64 R24, desc[UR22][R20.64] ;  /* 0x000000161418d981 */ /* 0x000ee8000c1e1b00 */
[----:B----4-:R-:W-:Y:S04]  /*1840*/  STL.64 [R1+0xf0], R38 ;  /* 0x0000f02601007387 */ /* 0x010fe80000100a00 */
[----:B--2---:R-:W-:Y:S04]  /*1850*/  STL.64 [R1+0xb0], R28 ;  /* 0x0000b01c01007387 */ /* 0x004fe80000100a00 */
[----:B------:R0:W-:Y:S02]  /*1860*/  STL.64 [R1+0x100], R32 ;  /* 0x0001002001007387 */ /* 0x0001e40000100a00 */
[----:B0-----:R-:W-:-:S06]  /*1870*/  CS2R R32, SRZ ;  /* 0x0000000000207805 */ /* 0x001fcc000001ff00 */
[----:B------:R0:W2:Y:S01]  /*1880*/  @!P5 LDG.E.64 R32, desc[UR22][R18.64] ;  /* 0x000000161220d981 */ /* 0x0000a2000c1e1b00 */
[----:B------:R-:W-:Y:S02]  /*1890*/  @!P3 IADD3.X R13, R36, R13, RZ, P0, !PT ;  /* 0x0000000d240db210 */ /* 0x000fe400007fe4ff */
[----:B------:R-:W-:Y:S02]  /*18a0*/  ISETP.GE.U32.AND P0, PT, R4, UR18, PT ;  /* 0x0000001204007c0c */ /* 0x000fe4000bf06070 */
[----:B------:R-:W-:-:S04]  /*18b0*/  SHF.R.S32.HI R30, RZ, 0x1f, R4 ;  /* 0x0000001fff1e7819 */ /* 0x000fc80000011404 */
[----:B------:R-:W-:-:S04]  /*18c0*/  ISETP.GE.AND.EX P0, PT, R30, UR19, PT, P0 ;  /* 0x000000131e007c0c */ /* 0x000fc8000bf06300 */
[----:B------:R-:W-:Y:S02]  /*18d0*/  ISETP.GT.U32.OR P0, PT, R0, 0x22f, P0 ;  /* 0x0000022f0000780c */ /* 0x000fe40000704470 */
[----:B------:R-:W-:Y:S02]  /*18e0*/  @!P3 IADD3.X R17, R36, R17, RZ, P6, !PT ;  /* 0x000000112411b210 */ /* 0x000fe400037fe4ff */
[----:B------:R-:W-:-:S04]  /*18f0*/  IADD3 R36, R2, 0x1a0, RZ ;  /* 0x000001a002247810 */ /* 0x000fc80007ffe0ff */
[----:B------:R-:W-:Y:S02]  /*1900*/  ISETP.GE.U32.AND P4, PT, R36, UR18, PT ;  /* 0x0000001224007c0c */ /* 0x000fe4000bf86070 */
[----:B------:R-:W-:-:S03]  /*1910*/  SHF.R.S32.HI R29, RZ, 0x1f, R36 ;  /* 0x0000001fff1d7819 */ /* 0x000fc60000011424 */
[----:B------:R-:W0:Y:S01]  /*1920*/  @!P0 LDC.64 R6, c[0x0][0x288] ;  /* 0x0000a200ff068b82 */ /* 0x000e220000000a00 */
[----:B------:R-:W-:-:S04]  /*1930*/  ISETP.GE.AND.EX P4, PT, R29, UR19, PT, P4 ;  /* 0x000000131d007c0c */ /* 0x000fc8000bf86340 */
[----:B------:R-:W-:Y:S02]  /*1940*/  ISETP.GT.U32.OR P4, PT, R0, 0x22f, P4 ;  /* 0x0000022f0000780c */ /* 0x000fe40002784470 */
[----:B------:R-:W-:Y:S02]  /*1950*/  @!P2 IADD3 R5, R23, R5, RZ ;  /* 0x000000051705a210 */ /* 0x000fe40007ffe0ff */
[----:B------:R-:W-:Y:S02]  /*1960*/  @!P2 SHF.L.U32 R3, R22, 0x2, RZ ;  /* 0x000000021603a819 */ /* 0x000fe400000006ff */
[----:B------:R-:W-:Y:S02]  /*1970*/  IADD3 R35, R2, 0x1b0, RZ ;  /* 0x000001b002237810 */ /* 0x000fe40007ffe0ff */
[----:B------:R-:W-:Y:S02]  /*1980*/  @!P2 SHF.L.U64.HI R22, R22, 0x2, R5 ;  /* 0x000000021616a819 */ /* 0x000fe40000010205 */
[----:B------:R-:W-:-:S02]  /*1990*/  ISETP.GE.U32.AND P5, PT, R35, UR18, PT ;  /* 0x0000001223007c0c */ /* 0x000fc4000bfa6070 */
[C---:B------:R-:W-:Y:S02]  /*19a0*/  @!P2 IADD3 R26, P6, R3.reuse, R26, RZ ;  /* 0x0000001a031aa210 */ /* 0x040fe40007fde0ff */
[----:B------:R-:W-:Y:S01]  /*19b0*/  SHF.R.S32.HI R28, RZ, 0x1f, R35 ;  /* 0x0000001fff1c7819 */ /* 0x000fe20000011423 */
[----:B---3--:R3:W-:Y:S01]  /*19c0*/  STL.64 [R1+0xf8], R24 ;  /* 0x0000f81801007387 */ /* 0x0087e20000100a00 */
[----:B------:R-:W-:Y:S02]  /*19d0*/  @!P2 IADD3.X R27, R22, R27, RZ, P6, !PT ;  /* 0x0000001b161ba210 */ /* 0x000fe400037fe4ff */
[----:B------:R-:W-:Y:S02]  /*19e0*/  ISETP.GE.AND.EX P5, PT, R28, UR19, PT, P5 ;  /* 0x000000131c007c0c */ /* 0x000fe4000bfa6350 */
[----:B-1----:R-:W-:Y:S01]  /*19f0*/  @!P2 IADD3 R14, P6, R3, R14, RZ ;  /* 0x0000000e030ea210 */ /* 0x002fe20007fde0ff */
[----:B0-----:R-:W-:Y:S01]  /*1a00*/  @!P0 IMAD R18, R30, R6, RZ ;  /* 0x000000061e128224 */ /* 0x001fe200078e02ff */
[----:B------:R-:W-:-:S02]  /*1a10*/  ISETP.GT.U32.OR P5, PT, R0, 0x22f, P5 ;  /* 0x0000022f0000780c */ /* 0x000fc40002fa4470 */
[----:B------:R-:W-:Y:S02]  /*1a20*/  @!P2 IADD3.X R15, R22, R15, RZ, P6, !PT ;  /* 0x0000000f160fa210 */ /* 0x000fe400037fe4ff */
[----:B------:R-:W-:Y:S01]  /*1a30*/  @!P0 MOV R20, R8 ;  /* 0x0000000800148202 */ /* 0x000fe20000000f00 */
[----:B---3--:R-:W0:Y:S01]  /*1a40*/  @!P4 LDC.64 R24, c[0x0][0x288] ;  /* 0x0000a200ff18cb82 */ /* 0x008e220000000a00 */
[----:B------:R-:W-:Y:S01]  /*1a50*/  @!P0 MOV R21, R11 ;  /* 0x0000000b00158202 */ /* 0x000fe20000000f00 */
[----:B------:R-:W-:-:S06]  /*1a60*/  @!P0 IMAD R18, R4, R7, R18 ;  /* 0x0000000704128224 */ /* 0x000fcc00078e0212 */
[----:B------:R-:W1:Y:S01]  /*1a70*/  @!P0 LDC.64 R22, c[0x0][0x230] ;  /* 0x00008c00ff168b82 */ /* 0x000e620000000a00 */
[----:B------:R-:W-:Y:S01]  /*1a80*/  @!P0 IMAD.WIDE.U32 R4, R4, R6, R20 ;  /* 0x0000000604048225 */ /* 0x000fe200078e0014 */
[----:B------:R-:W-:-:S06]  /*1a90*/  CS2R R38, SRZ ;  /* 0x0000000000267805 */ /* 0x000fcc000001ff00 */
[----:B------:R-:W3:Y:S01]  /*1aa0*/  @!P0 LDC.64 R6, c[0x0][0x228] ;  /* 0x00008a00ff068b82 */ /* 0x000ee20000000a00 */
[----:B------:R4:W2:Y:S07]  /*1ab0*/  @!P3 LDG.E.64 R38, desc[UR22][R12.64] ;  /* 0x000000160c26b981 */ /* 0x0008ae000c1e1b00 */
[----:B------:R-:W3:Y:S01]  /*1ac0*/  @!P5 LDC.64 R30, c[0x0][0x288] ;  /* 0x0000a200ff1edb82 */ /* 0x000ee20000000a00 */
[----:B----4-:R-:W-:Y:S02]  /*1ad0*/  @!P0 IADD3 R12, R5, R18, RZ ;  /* 0x00000012050c8210 */ /* 0x010fe40007ffe0ff */
[----:B------:R-:W-:-:S05]  /*1ae0*/  @!P0 SHF.L.U32 R34, R4, 0x2, RZ ;  /* 0x0000000204228819 */ /* 0x000fca00000006ff */
[----:B------:R-:W4:Y:S01]  /*1af0*/  @!P4 LDC.64 R20, c[0x0][0x230] ;  /* 0x00008c00ff14cb82 */ /* 0x000f220000000a00 */
[----:B------:R-:W-:Y:S01]  /*1b00*/  @!P0 SHF.L.U64.HI R4, R4, 0x2, R12 ;  /* 0x0000000204048819 */ /* 0x000fe2000001020c */
[----:B0-----:R-:W-:Y:S01]  /*1b10*/  @!P4 IMAD R5, R29, R24, RZ ;  /* 0x000000181d05c224 */ /* 0x001fe200078e02ff */
[----:B------:R-:W-:Y:S02]  /*1b20*/  @!P4 MOV R12, R8 ;  /* 0x00000008000cc202 */ /* 0x000fe40000000f00 */
[----:B------:R-:W-:-:S03]  /*1b30*/  @!P4 MOV R13, R11 ;  /* 0x0000000b000dc202 */ /* 0x000fc60000000f00 */
[----:B------:R-:W0:Y:S01]  /*1b40*/  @!P4 LDC.64 R18, c[0x0][0x228] ;  /* 0x00008a00ff12cb82 */ /* 0x000e220000000a00 */
[----:B------:R-:W-:Y:S01]  /*1b50*/  @!P4 IMAD R5, R36, R25, R5 ;  /* 0x000000192405c224 */ /* 0x000fe200078e0205 */
[----:B-1----:R-:W-:Y:S01]  /*1b60*/  @!P0 IADD3 R22, P6, R34, R22, RZ ;  /* 0x0000001622168210 */ /* 0x002fe20007fde0ff */
[----:B------:R-:W-:-:S03]  /*1b70*/  @!P4 IMAD.WIDE.U32 R24, R36, R24, R12 ;  /* 0x000000182418c225 */ /* 0x000fc600078e000c */
[----:B------:R-:W-:Y:S02]  /*1b80*/  @!P0 IADD3.X R23, R4, R23, RZ, P6, !PT ;  /* 0x0000001704178210 */ /* 0x000fe400037fe4ff */
[----:B---3--:R-:W-:Y:S01]  /*1b90*/  @!P0 IADD3 R6, P6, R34, R6, RZ ;  /* 0x0000000622068210 */ /* 0x008fe20007fde0ff */
[----:B------:R-:W1:Y:S01]  /*1ba0*/  @!P5 LDC.64 R12, c[0x0][0x228] ;  /* 0x00008a00ff0cdb82 */ /* 0x000e620000000a00 */
[----:B------:R-:W-:Y:S02]  /*1bb0*/  @!P4 IADD3 R25, R25, R5, RZ ;  /* 0x000000051919c210 */ /* 0x000fe40007ffe0ff */
[----:B------:R-:W-:Y:S01]  /*1bc0*/  @!P0 IADD3.X R7, R4, R7, RZ, P6, !PT ;  /* 0x0000000704078210 */ /* 0x000fe200037fe4ff */
[----:B------:R-:W-:Y:S01]  /*1bd0*/  @!P5 IMAD R5, R28, R30, RZ ;  /* 0x0000001e1c05d224 */ /* 0x000fe200078e02ff */
[C---:B------:R-:W-:Y:S02]  /*1be0*/  @!P4 SHF.L.U32 R34, R24.reuse, 0x2, RZ ;  /* 0x000000021822c819 */ /* 0x040fe400000006ff */
[----:B------:R-:W-:-:S02]  /*1bf0*/  @!P4 SHF.L.U64.HI R4, R24, 0x2, R25 ;  /* 0x000000021804c819 */ /* 0x000fc40000010219 */
[----:B------:R-:W-:Y:S02]  /*1c00*/  @!P5 MOV R24, R8 ;  /* 0x000000080018d202 */ /* 0x000fe40000000f00 */
[----:B------:R-:W-:Y:S01]  /*1c10*/  @!P5 MOV R25, R11 ;  /* 0x0000000b0019d202 */ /* 0x000fe20000000f00 */
[C---:B------:R-:W-:Y:S01]  /*1c20*/  @!P5 IMAD R5, R35.reuse, R31, R5 ;  /* 0x0000001f2305d224 */ /* 0x040fe200078e0205 */
[----:B----4-:R-:W-:Y:S01]  /*1c30*/  @!P4 IADD3 R20, P6, R34, R20, RZ ;  /* 0x000000142214c210 */ /* 0x010fe20007fde0ff */
[----:B------:R-:W-:-:S03]  /*1c40*/  @!P5 IMAD.WIDE.U32 R30, R35, R30, R24 ;  /* 0x0000001e231ed225 */ /* 0x000fc600078e0018 */
[----:B------:R-:W-:Y:S02]  /*1c50*/  @!P4 IADD3.X R21, R4, R21, RZ, P6, !PT ;  /* 0x000000150415c210 */ /* 0x000fe400037fe4ff */
[----:B0-----:R-:W-:Y:S02]  /*1c60*/  @!P4 IADD3 R18, P6, R34, R18, RZ ;  /* 0x000000122212c210 */ /* 0x001fe40007fde0ff */
[----:B------:R-:W-:Y:S02]  /*1c70*/  @!P5 IADD3 R31, R31, R5, RZ ;  /* 0x000000051f1fd210 */ /* 0x000fe40007ffe0ff */
[----:B------:R-:W-:Y:S02]  /*1c80*/  @!P5 SHF.L.U32 R5, R30, 0x2, RZ ;  /* 0x000000021e05d819 */ /* 0x000fe400000006ff */
[----:B------:R-:W-:Y:S02]  /*1c90*/  @!P4 IADD3.X R19, R4, R19, RZ, P6, !PT ;  /* 0x000000130413c210 */ /* 0x000fe400037fe4ff */
[----:B------:R-:W-:-:S02]  /*1ca0*/  @!P5 SHF.L.U64.HI R31, R30, 0x2, R31 ;  /* 0x000000021e1fd819 */ /* 0x000fc4000001021f */
[----:B------:R-:W-:-:S06]  /*1cb0*/  CS2R R28, SRZ ;  /* 0x00000000001c7805 */ /* 0x000fcc000001ff00 */
[----:B------:R-:W3:Y:S04]  /*1cc0*/  @!P2 LDG.E.64 R28, desc[UR22][R14.64] ;  /* 0x000000160e1ca981 */ /* 0x000ee8000c1e1b00 */
[----:B--2---:R0:W-:Y:S02]  /*1cd0*/  STL.64 [R1+0x118], R32 ;  /* 0x0001182001007387 */ /* 0x0041e40000100a00 */
[----:B0-----:R-:W-:-:S06]  /*1ce0*/  CS2R R32, SRZ ;  /* 0x0000000000207805 */ /* 0x001fcc000001ff00 */
[----:B------:R0:W2:Y:S02]  /*1cf0*/  @!P3 LDG.E.64 R32, desc[UR22][R16.64] ;  /* 0x000000161020b981 */ /* 0x0000a4000c1e1b00 */
[----:B0-----:R-:W0:Y:S02]  /*1d00*/  @!P5 LDC.64 R16, c[0x0][0x230] ;  /* 0x00008c00ff10db82 */ /* 0x001e240000000a00 */
[----:B0-----:R-:W-:-:S04]  /*1d10*/  @!P5 IADD3 R16, P6, R5, R16, RZ ;  /* 0x000000100510d210 */ /* 0x001fc80007fde0ff */
[----:B------:R-:W-:Y:S02]  /*1d20*/  @!P5 IADD3.X R17, R31, R17, RZ, P6, !PT ;  /* 0x000000111f11d210 */ /* 0x000fe400037fe4ff */
[----:B-1----:R-:W-:-:S04]  /*1d30*/  @!P5 IADD3 R12, P6, R5, R12, RZ ;  /* 0x0000000c050cd210 */ /* 0x002fc80007fde0ff */
[----:B------:R-:W-:Y:S02]  /*1d40*/  @!P5 IADD3.X R13, R31, R13, RZ, P6, !PT ;  /* 0x0000000d1f0dd210 */ /* 0x000fe400037fe4ff */
[----:B------:R-:W-:-:S06]  /*1d50*/  CS2R R30, SRZ ;  /* 0x00000000001e7805 */ /* 0x000fcc000001ff00 */
[----:B------:R-:W4:Y:S01]  /*1d60*/  @!P0 LDG.E.64 R30, desc[UR22][R22.64] ;  /* 0x00000016161e8981 */ /* 0x000f22000c1e1b00 */
[----:B------:R-:W-:-:S03]  /*1d70*/  IADD3 R3, R2, 0x1c0, RZ ;  /* 0x000001c002037810 */ /* 0x000fc60007ffe0ff */
[----:B--2---:R-:W-:Y:S04]  /*1d80*/  STL.64 [R1+0x110], R32 ;  /* 0x0001102001007387 */ /* 0x004fe80000100a00 */
[----:B------:R-:W-:Y:S04]  /*1d90*/  STL.64 [R1+0x130], R38 ;  /* 0x0001302601007387 */ /* 0x000fe80000100a00 */
[----:B---3--:R-:W-:Y:S04]  /*1da0*/  STL.64 [R1+0xc8], R28 ;  /* 0x0000c81c01007387 */ /* 0x008fe80000100a00 */
[----:B----4-:R0:W-:Y:S02]  /*1db0*/  STL.64 [R1+0x150], R30 ;  /* 0x0001501e01007387 */ /* 0x0101e40000100a00 */
[----:B0-----:R-:W-:-:S06]  /*1dc0*/  CS2R R30, SRZ ;  /* 0x00000000001e7805 */ /* 0x001fcc000001ff00 */
[----:B------:R-:W2:Y:S01]  /*1dd0*/  @!P0 LDG.E.64 R30, desc[UR22][R6.64] ;  /* 0x00000016061e8981 */ /* 0x000ea2000c1e1b00 */
[----:B------:R-:W-:Y:S02]  /*1de0*/  ISETP.GE.U32.AND P3, PT, R3, UR18, PT ;  /* 0x0000001203007c0c */ /* 0x000fe4000bf66070 */
[----:B------:R-:W-:-:S04]  /*1df0*/  SHF.R.S32.HI R32, RZ, 0x1f, R3 ;  /* 0x0000001fff207819 */ /* 0x000fc80000011403 */
[----:B------:R-:W-:-:S04]  /*1e00*/  ISETP.GE.AND.EX P3, PT, R32, UR19, PT, P3 ;  /* 0x0000001320007c0c */ /* 0x000fc8000bf66330 */
[----:B------:R-:W-:-:S13]  /*1e10*/  ISETP.GT.U32.OR P3, PT, R0, 0x22f, P3 ;  /* 0x0000022f0000780c */ /* 0x000fda0001f64470 */
[----:B------:R-:W0:Y:S01]  /*1e20*/  @!P3 LDC.64 R24, c[0x0][0x288] ;  /* 0x0000a200ff18bb82 */ /* 0x000e220000000a00 */
[----:B------:R-:W-:-:S06]  /*1e30*/  CS2R R36, SRZ ;  /* 0x0000000000247805 */ /* 0x000fcc000001ff00 */
[----:B------:R1:W3:Y:S01]  /*1e40*/  @!P2 LDG.E.64 R36, desc[UR22][R26.64] ;  /* 0x000000161a24a981 */ /* 0x0002e2000c1e1b00 */
[----:B------:R-:W-:Y:S02]  /*1e50*/  CS2R R34, SRZ ;  /* 0x0000000000227805 */ /* 0x000fe4000001ff00 */
[----:B------:R-:W-:Y:S01]  /*1e60*/  IADD3 R5, R2, 0x1d0, RZ ;  /* 0x000001d002057810 */ /* 0x000fe20007ffe0ff */
[----:B------:R-:W4:Y:S03]  /*1e70*/  @!P3 LDC.64 R22, c[0x0][0x228] ;  /* 0x00008a00ff16bb82 */ /* 0x000f260000000a00 */
[----:B------:R-:W4:Y:S01]  /*1e80*/  @!P5 LDG.E.64 R34, desc[UR22][R16.64] ;  /* 0x000000161022d981 */ /* 0x000f22000c1e1b00 */
[----:B-1----:R-:W-:Y:S02]  /*1e90*/  @!P3 MOV R26, R8 ;  /* 0x00000008001ab202 */ /* 0x002fe40000000f00 */
[----:B------:R-:W-:Y:S01]  /*1ea0*/  @!P3 MOV R27, R11 ;  /* 0x0000000b001bb202 */ /* 0x000fe20000000f00 */
[----:B0-----:R-:W-:-:S02]  /*1eb0*/  @!P3 IMAD R4, R32, R24, RZ ;  /* 0x000000182004b224 */ /* 0x001fc400078e02ff */
[----:B------:R-:W-:-:S04]  /*1ec0*/  @!P3 IMAD.WIDE.U32 R26, R3, R24, R26 ;  /* 0x00000018031ab225 */ /* 0x000fc800078e001a */
[----:B------:R-:W-:Y:S01]  /*1ed0*/  @!P3 IMAD R4, R3, R25, R4 ;  /* 0x000000190304b224 */ /* 0x000fe200078e0204 */
[----:B------:R-:W-:-:S06]  /*1ee0*/  CS2R R24, SRZ ;  /* 0x0000000000187805 */ /* 0x000fcc000001ff00 */
[----:B------:R0:W4:Y:S02]  /*1ef0*/  @!P4 LDG.E.64 R24, desc[UR22][R20.64] ;  /* 0x000000161418c981 */ /* 0x000124000c1e1b00 */
[----:B0-----:R-:W-:-:S06]  /*1f00*/  CS2R R20, SRZ ;  /* 0x0000000000147805 */ /* 0x001fcc000001ff00 */
[----:B------:R0:W4:Y:S04]  /*1f10*/  @!P5 LDG.E.64 R20, desc[UR22][R12.64] ;  /* 0x000000160c14d981 */ /* 0x000128000c1e1b00 */
[----:B--2---:R1:W-:Y:S02]  /*1f20*/  STL.64 [R1+0xc0], R30 ;  /* 0x0000c01e01007387 */ /* 0x0043e40000100a00 */
[----:B-1----:R-:W-:-:S06]  /*1f30*/  CS2R R30, SRZ ;  /* 0x00000000001e7805 */ /* 0x002fcc000001ff00 */
[----:B------:R1:W2:Y:S01]  /*1f40*/  @!P4 LDG.E.64 R30, desc[UR22][R18.64] ;  /* 0x00000016121ec981 */ /* 0x0002a2000c1e1b00 */
[----:B------:R-:W-:Y:S02]  /*1f50*/  ISETP.GE.U32.AND P2, PT, R5, UR18, PT ;  /* 0x0000001205007c0c */ /* 0x000fe4000bf46070 */
[----:B------:R-:W-:-:S04]  /*1f60*/  SHF.R.S32.HI R28, RZ, 0x1f, R5 ;  /* 0x0000001fff1c7819 */ /* 0x000fc80000011405 */
[----:B------:R-:W-:-:S04]  /*1f70*/  ISETP.GE.AND.EX P2, PT, R28, UR19, PT, P2 ;  /* 0x000000131c007c0c */ /* 0x000fc8000bf46320 */
[----:B------:R-:W-:Y:S02]  /*1f80*/  ISETP.GT.U32.OR P2, PT, R0, 0x22f, P2 ;  /* 0x0000022f0000780c */ /* 0x000fe40001744470 */
[----:B------:R-:W-:-:S04]  /*1f90*/  IADD3 R15, R2, 0x1e0, RZ ;  /* 0x000001e0020f7810 */ /* 0x000fc80007ffe0ff */
[----:B------:R-:W-:Y:S02]  /*1fa0*/  ISETP.GE.U32.AND P0, PT, R15, UR18, PT ;  /* 0x000000120f007c0c */ /* 0x000fe4000bf06070 */
[----:B------:R-:W-:Y:S01]  /*1fb0*/  SHF.R.S32.HI R32, RZ, 0x1f, R15 ;  /* 0x0000001fff207819 */ /* 0x000fe2000001140f */
[----:B---3--:R3:W-:Y:S03]  /*1fc0*/  STL.64 [R1+0x148], R36 ;  /* 0x0001482401007387 */ /* 0x0087e60000100a00 */
[----:B------:R-:W-:Y:S01]  /*1fd0*/  ISETP.GE.AND.EX P0, PT, R32, UR19, PT, P0 ;  /* 0x0000001320007c0c */ /* 0x000fe2000bf06300 */
[----:B------:R-:W1:Y:S03]  /*1fe0*/  @!P2 LDC.64 R6, c[0x0][0x288] ;  /* 0x0000a200ff06ab82 */ /* 0x000e660000000a00 */
[----:B------:R-:W-:-:S02]  /*1ff0*/  ISETP.GT.U32.OR P0, PT, R0, 0x22f, P0 ;  /* 0x0000022f0000780c */ /* 0x000fc40000704470 */
[----:B---3--:R-:W-:-:S03]  /*2000*/  IADD3 R36, R2, 0x170, RZ ;  /* 0x0000017002247810 */ /* 0x008fc60007ffe0ff */
[----:B------:R-:W3:Y:S01]  /*2010*/  @!P2 LDC.64 R16, c[0x0][0x230] ;  /* 0x00008c00ff10ab82 */ /* 0x000ee20000000a00 */
[----:B------:R-:W-:Y:S02]  /*2020*/  ISETP.GE.U32.AND P4, PT, R36, UR18, PT ;  /* 0x0000001224007c0c */ /* 0x000fe4000bf86070 */
[----:B------:R-:W-:Y:S02]  /*2030*/  SHF.R.S32.HI R29, RZ, 0x1f, R36 ;  /* 0x0000001fff1d7819 */ /* 0x000fe40000011424 */
[----:B------:R-:W-:-:S03]  /*2040*/  @!P3 IADD3 R3, R27, R4, RZ ;  /* 0x000000041b03b210 */ /* 0x000fc60007ffe0ff */
[----:B0-----:R-:W0:Y:S01]  /*2050*/  @!P2 LDC.64 R12, c[0x0][0x228] ;  /* 0x00008a00ff0cab82 */ /* 0x001e220000000a00 */
[----:B----4-:R4:W-:Y:S01]  /*2060*/  STL.64 [R1+0x1b0], R24 ;  /* 0x0001b01801007387 */ /* 0x0109e20000100a00 */
[----:B------:R-:W-:-:S06]  /*2070*/  ISETP.GE.AND.EX P4, PT, R29, UR19, PT, P4 ;  /* 0x000000131d007c0c */ /* 0x000fcc000bf86340 */
[----:B----4-:R-:W4:Y:S01]  /*2080*/  @!P3 LDC.64 R24, c[0x0][0x230] ;  /* 0x00008c00ff18bb82 */ /* 0x010f220000000a00 */
[----:B------:R-:W-:Y:S01]  /*2090*/  ISETP.GT.U32.OR P4, PT, R0, 0x22f, P4 ;  /* 0x0000022f0000780c */ /* 0x000fe20002784470 */
[----:B-1----:R-:W-:Y:S01]  /*20a0*/  @!P2 IMAD R14, R28, R6, RZ ;  /* 0x000000061c0ea224 */ /* 0x002fe200078e02ff */
[----:B------:R-:W-:Y:S02]  /*20b0*/  @!P2 MOV R18, R8 ;  /* 0x000000080012a202 */ /* 0x000fe40000000f00 */
[----:B------:R-:W-:Y:S02]  /*20c0*/  @!P2 MOV R19, R11 ;  /* 0x0000000b0013a202 */ /* 0x000fe40000000f00 */
[C---:B------:R-:W-:Y:S02]  /*20d0*/  @!P3 SHF.L.U32 R4, R26.reuse, 0x2, RZ ;  /* 0x000000021a04b819 */ /* 0x040fe400000006ff */
[----:B------:R-:W-:Y:S01]  /*20e0*/  @!P3 SHF.L.U64.HI R3, R26, 0x2, R3 ;  /* 0x000000021a03b819 */ /* 0x000fe20000010203 */
[----:B------:R-:W-:Y:S01]  /*20f0*/  @!P2 IMAD R14, R5, R7, R14 ;  /* 0x00000007050ea224 */ /* 0x000fe200078e020e */
[----:B------:R-:W-:-:S03]  /*2100*/  @!P3 IADD3 R22, P6, R4, R22, RZ ;  /* 0x000000160416b210 */ /* 0x000fc60007fde0ff */
[----:B------:R-:W1:Y:S01]  /*2110*/  @!P4 LDC.64 R26, c[0x0][0x288] ;  /* 0x0000a200ff1acb82 */ /* 0x000e620000000a00 */
[----:B------:R-:W-:Y:S01]  /*2120*/  @!P2 IMAD.WIDE.U32 R6, R5, R6, R18 ;  /* 0x000000060506a225 */ /* 0x000fe200078e0012 */
[----:B------:R-:W-:-:S06]  /*2130*/  @!P3 IADD3.X R23, R3, R23, RZ, P6, !PT ;  /* 0x000000170317b210 */ /* 0x000fcc00037fe4ff */
[----:B------:R-:W1:Y:S01]  /*2140*/  @!P0 LDC.64 R18, c[0x0][0x230] ;  /* 0x00008c00ff128b82 */ /* 0x000e620000000a00 */
[----:B----4-:R-:W-:Y:S02]  /*2150*/  @!P3 IADD3 R24, P5, R4, R24, RZ ;  /* 0x000000180418b210 */ /* 0x010fe40007fbe0ff */
[----:B------:R-:W-:Y:S02]  /*2160*/  IADD3 R4, R2, 0x160, RZ ;  /* 0x0000016002047810 */ /* 0x000fe40007ffe0ff */
[----:B------:R-:W-:Y:S02]  /*2170*/  @!P3 IADD3.X R25, R3, R25, RZ, P5, !PT ;  /* 0x000000190319b210 */ /* 0x000fe40002ffe4ff */
[----:B------:R-:W-:Y:S02]  /*2180*/  @!P2 IADD3 R3, R7, R14, RZ ;  /* 0x0000000e0703a210 */ /* 0x000fe40007ffe0ff */
[----:B------:R-:W-:Y:S02]  /*2190*/  ISETP.GE.U32.AND P5, PT, R4, UR18, PT ;  /* 0x0000001204007c0c */ /* 0x000fe4000bfa6070 */
[----:B------:R-:W-:-:S02]  /*21a0*/  SHF.R.S32.HI R28, RZ, 0x1f, R4 ;  /* 0x0000001fff1c7819 */ /* 0x000fc40000011404 */
[C---:B------:R-:W-:Y:S02]  /*21b0*/  @!P2 SHF.L.U32 R14, R6.reuse, 0x2, RZ ;  /* 0x00000002060ea819 */ /* 0x040fe400000006ff */
[----:B------:R-:W-:Y:S02]  /*21c0*/  @!P2 SHF.L.U64.HI R3, R6, 0x2, R3 ;  /* 0x000000020603a819 */ /* 0x000fe40000010203 */
[----:B------:R-:W-:Y:S02]  /*21d0*/  ISETP.GE.AND.EX P5, PT, R28, UR19, PT, P5 ;  /* 0x000000131c007c0c */ /* 0x000fe4000bfa6350 */
[----:B------:R-:W-:Y:S02]  /*21e0*/  @!P0 MOV R6, R8 ;  /* 0x0000000800068202 */ /* 0x000fe40000000f00 */
[----:B------:R-:W-:Y:S02]  /*21f0*/  @!P0 MOV R7, R11 ;  /* 0x0000000b00078202 */ /* 0x000fe40000000f00 */
[----:B------:R-:W-:-:S02]  /*2200*/  ISETP.GT.U32.OR P5, PT, R0, 0x22f, P5 ;  /* 0x0000022f0000780c */ /* 0x000fc40002fa4470 */
[----:B---3--:R-:W-:-:S04]  /*2210*/  @!P2 IADD3 R16, P6, R14, R16, RZ ;  /* 0x000000100e10a210 */ /* 0x008fc80007fde0ff */
[----:B------:R-:W-:Y:S02]  /*2220*/  @!P2 IADD3.X R17, R3, R17, RZ, P6, !PT ;  /* 0x000000110311a210 */ /* 0x000fe400037fe4ff */
[----:B0-----:R-:W-:-:S04]  /*2230*/  @!P2 IADD3 R12, P6, R14, R12, RZ ;  /* 0x0000000c0e0ca210 */ /* 0x001fc80007fde0ff */
[----:B------:R-:W-:Y:S01]  /*2240*/  @!P2 IADD3.X R13, R3, R13, RZ, P6, !PT ;  /* 0x0000000d030da210 */ /* 0x000fe200037fe4ff */
[----:B--2---:R0:W-:Y:S02]  /*2250*/  STL.64 [R1+0xb8], R30 ;  /* 0x0000b81e01007387 */ /* 0x0041e40000100a00 */
[----:B0-----:R-:W0:Y:S02]  /*2260*/  @!P0 LDC.64 R30, c[0x0][0x288] ;  /* 0x0000a200ff1e8b82 */ /* 0x001e240000000a00 */
[----:B------:R2:W-:Y:S04]  /*2270*/  STL.64 [R1+0xa0], R20 ;  /* 0x0000a01401007387 */ /* 0x0005e80000100a00 */
[----:B------:R3:W-:Y:S02]  /*2280*/  STL.64 [R1+0x1d0], R34 ;  /* 0x0001d02201007387 */ /* 0x0007e40000100a00 */
[----:B--2---:R-:W2:Y:S01]  /*2290*/  @!P0 LDC.64 R20, c[0x0][0x228] ;  /* 0x00008a00ff148b82 */ /* 0x004ea20000000a00 */
[----:B0-----:R-:W-:-:S04]  /*22a0*/  @!P0 IMAD R5, R32, R30, RZ ;  /* 0x0000001e20058224 */ /* 0x001fc800078e02ff */
[C---:B------:R-:W-:Y:S02]  /*22b0*/  @!P0 IMAD R5, R15.reuse, R31, R5 ;  /* 0x0000001f0f058224 */ /* 0x040fe400078e0205 */
[----:B------:R-:W-:Y:S02]  /*22c0*/  @!P0 IMAD.WIDE.U32 R30, R15, R30, R6 ;  /* 0x0000001e0f1e8225 */ /* 0x000fe400078e0006 */
[----:B------:R-:W0:Y:S03]  /*22d0*/  @!P4 LDC.64 R6, c[0x0][0x230] ;  /* 0x00008c00ff06cb82 */ /* 0x000e260000000a00 */
[----:B---3--:R-:W-:Y:S01]  /*22e0*/  @!P0 IADD3 R34, R31, R5, RZ ;  /* 0x000000051f228210 */ /* 0x008fe20007ffe0ff */
[----:B-1----:R-:W-:Y:S01]  /*22f0*/  @!P4 IMAD R31, R29, R26, RZ ;  /* 0x0000001a1d1fc224 */ /* 0x002fe200078e02ff */
[----:B------:R-:W-:-:S03]  /*2300*/  @!P0 SHF.L.U32 R5, R30, 0x2, RZ ;  /* 0x000000021e058819 */ /* 0x000fc600000006ff */
[----:B------:R-:W1:Y:S01]  /*2310*/  @!P4 LDC.64 R14, c[0x0][0x228] ;  /* 0x00008a00ff0ecb82 */ /* 0x000e620000000a00 */
[----:B------:R-:W-:Y:S01]  /*2320*/  @!P0 SHF.L.U64.HI R3, R30, 0x2, R34 ;  /* 0x000000021e038819 */ /* 0x000fe20000010222 */
[----:B------:R-:W-:Y:S01]  /*2330*/  @!P4 IMAD R27, R36, R27, R31 ;  /* 0x0000001b241bc224 */ /* 0x000fe200078e021f */
[----:B------:R-:W-:Y:S02]  /*2340*/  @!P4 MOV R34, R8 ;  /* 0x000000080022c202 */ /* 0x000fe40000000f00 */
[----:B------:R-:W-:-:S03]  /*2350*/  @!P4 MOV R35, R11 ;  /* 0x0000000b0023c202 */ /* 0x000fc60000000f00 */
[----:B------:R-:W3:Y:S01]  /*2360*/  @!P5 LDC.64 R30, c[0x0][0x288] ;  /* 0x0000a200ff1edb82 */ /* 0x000ee20000000a00 */
[----:B------:R-:W-:Y:S01]  /*2370*/  @!P0 IADD3 R18, P6, R5, R18, RZ ;  /* 0x0000001205128210 */ /* 0x000fe20007fde0ff */
[----:B------:R-:W-:-:S03]  /*2380*/  @!P4 IMAD.WIDE.U32 R34, R36, R26, R34 ;  /* 0x0000001a2422c225 */ /* 0x000fc600078e0022 */
[----:B------:R-:W-:Y:S02]  /*2390*/  @!P0 IADD3.X R19, R3, R19, RZ, P6, !PT ;  /* 0x0000001303138210 */ /* 0x000fe400037fe4ff */
[----:B--2---:R-:W-:Y:S02]  /*23a0*/  @!P0 IADD3 R20, P6, R5, R20, RZ ;  /* 0x0000001405148210 */ /* 0x004fe40007fde0ff */
[----:B------:R-:W-:Y:S02]  /*23b0*/  @!P4 IADD3 R27, R35, R27, RZ ;  /* 0x0000001b231bc210 */ /* 0x000fe40007ffe0ff */
[C---:B------:R-:W-:Y:S02]  /*23c0*/  @!P4 SHF.L.U32 R5, R34.reuse, 0x2, RZ ;  /* 0x000000022205c819 */ /* 0x040fe400000006ff */
[----:B------:R-:W-:Y:S02]  /*23d0*/  @!P0 IADD3.X R21, R3, R21, RZ, P6, !PT ;  /* 0x0000001503158210 */ /* 0x000fe400037fe4ff */
[----:B------:R-:W-:-:S02]  /*23e0*/  @!P4 SHF.L.U64.HI R27, R34, 0x2, R27 ;  /* 0x00000002221bc819 */ /* 0x000fc4000001021b */
[----:B0-----:R-:W-:-:S04]  /*23f0*/  @!P4 IADD3 R6, P6, R5, R6, RZ ;  /* 0x000000060506c210 */ /* 0x001fc80007fde0ff */
[----:B------:R-:W-:Y:S02]  /*2400*/  @!P4 IADD3.X R7, R27, R7, RZ, P6, !PT ;  /* 0x000000071b07c210 */ /* 0x000fe400037fe4ff */
[----:B-1----:R-:W-:Y:S01]  /*2410*/  @!P4 IADD3 R14, P6, R5, R14, RZ ;  /* 0x0000000e050ec210 */ /* 0x002fe20007fde0ff */
[----:B---3--:R-:W-:Y:S01]  /*2420*/  @!P5 IMAD R3, R28, R30, RZ ;  /* 0x0000001e1c03d224 */ /* 0x008fe200078e02ff */
[----:B------:R-:W-:Y:S02]  /*2430*/  CS2R R28, SRZ ;  /* 0x00000000001c7805 */ /* 0x000fe4000001ff00 */
[----:B------:R-:W-:Y:S02]  /*2440*/  @!P4 IADD3.X R15, R27, R15, RZ, P6, !PT ;  /* 0x0000000f1b0fc210 */ /* 0x000fe400037fe4ff */
[----:B------:R-:W-:Y:S02]  /*2450*/  CS2R R26, SRZ ;  /* 0x00000000001a7805 */ /* 0x000fe4000001ff00 */
[----:B------:R0:W2:Y:S04]  /*2460*/  @!P3 LDG.E.64 R28, desc[UR22][R24.64] ;  /* 0x00000016181cb981 */ /* 0x0000a8000c1e1b00 */
[----:B------:R-:W3:Y:S01]  /*2470*/  @!P3 LDG.E.64 R26, desc[UR22][R22.64] ;  /* 0x00000016161ab981 */ /* 0x000ee2000c1e1b00 */
[----:B------:R-:W-:-:S02]  /*2480*/  CS2R R34, SRZ ;  /* 0x0000000000227805 */ /* 0x000fc4000001ff00 */
[----:B0-----:R-:W-:-:S04]  /*2490*/  CS2R R24, SRZ ;  /* 0x0000000000187805 */ /* 0x001fc8000001ff00 */
[----:B------:R-:W4:Y:S04]  /*24a0*/  @!P0 LDG.E.64 R34, desc[UR22][R18.64] ;  /* 0x0000001612228981 */ /* 0x000f28000c1e1b00 */
[----:B------:R-:W4:Y:S04]  /*24b0*/  @!P2 LDG.E.64 R24, desc[UR22][R16.64] ;  /* 0x000000161018a981 */ /* 0x000f28000c1e1b00 */
[----:B--2---:R-:W-:Y:S04]  /*24c0*/  STL.64 [R1+0x1c8], R28 ;  /* 0x0001c81c01007387 */ /* 0x004fe80000100a00 */
[----:B---3--:R0:W-:Y:S02]  /*24d0*/  STL.64 [R1+0x80], R26 ;  /* 0x0000801a01007387 */ /* 0x0081e40000100a00 */
[----:B0-----:R-:W-:-:S06]  /*24e0*/  CS2R R26, SRZ ;  /* 0x00000000001a7805 */ /* 0x001fcc000001ff00 */
[----:B------:R0:W2:Y:S02]  /*24f0*/  @!P2 LDG.E.64 R26, desc[UR22][R12.64] ;  /* 0x000000160c1aa981 */ /* 0x0000a4000c1e1b00 */
[----:B0-----:R-:W-:-:S06]  /*2500*/  CS2R R12, SRZ ;  /* 0x00000000000c7805 */ /* 0x001fcc000001ff00 */
[----:B------:R-:W3:Y:S01]  /*2510*/  @!P0 LDG.E.64 R12, desc[UR22][R20.64] ;  /* 0x00000016140c8981 */ /* 0x000ee2000c1e1b00 */
[----:B------:R-:W-:Y:S02]  /*2520*/  @!P5 MOV R22, R8 ;  /* 0x000000080016d202 */ /* 0x000fe40000000f00 */
[----:B------:R-:W-:Y:S01]  /*2530*/  @!P5 MOV R23, R11 ;  /* 0x0000000b0017d202 */ /* 0x000fe20000000f00 */
[C---:B------:R-:W-:Y:S02]  /*2540*/  @!P5 IMAD R3, R4.reuse, R31, R3 ;  /* 0x0000001f0403d224 */ /* 0x040fe400078e0203 */
[----:B------:R-:W-:Y:S01]  /*2550*/  @!P5 IMAD.WIDE.U32 R30, R4, R30, R22 ;  /* 0x0000001e041ed225 */ /* 0x000fe200078e0016 */
[----:B------:R-:W-:Y:S01]  /*2560*/  IADD3 R37, R2, 0x10, RZ ;  /* 0x0000001002257810 */ /* 0x000fe20007ffe0ff */
[----:B------:R-:W0:Y:S03]  /*2570*/  @!P5 LDC.64 R4, c[0x0][0x230] ;  /* 0x00008c00ff04db82 */ /* 0x000e260000000a00 */
[----:B------:R-:W-:-:S02]  /*2580*/  @!P5 IADD3 R3, R31, R3, RZ ;  /* 0x000000031f03d210 */ /* 0x000fc40007ffe0ff */
[C---:B------:R-:W-:Y:S02]  /*2590*/  @!P5 SHF.L.U32 R16, R30.reuse, 0x2, RZ ;  /* 0x000000021e10d819 */ /* 0x040fe400000006ff */
[----:B------:R-:W-:Y:S02]  /*25a0*/  @!P5 SHF.L.U64.HI R17, R30, 0x2, R3 ;  /* 0x000000021e11d819 */ /* 0x000fe40000010203 */
[----:B------:R-:W-:-:S06]  /*25b0*/  CS2R R30, SRZ ;  /* 0x00000000001e7805 */ /* 0x000fcc000001ff00 */
[----:B------:R1:W3:Y:S01]  /*25c0*/  @!P4 LDG.E.64 R30, desc[UR22][R14.64] ;  /* 0x000000160e1ec981 */ /* 0x0002e2000c1e1b00 */
[----:B------:R-:W-:Y:S02]  /*25d0*/  SHF.R.S32.HI R29, RZ, 0x1f, R37 ;  /* 0x0000001fff1d7819 */ /* 0x000fe40000011425 */
[----:B------:R-:W-:Y:S01]  /*25e0*/  ISETP.GE.U32.AND P3, PT, R37, UR18, PT ;  /* 0x0000001225007c0c */ /* 0x000fe2000bf66070 */
[----:B--2---:R-:W-:Y:S04]  /*25f0*/  STL [R1+0x1f8], R27 ;  /* 0x0001f81b01007387 */ /* 0x004fe80000100800 */
[----:B------:R-:W-:Y:S04]  /*2600*/  STL [R1+0x208], R26 ;  /* 0x0002081a01007387 */ /* 0x000fe80000100800 */
[----:B----4-:R2:W-:Y:S04]  /*2610*/  STL.64 [R1+0x1d8], R24 ;  /* 0x0001d81801007387 */ /* 0x0105e80000100a00 */
[----:B---3--:R-:W-:Y:S04]  /*2620*/  STL.64 [R1+0x200], R12 ;  /* 0x0002000c01007387 */ /* 0x008fe80000100a00 */
[----:B------:R3:W-:Y:S01]  /*2630*/  STL.64 [R1+0x1e0], R34 ;  /* 0x0001e02201007387 */ /* 0x0007e20000100a00 */
[----:B------:R-:W-:Y:S01]  /*2640*/  ISETP.GE.AND.EX P3, PT, R29, UR19, PT, P3 ;  /* 0x000000131d007c0c */ /* 0x000fe2000bf66330 */
[----:B--2---:R-:W2:Y:S01]  /*2650*/  @!P5 LDC.64 R24, c[0x0][0x228] ;  /* 0x00008a00ff18db82 */ /* 0x004ea20000000a00 */
[----:B---3--:R-:W-:-:S06]  /*2660*/  CS2R R34, SRZ ;  /* 0x0000000000227805 */ /* 0x008fcc000001ff00 */
[----:B------:R3:W4:Y:S01]  /*2670*/  @!P4 LDG.E.64 R34, desc[UR22][R6.64] ;  /* 0x000000160622c981 */ /* 0x000722000c1e1b00 */
[----:B------:R-:W-:Y:S02]  /*2680*/  ISETP.GT.U32.OR P3, PT, R0, 0x22f, P3 ;  /* 0x0000022f0000780c */ /* 0x000fe40001f64470 */
[----:B------:R-:W-:-:S04]  /*2690*/  IADD3 R32, R2, 0x20, RZ ;  /* 0x0000002002207810 */ /* 0x000fc80007ffe0ff */
[----:B------:R-:W-:Y:S02]  /*26a0*/  SHF.R.S32.HI R33, RZ, 0x1f, R32 ;  /* 0x0000001fff217819 */ /* 0x000fe40000011420 */
[----:B------:R-:W-:-:S04]  /*26b0*/  ISETP.GE.U32.AND P2, PT, R32, UR18, PT ;  /* 0x0000001220007c0c */ /* 0x000fc8000bf46070 */
[----:B------:R-:W-:Y:S01]  /*26c0*/  ISETP.GE.AND.EX P2, PT, R33, UR19, PT, P2 ;  /* 0x0000001321007c0c */ /* 0x000fe2000bf46320 */
[----:B------:R-:W2:Y:S03]  /*26d0*/  @!P3 LDC.64 R22, c[0x0][0x288] ;  /* 0x0000a200ff16bb82 */ /* 0x000ea60000000a00 */
[----:B------:R-:W-:Y:S02]  /*26e0*/  ISETP.GT.U32.OR P2, PT, R0, 0x22f, P2 ;  /* 0x0000022f0000780c */ /* 0x000fe40001744470 */
[----:B-1----:R-:W-:Y:S02]  /*26f0*/  @!P3 MOV R14, R8 ;  /* 0x00000008000eb202 */ /* 0x002fe40000000f00 */
[----:B------:R-:W-:Y:S01]  /*2700*/  @!P3 MOV R15, R11 ;  /* 0x0000000b000fb202 */ /* 0x000fe20000000f00 */
[----:B------:R1:W-:Y:S01]  /*2710*/  STL.64 [R1+0x98], R30 ;  /* 0x0000981e01007387 */ /* 0x0003e20000100a00 */
[----:B0-----:R-:W-:-:S02]  /*2720*/  @!P5 IADD3 R4, P4, R16, R4, RZ ;  /* 0x000000041004d210 */ /* 0x001fc40007f9e0ff */
[----:B------:R-:W-:Y:S01]  /*2730*/  CS2R R12, SRZ ;  /* 0x00000000000c7805 */ /* 0x000fe2000001ff00 */
[----:B---3--:R-:W0:Y:S08]  /*2740*/  @!P3 LDC.64 R6, c[0x0][0x230] ;  /* 0x00008c00ff06bb82 */ /* 0x008e300000000a00 */
[----:B------:R-:W3:Y:S01]  /*2750*/  @!P2 LDC.64 R18, c[0x0][0x288] ;  /* 0x0000a200ff12ab82 */ /* 0x000ee20000000a00 */
[----:B--2---:R-:W-:-:S07]  /*2760*/  @!P3 IMAD R3, R29, R22, RZ ;  /* 0x000000161d03b224 */ /* 0x004fce00078e02ff */
[----:B------:R-:W2:Y:S01]  /*2770*/  @!P3 LDC.64 R20, c[0x0][0x228] ;  /* 0x00008a00ff14bb82 */ /* 0x000ea20000000a00 */
[C---:B------:R-:W-:Y:S02]  /*2780*/  @!P3 IMAD R3, R37.reuse, R23, R3 ;  /* 0x000000172503b224 */ /* 0x040fe400078e0203 */
[----:B------:R-:W-:Y:S01]  /*2790*/  @!P3 IMAD.WIDE.U32 R22, R37, R22, R14 ;  /* 0x000000162516b225 */ /* 0x000fe200078e000e */
[----:B------:R-:W-:-:S04]  /*27a0*/  @!P5 IADD3 R16, P6, R16, R24, RZ ;  /* 0x000000181010d210 */ /* 0x000fc80007fde0ff */
[----:B------:R-:W-:Y:S01]  /*27b0*/  @!P3 IADD3 R3, R23, R3, RZ ;  /* 0x000000031703b210 */ /* 0x000fe20007ffe0ff */
[----:B-1----:R-:W1:Y:S01]  /*27c0*/  @!P2 LDC.64 R30, c[0x0][0x230] ;  /* 0x00008c00ff1eab82 */ /* 0x002e620000000a00 */
[----:B------:R-:W-:Y:S02]  /*27d0*/  @!P2 MOV R23, R11 ;  /* 0x0000000b0017a202 */ /* 0x000fe40000000f00 */
[C---:B------:R-:W-:Y:S02]  /*27e0*/  @!P3 SHF.L.U64.HI R3, R22.reuse, 0x2, R3 ;  /* 0x000000021603b819 */ /* 0x040fe40000010203 */
[C---:B------:R-:W-:Y:S02]  /*27f0*/  @!P5 IADD3.X R5, R17.reuse, R5, RZ, P4, !PT ;  /* 0x000000051105d210 */ /* 0x040fe400027fe4ff */
[----:B------:R-:W-:Y:S02]  /*2800*/  @!P5 IADD3.X R17, R17, R25, RZ, P6, !PT ;  /* 0x000000191111d210 */ /* 0x000fe400037fe4ff */
[----:B------:R-:W1:Y:S03]  /*2810*/  @!P2 LDC.64 R24, c[0x0][0x228] ;  /* 0x00008a00ff18ab82 */ /* 0x000e660000000a00 */
[----:B------:R-:W2:Y:S04]  /*2820*/  @!P5 LDG.E.64 R12, desc[UR22][R16.64] ;  /* 0x00000016100cd981 */ /* 0x000ea8000c1e1b00 */
[----:B----4-:R4:W-:Y:S02]  /*2830*/  STL.64 [R1+0x120], R34 ;  /* 0x0001202201007387 */ /* 0x0109e40000100a00 */
[----:B----4-:R-:W-:Y:S01]  /*2840*/  @!P3 SHF.L.U32 R35, R22, 0x2, RZ ;  /* 0x000000021623b819 */ /* 0x010fe200000006ff */
[----:B---3--:R-:W-:Y:S01]  /*2850*/  @!P2 IMAD R34, R33, R18, RZ ;  /* 0x000000122122a224 */ /* 0x008fe200078e02ff */
[----:B------:R-:W-:-:S03]  /*2860*/  @!P2 MOV R22, R8 ;  /* 0x000000080016a202 */ /* 0x000fc60000000f00 */
[C---:B------:R-:W-:Y:S02]  /*2870*/  @!P2 IMAD R34, R32.reuse, R19, R34 ;  /* 0x000000132022a224 */ /* 0x040fe400078e0222 */
[----:B------:R-:W-:Y:S01]  /*2880*/  @!P2 IMAD.WIDE.U32 R18, R32, R18, R22 ;  /* 0x000000122012a225 */ /* 0x000fe200078e0016 */
[----:B------:R-:W-:-:S06]  /*2890*/  CS2R R32, SRZ ;  /* 0x0000000000207805 */ /* 0x000fcc000001ff00 */
[----:B------:R3:W4:Y:S01]  /*28a0*/  @!P5 LDG.E.64 R32, desc[UR22][R4.64] ;  /* 0x000000160420d981 */ /* 0x000722000c1e1b00 */
[----:B0-----:R-:W-:Y:S02]  /*28b0*/  @!P3 IADD3 R6, P6, R35, R6, RZ ;  /* 0x000000062306b210 */ /* 0x001fe40007fde0ff */
[----:B------:R-:W-:Y:S02]  /*28c0*/  @!P2 IADD3 R34, R19, R34, RZ ;  /* 0x000000221322a210 */ /* 0x000fe40007ffe0ff */
[----:B------:R-:W-:Y:S02]  /*28d0*/  @!P3 IADD3.X R7, R3, R7, RZ, P6, !PT ;  /* 0x000000070307b210 */ /* 0x000fe400037fe4ff */
[----:B--2---:R-:W-:Y:S02]  /*28e0*/  @!P3 IADD3 R20, P6, R35, R20, RZ ;  /* 0x000000142314b210 */ /* 0x004fe40007fde0ff */
[----:B------:R-:W-:Y:S02]  /*28f0*/  @!P2 SHF.L.U32 R19, R18, 0x2, RZ ;  /* 0x000000021213a819 */ /* 0x000fe400000006ff */
[----:B------:R-:W-:-:S02]  /*2900*/  @!P3 IADD3.X R21, R3, R21, RZ, P6, !PT ;  /* 0x000000150315b210 */ /* 0x000fc400037fe4ff */
[----:B------:R-:W-:Y:S02]  /*2910*/  @!P2 SHF.L.U64.HI R18, R18, 0x2, R34 ;  /* 0x000000021212a819 */ /* 0x000fe40000010222 */
[----:B-1----:R-:W-:-:S04]  /*2920*/  @!P2 IADD3 R30, P6, R19, R30, RZ ;  /* 0x0000001e131ea210 */ /* 0x002fc80007fde0ff */
[----:B------:R-:W-:Y:S02]  /*2930*/  @!P2 IADD3.X R31, R18, R31, RZ, P6, !PT ;  /* 0x0000001f121fa210 */ /* 0x000fe400037fe4ff */
[----:B------:R-:W-:-:S04]  /*2940*/  @!P2 IADD3 R24, P6, R19, R24, RZ ;  /* 0x000000181318a210 */ /* 0x000fc80007fde0ff */
[----:B------:R-:W-:Y:S02]  /*2950*/  @!P2 IADD3.X R25, R18, R25, RZ, P6, !PT ;  /* 0x000000191219a210 */ /* 0x000fe400037fe4ff */
[----:B------:R-:W-:Y:S02]  /*2960*/  CS2R R18, SRZ ;  /* 0x0000000000127805 */ /* 0x000fe4000001ff00 */
[C---:B------:R-:W-:Y:S02]  /*2970*/  IADD3 R28, R2.reuse, 0x30, RZ ;  /* 0x00000030021c7810 */ /* 0x040fe40007ffe0ff */
[----:B------:R-:W-:Y:S01]  /*2980*/  IADD3 R29, R2, 0x40, RZ ;  /* 0x00000040021d7810 */ /* 0x000fe20007ffe0ff */
[----:B------:R-:W5:Y:S04]  /*2990*/  @!P2 LDG.E.64 R52, desc[UR22][R24.64] ;  /* 0x000000161834a981 */ /* 0x000f68000c1e1b00 */
[----:B------:R0:W2:Y:S01]  /*29a0*/  @!P3 LDG.E.64 R18, desc[UR22][R6.64] ;  /* 0x000000160612b981 */ /* 0x0000a2000c1e1b00 */
[----:B------:R-:W-:-:S02]  /*29b0*/  SHF.R.S32.HI R27, RZ, 0x1f, R28 ;  /* 0x0000001fff1b7819 */ /* 0x000fc4000001141c */
[----:B------:R-:W-:-:S04]  /*29c0*/  ISETP.GE.U32.AND P0, PT, R28, UR18, PT ;  /* 0x000000121c007c0c */ /* 0x000fc8000bf06070 */
[----:B------:R-:W-:-:S04]  /*29d0*/  ISETP.GE.AND.EX P0, PT, R27, UR19, PT, P0 ;  /* 0x000000131b007c0c */ /* 0x000fc8000bf06300 */
[----:B------:R-:W-:Y:S02]  /*29e0*/  ISETP.GT.U32.OR P0, PT, R0, 0x22f, P0 ;  /* 0x0000022f0000780c */ /* 0x000fe40000704470 */
[----:B------:R-:W-:Y:S02]  /*29f0*/  SHF.R.S32.HI R26, RZ, 0x1f, R29 ;  /* 0x0000001fff1a7819 */ /* 0x000fe4000001141d */
[----:B------:R-:W-:-:S04]  /*2a00*/  ISETP.GE.U32.AND P4, PT, R29, UR18, PT ;  /* 0x000000121d007c0c */ /* 0x000fc8000bf86070 */
[----:B------:R-:W-:-:S05]  /*2a10*/  ISETP.GE.AND.EX P4, PT, R26, UR19, PT, P4 ;  /* 0x000000131a007c0c */ /* 0x000fca000bf86340 */
[----:B------:R-:W1:Y:S01]  /*2a20*/  @!P0 LDC.64 R14, c[0x0][0x288] ;  /* 0x0000a200ff0e8b82 */ /* 0x000e620000000a00 */
[----:B------:R-:W-:Y:S02]  /*2a30*/  ISETP.GT.U32.OR P4, PT, R0, 0x22f, P4 ;  /* 0x0000022f0000780c */ /* 0x000fe40002784470 */
[----:B------:R-:W-:Y:S02]  /*2a40*/  @!P0 MOV R34, R8 ;  /* 0x0000000800228202 */ /* 0x000fe40000000f00 */
[----:B------:R-:W-:Y:S01]  /*2a50*/  @!P0 MOV R35, R11 ;  /* 0x0000000b00238202 */ /* 0x000fe20000000f00 */
[----:B------:R0:W-:Y:S02]  /*2a60*/  STL.64 [R1+0x90], R12 ;  /* 0x0000900c01007387 */ /* 0x0001e40000100a00 */
[----:B---3--:R-:W3:Y:S08]  /*2a70*/  @!P0 LDC.64 R4, c[0x0][0x230] ;  /* 0x00008c00ff048b82 */ /* 0x008ef00000000a00 */
[----:B------:R-:W3:Y:S01]  /*2a80*/  @!P4 LDC.64 R22, c[0x0][0x288] ;  /* 0x0000a200ff16cb82 */ /* 0x000ee20000000a00 */
[----:B-1----:R-:W-:-:S07]  /*2a90*/  @!P0 IMAD R3, R27, R14, RZ ;  /* 0x0000000e1b038224 */ /* 0x002fce00078e02ff */
[----:B------:R-:W1:Y:S01]  /*2aa0*/  @!P0 LDC.64 R16, c[0x0][0x228] ;  /* 0x00008a00ff108b82 */ /* 0x000e620000000a00 */
[----:B------:R-:W-:-:S04]  /*2ab0*/  @!P0 IMAD.WIDE.U32 R34, R28, R14, R34 ;  /* 0x0000000e1c228225 */ /* 0x000fc800078e0022 */
[----:B------:R-:W-:Y:S01]  /*2ac0*/  @!P0 IMAD R3, R28, R15, R3 ;  /* 0x0000000f1c038224 */ /* 0x000fe200078e0203 */
[----:B------:R-:W-:Y:S02]  /*2ad0*/  IADD3 R28, R2, 0x50, RZ ;  /* 0x00000050021c7810 */ /* 0x000fe40007ffe0ff */
[----:B------:R-:W2:Y:S02]  /*2ae0*/  @!P4 LDC.64 R40, c[0x0][0x230] ;  /* 0x00008c00ff28cb82 */ /* 0x000ea40000000a00 */
[----:B0-----:R-:W-:Y:S02]  /*2af0*/  SHF.R.S32.HI R12, RZ, 0x1f, R28 ;  /* 0x0000001fff0c7819 */ /* 0x001fe4000001141c */
[----:B------:R-:W-:-:S04]  /*2b00*/  ISETP.GE.U32.AND P5, PT, R28, UR18, PT ;  /* 0x000000121c007c0c */ /* 0x000fc8000bfa6070 */
[----:B------:R-:W-:Y:S01]  /*2b10*/  ISETP.GE.AND.EX P5, PT, R12, UR19, PT, P5 ;  /* 0x000000130c007c0c */ /* 0x000fe2000bfa6350 */
[----:B---3--:R-:W-:Y:S01]  /*2b20*/  @!P4 IMAD R15, R26, R22, RZ ;  /* 0x000000161a0fc224 */ /* 0x008fe200078e02ff */
[----:B------:R-:W-:Y:S01]  /*2b30*/  IADD3 R26, R2, 0x60, RZ ;  /* 0x00000060021a7810 */ /* 0x000fe20007ffe0ff */
[----:B------:R-:W0:Y:S01]  /*2b40*/  @!P4 LDC.64 R38, c[0x0][0x228] ;  /* 0x00008a00ff26cb82 */ /* 0x000e220000000a00 */
[----:B------:R-:W-:Y:S02]  /*2b50*/  ISETP.GT.U32.OR P5, PT, R0, 0x22f, P5 ;  /* 0x0000022f0000780c */ /* 0x000fe40002fa4470 */
[----:B------:R-:W-:Y:S02]  /*2b60*/  SHF.R.S32.HI R27, RZ, 0x1f, R26 ;  /* 0x0000001fff1b7819 */ /* 0x000fe4000001141a */
[----:B------:R-:W-:-:S09]  /*2b70*/  @!P0 IADD3 R3, R35, R3, RZ ;  /* 0x0000000323038210 */ /* 0x000fd20007ffe0ff */
[----:B------:R-:W3:Y:S01]  /*2b80*/  @!P5 LDC.64 R6, c[0x0][0x288] ;  /* 0x0000a200ff06db82 */ /* 0x000ee20000000a00 */
[C---:B------:R-:W-:Y:S02]  /*2b90*/  @!P0 SHF.L.U32 R14, R34.reuse, 0x2, RZ ;  /* 0x00000002220e8819 */ /* 0x040fe400000006ff */
[----:B------:R-:W-:Y:S02]  /*2ba0*/  @!P0 SHF.L.U64.HI R3, R34, 0x2, R3 ;  /* 0x0000000222038819 */ /* 0x000fe40000010203 */
[----:B------:R-:W-:Y:S02]  /*2bb0*/  @!P4 MOV R34, R8 ;  /* 0x000000080022c202 */ /* 0x000fe40000000f00 */
[----:B------:R-:W-:Y:S01]  /*2bc0*/  @!P4 MOV R35, R11 ;  /* 0x0000000b0023c202 */ /* 0x000fe20000000f00 */
[C---:B------:R-:W-:Y:S01]  /*2bd0*/  @!P4 IMAD R15, R29.reuse, R23, R15 ;  /* 0x000000171d0fc224 */ /* 0x040fe200078e020f */
[----:B------:R-:W-:Y:S01]  /*2be0*/  @!P0 IADD3 R4, P6, R14, R4, RZ ;  /* 0x000000040e048210 */ /* 0x000fe20007fde0ff */
[----:B------:R-:W-:-:S03]  /*2bf0*/  @!P4 IMAD.WIDE.U32 R22, R29, R22, R34 ;  /* 0x000000161d16c225 */ /* 0x000fc600078e0022 */
[----:B------:R-:W-:Y:S01]  /*2c00*/  @!P0 IADD3.X R5, R3, R5, RZ, P6, !PT ;  /* 0x0000000503058210 */ /* 0x000fe200037fe4ff */
[----:B------:R-:W0:Y:S01]  /*2c10*/  @!P5 LDC.64 R34, c[0x0][0x230] ;  /* 0x00008c00ff22db82 */ /* 0x000e220000000a00 */
[----:B------:R-:W-:Y:S02]  /*2c20*/  @!P5 MOV R36, R8 ;  /* 0x000000080024d202 */ /* 0x000fe40000000f00 */
[----:B------:R-:W-:Y:S02]  /*2c30*/  @!P4 IADD3 R23, R23, R15, RZ ;  /* 0x0000000f1717c210 */ /* 0x000fe40007ffe0ff */
[----:B------:R-:W-:Y:S02]  /*2c40*/  @!P5 MOV R37, R11 ;  /* 0x0000000b0025d202 */ /* 0x000fe40000000f00 */
[----:B------:R-:W-:-:S04]  /*2c50*/  IADD3 R13, R2, 0x70, RZ ;  /* 0x00000070020d7810 */ /* 0x000fc80007ffe0ff */
[----:B------:R-:W-:Y:S01]  /*2c60*/  ISETP.GE.U32.AND P6, PT, R13, UR18, PT ;  /* 0x000000120d007c0c */ /* 0x000fe2000bfc6070 */
[----:B----4-:R4:W-:Y:S02]  /*2c70*/  STL.64 [R1+0xe0], R32 ;  /* 0x0000e02001007387 */ /* 0x0109e40000100a00 */
[----:B----4-:R-:W-:-:S06]  /*2c80*/  CS2R R32, SRZ ;  /* 0x0000000000207805 */ /* 0x010fcc000001ff00 */
[----:B------:R4:W2:Y:S01]  /*2c90*/  @!P3 LDG.E.64 R32, desc[UR22][R20.64] ;  /* 0x000000161420b981 */ /* 0x0008a2000c1e1b00 */
[----:B------:R-:W-:-:S04]  /*2ca0*/  ISETP.GE.U32.AND P3, PT, R26, UR18, PT ;  /* 0x000000121a007c0c */ /* 0x000fc8000bf66070 */
[----:B------:R-:W-:-:S04]  /*2cb0*/  ISETP.GE.AND.EX P3, PT, R27, UR19, PT, P3 ;  /* 0x000000131b007c0c */ /* 0x000fc8000bf66330 */
[----:B------:R-:W-:Y:S02]  /*2cc0*/  ISETP.GT.U32.OR P3, PT, R0, 0x22f, P3 ;  /* 0x0000022f0000780c */ /* 0x000fe40001f64470 */
[----:B----4-:R-:W-:-:S06]  /*2cd0*/  CS2R R20, SRZ ;  /* 0x0000000000147805 */ /* 0x010fcc000001ff00 */
[----:B------:R4:W5:Y:S05]  /*2ce0*/  @!P2 LDG.E.64 R20, desc[UR22][R30.64] ;  /* 0x000000161e14a981 */ /* 0x00096a000c1e1b00 */
[----:B------:R-:W0:Y:S01]  /*2cf0*/  @!P3 LDC.64 R24, c[0x0][0x288] ;  /* 0x0000a200ff18bb82 */ /* 0x000e220000000a00 */
[----:B-1----:R-:W-:-:S04]  /*2d00*/  @!P0 IADD3 R14, P2, R14, R16, RZ ;  /* 0x000000100e0e8210 */ /* 0x002fc80007f5e0ff */
[----:B------:R-:W-:Y:S01]  /*2d10*/  @!P0 IADD3.X R15, R3, R17, RZ, P2, !PT ;  /* 0x00000011030f8210 */ /* 0x000fe200017fe4ff */
[-C--:B---3--:R-:W-:Y:S01]  /*2d20*/  @!P5 IMAD R3, R12, R6.reuse, RZ ;  /* 0x000000060c03d224 */ /* 0x088fe200078e02ff */
[----:B--2---:R1:W-:Y:S01]  /*2d30*/  STL.64 [R1+0x210], R18 ;  /* 0x0002101201007387 */ /* 0x0043e20000100a00 */
[----:B----4-:R-:W2:Y:S02]  /*2d40*/  @!P5 LDC.64 R30, c[0x0][0x228] ;  /* 0x00008a00ff1edb82 */ /* 0x010ea40000000a00 */
[C---:B------:R-:W-:Y:S01]  /*2d50*/  @!P5 IMAD R3, R28.reuse, R7, R3 ;  /* 0x000000071c03d224 */ /* 0x040fe200078e0203 */
[----:B------:R0:W5:Y:S01]  /*2d60*/  @!P0 LDG.E.64 R46, desc[UR22][R14.64] ;  /* 0x000000160e2e8981 */ /* 0x000162000c1e1b00 */
[----:B------:R-:W-:-:S05]  /*2d70*/  @!P5 IMAD.WIDE.U32 R6, R28, R6, R36 ;  /* 0x000000061c06d225 */ /* 0x000fca00078e0024 */
[----:B------:R-:W-:Y:S02]  /*2d80*/  @!P5 IADD3 R3, R7, R3, RZ ;  /* 0x000000030703d210 */ /* 0x000fe40007ffe0ff */
[----:B-1----:R-:W-:Y:S02]  /*2d90*/  SHF.R.S32.HI R18, RZ, 0x1f, R13 ;  /* 0x0000001fff127819 */ /* 0x002fe4000001140d */
[C---:B------:R-:W-:Y:S01]  /*2da0*/  @!P5 SHF.L.U32 R7, R6.reuse, 0x2, RZ ;  /* 0x000000020607d819 */ /* 0x040fe200000006ff */
[----:B0-----:R-:W-:Y:S01]  /*2db0*/  @!P3 IMAD R14, R27, R24, RZ ;  /* 0x000000181b0eb224 */ /* 0x001fe200078e02ff */
[----:B------:R-:W-:Y:S02]  /*2dc0*/  @!P5 SHF.L.U64.HI R3, R6, 0x2, R3 ;  /* 0x000000020603d819 */ /* 0x000fe40000010203 */
[----:B------:R-:W-:Y:S01]  /*2dd0*/  @!P4 SHF.L.U32 R16, R22, 0x2, RZ ;  /* 0x000000021610c819 */ /* 0x000fe200000006ff */
[----:B------:R-:W-:Y:S01]  /*2de0*/  @!P3 IMAD R6, R26, R25, R14 ;  /* 0x000000191a06b224 */ /* 0x000fe200078e020e */
[----:B------:R-:W-:-:S02]  /*2df0*/  @!P3 MOV R14, R8 ;  /* 0x00000008000eb202 */ /* 0x000fc40000000f00 */
[----:B------:R-:W-:Y:S02]  /*2e00*/  @!P3 MOV R15, R11 ;  /* 0x0000000b000fb202 */ /* 0x000fe40000000f00 */
[----:B------:R-:W-:Y:S02]  /*2e10*/  ISETP.GE.AND.EX P2, PT, R18, UR19, PT, P6 ;  /* 0x0000001312007c0c */ /* 0x000fe4000bf46360 */
[----:B------:R-:W-:Y:S02]  /*2e20*/  @!P4 SHF.L.U64.HI R22, R22, 0x2, R23 ;  /* 0x000000021616c819 */ /* 0x000fe40000010217 */
[----:B------:R-:W-:Y:S01]  /*2e30*/  @!P4 IADD3 R40, P6, R16, R40, RZ ;  /* 0x000000281028c210 */ /* 0x000fe20007fde0ff */
[----:B------:R-:W-:Y:S01]  /*2e40*/  @!P3 IMAD.WIDE.U32 R24, R26, R24, R14 ;  /* 0x000000181a18b225 */ /* 0x000fe200078e000e */
[----:B------:R-:W-:Y:S01]  /*2e50*/  CS2R R26, SRZ ;  /* 0x00000000001a7805 */ /* 0x000fe2000001ff00 */
[----:B------:R-:W-:Y:S01]  /*2e60*/  STL.64 [R1+0x30], R32 ;  /* 0x0000302001007387 */ /* 0x000fe20000100a00 */
[----:B------:R-:W-:Y:S01]  /*2e70*/  @!P4 IADD3.X R41, R22, R41, RZ, P6, !PT ;  /* 0x000000291629c210 */ /* 0x000fe200037fe4ff */
[----:B------:R-:W0:Y:S04]  /*2e80*/  @!P3 LDC.64 R14, c[0x0][0x228] ;  /* 0x00008a00ff0ebb82 */ /* 0x000e280000000a00 */
[----:B------:R-:W3:Y:S01]  /*2e90*/  @!P4 LDG.E.64 R26, desc[UR22][R40.64] ;  /* 0x00000016281ac981 */ /* 0x000ee2000c1e1b00 */
[----:B------:R-:W-:-:S04]  /*2ea0*/  @!P4 IADD3 R38, P6, R16, R38, RZ ;  /* 0x000000261026c210 */ /* 0x000fc80007fde0ff */
[----:B------:R-:W-:Y:S02]  /*2eb0*/  @!P4 IADD3.X R39, R22, R39, RZ, P6, !PT ;  /* 0x000000271627c210 */ /* 0x000fe400037fe4ff */
[----:B------:R-:W-:Y:S02]  /*2ec0*/  @!P5 IADD3 R34, P6, R7, R34, RZ ;  /* 0x000000220722d210 */ /* 0x000fe40007fde0ff */
[----:B------:R-:W-:Y:S02]  /*2ed0*/  CS2R R22, SRZ ;  /* 0x0000000000167805 */ /* 0x000fe4000001ff00 */
[----:B------:R-:W-:Y:S01]  /*2ee0*/  @!P3 IADD3 R6, R25, R6, RZ ;  /* 0x000000061906b210 */ /* 0x000fe20007ffe0ff */
[----:B------:R-:W5:Y:S01]  /*2ef0*/  @!P4 LDG.E.64 R44, desc[UR22][R38.64] ;  /* 0x00000016262cc981 */ /* 0x000f62000c1e1b00 */
[----:B------:R-:W-:-:S03]  /*2f00*/  @!P5 IADD3.X R35, R3, R35, RZ, P6, !PT ;  /* 0x000000230323d210 */ /* 0x000fc600037fe4ff */
[----:B------:R1:W5:Y:S02]  /*2f10*/  @!P0 LDG.E.64 R22, desc[UR22][R4.64] ;  /* 0x0000001604168981 */ /* 0x000364000c1e1b00 */
[----:B-1----:R-:W1:Y:S02]  /*2f20*/  @!P3 LDC.64 R4, c[0x0][0x230] ;  /* 0x00008c00ff04bb82 */ /* 0x002e640000000a00 */
[----:B---3--:R3:W-:Y:S02]  /*2f30*/  STL.64 [R1+0x38], R26 ;  /* 0x0000381a01007387 */ /* 0x0087e40000100a00 */
[----:B---3--:R-:W-:-:S06]  /*2f40*/  CS2R R26, SRZ ;  /* 0x00000000001a7805 */ /* 0x008fcc000001ff00 */
[----:B------:R-:W3:Y:S01]  /*2f50*/  @!P5 LDG.E.64 R26, desc[UR22][R34.64] ;  /* 0x00000016221ad981 */ /* 0x000ee2000c1e1b00 */
[----:B--2---:R-:W-:Y:S02]  /*2f60*/  @!P5 IADD3 R30, P6, R7, R30, RZ ;  /* 0x0000001e071ed210 */ /* 0x004fe40007fde0ff */
[C---:B------:R-:W-:Y:S02]  /*2f70*/  @!P3 SHF.L.U32 R43, R24.reuse, 0x2, RZ ;  /* 0x00000002182bb819 */ /* 0x040fe400000006ff */
[----:B------:R-:W-:Y:S02]  /*2f80*/  @!P5 IADD3.X R31, R3, R31, RZ, P6, !PT ;  /* 0x0000001f031fd210 */ /* 0x000fe400037fe4ff */
[----:B------:R-:W-:Y:S02]  /*2f90*/  @!P3 SHF.L.U64.HI R3, R24, 0x2, R6 ;  /* 0x000000021803b819 */ /* 0x000fe40000010206 */
[----:B-1----:R-:W-:-:S04]  /*2fa0*/  @!P3 IADD3 R4, P6, R43, R4, RZ ;  /* 0x000000042b04b210 */ /* 0x002fc80007fde0ff */
[----:B------:R-:W-:Y:S02]  /*2fb0*/  @!P3 IADD3.X R5, R3, R5, RZ, P6, !PT ;  /* 0x000000050305b210 */ /* 0x000fe400037fe4ff */
[----:B------:R-:W-:-:S13]  /*2fc0*/  ISETP.GT.U32.OR P2, PT, R0, 0x22f, P2 ;  /* 0x0000022f0000780c */ /* 0x000fda0001744470 */
[----:B------:R-:W1:Y:S08]  /*2fd0*/  @!P2 LDC.64 R16, c[0x0][0x288] ;  /* 0x0000a200ff10ab82 */ /* 0x000e700000000a00 */
[----:B------:R-:W2:Y:S01]  /*2fe0*/  @!P2 LDC.64 R6, c[0x0][0x230] ;  /* 0x00008c00ff06ab82 */ /* 0x000ea20000000a00 */
[----:B---3--:R3:W-:Y:S02]  /*2ff0*/  STL.64 [R1+0x40], R26 ;  /* 0x0000401a01007387 */ /* 0x0087e40000100a00 */
[----:B---3--:R-:W-:-:S06]  /*3000*/  CS2R R26, SRZ ;  /* 0x00000000001a7805 */ /* 0x008fcc000001ff00 */
[----:B------:R-:W3:Y:S01]  /*3010*/  @!P3 LDG.E.64 R26, desc[UR22][R4.64] ;  /* 0x00000016041ab981 */ /* 0x000ee2000c1e1b00 */
[----:B-1----:R-:W-:Y:S01]  /*3020*/  @!P2 IMAD R42, R18, R16, RZ ;  /* 0x00000010122aa224 */ /* 0x002fe200078e02ff */
[----:B------:R-:W-:Y:S02]  /*3030*/  @!P2 MOV R24, R8 ;  /* 0x000000080018a202 */ /* 0x000fe40000000f00 */
[----:B------:R-:W-:Y:S01]  /*3040*/  @!P2 MOV R25, R11 ;  /* 0x0000000b0019a202 */ /* 0x000fe20000000f00 */
[C---:B------:R-:W-:Y:S02]  /*3050*/  @!P2 IMAD R42, R13.reuse, R17, R42 ;  /* 0x000000110d2aa224 */ /* 0x040fe400078e022a */
[----:B------:R-:W-:Y:S01]  /*3060*/  @!P2 IMAD.WIDE.U32 R16, R13, R16, R24 ;  /* 0x000000100d10a225 */ /* 0x000fe200078e0018 */
[----:B0-----:R-:W-:Y:S02]  /*3070*/  @!P3 IADD3 R14, P6, R43, R14, RZ ;  /* 0x0000000e2b0eb210 */ /* 0x001fe40007fde0ff */
[----:B------:R-:W0:Y:S02]  /*3080*/  @!P2 LDC.64 R24, c[0x0][0x228] ;  /* 0x00008a00ff18ab82 */ /* 0x000e240000000a00 */
[----:B------:R-:W-:-:S02]  /*3090*/  @!P2 IADD3 R42, R17, R42, RZ ;  /* 0x0000002a112aa210 */ /* 0x000fc40007ffe0ff */
[C---:B------:R-:W-:Y:S02]  /*30a0*/  @!P2 SHF.L.U32 R17, R16.reuse, 0x2, RZ ;  /* 0x000000021011a819 */ /* 0x040fe400000006ff */
[----:B------:R-:W-:Y:S02]  /*30b0*/  @!P3 IADD3.X R15, R3, R15, RZ, P6, !PT ;  /* 0x0000000f030fb210 */ /* 0x000fe400037fe4ff */
[----:B------:R-:W-:Y:S02]  /*30c0*/  @!P2 SHF.L.U64.HI R42, R16, 0x2, R42 ;  /* 0x00000002102aa819 */ /* 0x000fe4000001022a */
[----:B--2---:R-:W-:-:S04]  /*30d0*/  @!P2 IADD3 R6, P6, R17, R6, RZ ;  /* 0x000000061106a210 */ /* 0x004fc80007fde0ff */
[----:B------:R-:W-:Y:S02]  /*30e0*/  @!P2 IADD3.X R7, R42, R7, RZ, P6, !PT ;  /* 0x000000072a07a210 */ /* 0x000fe400037fe4ff */
        /* <DEDUP_REMOVED lines=10> */
[----:B---3--:R2:W-:Y:S01]  /*3190*/  STL.64 [R1+0x50], R26 ;  /* 0x0000501a01007387 */ /* 0x0085e20000100a00 */
[----:B0-----:R-:W-:Y:S02]  /*31a0*/  @!P2 IADD3 R24, P6, R17, R24, RZ ;  /* 0x000000181118a210 */ /* 0x001fe40007fde0ff */
[----:B------:R-:W-:Y:S02]  /*31b0*/  IADD3 R33, R2, 0xa0, RZ ;  /* 0x000000a002217810 */ /* 0x000fe40007ffe0ff */
[----:B------:R-:W-:Y:S01]  /*31c0*/  CS2R R40, SRZ ;  /* 0x0000000000287805 */ /* 0x000fe2000001ff00 */
[----:B------:R-:W0:Y:S01]  /*31d0*/  @!P0 LDC.64 R34, c[0x0][0x230] ;  /* 0x00008c00ff228b82 */ /* 0x000e220000000a00 */
[----:B--2---:R-:W-:Y:S02]  /*31e0*/  CS2R R26, SRZ ;  /* 0x00000000001a7805 */ /* 0x004fe4000001ff00 */
[----:B------:R-:W-:Y:S01]  /*31f0*/  ISETP.GT.U32.OR P4, PT, R0, 0x22f, P4 ;  /* 0x0000022f0000780c */ /* 0x000fe20002784470 */
[----:B-1----:R-:W-:Y:S01]  /*3200*/  @!P0 IMAD R3, R19, R36, RZ ;  /* 0x0000002413038224 */ /* 0x002fe200078e02ff */
[----:B------:R-:W-:Y:S01]  /*3210*/  @!P2 IADD3.X R25, R42, R25, RZ, P6, !PT ;  /* 0x000000192a19a210 */ /* 0x000fe200037fe4ff */
[----:B------:R1:W5:Y:S04]  /*3220*/  @!P3 LDG.E.64 R40, desc[UR22][R14.64] ;  /* 0x000000160e28b981 */ /* 0x000368000c1e1b00 */
[----:B------:R2:W3:Y:S01]  /*3230*/  @!P2 LDG.E.64 R26, desc[UR22][R6.64] ;  /* 0x00000016061aa981 */ /* 0x0004e2000c1e1b00 */
[----:B------:R-:W-:-:S05]  /*3240*/  CS2R R42, SRZ ;  /* 0x00000000002a7805 */ /* 0x000fca000001ff00 */
[----:B------:R-:W4:Y:S01]  /*3250*/  @!P4 LDC.64 R16, c[0x0][0x288] ;  /* 0x0000a200ff10cb82 */ /* 0x000f220000000a00 */
[----:B------:R-:W-:Y:S02]  /*3260*/  @!P0 MOV R38, R8 ;  /* 0x0000000800268202 */ /* 0x000fe40000000f00 */
[----:B------:R-:W-:Y:S01]  /*3270*/  @!P0 MOV R39, R11 ;  /* 0x0000000b00278202 */ /* 0x000fe20000000f00 */
[C---:B------:R-:W-:Y:S01]  /*3280*/  @!P0 IMAD R3, R12.reuse, R37, R3 ;  /* 0x000000250c038224 */ /* 0x040fe200078e0203 */
[----:B------:R0:W5:Y:S01]  /*3290*/  @!P5 LDG.E.64 R42, desc[UR22][R30.64] ;  /* 0x000000161e2ad981 */ /* 0x000162000c1e1b00 */
[----:B------:R-:W-:Y:S01]  /*32a0*/  ISETP.GE.U32.AND P5, PT, R33, UR18, PT ;  /* 0x0000001221007c0c */ /* 0x000fe2000bfa6070 */
[----:B------:R-:W-:Y:S01]  /*32b0*/  @!P0 IMAD.WIDE.U32 R36, R12, R36, R38 ;  /* 0x000000240c248225 */ /* 0x000fe200078e0026 */
[----:B------:R-:W-:Y:S01]  /*32c0*/  SHF.R.S32.HI R12, RZ, 0x1f, R33 ;  /* 0x0000001fff0c7819 */ /* 0x000fe20000011421 */
[----:B-1----:R-:W1:Y:S03]  /*32d0*/  @!P0 LDC.64 R14, c[0x0][0x228] ;  /* 0x00008a00ff0e8b82 */ /* 0x002e660000000a00 */
[----:B------:R-:W-:-:S04]  /*32e0*/  ISETP.GE.AND.EX P5, PT, R12, UR19, PT, P5 ;  /* 0x000000130c007c0c */ /* 0x000fc8000bfa6350 */
[----:B------:R-:W-:Y:S01]  /*32f0*/  ISETP.GT.U32.OR P5, PT, R0, 0x22f, P5 ;  /* 0x0000022f0000780c */ /* 0x000fe20002fa4470 */
[----:B--2---:R-:W2:Y:S01]  /*3300*/  @!P4 LDC.64 R6, c[0x0][0x228] ;  /* 0x00008a00ff06cb82 */ /* 0x004ea20000000a00 */
[----:B------:R-:W-:Y:S01]  /*3310*/  @!P0 IADD3 R48, R37, R3, RZ ;  /* 0x0000000325308210 */ /* 0x000fe20007ffe0ff */
[----:B----4-:R-:W-:Y:S01]  /*3320*/  @!P4 IMAD R4, R13, R16, RZ ;  /* 0x000000100d04c224 */ /* 0x010fe200078e02ff */
[----:B------:R-:W-:-:S03]  /*3330*/  @!P0 SHF.L.U32 R3, R36, 0x2, RZ ;  /* 0x0000000224038819 */ /* 0x000fc600000006ff */
[----:B------:R-:W-:Y:S01]  /*3340*/  @!P4 IMAD R17, R18, R17, R4 ;  /* 0x000000111211c224 */ /* 0x000fe200078e0204 */
[----:B------:R-:W-:Y:S01]  /*3350*/  @!P0 SHF.L.U64.HI R48, R36, 0x2, R48 ;  /* 0x0000000224308819 */ /* 0x000fe20000010230 */
[----:B------:R-:W4:Y:S08]  /*3360*/  @!P4 LDC.64 R4, c[0x0][0x230] ;  /* 0x00008c00ff04cb82 */ /* 0x000f300000000a00 */
[----:B------:R-:W2:Y:S01]  /*3370*/  @!P5 LDC.64 R36, c[0x0][0x288] ;  /* 0x0000a200ff24db82 */ /* 0x000ea20000000a00 */
[----:B0-----:R-:W-:-:S02]  /*3380*/  @!P4 MOV R30, R8 ;  /* 0x00000008001ec202 */ /* 0x001fc40000000f00 */
        /* <DEDUP_REMOVED lines=8> */
[----:B------:R-:W-:Y:S01]  /*3410*/  @!P4 SHF.L.U64.HI R48, R30, 0x2, R17 ;  /* 0x000000021e30c819 */ /* 0x000fe20000010211 */
[----:B------:R-:W-:Y:S01]  /*3420*/  UIMAD.WIDE UR6, UR8, 0x8, UR6 ;  /* 0x00000008080678a5 */ /* 0x000fe2000f8e0206 */
[----:B---3--:R4:W-:Y:S05]  /*3430*/  STL.64 [R1+0x58], R26 ;  /* 0x0000581a01007387 */ /* 0x0089ea0000100a00 */
[----:B------:R-:W-:-:S02]  /*3440*/  MOV R28, UR6 ;  /* 0x00000006001c7c02 */ /* 0x000fc40008000f00 */
[----:B------:R-:W-:Y:S02]  /*3450*/  IADD3 R32, R2, 0xb0, RZ ;  /* 0x000000b002207810 */ /* 0x000fe40007ffe0ff */
[----:B------:R-:W-:Y:S01]  /*3460*/  CS2R R38, SRZ ;  /* 0x0000000000267805 */ /* 0x000fe2000001ff00 */
[----:B------:R-:W0:Y:S01]  /*3470*/  @!P5 LDC.64 R14, c[0x0][0x230] ;  /* 0x00008c00ff0edb82 */ /* 0x000e220000000a00 */
[C---:B----4-:R-:W-:Y:S01]  /*3480*/  @!P4 IADD3 R26, P6, R3.reuse, R4, RZ ;  /* 0x00000004031ac210 */ /* 0x050fe20007fde0ff */
[----:B--2---:R-:W-:Y:S01]  /*3490*/  @!P5 IMAD R4, R12, R36, RZ ;  /* 0x000000240c04d224 */ /* 0x004fe200078e02ff */
[----:B------:R-:W-:Y:S02]  /*34a0*/  MOV R29, UR7 ;  /* 0x00000007001d7c02 */ /* 0x000fe40008000f00 */
[----:B------:R1:W5:Y:S01]  /*34b0*/  @!P2 LDG.E.64 R38, desc[UR22][R24.64] ;  /* 0x000000161826a981 */ /* 0x000362000c1e1b00 */
[----:B------:R-:W-:Y:S02]  /*34c0*/  @!P4 IADD3.X R27, R48, R5, RZ, P6, !PT ;  /* 0x00000005301bc210 */ /* 0x000fe400037fe4ff */
[----:B------:R-:W2:Y:S01]  /*34d0*/  @!P5 LDC.64 R30, c[0x0][0x228] ;  /* 0x00008a00ff1edb82 */ /* 0x000ea20000000a00 */
[----:B------:R-:W-:Y:S01]  /*34e0*/  @!P4 IADD3 R12, P6, R3, R6, RZ ;  /* 0x00000006030cc210 */ /* 0x000fe20007fde0ff */
[----:B------:R-:W-:Y:S01]  /*34f0*/  @!P5 IMAD R6, R33, R37, R4 ;  /* 0x000000252106d224 */ /* 0x000fe200078e0204 */
[----:B------:R-:W-:-:S02]  /*3500*/  @!P5 MOV R4, R8 ;  /* 0x000000080004d202 */ /* 0x000fc40000000f00 */
[----:B------:R-:W-:-:S03]  /*3510*/  @!P5 MOV R5, R11 ;  /* 0x0000000b0005d202 */ /* 0x000fc60000000f00 */
[----:B------:R-:W-:-:S03]  /*3520*/  @!P5 IMAD.WIDE.U32 R36, R33, R36, R4 ;  /* 0x000000242124d225 */ /* 0x000fc600078e0004 */
[----:B------:R-:W3:Y:S01]  /*3530*/  LDG.E.64 R4, desc[UR22][R28.64] ;  /* 0x000000161c047981 */ /* 0x000ee2000c1e1b00 */
[----:B------:R-:W-:Y:S02]  /*3540*/  SHF.R.S32.HI R49, RZ, 0x1f, R32 ;  /* 0x0000001fff317819 */ /* 0x000fe40000011420 */
[----:B------:R-:W-:-:S04]  /*3550*/  ISETP.GE.U32.AND P3, PT, R32, UR18, PT ;  /* 0x0000001220007c0c */ /* 0x000fc8000bf66070 */
[----:B------:R-:W-:-:S04]  /*3560*/  ISETP.GE.AND.EX P3, PT, R49, UR19, PT, P3 ;  /* 0x0000001331007c0c */ /* 0x000fc8000bf66330 */
[----:B------:R-:W-:-:S13]  /*3570*/  ISETP.GT.U32.OR P3, PT, R0, 0x22f, P3 ;  /* 0x0000022f0000780c */ /* 0x000fda0001f64470 */
[----:B-1----:R-:W1:Y:S01]  /*3580*/  @!P3 LDC.64 R24, c[0x0][0x288] ;  /* 0x0000a200ff18bb82 */ /* 0x002e620000000a00 */
[----:B------:R-:W-:-:S07]  /*3590*/  IADD3 R13, R2, 0x1f0, RZ ;  /* 0x000001f0020d7810 */ /* 0x000fce0007ffe0ff */
[----:B------:R-:W4:Y:S01]  /*35a0*/  @!P3 LDC.64 R50, c[0x0][0x230] ;  /* 0x00008c00ff32bb82 */ /* 0x000f220000000a00 */
[----:B-1----:R-:W-:-:S04]  /*35b0*/  @!P3 IMAD R3, R49, R24, RZ ;  /* 0x000000183103b224 */ /* 0x002fc800078e02ff */
[----:B------:R-:W-:Y:S01]  /*35c0*/  @!P3 IMAD R49, R32, R25, R3 ;  /* 0x000000192031b224 */ /* 0x000fe200078e0203 */
[----:B---3--:R-:W-:Y:S02]  /*35d0*/  MOV R28, R4 ;  /* 0x00000004001c7202 */ /* 0x008fe40000000f00 */
[----:B------:R-:W-:Y:S02]  /*35e0*/  MOV R29, R5 ;  /* 0x00000005001d7202 */ /* 0x000fe40000000f00 */
[----:B------:R-:W-:Y:S02]  /*35f0*/  @!P3 MOV R4, R8 ;  /* 0x000000080004b202 */ /* 0x000fe40000000f00 */
[----:B------:R-:W-:-:S03]  /*3600*/  @!P3 MOV R5, R11 ;  /* 0x0000000b0005b202 */ /* 0x000fc60000000f00 */
[----:B------:R-:W-:Y:S02]  /*3610*/  @!P3 IMAD.WIDE.U32 R24, R32, R24, R4 ;  /* 0x000000182018b225 */ /* 0x000fe400078e0004 */
[----:B------:R-:W3:Y:S01]  /*3620*/  LDL.LU.64 R32, [R1+0x28] ;  /* 0x0000280001207983 */ /* 0x000ee20000300a00 */
[----:B------:R-:W1:Y:S01]  /*3630*/  @!P3 LDC.64 R4, c[0x0][0x228] ;  /* 0x00008a00ff04bb82 */ /* 0x000e620000000a00 */
[----:B------:R-:W-:Y:S02]  /*3640*/  ISETP.GE.U32.AND P2, PT, R13, UR18, PT ;  /* 0x000000120d007c0c */ /* 0x000fe4000bf46070 */
[----:B------:R-:W-:Y:S02]  /*3650*/  SHF.R.S32.HI R13, RZ, 0x1f, R13 ;  /* 0x0000001fff0d7819 */ /* 0x000fe4000001140d */
[----:B------:R-:W-:Y:S02]  /*3660*/  @!P5 IADD3 R6, R37, R6, RZ ;  /* 0x000000062506d210 */ /* 0x000fe40007ffe0ff */
[----:B------:R-:W-:-:S02]  /*3670*/  @!P5 SHF.L.U32 R3, R36, 0x2, RZ ;  /* 0x000000022403d819 */ /* 0x000fc400000006ff */
[----:B------:R-:W-:Y:S02]  /*3680*/  ISETP.GE.AND.EX P2, PT, R13, UR19, PT, P2 ;  /* 0x000000130d007c0c */ /* 0x000fe4000bf46320 */
[----:B------:R-:W-:Y:S02]  /*3690*/  @!P4 IADD3.X R13, R48, R7, RZ, P6, !PT ;  /* 0x00000007300dc210 */ /* 0x000fe400037fe4ff */
[----:B------:R-:W-:Y:S02]  /*36a0*/  @!P5 SHF.L.U64.HI R36, R36, 0x2, R6 ;  /* 0x000000022424d819 */ /* 0x000fe40000010206 */
[----:B0-----:R-:W-:Y:S02]  /*36b0*/  @!P5 IADD3 R14, P6, R3, R14, RZ ;  /* 0x0000000e030ed210 */ /* 0x001fe40007fde0ff */
[----:B------:R-:W-:Y:S02]  /*36c0*/  @!P3 IADD3 R49, R25, R49, RZ ;  /* 0x000000311931b210 */ /* 0x000fe40007ffe0ff */
[----:B------:R-:W-:-:S02]  /*36d0*/  @!P5 IADD3.X R15, R36, R15, RZ, P6, !PT ;  /* 0x0000000f240fd210 */ /* 0x000fc400037fe4ff */
[----:B--2---:R-:W-:Y:S02]  /*36e0*/  @!P5 IADD3 R30, P6, R3, R30, RZ ;  /* 0x0000001e031ed210 */ /* 0x004fe40007fde0ff */
[----:B------:R-:W-:Y:S02]  /*36f0*/  @!P3 SHF.L.U32 R48, R24, 0x2, RZ ;  /* 0x000000021830b819 */ /* 0x000fe400000006ff */
[----:B------:R-:W-:Y:S02]  /*3700*/  @!P5 IADD3.X R31, R36, R31, RZ, P6, !PT ;  /* 0x0000001f241fd210 */ /* 0x000fe400037fe4ff */
[----:B------:R-:W-:Y:S02]  /*3710*/  @!P3 SHF.L.U64.HI R49, R24, 0x2, R49 ;  /* 0x000000021831b819 */ /* 0x000fe40000010231 */
[----:B----4-:R-:W-:-:S04]  /*3720*/  @!P3 IADD3 R50, P6, R48, R50, RZ ;  /* 0x000000323032b210 */ /* 0x010fc80007fde0ff */
[----:B------:R-:W-:Y:S02]  /*3730*/  @!P3 IADD3.X R51, R49, R51, RZ, P6, !PT ;  /* 0x000000333133b210 */ /* 0x000fe400037fe4ff */
[----:B-1----:R-:W-:-:S04]  /*3740*/  @!P3 IADD3 R4, P6, R48, R4, RZ ;  /* 0x000000043004b210 */ /* 0x002fc80007fde0ff */
[----:B------:R-:W-:Y:S02]  /*3750*/  @!P3 IADD3.X R5, R49, R5, RZ, P6, !PT ;  /* 0x000000053105b210 */ /* 0x000fe400037fe4ff */
[----:B------:R-:W-:Y:S02]  /*3760*/  CS2R R48, SRZ ;  /* 0x0000000000307805 */ /* 0x000fe4000001ff00 */
[----:B------:R-:W-:-:S13]  /*3770*/  ISETP.GT.U32.OR P2, PT, R0, 0x22f, P2 ;  /* 0x0000022f0000780c */ /* 0x000fda0001744470 */
[----:B------:R-:W0:Y:S01]  /*3780*/  @!P2 LDC.64 R16, c[0x0][0x288] ;  /* 0x0000a200ff10ab82 */ /* 0x000e220000000a00 */
[C---:B------:R-:W-:Y:S01]  /*3790*/  IADD3 R3, R2.reuse, 0x1f0, RZ ;  /* 0x000001f002037810 */ /* 0x040fe20007ffe0ff */
[----:B---3--:R-:W2:Y:S06]  /*37a0*/  @P1 LDG.E.64 R48, desc[UR22][R32.64] ;  /* 0x0000001620301981 */ /* 0x008eac000c1e1b00 */
[----:B------:R-:W1:Y:S01]  /*37b0*/  @!P2 LDC.64 R6, c[0x0][0x230] ;  /* 0x00008c00ff06ab82 */ /* 0x000e620000000a00 */
[----:B------:R-:W-:Y:S02]  /*37c0*/  IADD3 R37, R2, 0x1f0, RZ ;  /* 0x000001f002257810 */ /* 0x000fe40007ffe0ff */
[----:B------:R-:W-:-:S05]  /*37d0*/  @!P2 MOV R36, R8 ;  /* 0x000000080024a202 */ /* 0x000fca0000000f00 */
[----:B------:R-:W3:Y:S01]  /*37e0*/  @!P2 LDC.64 R24, c[0x0][0x228] ;  /* 0x00008a00ff18ab82 */ /* 0x000ee20000000a00 */
[----:B------:R-:W4:Y:S01]  /*37f0*/  LDL.LU.64 R32, [R1+0x218] ;  /* 0x0002180001207983 */ /* 0x000f220000300a00 */
[----:B------:R-:W-:-:S05]  /*3800*/  SHF.R.S32.HI R3, RZ, 0x1f, R3 ;  /* 0x0000001fff037819 */ /* 0x000fca0000011403 */
[----:B0-----:R-:W-:-:S04]  /*3810*/  @!P2 IMAD R3, R3, R16, RZ ;  /* 0x000000100303a224 */ /* 0x001fc800078e02ff */
[----:B------:R-:W-:Y:S01]  /*3820*/  @!P2 IMAD R3, R37, R17, R3 ;  /* 0x000000112503a224 */ /* 0x000fe200078e0203 */
[----:B------:R-:W-:Y:S02]  /*3830*/  IADD3 R17, R2, 0x1f0, RZ ;  /* 0x000001f002117810 */ /* 0x000fe40007ffe0ff */
[----:B------:R-:W-:-:S03]  /*3840*/  @!P2 MOV R37, R11 ;  /* 0x0000000b0025a202 */ /* 0x000fc60000000f00 */
[----:B------:R-:W-:-:S05]  /*3850*/  @!P2 IMAD.WIDE.U32 R16, R17, R16, R36 ;  /* 0x000000101110a225 */ /* 0x000fca00078e0024 */
[----:B------:R-:W-:Y:S02]  /*3860*/  @!P2 IADD3 R17, R17, R3, RZ ;  /* 0x000000031111a210 */ /* 0x000fe40007ffe0ff */
[C---:B------:R-:W-:Y:S02]  /*3870*/  @!P2 SHF.L.U32 R3, R16.reuse, 0x2, RZ ;  /* 0x000000021003a819 */ /* 0x040fe400000006ff */
[----:B------:R-:W-:Y:S02]  /*3880*/  @!P2 SHF.L.U64.HI R16, R16, 0x2, R17 ;  /* 0x000000021010a819 */ /* 0x000fe40000010211 */
[----:B-1----:R-:W-:-:S04]  /*3890*/  @!P2 IADD3 R6, P6, R3, R6, RZ ;  /* 0x000000060306a210 */ /* 0x002fc80007fde0ff */
[----:B------:R-:W-:Y:S02]  /*38a0*/  @!P2 IADD3.X R7, R16, R7, RZ, P6, !PT ;  /* 0x000000071007a210 */ /* 0x000fe400037fe4ff */
[----:B---3--:R-:W-:-:S04]  /*38b0*/  @!P2 IADD3 R24, P6, R3, R24, RZ ;  /* 0x000000180318a210 */ /* 0x008fc80007fde0ff */
[----:B------:R-:W-:Y:S02]  /*38c0*/  @!P2 IADD3.X R25, R16, R25, RZ, P6, !PT ;  /* 0x000000191019a210 */ /* 0x000fe400037fe4ff */
[----:B------:R-:W-:Y:S02]  /*38d0*/  CS2R R16, SRZ ;  /* 0x0000000000107805 */ /* 0x000fe4000001ff00 */
[----:B------:R-:W-:-:S04]  /*38e0*/  CS2R R36, SRZ ;  /* 0x0000000000247805 */ /* 0x000fc8000001ff00 */
[----:B------:R0:W5:Y:S01]  /*38f0*/  @!P0 LDG.E.64 R16, desc[UR22][R34.64] ;  /* 0x0000001622108981 */ /* 0x000162000c1e1b00 */
[----:B------:R-:W-:Y:S01]  /*3900*/  HFMA2.MMA R3, -RZ, RZ, 0, 0 ;  /* 0x00000000ff037435 */ /* 0x000fe200000001ff */
[----:B0-----:R-:W-:-:S06]  /*3910*/  CS2R R34, SRZ ;  /* 0x0000000000227805 */ /* 0x001fcc000001ff00 */
[----:B------:R0:W5:Y:S02]  /*3920*/  @!P4 LDG.E.64 R34, desc[UR22][R12.64] ;  /* 0x000000160c22c981 */ /* 0x000164000c1e1b00 */
[----:B0-----:R-:W-:-:S06]  /*3930*/  CS2R R12, SRZ ;  /* 0x00000000000c7805 */ /* 0x001fcc000001ff00 */
[----:B------:R0:W3:Y:S02]  /*3940*/  @!P5 LDG.E.64 R12, desc[UR22][R14.64] ;  /* 0x000000160e0cd981 */ /* 0x0000e4000c1e1b00 */
[----:B0-----:R-:W-:Y:S02]  /*3950*/  MOV R15, R3 ;  /* 0x00000003000f7202 */ /* 0x001fe40000000f00 */
[----:B----4-:R0:W4:Y:S02]  /*3960*/  @P1 LDG.E.64 R36, desc[UR22][R32.64] ;  /* 0x0000001620241981 */ /* 0x010124000c1e1b00 */
[----:B0-----:R-:W-:-:S06]  /*3970*/  CS2R R32, SRZ ;  /* 0x0000000000207805 */ /* 0x001fcc000001ff00 */
[----:B------:R0:W2:Y:S02]  /*3980*/  @!P4 LDG.E.64 R32, desc[UR22][R26.64] ;  /* 0x000000161a20c981 */ /* 0x0000a4000c1e1b00 */
[----:B0-----:R-:W-:-:S04]  /*3990*/  MOV R27, RZ ;  /* 0x000000ff001b7202 */ /* 0x001fc80000000f00 */
[----:B------:R-:W-:-:S06]  /*39a0*/  MOV R14, R27 ;  /* 0x0000001b000e7202 */ /* 0x000fcc0000000f00 */
[----:B------:R0:W3:Y:S02]  /*39b0*/  @!P3 LDG.E.64 R14, desc[UR22][R50.64] ;  /* 0x00000016320eb981 */ /* 0x0000e4000c1e1b00 */
[----:B0-----:R-:W-:-:S06]  /*39c0*/  CS2R R50, SRZ ;  /* 0x0000000000327805 */ /* 0x001fcc000001ff00 */
[----:B------:R-:W3:Y:S01]  /*39d0*/  @!P2 LDG.E.64 R50, desc[UR22][R6.64] ;  /* 0x000000160632a981 */ /* 0x000ee2000c1e1b00 */
[----:B------:R-:W-:-:S03]  /*39e0*/  R2UR UR6, R28 ;  /* 0x000000001c0672ca */ /* 0x000fc600000e0000 */
[----:B----4-:R0:W-:Y:S02]  /*39f0*/  STL.64 [R1], R36 ;  /* 0x0000002401007387 */ /* 0x0101e40000100a00 */
[----:B0-----:R-:W-:-:S06]  /*3a00*/  CS2R R36, SRZ ;  /* 0x0000000000247805 */ /* 0x001fcc000001ff00 */
[----:B------:R-:W5:Y:S04]  /*3a10*/  @!P0 LDG.E.64 R36, desc[UR22][R18.64] ;  /* 0x0000001612248981 */ /* 0x000f68000c1e1b00 */
[----:B------:R-:W5:Y:S04]  /*3a20*/  LDL.LU.64 R18, [R1+0x210] ;  /* 0x0002100001127983 */ /* 0x000f680000300a00 */
[----:B------:R-:W5:Y:S04]  /*3a30*/  LDL.LU R26, [R1+0x208] ;  /* 0x00020800011a7983 */ /* 0x000f680000300800 */
[----:B--2---:R-:W-:Y:S04]  /*3a40*/  STL.64 [R1+0x28], R32 ;  /* 0x0000282001007387 */ /* 0x004fe80000100a00 */
[----:B---3--:R0:W-:Y:S04]  /*3a50*/  STL.64 [R1+0x8], R12 ;  /* 0x0000080c01007387 */ /* 0x0081e80000100a00 */
[----:B0-----:R-:W5:Y:S04]  /*3a60*/  LDL.LU.64 R12, [R1+0x200] ;  /* 0x00020000010c7983 */ /* 0x001f680000300a00 */
[----:B------:R0:W-:Y:S04]  /*3a70*/  STL [R1+0x10], R27 ;  /* 0x0000101b01007387 */ /* 0x0001e80000100800 */
[----:B0-----:R-:W5:Y:S04]  /*3a80*/  LDL.LU R27, [R1+0x1f8] ;  /* 0x0001f800011b7983 */ /* 0x001f680000300800 */
[----:B------:R-:W-:Y:S04]  /*3a90*/  STL [R1+0x14], R3 ;  /* 0x0000140301007387 */ /* 0x000fe80000100800 */
[----:B------:R0:W-:Y:S04]  /*3aa0*/  @!P3 STL.64 [R1+0x10], R14 ;  /* 0x0000100e0100b387 */ /* 0x0001e80000100a00 */
[----:B------:R-:W5:Y:S01]  /*3ab0*/  LDL.LU R28, [R1+0x1f4] ;  /* 0x0001f400011c7983 */ /* 0x000f620000300800 */
[----:B0-----:R-:W-:-:S06]  /*3ac0*/  CS2R R14, SRZ ;  /* 0x00000000000e7805 */ /* 0x001fcc000001ff00 */
[----:B------:R-:W5:Y:S01]  /*3ad0*/  @!P2 LDG.E.64 R14, desc[UR22][R24.64] ;  /* 0x00000016180ea981 */ /* 0x000f62000c1e1b00 */
[----:B------:R-:W-:-:S05]  /*3ae0*/  MOV R3, UR6 ;  /* 0x0000000600037c02 */ /* 0x000fca0008000f00 */
[----:B------:R-:W-:Y:S02]  /*3af0*/  FFMA.FTZ R3, -R3, UR6, R29 ;  /* 0x0000000603037c23 */ /* 0x000fe4000801011d */
[----:B------:R-:W5:Y:S03]  /*3b00*/  LDL.LU R29, [R1+0x1f0] ;  /* 0x0001f000011d7983 */ /* 0x000f660000300800 */
[----:B------:R-:W-:-:S13]  /*3b10*/  FSETP.GTU.FTZ.AND P0, PT, R3, RZ, PT ;  /* 0x000000ff0300720b */ /* 0x000fda0003f1c000 */
[----:B------:R-:W-:Y:S01]  /*3b20*/  VOTEU.ANY UP0, P0 ;  /* 0x00000000003f7886 */ /* 0x000fe20000000100 */
[----:B------:R-:W-:-:S04]  /*3b30*/  PLOP3.LUT P0, PT, PT, PT, UP0, 0x80, 0x0 ;  /* 0x000000000000781c */ /* 0x000fc80003f0f008 */
[----:B------:R-:W-:-:S09]  /*3b40*/  @UP0 ULDC UR5, c[0x0][0x250] ;  /* 0x0000940000050ab9 */ /* 0x000fd20000000800 */
[----:B------:R-:W-:-:S06]  /*3b50*/  @P0 FADD.FTZ R3, R3, UR5 ;  /* 0x0000000503030e21 */ /* 0x000fcc0008010000 */
[----:B------:R-:W0:Y:S01]  /*3b60*/  @P0 MUFU.RSQ R3, R3 ;  /* 0x0000000300030308 */ /* 0x000e220000001400 */
[----:B------:R1:W-:Y:S01]  /*3b70*/  STL.64 [R1+0x140], R50 ;  /* 0x0001403201007387 */ /* 0x0003e20000100a00 */
[----:B------:R-:W-:Y:S01]  /*3b80*/  CS2R R32, SRZ ;  /* 0x0000000000207805 */ /* 0x000fe2000001ff00 */
[----:B------:R-:W-:-:S05]  /*3b90*/  UMOV UR26, 0x3f800000 ;  /* 0x3f800000001a7882 */ /* 0x000fca0000000000 */
[----:B------:R2:W5:Y:S01]  /*3ba0*/  @!P5 LDG.E.64 R32, desc[UR22][R30.64] ;  /* 0x000000161e20d981 */ /* 0x000562000c1e1b00 */
[----:B0-----:R-:W-:Y:S02]  /*3bb0*/  @P0 R2UR UR5, R3 ;  /* 0x00000000030502ca */ /* 0x001fe400000e0000 */
[----:B------:R-:W-:Y:S02]  /*3bc0*/  ISETP.GT.U32.AND P0, PT, R0, 0x22f, PT ;  /* 0x0000022f0000780c */ /* 0x000fe40003f04070 */
[----:B--2---:R-:W-:Y:S01]  /*3bd0*/  CS2R R30, SRZ ;  /* 0x00000000001e7805 */ /* 0x004fe2000001ff00 */
[----:B------:R-:W-:Y:S01]  /*3be0*/  BSSY B0, `(.L_x_2600) ;  /* 0x000001b000007945 */ /* 0x000fe20003800000 */
[----:B------:R-:W-:Y:S01]  /*3bf0*/  HFMA2.MMA R3, -RZ, RZ, 0, 0 ;  /* 0x00000000ff037435 */ /* 0x000fe200000001ff */
[----:B------:R-:W-:Y:S01]  /*3c00*/  ISETP.NE.AND P5, PT, RZ, UR25, PT ;  /* 0x00000019ff007c0c */ /* 0x000fe2000bfa5270 */
[----:B------:R-:W-:Y:S01]  /*3c10*/  FADD.FTZ R48, R48, -UR6 ;  /* 0x8000000630307e21 */ /* 0x000fe20008010000 */
[----:B------:R-:W-:Y:S01]  /*3c20*/  FADD.FTZ R49, R49, -UR6 ;  /* 0x8000000631317e21 */ /* 0x000fe20008010000 */
[----:B------:R0:W5:Y:S01]  /*3c30*/  @!P3 LDG.E.64 R30, desc[UR22][R4.64] ;  /* 0x00000016041eb981 */ /* 0x000162000c1e1b00 */
[----:B------:R-:W-:-:S02]  /*3c40*/  MOV R6, RZ ;  /* 0x000000ff00067202 */ /* 0x000fc40000000f00 */
[----:B------:R-:W-:Y:S01]  /*3c50*/  @UP0 UMOV UR26, UR5 ;  /* 0x00000005001a0c82 */ /* 0x000fe20008000000 */
[----:B0-----:R-:W-:Y:S01]  /*3c60*/  CS2R R4, SRZ ;  /* 0x0000000000047805 */ /* 0x001fe2000001ff00 */
[----:B-1----:R-:W-:Y:S06]  /*3c70*/  @P0 BRA `(.L_x_2601) ;  /* 0x0000000000440947 */ /* 0x002fec0003800000 */
[----:B------:R-:W2:Y:S01]  /*3c80*/  LDL R51, [R1+0x1e8] ;  /* 0x0001e80001337983 */ /* 0x000ea20000100800 */
        /* <DEDUP_REMOVED lines=16> */
.L_x_2601:
[----:B------:R-:W-:Y:S05]  /*3d90*/  BSYNC B0 ;  /* 0x0000000000007941 */ /* 0x000fea0003800000 */
.L_x_2600:
[----:B------:R-:W2:Y:S01]  /*3da0*/  LDL R25, [R1] ;  /* 0x0000000001197983 */ /* 0x000ea20000100800 */
[----:B------:R-:W-:Y:S01]  /*3db0*/  FMUL.FTZ R51, R48, UR26 ;  /* 0x0000001a30337c20 */ /* 0x000fe20008410000 */
[----:B------:R-:W-:Y:S02]  /*3dc0*/  FMUL.FTZ R50, R49, UR26 ;  /* 0x0000001a31327c20 */ /* 0x000fe40008410000 */
[----:B------:R0:W5:Y:S04]  /*3dd0*/  LDL R24, [R1+0x4] ;  /* 0x0000040001187983 */ /* 0x0001680000100800 */
[----:B------:R0:W-:Y:S04]  /*3de0*/  STL [R1+0x158], R51 ;  /* 0x0001583301007387 */ /* 0x0001e80000100800 */
[----:B------:R0:W-:Y:S01]  /*3df0*/  STL [R1+0x15c], R50 ;  /* 0x00015c3201007387 */ /* 0x0001e20000100800 */
[----:B--2---:R-:W-:Y:S01]  /*3e00*/  MOV R7, R25 ;  /* 0x0000001900077202 */ /* 0x004fe20000000f00 */
[----:B0-----:R-:W-:Y:S06]  /*3e10*/  @!P5 BRA `(.L_x_2602) ;  /* 0x000000000050d947 */ /* 0x001fec0003800000 */
[----:B------:R-:W2:Y:S01]  /*3e20*/  LDL R49, [R1+0x4] ;  /* 0x0000040001317983 */ /* 0x000ea20000100800 */
[----:B-----5:R-:W-:Y:S01]  /*3e30*/  FFMA.FTZ R24, R51, R3, R4 ;  /* 0x0000000333187223 */ /* 0x020fe20000010004 */
[----:B------:R-:W-:-:S03]  /*3e40*/  MOV R48, R25 ;  /* 0x0000001900307202 */ /* 0x000fc60000000f00 */
        /* <DEDUP_REMOVED lines=13> */
[----:B0-----:R-:W-:-:S04]  /*3f20*/  FADD.FTZ R48, -R25, 1 ;  /* 0x3f80000019307421 */ /* 0x001fc80000010100 */
[----:B------:R-:W-:Y:S01]  /*3f30*/  FFMA.FTZ R24, R24, R48, 1 ;  /* 0x3f80000018187423 */ /* 0x000fe20000010030 */
[----:B--2---:R-:W-:-:S04]  /*3f40*/  FMUL.FTZ R25, R49, R25 ;  /* 0x0000001931197220 */ /* 0x004fc80000410000 */
[----:B------:R-:W-:-:S07]  /*3f50*/  FMUL.FTZ R24, R25, R24 ;  /* 0x0000001819187220 */ /* 0x000fce0000410000 */
.L_x_2602:
[----:B------:R-:W-:Y:S01]  /*3f60*/  FMUL.FTZ R25, R7, R3 ;  /* 0x0000000307197220 */ /* 0x000fe20000410000 */
[----:B-----5:R-:W-:Y:S01]  /*3f70*/  FMUL.FTZ R49, R24, R6 ;  /* 0x0000000618317220 */ /* 0x020fe20000410000 */
[----:B------:R-:W-:Y:S01]  /*3f80*/  FADD.FTZ R18, R18, -UR6 ;  /* 0x8000000612127e21 */ /* 0x000fe20008010000 */
[----:B------:R-:W-:Y:S01]  /*3f90*/  FADD.FTZ R19, R19, -UR6 ;  /* 0x8000000613137e21 */ /* 0x000fe20008010000 */
[----:B------:R-:W-:Y:S01]  /*3fa0*/  FFMA.FTZ R48, R51, R25, RZ ;  /* 0x0000001933307223 */ /* 0x000fe200000100ff */
[----:B------:R-:W-:-:S03]  /*3fb0*/  FADD.FTZ R25, RZ, R25 ;  /* 0x00000019ff197221 */ /* 0x000fc60000010000 */
[----:B------:R-:W-:Y:S01]  /*3fc0*/  FFMA.FTZ R50, R50, R49, R48 ;  /* 0x0000003132327223 */ /* 0x000fe20000010030 */
[----:B------:R-:W-:Y:S01]  /*3fd0*/  FADD.FTZ R25, R49, R25 ;  /* 0x0000001931197221 */ /* 0x000fe20000010000 */
[----:B------:R-:W-:Y:S01]  /*3fe0*/  FMUL.FTZ R48, R18, UR26 ;  /* 0x0000001a12307c20 */ /* 0x000fe20008410000 */
[----:B------:R-:W-:Y:S01]  /*3ff0*/  FMUL.FTZ R49, R19, UR26 ;  /* 0x0000001a13317c20 */ /* 0x000fe20008410000 */
[----:B------:R0:W5:Y:S04]  /*4000*/  LDL R18, [R1+0x30] ;  /* 0x0000300001127983 */ /* 0x0001680000100800 */
        /* <DEDUP_REMOVED lines=24> */
.L_x_2603:
[----:B------:R1:W-:Y:S04]  /*4190*/  STL [R1+0x1f0], R0 ;  /* 0x0001f00001007387 */ /* 0x0003e80000100800 */
[----:B-1----:R-:W2:Y:S01]  /*41a0*/  LDL R0, [R1+0x168] ;  /* 0x0001680001007983 */ /* 0x002ea20000100800 */
[----:B0-----:R-:W-:Y:S01]  /*41b0*/  FFMA.FTZ R48, R51, R7, RZ ;  /* 0x0000000733307223 */ /* 0x001fe200000100ff */
[----:B-----5:R-:W-:Y:S01]  /*41c0*/  FMUL.FTZ R49, R18, R3 ;  /* 0x0000000312317220 */ /* 0x020fe20000410000 */
[----:B------:R-:W-:-:S03]  /*41d0*/  FADD.FTZ R7, RZ, R7 ;  /* 0x00000007ff077221 */ /* 0x000fc60000010000 */
[----:B------:R-:W-:Y:S01]  /*41e0*/  FADD.FTZ R25, R25, R49 ;  /* 0x0000003119197221 */ /* 0x000fe20000010000 */
[C---:B--2---:R-:W-:Y:S02]  /*41f0*/  FFMA.FTZ R51, R0.reuse, R18, R48 ;  /* 0x0000001200337223 */ /* 0x044fe40000010030 */
[----:B------:R-:W2:Y:S01]  /*4200*/  LDL R48, [R1+0x15c] ;  /* 0x00015c0001307983 */ /* 0x000ea20000100800 */
[----:B------:R-:W-:Y:S01]  /*4210*/  FFMA.FTZ R50, R0, R49, R50 ;  /* 0x0000003100327223 */ /* 0x000fe20000010032 */
[----:B------:R-:W-:Y:S02]  /*4220*/  FADD.FTZ R7, R7, R18 ;  /* 0x0000001207077221 */ /* 0x000fe40000010000 */
[----:B------:R0:W5:Y:S04]  /*4230*/  LDL.LU R0, [R1+0x1f0] ;  /* 0x0001f00001007983 */ /* 0x0001680000300800 */
[----:B------:R-:W3:Y:S01]  /*4240*/  LDL R49, [R1+0x17c] ;  /* 0x00017c0001317983 */ /* 0x000ee20000100800 */
[----:B------:R-:W-:Y:S01]  /*4250*/  FADD.FTZ R20, R20, -UR6 ;  /* 0x8000000614147e21 */ /* 0x000fe20008010000 */
[----:B------:R-:W-:Y:S01]  /*4260*/  FADD.FTZ R21, R21, -UR6 ;  /* 0x8000000615157e21 */ /* 0x000fe20008010000 */
[----:B--2---:R-:W-:Y:S01]  /*4270*/  FFMA.FTZ R18, R48, R24, RZ ;  /* 0x0000001830127223 */ /* 0x004fe200000100ff */
[----:B------:R-:W-:Y:S01]  /*4280*/  FMUL.FTZ R48, R19, R6 ;  /* 0x0000000613307220 */ /* 0x000fe20000410000 */
[----:B------:R-:W-:-:S03]  /*4290*/  FADD.FTZ R24, RZ, R24 ;  /* 0x00000018ff187221 */ /* 0x000fc60000010000 */
[----:B------:R-:W-:Y:S01]  /*42a0*/  FADD.FTZ R25, R48, R25 ;  /* 0x0000001930197221 */ /* 0x000fe20000010000 */
[----:B------:R-:W-:Y:S01]  /*42b0*/  FADD.FTZ R24, R24, R19 ;  /* 0x0000001318187221 */ /* 0x000fe20000010000 */
[C---:B---3--:R-:W-:Y:S01]  /*42c0*/  FFMA.FTZ R50, R49.reuse, R48, R50 ;  /* 0x0000003031327223 */ /* 0x048fe20000010032 */
[----:B------:R-:W-:Y:S01]  /*42d0*/  FFMA.FTZ R18, R49, R19, R18 ;  /* 0x0000001331127223 */ /* 0x000fe20000010012 */
        /* <DEDUP_REMOVED lines=25> */
.L_x_2604:
[----:B0-----:R-:W2:Y:S01]  /*4470*/  LDL R48, [R1+0x160] ;  /* 0x0001600001307983 */ /* 0x001ea20000100800 */
[----:B------:R-:W-:Y:S01]  /*4480*/  FMUL.FTZ R21, R19, R3 ;  /* 0x0000000313157220 */ /* 0x000fe20000410000 */
        /* <DEDUP_REMOVED lines=36> */
.L_x_2605:
[----:B------:R-:W2:Y:S04]  /*46d0*/  LDL.LU R23, [R1+0x38] ;  /* 0x0000380001177983 */ /* 0x000ea80000300800 */
[----:B------:R-:W3:Y:S01]  /*46e0*/  LDL.LU R22, [R1+0x3c] ;  /* 0x00003c0001167983 */ /* 0x000ee20000300800 */
[----:B------:R-:W-:Y:S01]  /*46f0*/  FMUL.FTZ R21, R19, R3 ;  /* 0x0000000313157220 */ /* 0x000fe20000410000 */
[----:B------:R-:W-:Y:S01]  /*4700*/  FADD.FTZ R7, R7, R19 ;  /* 0x0000001307077221 */ /* 0x000fe20000010000 */
[C---:B------:R-:W-:Y:S01]  /*4710*/  FFMA.FTZ R51, R49.reuse, R19, R51 ;  /* 0x0000001331337223 */ /* 0x040fe20000010033 */
        /* <DEDUP_REMOVED lines=34> */
.L_x_2606:
        /* <DEDUP_REMOVED lines=39> */
.L_x_2607:
        /* <DEDUP_REMOVED lines=39> */
.L_x_2608:
        /* <DEDUP_REMOVED lines=39> */
.L_x_2609:
[----:B------:R-:W-:Y:S01]  /*5090*/  FMUL.FTZ R21, R19, R3 ;  /* 0x0000000313157220 */ /* 0x000fe20000410000 */
[----:B------:R-:W-:Y:S01]  /*50a0*/  FADD.FTZ R7, R7, R19 ;  /* 0x0000001307077221 */ /* 0x000fe20000010000 */
[----:B------:R-:W-:Y:S01]  /*50b0*/  FFMA.FTZ R51, R48, R19, R51 ;  /* 0x0000001330337223 */ /* 0x000fe20000010033 */
[----:B------:R-:W-:Y:S01]  /*50c0*/  FMUL.FTZ R19, R20, R6 ;  /* 0x0000000614137220 */ /* 0x000fe20000410000 */
[----:B------:R-:W-:Y:S01]  /*50d0*/  FFMA.FTZ R50, R48, R21, R50 ;  /* 0x0000001530327223 */ /* 0x000fe20000010032 */
[----:B------:R-:W-:Y:S01]  /*50e0*/  FADD.FTZ R16, R16, -UR6 ;  /* 0x8000000610107e21 */ /* 0x000fe20008010000 */
[----:B------:R-:W-:Y:S01]  /*50f0*/  FADD.FTZ R17, R17, -UR6 ;  /* 0x8000000611117e21 */ /* 0x000fe20008010000 */
[C---:B------:R-:W-:Y:S01]  /*5100*/  FFMA.FTZ R18, R23.reuse, R20, R18 ;  /* 0x0000001417127223 */ /* 0x040fe20000010012 */
[----:B------:R-:W-:Y:S01]  /*5110*/  FFMA.FTZ R50, R23, R19, R50 ;  /* 0x0000001317327223 */ /* 0x000fe20000010032 */
[----:B0-----:R-:W-:Y:S01]  /*5120*/  FMUL.FTZ R23, R16, UR26 ;  /* 0x0000001a10177c20 */ /* 0x001fe20008410000 */
[----:B------:R-:W-:Y:S01]  /*5130*/  FMUL.FTZ R22, R17, UR26 ;  /* 0x0000001a11167c20 */ /* 0x000fe20008410000 */
[----:B------:R-:W-:Y:S01]  /*5140*/  FADD.FTZ R25, R25, R21 ;  /* 0x0000001519197221 */ /* 0x000fe20000010000 */
[----:B------:R-:W-:Y:S01]  /*5150*/  FADD.FTZ R24, R24, R20 ;  /* 0x0000001418187221 */ /* 0x000fe20000010000 */
[----:B------:R-:W-:Y:S01]  /*5160*/  MOV R16, R36 ;  /* 0x0000002400107202 */ /* 0x000fe20000000f00 */
[----:B------:R0:W-:Y:S01]  /*5170*/  STL [R1+0x5c], R23 ;  /* 0x00005c1701007387 */ /* 0x0001e20000100800 */
[----:B------:R-:W-:Y:S01]  /*5180*/  FADD.FTZ R25, R19, R25 ;  /* 0x0000001913197221 */ /* 0x000fe20000010000 */
[----:B------:R-:W-:-:S02]  /*5190*/  MOV R17, R37 ;  /* 0x0000002500117202 */ /* 0x000fc40000000f00 */
        /* <DEDUP_REMOVED lines=20> */
.L_x_2610:
        /* <DEDUP_REMOVED lines=39> */
.L_x_2611:
        /* <DEDUP_REMOVED lines=39> */
.L_x_2612:
        /* <DEDUP_REMOVED lines=38> */
[----:B------:R-:W-:-:S07]  /*5a20*/  FMUL.FTZ R16, R17, R16 ;  /* 0x0000001011107220 */ /* 0x000fce0000410000 */
.L_x_2613:
[----:B0-----:R-:W2:Y:S04]  /*5a30*/  LDL.LU R23, [R1+0x68] ;  /* 0x0000680001177983 */ /* 0x001ea80000300800 */
[----:B------:R-:W3:Y:S04]  /*5a40*/  LDL.LU R22, [R1+0x6c] ;  /* 0x00006c0001167983 */ /* 0x000ee80000300800 */
[----:B------:R-:W4:Y:S04]  /*5a50*/  LDL R20, [R1+0x60] ;  /* 0x0000600001147983 */ /* 0x000f280000100800 */
[----:B------:R-:W4:Y:S01]  /*5a60*/  LDL R21, [R1+0x64] ;  /* 0x0000640001157983 */ /* 0x000f220000100800 */
[----:B------:R-:W-:Y:S01]  /*5a70*/  FMUL.FTZ R17, R19, R3 ;  /* 0x0000000313117220 */ /* 0x000fe20000410000 */
[----:B------:R-:W-:Y:S01]  /*5a80*/  FADD.FTZ R24, R24, R16 ;  /* 0x0000001018187221 */ /* 0x000fe20000010000 */
[----:B------:R-:W-:Y:S01]  /*5a90*/  FFMA.FTZ R18, R48, R16, R18 ;  /* 0x0000001030127223 */ /* 0x000fe20000010012 */
[----:B------:R-:W-:Y:S01]  /*5aa0*/  FADD.FTZ R7, R7, R19 ;  /* 0x0000001307077221 */ /* 0x000fe20000010000 */
[----:B------:R-:W-:Y:S01]  /*5ab0*/  FFMA.FTZ R50, R49, R17, R50 ;  /* 0x0000001131327223 */ /* 0x000fe20000010032 */
[----:B------:R-:W-:Y:S01]  /*5ac0*/  FADD.FTZ R25, R25, R17 ;  /* 0x0000001119197221 */ /* 0x000fe20000010000 */
[----:B------:R-:W-:Y:S01]  /*5ad0*/  FMUL.FTZ R17, R16, R6 ;  /* 0x0000000610117220 */ /* 0x000fe20000410000 */
[----:B------:R-:W-:-:S03]  /*5ae0*/  FFMA.FTZ R51, R49, R19, R51 ;  /* 0x0000001331337223 */ /* 0x000fc60000010033 */
[----:B------:R-:W-:Y:S01]  /*5af0*/  FFMA.FTZ R50, R48, R17, R50 ;  /* 0x0000001130327223 */ /* 0x000fe20000010032 */
[----:B------:R-:W-:Y:S01]  /*5b00*/  FADD.FTZ R25, R17, R25 ;  /* 0x0000001911197221 */ /* 0x000fe20000010000 */
[----:B--2---:R-:W-:Y:S01]  /*5b10*/  FADD.FTZ R16, R23, -UR6 ;  /* 0x8000000617107e21 */ /* 0x004fe20008010000 */
[----:B---3--:R-:W-:-:S03]  /*5b20*/  FADD.FTZ R17, R22, -UR6 ;  /* 0x8000000616117e21 */ /* 0x008fc60008010000 */
[----:B------:R-:W-:Y:S01]  /*5b30*/  FMUL.FTZ R23, R16, UR26 ;  /* 0x0000001a10177c20 */ /* 0x000fe20008410000 */
[----:B------:R-:W-:Y:S01]  /*5b40*/  FMUL.FTZ R22, R17, UR26 ;  /* 0x0000001a11167c20 */ /* 0x000fe20008410000 */
[----:B----4-:R-:W-:-:S03]  /*5b50*/  MOV R19, R20 ;  /* 0x0000001400137202 */ /* 0x010fc60000000f00 */
[----:B------:R0:W-:Y:S01]  /*5b60*/  STL [R1+0x6c], R23 ;  /* 0x00006c1701007387 */ /* 0x0001e20000100800 */
[----:B------:R-:W-:-:S03]  /*5b70*/  MOV R16, R21 ;  /* 0x0000001500107202 */ /* 0x000fc60000000f00 */
        /* <DEDUP_REMOVED lines=20> */
.L_x_2614:
[----:B------:R-:W2:Y:S04]  /*5cc0*/  LDL.LU R21, [R1+0x70] ;  /* 0x0000700001157983 */ /* 0x000ea80000300800 */
[----:B------:R-:W3:Y:S01]  /*5cd0*/  LDL.LU R20, [R1+0x74] ;  /* 0x0000740001147983 */ /* 0x000ee20000300800 */
[----:B------:R-:W-:Y:S01]  /*5ce0*/  FMUL.FTZ R17, R19, R3 ;  /* 0x0000000313117220 */ /* 0x000fe20000410000 */
[----:B------:R-:W-:Y:S01]  /*5cf0*/  FADD.FTZ R24, R24, R16 ;  /* 0x0000001018187221 */ /* 0x000fe20000010000 */
[----:B------:R-:W-:Y:S01]  /*5d00*/  FFMA.FTZ R18, R22, R16, R18 ;  /* 0x0000001016127223 */ /* 0x000fe20000010012 */
[----:B------:R-:W-:Y:S01]  /*5d10*/  FADD.FTZ R7, R7, R19 ;  /* 0x0000001307077221 */ /* 0x000fe20000010000 */
[----:B------:R-:W-:Y:S01]  /*5d20*/  FFMA.FTZ R50, R23, R17, R50 ;  /* 0x0000001117327223 */ /* 0x000fe20000010032 */
[----:B------:R-:W-:Y:S01]  /*5d30*/  FADD.FTZ R25, R25, R17 ;  /* 0x0000001119197221 */ /* 0x000fe20000010000 */
[----:B------:R-:W-:Y:S01]  /*5d40*/  FMUL.FTZ R17, R16, R6 ;  /* 0x0000000610117220 */ /* 0x000fe20000410000 */
[----:B------:R-:W-:Y:S01]  /*5d50*/  FFMA.FTZ R51, R23, R19, R51 ;  /* 0x0000001317337223 */ /* 0x000fe20000010033 */
[----:B------:R-:W-:-:S02]  /*5d60*/  MOV R19, R28 ;  /* 0x0000001c00137202 */ /* 0x000fc40000000f00 */
[----:B------:R-:W-:Y:S01]  /*5d70*/  FFMA.FTZ R50, R22, R17, R50 ;  /* 0x0000001116327223 */ /* 0x000fe20000010032 */
[----:B------:R-:W-:Y:S01]  /*5d80*/  FADD.FTZ R25, R17, R25 ;  /* 0x0000001911197221 */ /* 0x000fe20000010000 */
[----:B--2---:R-:W-:Y:S01]  /*5d90*/  FADD.FTZ R16, R21, -UR6 ;  /* 0x8000000615107e21 */ /* 0x004fe20008010000 */
[----:B---3--:R-:W-:-:S03]  /*5da0*/  FADD.FTZ R17, R20, -UR6 ;  /* 0x8000000614117e21 */ /* 0x008fc60008010000 */
[----:B-1----:R-:W-:Y:S01]  /*5db0*/  FMUL.FTZ R49, R16, UR26 ;  /* 0x0000001a10317c20 */ /* 0x002fe20008410000 */
        /* <DEDUP_REMOVED lines=23> */
.L_x_2615:
[----:B0-----:R-:W2:Y:S04]  /*5f30*/  LDL.LU R23, [R1+0x78] ;  /* 0x0000780001177983 */ /* 0x001ea80000300800 */
[----:B------:R-:W3:Y:S04]  /*5f40*/  LDL.LU R22, [R1+0x7c] ;  /* 0x00007c0001167983 */ /* 0x000ee80000300800 */
[----:B------:R-:W4:Y:S04]  /*5f50*/  LDL R20, [R1+0x88] ;  /* 0x0000880001147983 */ /* 0x000f280000100800 */
[----:B------:R-:W4:Y:S01]  /*5f60*/  LDL R21, [R1+0x8c] ;  /* 0x00008c0001157983 */ /* 0x000f220000100800 */
[----:B------:R-:W-:Y:S01]  /*5f70*/  FMUL.FTZ R17, R19, R3 ;  /* 0x0000000313117220 */ /* 0x000fe20000410000 */
[----:B------:R-:W-:Y:S01]  /*5f80*/  FADD.FTZ R24, R24, R16 ;  /* 0x0000001018187221 */ /* 0x000fe20000010000 */
[----:B------:R-:W-:Y:S01]  /*5f90*/  FFMA.FTZ R18, R48, R16, R18 ;  /* 0x0000001030127223 */ /* 0x000fe20000010012 */
[C---:B------:R-:W-:Y:S01]  /*5fa0*/  FFMA.FTZ R51, R49.reuse, R19, R51 ;  /* 0x0000001331337223 */ /* 0x040fe20000010033 */
[----:B------:R-:W-:Y:S01]  /*5fb0*/  FFMA.FTZ R50, R49, R17, R50 ;  /* 0x0000001131327223 */ /* 0x000fe20000010032 */
[----:B------:R-:W-:Y:S01]  /*5fc0*/  FADD.FTZ R25, R25, R17 ;  /* 0x0000001119197221 */ /* 0x000fe20000010000 */
[----:B------:R-:W-:Y:S01]  /*5fd0*/  FMUL.FTZ R17, R16, R6 ;  /* 0x0000000610117220 */ /* 0x000fe20000410000 */
[----:B------:R-:W-:-:S03]  /*5fe0*/  FADD.FTZ R7, R7, R19 ;  /* 0x0000001307077221 */ /* 0x000fc60000010000 */
[----:B------:R-:W-:Y:S01]  /*5ff0*/  FFMA.FTZ R50, R48, R17, R50 ;  /* 0x0000001130327223 */ /* 0x000fe20000010032 */
[----:B------:R-:W-:Y:S01]  /*6000*/  FADD.FTZ R25, R17, R25 ;  /* 0x0000001911197221 */ /* 0x000fe20000010000 */
[----:B--2---:R-:W-:Y:S01]  /*6010*/  FADD.FTZ R16, R23, -UR6 ;  /* 0x8000000617107e21 */ /* 0x004fe20008010000 */
[----:B---3--:R-:W-:-:S03]  /*6020*/  FADD.FTZ R17, R22, -UR6 ;  /* 0x8000000616117e21 */ /* 0x008fc60008010000 */
[----:B-1----:R-:W-:Y:S01]  /*6030*/  FMUL.FTZ R49, R16, UR26 ;  /* 0x0000001a10317c20 */ /* 0x002fe20008410000 */
        /* <DEDUP_REMOVED lines=24> */
.L_x_2616:
[----:B------:R-:W2:Y:S04]  /*61c0*/  LDL.LU R23, [R1+0xa8] ;  /* 0x0000a80001177983 */ /* 0x000ea80000300800 */
        /* <DEDUP_REMOVED lines=15> */
[----:B0-----:R-:W-:Y:S01]  /*62c0*/  FMUL.FTZ R49, R16, UR26 ;  /* 0x0000001a10317c20 */ /* 0x001fe20008410000 */
        /* <DEDUP_REMOVED lines=24> */
.L_x_2617:
        /* <DEDUP_REMOVED lines=41> */
.L_x_2618:
        /* <DEDUP_REMOVED lines=41> */
.L_x_2619:
        /* <DEDUP_REMOVED lines=41> */
.L_x_2620:
        /* <DEDUP_REMOVED lines=41> */
.L_x_2621:
        /* <DEDUP_REMOVED lines=41> */
.L_x_2622:
        /* <DEDUP_REMOVED lines=41> */
.L_x_2623:
        /* <DEDUP_REMOVED lines=41> */
.L_x_2624:
        /* <DEDUP_REMOVED lines=41> */
.L_x_2625:
        /* <DEDUP_REMOVED lines=41> */
.L_x_2626:
        /* <DEDUP_REMOVED lines=41> */
.L_x_2627:
        /* <DEDUP_REMOVED lines=41> */
.L_x_2628:
[----:B------:R-:W2:Y:S04]  /*8080*/  LDL.LU R21, [R1+0x1d0] ;  /* 0x0001d00001157983 */ /* 0x000ea80000300800 */
[----:B------:R-:W3:Y:S04]  /*8090*/  LDL.LU R20, [R1+0x1d4] ;  /* 0x0001d40001147983 */ /* 0x000ee80000300800 */
[----:B------:R-:W4:Y:S04]  /*80a0*/  LDL R23, [R1+0xa0] ;  /* 0x0000a00001177983 */ /* 0x000f280000100800 */
[----:B------:R-:W0:Y:S01]  /*80b0*/  LDL R22, [R1+0xa4] ;  /* 0x0000a40001167983 */ /* 0x000e220000100800 */
[----:B------:R-:W-:Y:S01]  /*80c0*/  FMUL.FTZ R17, R19, R3 ;  /* 0x0000000313117220 */ /* 0x000fe20000410000 */
[----:B------:R-:W-:Y:S01]  /*80d0*/  FADD.FTZ R7, R7, R19 ;  /* 0x0000001307077221 */ /* 0x000fe20000010000 */
[C---:B------:R-:W-:Y:S01]  /*80e0*/  FFMA.FTZ R51, R49.reuse, R19, R51 ;  /* 0x0000001331337223 */ /* 0x040fe20000010033 */
[----:B------:R-:W-:Y:S01]  /*80f0*/  FADD.FTZ R19, R24, R16 ;  /* 0x0000001018137221 */ /* 0x000fe20000010000 */
[----:B------:R-:W-:Y:S01]  /*8100*/  FFMA.FTZ R50, R49, R17, R50 ;  /* 0x0000001131327223 */ /* 0x000fe20000010032 */
[----:B------:R-:W-:Y:S01]  /*8110*/  FADD.FTZ R25, R25, R17 ;  /* 0x0000001119197221 */ /* 0x000fe20000010000 */
[----:B------:R-:W-:Y:S01]  /*8120*/  FMUL.FTZ R17, R16, R6 ;  /* 0x0000000610117220 */ /* 0x000fe20000410000 */
[C---:B------:R-:W-:Y:S01]  /*8130*/  FFMA.FTZ R16, R48.reuse, R16, R18 ;  /* 0x0000001030107223 */ /* 0x040fe20000010012 */
[----:B------:R-:W-:Y:S02]  /*8140*/  STL [R1+0x8], R19 ;  /* 0x0000081301007387 */ /* 0x000fe40000100800 */
[----:B------:R-:W-:Y:S01]  /*8150*/  FFMA.FTZ R50, R48, R17, R50 ;  /* 0x0000001130327223 */ /* 0x000fe20000010032 */
[----:B------:R-:W-:Y:S01]  /*8160*/  FADD.FTZ R25, R17, R25 ;  /* 0x0000001911197221 */ /* 0x000fe20000010000 */
[----:B------:R2:W-:Y:S02]  /*8170*/  STL [R1+0xc], R16 ;  /* 0x00000c1001007387 */ /* 0x0005e40000100800 */
[----:B--2---:R-:W-:Y:S01]  /*8180*/  FADD.FTZ R16, R21, -UR6 ;  /* 0x8000000615107e21 */ /* 0x004fe20008010000 */
[----:B---3--:R-:W-:-:S03]  /*8190*/  FADD.FTZ R17, R20, -UR6 ;  /* 0x8000000614117e21 */ /* 0x008fc60008010000 */
[----:B------:R-:W-:Y:S01]  /*81a0*/  FMUL.FTZ R21, R16, UR26 ;  /* 0x0000001a10157c20 */ /* 0x000fe20008410000 */
[----:B------:R-:W-:Y:S01]  /*81b0*/  FMUL.FTZ R20, R17, UR26 ;  /* 0x0000001a11147c20 */ /* 0x000fe20008410000 */
[----:B----4-:R-:W-:-:S03]  /*81c0*/  MOV R17, R23 ;  /* 0x0000001700117202 */ /* 0x010fc60000000f00 */
[----:B------:R1:W-:Y:S01]  /*81d0*/  STL [R1+0x44], R21 ;  /* 0x0000441501007387 */ /* 0x0003e20000100800 */
[----:B0-----:R-:W-:-:S03]  /*81e0*/  MOV R49, R22 ;  /* 0x0000001600317202 */ /* 0x001fc60000000f00 */
[----:B------:R1:W-:Y:S01]  /*81f0*/  STL [R1+0x40], R20 ;  /* 0x0000401401007387 */ /* 0x0003e20000100800 */
[----:B------:R-:W-:Y:S05]  /*8200*/  @!P5 BRA `(.L_x_2629) ;  /* 0x000000000048d947 */ /* 0x000fea0003800000 */
        /* <DEDUP_REMOVED lines=18> */
.L_x_2629:
[----:B------:R-:W2:Y:S04]  /*8330*/  LDL.LU R19, [R1+0x1c8] ;  /* 0x0001c80001137983 */ /* 0x000ea80000300800 */
[----:B------:R-:W3:Y:S04]  /*8340*/  LDL.LU R18, [R1+0x1cc] ;  /* 0x0001cc0001127983 */ /* 0x000ee80000300800 */
[----:B------:R-:W4:Y:S04]  /*8350*/  LDL R24, [R1+0x80] ;  /* 0x0000800001187983 */ /* 0x000f280000100800 */
[----:B------:R-:W4:Y:S01]  /*8360*/  LDL R22, [R1+0x84] ;  /* 0x0000840001167983 */ /* 0x000f220000100800 */
[----:B------:R-:W-:Y:S01]  /*8370*/  FMUL.FTZ R16, R17, R3 ;  /* 0x0000000311107220 */ /* 0x000fe20000410000 */
[----:B------:R-:W-:Y:S01]  /*8380*/  FADD.FTZ R23, R7, R17 ;  /* 0x0000001107177221 */ /* 0x000fe20000010000 */
[----:B------:R-:W-:-:S02]  /*8390*/  FFMA.FTZ R17, R21, R17, R51 ;  /* 0x0000001115117223 */ /* 0x000fc40000010033 */
[----:B------:R-:W-:Y:S01]  /*83a0*/  FFMA.FTZ R7, R21, R16, R50 ;  /* 0x0000001015077223 */ /* 0x000fe20000010032 */
[----:B------:R-:W-:Y:S01]  /*83b0*/  FADD.FTZ R16, R25, R16 ;  /* 0x0000001019107221 */ /* 0x000fe20000010000 */
[----:B------:R-:W-:Y:S04]  /*83c0*/  STL [R1+0x10], R23 ;  /* 0x0000101701007387 */ /* 0x000fe80000100800 */
[----:B------:R0:W-:Y:S02]  /*83d0*/  STL [R1+0x18], R17 ;  /* 0x0000181101007387 */ /* 0x0001e40000100800 */
[----:B0-----:R-:W-:-:S04]  /*83e0*/  FMUL.FTZ R17, R49, R6 ;  /* 0x0000000631117220 */ /* 0x001fc80000410000 */
        /* <DEDUP_REMOVED lines=29> */
.L_x_2630:
        /* <DEDUP_REMOVED lines=35> */
.L_x_2631:
        /* <DEDUP_REMOVED lines=35> */
.L_x_2632:
[----:B------:R-:W2:Y:S04]  /*8a20*/  LDL.LU R50, [R1+0x140] ;  /* 0x0001400001327983 */ /* 0x000ea80000300800 */
[----:B------:R-:W3:Y:S01]  /*8a30*/  LDL.LU R18, [R1+0x144] ;  /* 0x0001440001127983 */ /* 0x000ee20000300800 */
[----:B------:R-:W-:-:S04]  /*8a40*/  FMUL.FTZ R17, R19, R3 ;  /* 0x0000000313117220 */ /* 0x000fc80000410000 */
[----:B------:R-:W-:Y:S01]  /*8a50*/  FFMA.FTZ R7, R25, R17, R7 ;  /* 0x0000001119077223 */ /* 0x000fe20000010007 */
[----:B0-----:R-:W-:Y:S01]  /*8a60*/  FMUL.FTZ R25, R20, R6 ;  /* 0x0000000614197220 */ /* 0x001fe20000410000 */
[----:B------:R-:W-:-:S03]  /*8a70*/  FADD.FTZ R16, R16, R17 ;  /* 0x0000001110107221 */ /* 0x000fc60000010000 */
[----:B------:R-:W-:Y:S01]  /*8a80*/  FFMA.FTZ R24, R24, R25, R7 ;  /* 0x0000001918187223 */ /* 0x000fe20000010007 */
[----:B------:R-:W-:Y:S01]  /*8a90*/  FADD.FTZ R25, R25, R16 ;  /* 0x0000001019197221 */ /* 0x000fe20000010000 */
[----:B--2---:R-:W-:Y:S01]  /*8aa0*/  FADD.FTZ R7, R50, -UR6 ;  /* 0x8000000632077e21 */ /* 0x004fe20008010000 */
[----:B---3--:R-:W-:-:S03]  /*8ab0*/  FADD.FTZ R16, R18, -UR6 ;  /* 0x8000000612107e21 */ /* 0x008fc60008010000 */
[----:B------:R-:W-:Y:S01]  /*8ac0*/  FMUL.FTZ R50, R7, UR26 ;  /* 0x0000001a07327c20 */ /* 0x000fe20008410000 */
        /* <DEDUP_REMOVED lines=24> */
.L_x_2633:
        /* <DEDUP_REMOVED lines=8> */
[----:B-1----:R-:W2:Y:S04]  /*8cd0*/  LDL R4, [R1+0x14] ;  /* 0x0000140001047983 */ /* 0x002ea80000100800 */
[----:B------:R1:W-:Y:S04]  /*8ce0*/  STL [R1+0x1f0], R2 ;  /* 0x0001f00201007387 */ /* 0x0003e80000100800 */
[----:B-1----:R-:W3:Y:S01]  /*8cf0*/  LDL R2, [R1+0x1ec] ;  /* 0x0001ec0001027983 */ /* 0x002ee20000100800 */
[----:B------:R-:W-:Y:S01]  /*8d00*/  FMUL.FTZ R17, R7, R3 ;  /* 0x0000000307117220 */ /* 0x000fe20000410000 */
[----:B0-----:R-:W0:Y:S01]  /*8d10*/  S2R R18, SR_LANEID ;  /* 0x0000000000127919 */ /* 0x001e220000000000 */
[----:B------:R-:W-:-:S02]  /*8d20*/  MOV R51, 0xffffffe0 ;  /* 0xffffffe000337802 */ /* 0x000fc40000000f00 */
[----:B------:R-:W-:Y:S01]  /*8d30*/  FFMA.FTZ R24, R50, R17, R24 ;  /* 0x0000001132187223 */ /* 0x000fe20000010018 */
[----:B------:R-:W-:Y:S01]  /*8d40*/  FADD.FTZ R25, R25, R17 ;  /* 0x0000001119197221 */ /* 0x000fe20000010000 */
[----:B-----5:R-:W-:Y:S01]  /*8d50*/  ISETP.GT.AND P0, PT, R0, 0x21f, PT ;  /* 0x0000021f0000780c */ /* 0x020fe20003f04270 */
[----:B------:R-:W-:Y:S01]  /*8d60*/  FMUL.FTZ R17, R16, R6 ;  /* 0x0000000610117220 */ /* 0x000fe20000410000 */
[----:B------:R-:W4:Y:S03]  /*8d70*/  LDL.LU R13, [R1+0xc] ;  /* 0x00000c00010d7983 */ /* 0x000f260000300800 */
[----:B------:R-:W-:Y:S01]  /*8d80*/  FADD.FTZ R25, R17, R25 ;  /* 0x0000001911197221 */ /* 0x000fe20000010000 */
[----:B------:R-:W4:Y:S04]  /*8d90*/  LDL R12, [R1+0x40] ;  /* 0x00004000010c7983 */ /* 0x000f280000100800 */
[----:B------:R-:W4:Y:S04]  /*8da0*/  LDL R11, [R1+0x38] ;  /* 0x00003800010b7983 */ /* 0x000f280000100800 */
[----:B------:R-:W4:Y:S04]  /*8db0*/  LDL.LU R10, [R1+0x18] ;  /* 0x00001800010a7983 */ /* 0x000f280000300800 */
[----:B------:R-:W4:Y:S04]  /*8dc0*/  LDL R9, [R1+0x3c] ;  /* 0x00003c0001097983 */ /* 0x000f280000100800 */
[----:B------:R-:W4:Y:S04]  /*8dd0*/  LDL R8, [R1+0x28] ;  /* 0x0000280001087983 */ /* 0x000f280000100800 */
[----:B------:R-:W4:Y:S01]  /*8de0*/  LDL R5, [R1+0x2c] ;  /* 0x00002c0001057983 */ /* 0x000f220000100800 */
[----:B--2---:R-:W-:Y:S01]  /*8df0*/  FFMA.FTZ R24, R4, R17, R24 ;  /* 0x0000001104187223 */ /* 0x004fe20000010018 */
[----:B---3--:R-:W-:-:S05]  /*8e00*/  IMAD R51, R2, R51, 0x22f ;  /* 0x0000022f02337424 */ /* 0x008fca00078e0233 */
[----:B------:R-:W-:-:S04]  /*8e10*/  SEL R51, R51, 0x1f, P0 ;  /* 0x0000001f33337807 */ /* 0x000fc80000000000 */
[----:B0-----:R-:W-:Y:S01]  /*8e20*/  ISETP.GE.AND P0, PT, R18, R51, PT ;  /* 0x000000331200720c */ /* 0x001fe20003f06270 */
[----:B------:R-:W0:-:S12]  /*8e30*/  SHFL.DOWN PT, R17, R25, 0x1, R51 ;  /* 0x0820000019117989 */ /* 0x000e1800000e0033 */
[----:B0-----:R-:W-:Y:S02]  /*8e40*/  @!P0 FADD.FTZ R25, R25, R17 ;  /* 0x0000001119198221 */ /* 0x001fe40000010000 */
        /* <DEDUP_REMOVED lines=22> */
[----:B------:R-:W2:Y:S04]  /*8fb0*/  LDL.LU R17, [R1+0x8] ;  /* 0x0000080001117983 */ /* 0x000ea80000300800 */
[----:B------:R-:W0:Y:S04]  /*8fc0*/  SHFL.DOWN PT, R50, R24, 0x10, R51 ;  /* 0x0a00000018327989 */ /* 0x000e2800000e0033 */
[----:B------:R1:W3:Y:S04]  /*8fd0*/  SHFL.DOWN PT, R18, R25, 0x10, R51 ;  /* 0x0a00000019127989 */ /* 0x0002e800000e0033 */
[----:B-1----:R-:W3:Y:S01]  /*8fe0*/  LDL R51, [R1+0x20] ;  /* 0x0000200001337983 */ /* 0x002ee20000100800 */
[----:B--2---:R-:W-:Y:S01]  /*8ff0*/  FADD.FTZ R17, R17, R49 ;  /* 0x0000003111117221 */ /* 0x004fe20000010000 */
[----:B----4-:R-:W-:-:S02]  /*9000*/  FFMA.FTZ R49, R12, R49, R13 ;  /* 0x000000310c317223 */ /* 0x010fc4000001000d */
[----:B------:R1:W5:Y:S01]  /*9010*/  LDL.LU R13, [R1+0x210] ;  /* 0x00021000010d7983 */ /* 0x0003620000300800 */
[----:B------:R-:W-:Y:S01]  /*9020*/  FADD.FTZ R17, R17, R48 ;  /* 0x0000003011117221 */ /* 0x000fe20000010000 */
[----:B------:R-:W-:Y:S02]  /*9030*/  FFMA.FTZ R49, R11, R48, R49 ;  /* 0x000000300b317223 */ /* 0x000fe40000010031 */
[----:B------:R1:W5:Y:S04]  /*9040*/  LDL.LU R12, [R1+0x20c] ;  /* 0x00020c00010c7983 */ /* 0x0003680000300800 */
[----:B------:R1:W5:Y:S04]  /*9050*/  LDL.LU R11, [R1+0x208] ;  /* 0x00020800010b7983 */ /* 0x0003680000300800 */
[----:B------:R-:W2:Y:S01]  /*9060*/  LDL.LU R48, [R1+0x10] ;  /* 0x0000100001307983 */ /* 0x000ea20000300800 */
[----:B------:R-:W-:Y:S01]  /*9070*/  FADD.FTZ R17, R17, R22 ;  /* 0x0000001611117221 */ /* 0x000fe20000010000 */
[----:B------:R-:W-:-:S04]  /*9080*/  FFMA.FTZ R49, R8, R22, R49 ;  /* 0x0000001608317223 */ /* 0x000fc80000010031 */
[----:B---3--:R-:W-:Y:S02]  /*9090*/  FFMA.FTZ R49, R51, R20, R49 ;  /* 0x0000001433317223 */ /* 0x008fe40000010031 */
[----:B------:R-:W3:Y:S01]  /*90a0*/  S2R R51, SR_CgaCtaId ;  /* 0x0000000000337919 */ /* 0x000ee20000008800 */
[----:B--2---:R-:W-:Y:S01]  /*90b0*/  FADD.FTZ R48, R48, R23 ;  /* 0x0000001730307221 */ /* 0x004fe20000010000 */
[----:B------:R-:W-:Y:S02]  /*90c0*/  FFMA.FTZ R23, R9, R23, R10 ;  /* 0x0000001709177223 */ /* 0x000fe4000001000a */
        /* <DEDUP_REMOVED lines=8> */
[----:B------:R-:W4:Y:S01]  /*9150*/  LDL R17, [R1+0x24] ;  /* 0x0000240001117983 */ /* 0x000f220000100800 */
[----:B0-----:R-:W-:Y:S01]  /*9160*/  @!P0 FADD.FTZ R24, R24, R50 ;  /* 0x0000003218188221 */ /* 0x001fe20000010000 */
[----:B------:R-:W-:Y:S01]  /*9170*/  @!P0 FADD.FTZ R25, R25, R18 ;  /* 0x0000001219198221 */ /* 0x000fe20000010000 */
[----:B------:R-:W-:Y:S01]  /*9180*/  FADD.FTZ R48, R48, R19 ;  /* 0x0000001330307221 */ /* 0x000fe20000010000 */
[----:B------:R-:W0:Y:S02]  /*9190*/  S2R R20, SR_LANEID ;  /* 0x0000000000147919 */ /* 0x000e240000000000 */
[----:B0-----:R-:W-:-:S02]  /*91a0*/  ISETP.NE.AND P0, PT, R20, RZ, PT ;  /* 0x000000ff1400720c */ /* 0x001fc40003f05270 */
[----:B------:R-:W-:Y:S01]  /*91b0*/  MOV R20, 0x400 ;  /* 0x0000040000147802 */ /* 0x000fe20000000f00 */
[----:B----4-:R-:W-:Y:S01]  /*91c0*/  FFMA.FTZ R23, R17, R19, R23 ;  /* 0x0000001311177223 */ /* 0x010fe20000010017 */
[----:B------:R-:W-:-:S09]  /*91d0*/  FADD.FTZ R19, R21, R16 ;  /* 0x0000001015137221 */ /* 0x000fd20000010000 */
[----:B---3--:R-:W-:Y:S01]  /*91e0*/  @!P0 LEA R21, R51, R20, 0x18 ;  /* 0x0000001433158211 */ /* 0x008fe200078ec0ff */
[----:B------:R-:W-:Y:S02]  /*91f0*/  FFMA.FTZ R17, R4, R16, R49 ;  /* 0x0000001004117223 */ /* 0x000fe40000010031 */
[----:B------:R1:W5:Y:S01]  /*9200*/  LDL.LU R4, [R1+0x1f4] ;  /* 0x0001f40001047983 */ /* 0x0003620000300800 */
[----:B------:R-:W-:Y:S01]  /*9210*/  @!P0 LEA R21, R2, R21, 0x3 ;  /* 0x0000001502158211 */ /* 0x000fe200078e18ff */
[----:B--2---:R-:W-:Y:S01]  /*9220*/  FFMA.FTZ R16, R22, R7, R23 ;  /* 0x0000000716107223 */ /* 0x004fe20000010017 */
[----:B------:R-:W-:Y:S01]  /*9230*/  FADD.FTZ R18, R48, R7 ;  /* 0x0000000730127221 */ /* 0x000fe20000010000 */
[----:B------:R1:W5:Y:S01]  /*9240*/  LDL.LU R2, [R1+0x1f0] ;  /* 0x0001f00001027983 */ /* 0x0003620000300800 */
[----:B------:R-:W-:Y:S02]  /*9250*/  IADD3 R7, R20, 0xc0, RZ ;  /* 0x000000c014077810 */ /* 0x000fe40007ffe0ff */
[----:B------:R-:W-:-:S02]  /*9260*/  ISETP.NE.AND P2, PT, R0, RZ, PT ;  /* 0x000000ff0000720c */ /* 0x000fc40003f45270 */
[----:B------:R-:W-:Y:S02]  /*9270*/  LEA R7, R51, R7, 0x18 ;  /* 0x0000000733077211 */ /* 0x000fe400078ec0ff */
[C---:B------:R-:W-:Y:S02]  /*9280*/  ISETP.GT.U32.AND P3, PT, R0.reuse, 0x22, PT ;  /* 0x000000220000780c */ /* 0x040fe40003f64070 */
[----:B------:R-:W-:Y:S01]  /*9290*/  LEA R7, R0, R7, 0x4 ;  /* 0x0000000700077211 */ /* 0x000fe200078e20ff */
[----:B------:R-:W-:Y:S04]  /*92a0*/  BSSY B0, `(.L_x_2634) ;  /* 0x0000031000007945 */ /* 0x000fe80003800000 */
[----:B------:R1:W-:Y:S04]  /*92b0*/  STS.128 [R7], R16 ;  /* 0x0000001007007388 */ /* 0x0003e80000000c00 */
[----:B------:R1:W-:Y:S01]  /*92c0*/  @!P0 STS.64 [R21+0x18], R24 ;  /* 0x0000181815008388 */ /* 0x0003e20000000a00 */
[----:B------:R-:W-:Y:S06]  /*92d0*/  BAR.SYNC.DEFER_BLOCKING 0x0 ;  /* 0x0000000000007b1d */ /* 0x000fec0000010000 */
[----:B------:R-:W-:Y:S05]  /*92e0*/  @P2 BRA `(.L_x_2635) ;  /* 0x0000000000b02947 */ /* 0x000fea0003800000 */
[----:B------:R-:W-:-:S05]  /*92f0*/  LEA R51, R51, R20, 0x18 ;  /* 0x0000001433337211 */ /* 0x000fca00078ec0ff */
[----:B-1----:R-:W0:Y:S02]  /*9300*/  LDS.128 R20, [R51+0x20] ;  /* 0x0000200033147984 */ /* 0x002e240000000c00 */
        /* <DEDUP_REMOVED lines=42> */
.L_x_2635:
[----:B------:R-:W-:Y:S05]  /*95b0*/  BSYNC B0 ;  /* 0x0000000000007941 */ /* 0x000fea0003800000 */
.L_x_2634:
[----:B------:R-:W-:Y:S06]  /*95c0*/  BAR.SYNC.DEFER_BLOCKING 0x0 ;  /* 0x0000000000007b1d */ /* 0x000fec0000010000 */
[----:B------:R-:W-:Y:S04]  /*95d0*/  BSSY B0, `(.L_x_2636) ;  /* 0x000004d000007945 */ /* 0x000fe80003800000 */
[----:B------:R-:W-:Y:S05]  /*95e0*/  @P3 BRA `(.L_x_2637) ;  /* 0x00000004002c3947 */ /* 0x000fea0003800000 */
[----:B-1----:R-:W0:Y:S02]  /*95f0*/  LDS.128 R20, [R7+0x230] ;  /* 0x0002300007147984 */ /* 0x002e240000000c00 */
        /* <DEDUP_REMOVED lines=74> */
.L_x_2637:
[----:B------:R-:W-:Y:S05]  /*9aa0*/  BSYNC B0 ;  /* 0x0000000000007941 */ /* 0x000fea0003800000 */
.L_x_2636:
[----:B-1----:R-:W0:Y:S01]  /*9ab0*/  LDC.64 R20, c[0x0][0x268] ;  /* 0x00009a00ff147b82 */ /* 0x002e220000000a00 */
        /* <DEDUP_REMOVED lines=18> */
.L_x_2639:
[----:B------:R-:W-:Y:S05]  /*9be0*/  BSYNC B0 ;  /* 0x0000000000007941 */ /* 0x000fea0003800000 */
.L_x_2638:
        /* <DEDUP_REMOVED lines=41> */
.L_x_2642:
[----:B------:R-:W-:Y:S02]  /*9e80*/  MOV R16, UR18 ;  /* 0x0000001200107c02 */ /* 0x000fe40008000f00 */
[----:B------:R-:W-:-:S05]  /*9e90*/  MOV R17, UR19 ;  /* 0x0000001300117c02 */ /* 0x000fca0008000f00 */
[----:B------:R-:W2:Y:S04]  /*9ea0*/  LDG.E.STRONG.GPU R16, desc[UR22][R16.64] ;  /* 0x0000001610107981 */ /* 0x000ea8000c1ef900 */
[----:B--2---:R-:W-:Y:S01]  /*9eb0*/  CCTL.IVALL ;  /* 0x00000000ff00798f */ /* 0x004fe20002000000 */
[----:B------:R-:W-:Y:S05]  /*9ec0*/  YIELD ;  /* 0x0000000000007946 */ /* 0x000fea0003800000 */
[----:B------:R-:W-:-:S13]  /*9ed0*/  ISETP.NE.AND P0, PT, R16, R7, PT ;  /* 0x000000071000720c */ /* 0x000fda0003f05270 */
[----:B------:R-:W-:Y:S05]  /*9ee0*/  @P0 BRA `(.L_x_2642) ;  /* 0xfffffffc00e40947 */ /* 0x000fea000383ffff */
.L_x_2641:
        /* <DEDUP_REMOVED lines=19> */
.L_x_2646:
        /* <DEDUP_REMOVED lines=165> */
.L_x_2645:
        /* <DEDUP_REMOVED lines=87> */
.L_x_2647:
[----:B------:R-:W-:-:S13]  /*afe0*/  ISETP.NE.OR P0, PT, RZ, UR16, P0 ;  /* 0x00000010ff007c0c */ /* 0x000fda0008705670 */
[----:B------:R-:W-:Y:S05]  /*aff0*/  @!P0 BRA `(.L_x_2643) ;  /* 0x0000000000b08947 */ /* 0x000fea0003800000 */
.L_x_2644:
        /* <DEDUP_REMOVED lines=44> */
.L_x_2643:
        /* <DEDUP_REMOVED lines=14> */
.L_x_2649:
[----:B------:R-:W-:Y:S05]  /*b3a0*/  BSYNC B0 ;  /* 0x0000000000007941 */ /* 0x000fea0003800000 */
.L_x_2648:
        /* <DEDUP_REMOVED lines=25> */
.L_x_2640:
[----:B0-----:R0:W5:Y:S04]  /*b540*/  LDL R21, [R1+0x158] ;  /* 0x0001580001157983 */ /* 0x0011680000100800 */
[----:B------:R0:W5:Y:S04]  /*b550*/  LDL R20, [R1] ;  /* 0x0000000001147983 */ /* 0x0001680000100800 */
[----:B------:R0:W5:Y:S04]  /*b560*/  LDL R19, [R1+0x15c] ;  /* 0x00015c0001137983 */ /* 0x0001680000100800 */
[----:B------:R0:W5:Y:S01]  /*b570*/  LDL R18, [R1+0x4] ;  /* 0x0000040001127983 */ /* 0x0001620000100800 */
[----:B------:R-:W1:Y:S01]  /*b580*/  S2UR UR6, SR_CgaCtaId ;  /* 0x00000000000679c3 */ /* 0x000e620000008800 */
[----:B------:R-:W-:-:S02]  /*b590*/  UMOV UR5, 0x400 ;  /* 0x0000040000057882 */ /* 0x000fc40000000000 */
        /* <DEDUP_REMOVED lines=21> */
[----:B------:R0:W-:Y:S02]  /*b6f0*/  STL [R1], R20 ;  /* 0x0000001401007387 */ /* 0x0001e40000100800 */
        /* <DEDUP_REMOVED lines=8> */
.L_x_2650:
[----:B------:R-:W-:Y:S04]  /*b780*/  BSSY B0, `(.L_x_2651) ;  /* 0x0000016000007945 */ /* 0x000fe80003800000 */
[----:B------:R-:W-:Y:S05]  /*b790*/  @!P1 BRA `(.L_x_2652) ;  /* 0x0000000000509947 */ /* 0x000fea0003800000 */
[----:B------:R-:W-:Y:S01]  /*b7a0*/  MOV R7, UR5 ;  /* 0x0000000500077c02 */ /* 0x000fe20008000f00 */
[----:B------:R-:W-:Y:S01]  /*b7b0*/  ULDC.64 UR6, c[0x0][0x288] ;  /* 0x0000a20000067ab9 */ /* 0x000fe20000000a00 */
[----:B------:R-:W-:Y:S02]  /*b7c0*/  MOV R16, UR5 ;  /* 0x0000000500107c02 */ /* 0x000fe40008000f00 */
[----:B-----5:R-:W-:Y:S01]  /*b7d0*/  SHF.R.S32.HI R17, RZ, 0x1f, R2 ;  /* 0x0000001fff117819 */ /* 0x020fe20000011402 */
[----:B------:R-:W-:Y:S02]  /*b7e0*/  FFMA.FTZ R7, R21, R7, UR13 ;  /* 0x0000000d15077e23 */ /* 0x000fe40008010007 */
[----:B------:R-:W-:Y:S01]  /*b7f0*/  FFMA.FTZ R16, R19, R16, UR13 ;  /* 0x0000000d13107e23 */ /* 0x000fe20008010010 */
[----:B------:R-:W-:Y:S01]  /*b800*/  MOV R19, R11 ;  /* 0x0000000b00137202 */ /* 0x000fe20000000f00 */
[----:B------:R-:W-:Y:S02]  /*b810*/  FFMA.FTZ R7, R3, R20, -R7 ;  /* 0x0000001403077223 */ /* 0x000fe40000010807 */
[----:B0-----:R-:W-:Y:S01]  /*b820*/  FFMA.FTZ R20, R6, R18, -R16 ;  /* 0x0000001206147223 */ /* 0x001fe20000010810 */
[----:B------:R-:W-:Y:S01]  /*b830*/  MOV R18, R8 ;  /* 0x0000000800127202 */ /* 0x000fe20000000f00 */
[----:B------:R-:W-:-:S04]  /*b840*/  IMAD R16, R17, UR6, RZ ;  /* 0x0000000611107c24 */ /* 0x000fc8000f8e02ff */
[----:B------:R-:W-:-:S04]  /*b850*/  IMAD.WIDE.U32 R18, R2, UR6, R18 ;  /* 0x0000000602127c25 */ /* 0x000fc8000f8e0012 */
[----:B------:R-:W-:Y:S01]  /*b860*/  IMAD R16, R2, UR7, R16 ;  /* 0x0000000702107c24 */ /* 0x000fe2000f8e0210 */
[----:B------:R-:W-:-:S04]  /*b870*/  ULDC.64 UR6, c[0x0][0x210] ;  /* 0x0000840000067ab9 */ /* 0x000fc80000000a00 */
[----:B------:R-:W-:Y:S01]  /*b880*/  IADD3 R17, R19, R16, RZ ;  /* 0x0000001013117210 */ /* 0x000fe20007ffe0ff */
[----:B------:R-:W-:Y:S01]  /*b890*/  FMUL.FTZ R19, R20, UR26 ;  /* 0x0000001a14137c20 */ /* 0x000fe20008410000 */
[----:B------:R-:W-:-:S04]  /*b8a0*/  LEA R16, P0, R18, UR6, 0x2 ;  /* 0x0000000612107c11 */ /* 0x000fc8000f8010ff */
[----:B------:R-:W-:Y:S01]  /*b8b0*/  LEA.HI.X R17, R18, UR7, R17, 0x2, P0 ;  /* 0x0000000712117c11 */ /* 0x000fe200080f1411 */
[----:B------:R-:W-:-:S05]  /*b8c0*/  FMUL.FTZ R18, R7, UR26 ;  /* 0x0000001a07127c20 */ /* 0x000fca0008410000 */
[----:B------:R1:W-:Y:S03]  /*b8d0*/  STG.E.64 desc[UR22][R16.64], R18 ;  /* 0x0000001210007986 */ /* 0x0003e6000c101b16 */
.L_x_2652:
[----:B------:R-:W-:Y:S05]  /*b8e0*/  BSYNC B0 ;  /* 0x0000000000007941 */ /* 0x000fea0003800000 */
.L_x_2651:
[----:B------:R2:W5:Y:S04]  /*b8f0*/  LDL R23, [R1+0x168] ;  /* 0x0001680001177983 */ /* 0x0005680000100800 */
[----:B------:R2:W5:Y:S04]  /*b900*/  LDL R22, [R1+0x30] ;  /* 0x0000300001167983 */ /* 0x0005680000100800 */
[----:B0----5:R2:W5:Y:S04]  /*b910*/  LDL R20, [R1+0x17c] ;  /* 0x00017c0001147983 */ /* 0x0215680000100800 */
[----:B-1----:R2:W5:Y:S01]  /*b920*/  LDL R19, [R1+0x34] ;  /* 0x0000340001137983 */ /* 0x0025620000100800 */
[C---:B------:R-:W-:Y:S01]  /*b930*/  IADD3 R18, R2.reuse, 0x10, RZ ;  /* 0x0000001002127810 */ /* 0x040fe20007ffe0ff */
[----:B------:R-:W-:Y:S01]  /*b940*/  ULDC.64 UR6, c[0x0][0x290] ;  /* 0x0000a40000067ab9 */ /* 0x000fe20000000a00 */
[----:B------:R-:W-:-:S02]  /*b950*/  IADD3 R21, R2, 0x10, RZ ;  /* 0x0000001002157810 */ /* 0x000fc40007ffe0ff */
[----:B------:R-:W-:Y:S02]  /*b960*/  SHF.R.S32.HI R18, RZ, 0x1f, R18 ;  /* 0x0000001fff127819 */ /* 0x000fe40000011412 */
[----:B------:R-:W-:-:S04]  /*b970*/  ISETP.GE.U32.AND P0, PT, R21, UR6, PT ;  /* 0x0000000615007c0c */ /* 0x000fc8000bf06070 */
[----:B------:R-:W-:-:S04]  /*b980*/  ISETP.GE.AND.EX P0, PT, R18, UR7, PT, P0 ;  /* 0x0000000712007c0c */ /* 0x000fc8000bf06300 */
        /* <DEDUP_REMOVED lines=22> */
.L_x_2653:
[----:B------:R-:W-:Y:S04]  /*baf0*/  BSSY B0, `(.L_x_2654) ;  /* 0x0000015000007945 */ /* 0x000fe80003800000 */
[----:B------:R-:W-:Y:S05]  /*bb00*/  @P0 BRA `(.L_x_2655) ;  /* 0x00000000004c0947 */ /* 0x000fea0003800000 */
[----:B------:R-:W-:Y:S01]  /*bb10*/  MOV R16, UR5 ;  /* 0x0000000500107c02 */ /* 0x000fe20008000f00 */
[----:B------:R-:W-:Y:S01]  /*bb20*/  ULDC.64 UR14, c[0x0][0x288] ;  /* 0x0000a200000e7ab9 */ /* 0x000fe20000000a00 */
[----:B------:R-:W-:-:S03]  /*bb30*/  MOV R7, UR5 ;  /* 0x0000000500077c02 */ /* 0x000fc60008000f00 */
[----:B-----5:R-:W-:Y:S02]  /*bb40*/  FFMA.FTZ R16, R20, R16, UR13 ;  /* 0x0000000d14107e23 */ /* 0x020fe40008010010 */
[----:B------:R-:W-:Y:S02]  /*bb50*/  FFMA.FTZ R7, R23, R7, UR13 ;  /* 0x0000000d17077e23 */ /* 0x000fe40008010007 */
[----:B------:R-:W-:Y:S01]  /*bb60*/  FFMA.FTZ R20, R6, R19, -R16 ;  /* 0x0000001306147223 */ /* 0x000fe20000010810 */
        /* <DEDUP_REMOVED lines=13> */
.L_x_2655:
[----:B------:R-:W-:Y:S05]  /*bc40*/  BSYNC B0 ;  /* 0x0000000000007941 */ /* 0x000fea0003800000 */
.L_x_2654:
        /* <DEDUP_REMOVED lines=37> */
.L_x_2656:
        /* <DEDUP_REMOVED lines=21> */
.L_x_2658:
[----:B------:R-:W-:Y:S05]  /*bff0*/  BSYNC B0 ;  /* 0x0000000000007941 */ /* 0x000fea0003800000 */
.L_x_2657:
        /* <DEDUP_REMOVED lines=21> */
.L_x_2659:
        /* <DEDUP_REMOVED lines=23> */
.L_x_2661:
[----:B------:R-:W-:Y:S05]  /*c2c0*/  BSYNC B0 ;  /* 0x0000000000007941 */ /* 0x000fea0003800000 */
.L_x_2660:
        /* <DEDUP_REMOVED lines=39> */
.L_x_2662:
        /* <DEDUP_REMOVED lines=21> */
.L_x_2664:
[----:B------:R-:W-:Y:S05]  /*c690*/  BSYNC B0 ;  /* 0x0000000000007941 */ /* 0x000fea0003800000 */
.L_x_2663:
        /* <DEDUP_REMOVED lines=21> */
.L_x_2665:
        /* <DEDUP_REMOVED lines=23> */
.L_x_2667:
[----:B------:R-:W-:Y:S05]  /*c960*/  BSYNC B0 ;  /* 0x0000000000007941 */ /* 0x000fea0003800000 */
.L_x_2666:
        /* <DEDUP_REMOVED lines=21> */
.L_x_2668:
        /* <DEDUP_REMOVED lines=23> */
.L_x_2670:
[----:B------:R-:W-:Y:S05]  /*cc30*/  BSYNC B0 ;  /* 0x0000000000007941 */ /* 0x000fea0003800000 */
.L_x_2669:
[----:B------:R3:W5:Y:S04]  /*cc40*/  LDL R42, [R1+0x58] ;  /* 0x00005800012a7983 */ /* 0x0007680000100800 */
[----:B012--5:R3:W5:Y:S01]  /*cc50*/  LDL R19, [R1+0x194] ;  /* 0x0001940001137983 */ /* 0x0277620000100800 */
[C---:B------:R-:W-:Y:S02]  /*cc60*/  IADD3 R25, R2.reuse, 0x90, RZ ;  /* 0x0000009002197810 */ /* 0x040fe40007ffe0ff */
[C---:B------:R-:W-:Y:S02]  /*cc70*/  IADD3 R23, R2.reuse, 0xa0, RZ ;  /* 0x000000a002177810 */ /* 0x040fe40007ffe0ff */
[C---:B------:R-:W-:Y:S02]  /*cc80*/  IADD3 R21, R2.reuse, 0xb0, RZ ;  /* 0x000000b002157810 */ /* 0x040fe40007ffe0ff */
[----:B------:R-:W-:-:S02]  /*cc90*/  IADD3 R18, R2, 0x70, RZ ;  /* 0x0000007002127810 */ /* 0x000fc40007ffe0ff */
        /* <DEDUP_REMOVED lines=43> */
.L_x_2671:
        /* <DEDUP_REMOVED lines=21> */
.L_x_2673:
[----:B------:R-:W-:Y:S05]  /*d0a0*/  BSYNC B0 ;  /* 0x0000000000007941 */ /* 0x000fea0003800000 */
.L_x_2672:
[----:B------:R-:W-:Y:S05]  /*d0b0*/  @!P5 BRA `(.L_x_2674) ;  /* 0x000000000050d947 */ /* 0x000fea0003800000 */
[----:B0-----:R-:W2:Y:S04]  /*d0c0*/  LDL R16, [R1+0x5c] ;  /* 0x00005c0001107983 */ /* 0x001ea80000100800 */
[----:B------:R-:W3:Y:S01]  /*d0d0*/  LDL R18, [R1+0x19c] ;  /* 0x00019c0001127983 */ /* 0x000ee20000100800 */
        /* <DEDUP_REMOVED lines=18> */
.L_x_2674:
[----:B------:R-:W-:Y:S04]  /*d200*/  BSSY B0, `(.L_x_2675) ;  /* 0x0000017000007945 */ /* 0x000fe80003800000 */
[----:B------:R-:W-:Y:S05]  /*d210*/  @P4 BRA `(.L_x_2676) ;  /* 0x0000000000544947 */ /* 0x000fea0003800000 */
[----:B0-----:R-:W2:Y:S01]  /*d220*/  LDL.LU R18, [R1+0x5c] ;  /* 0x00005c0001127983 */ /* 0x001ea20000300800 */
[----:B------:R-:W-:Y:S01]  /*d230*/  MOV R16, UR5 ;  /* 0x0000000500107c02 */ /* 0x000fe20008000f00 */
[----:B------:R-:W-:Y:S02]  /*d240*/  ULDC.64 UR14, c[0x0][0x288] ;  /* 0x0000a200000e7ab9 */ /* 0x000fe40000000a00 */
[----:B------:R-:W3:Y:S01]  /*d250*/  LDL.LU R17, [R1+0x19c] ;  /* 0x00019c0001117983 */ /* 0x000ee20000300800 */
[----:B-----5:R-:W-:Y:S01]  /*d260*/  MOV R19, R11 ;  /* 0x0000000b00137202 */ /* 0x020fe20000000f00 */
[----:B--2---:R-:W-:Y:S01]  /*d270*/  FFMA.FTZ R16, R18, R16, UR13 ;  /* 0x0000000d12107e23 */ /* 0x004fe20008010010 */
[----:B------:R-:W-:-:S03]  /*d280*/  MOV R18, R8 ;  /* 0x0000000800127202 */ /* 0x000fc60000000f00 */
[----:B------:R-:W-:Y:S01]  /*d290*/  FFMA.FTZ R36, R3, R36, -R16 ;  /* 0x0000002403247223 */ /* 0x000fe20000010810 */
[----:B------:R-:W-:Y:S01]  /*d2a0*/  MOV R16, UR5 ;  /* 0x0000000500107c02 */ /* 0x000fe20008000f00 */
[----:B------:R-:W-:-:S04]  /*d2b0*/  IMAD.WIDE.U32 R18, R46, UR14, R18 ;  /* 0x0000000e2e127c25 */ /* 0x000fc8000f8e0012 */
[----:B---3--:R-:W-:-:S04]  /*d2c0*/  FFMA.FTZ R16, R17, R16, UR13 ;  /* 0x0000000d11107e23 */ /* 0x008fc80008010010 */
[----:B------:R-:W-:Y:S01]  /*d2d0*/  FFMA.FTZ R37, R6, R37, -R16 ;  /* 0x0000002506257223 */ /* 0x000fe20000010810 */
[----:B------:R-:W-:-:S04]  /*d2e0*/  IMAD R16, R41, UR14, RZ ;  /* 0x0000000e29107c24 */ /* 0x000fc8000f8e02ff */
        /* <DEDUP_REMOVED lines=8> */
.L_x_2676:
[----:B------:R-:W-:Y:S05]  /*d370*/  BSYNC B0 ;  /* 0x0000000000007941 */ /* 0x000fea0003800000 */
.L_x_2675:
[----:B------:R-:W-:Y:S05]  /*d380*/  @!P5 BRA `(.L_x_2677) ;  /* 0x000000000050d947 */ /* 0x000fea0003800000 */
[----:B01----:R-:W2:Y:S04]  /*d390*/  LDL R16, [R1+0x190] ;  /* 0x0001900001107983 */ /* 0x003ea80000100800 */
        /* <DEDUP_REMOVED lines=19> */
.L_x_2677:
[----:B------:R-:W-:Y:S04]  /*d4d0*/  BSSY B0, `(.L_x_2678) ;  /* 0x0000017000007945 */ /* 0x000fe80003800000 */
[----:B------:R-:W-:Y:S05]  /*d4e0*/  @P6 BRA `(.L_x_2679) ;  /* 0x0000000000546947 */ /* 0x000fea0003800000 */
[----:B01----:R-:W2:Y:S01]  /*d4f0*/  LDL.LU R18, [R1+0x190] ;  /* 0x0001900001127983 */ /* 0x003ea20000300800 */
        /* <DEDUP_REMOVED lines=20> */
.L_x_2679:
[----:B------:R-:W-:Y:S05]  /*d640*/  BSYNC B0 ;  /* 0x0000000000007941 */ /* 0x000fea0003800000 */
.L_x_2678:
[----:B------:R-:W-:Y:S05]  /*d650*/  @!P5 BRA `(.L_x_2680) ;  /* 0x000000000050d947 */ /* 0x000fea0003800000 */
[----:B012---:R-:W2:Y:S04]  /*d660*/  LDL R16, [R1+0x198] ;  /* 0x0001980001107983 */ /* 0x007ea80000100800 */
        /* <DEDUP_REMOVED lines=19> */
.L_x_2680:
[----:B------:R-:W-:Y:S04]  /*d7a0*/  BSSY B0, `(.L_x_2681) ;  /* 0x0000017000007945 */ /* 0x000fe80003800000 */
[----:B------:R-:W-:Y:S05]  /*d7b0*/  @P0 BRA `(.L_x_2682) ;  /* 0x0000000000540947 */ /* 0x000fea0003800000 */
[----:B012---:R-:W2:Y:S01]  /*d7c0*/  LDL.LU R18, [R1+0x198] ;  /* 0x0001980001127983 */ /* 0x007ea20000300800 */
        /* <DEDUP_REMOVED lines=20> */
.L_x_2682:
[----:B------:R-:W-:Y:S05]  /*d910*/  BSYNC B0 ;  /* 0x0000000000007941 */ /* 0x000fea0003800000 */
.L_x_2681:
[----:B------:R-:W-:Y:S05]  /*d920*/  @!P5 BRA `(.L_x_2683) ;  /* 0x000000000050d947 */ /* 0x000fea0003800000 */
[----:B0123--:R-:W2:Y:S04]  /*d930*/  LDL R16, [R1+0x1a0] ;  /* 0x0001a00001107983 */ /* 0x00fea80000100800 */
        /* <DEDUP_REMOVED lines=19> */
.L_x_2683:
[----:B------:R-:W-:Y:S04]  /*da70*/  BSSY B0, `(.L_x_2684) ;  /* 0x0000017000007945 */ /* 0x000fe80003800000 */
[----:B------:R-:W-:Y:S05]  /*da80*/  @P2 BRA `(.L_x_2685) ;  /* 0x0000000000542947 */ /* 0x000fea0003800000 */
[----:B0123--:R-:W2:Y:S01]  /*da90*/  LDL.LU R18, [R1+0x1a0] ;  /* 0x0001a00001127983 */ /* 0x00fea20000300800 */
        /* <DEDUP_REMOVED lines=20> */
.L_x_2685:
[----:B------:R-:W-:Y:S05]  /*dbe0*/  BSYNC B0 ;  /* 0x0000000000007941 */ /* 0x000fea0003800000 */
.L_x_2684:
[----:B------:R0:W5:Y:S04]  /*dbf0*/  LDL R37, [R1+0x6c] ;  /* 0x00006c0001257983 */ /* 0x0001680000100800 */
[----:B------:R0:W5:Y:S04]  /*dc00*/  LDL R34, [R1+0x60] ;  /* 0x0000600001227983 */ /* 0x0001680000100800 */
[----:B------:R0:W5:Y:S04]  /*dc10*/  LDL R36, [R1+0x1b8] ;  /* 0x0001b80001247983 */ /* 0x0001680000100800 */
[----:B------:R0:W5:Y:S02]  /*dc20*/  LDL R35, [R1+0x64] ;  /* 0x0000640001237983 */ /* 0x0001640000100800 */
[----:B01234-:R-:W-:-:S02]  /*dc30*/  IADD3 R16, R2, 0xe0, RZ ;  /* 0x000000e002107810 */ /* 0x01ffc40007ffe0ff */
[C---:B------:R-:W-:Y:S02]  /*dc40*/  IADD3 R17, R2.reuse, 0xf0, RZ ;  /* 0x000000f002117810 */ /* 0x040fe40007ffe0ff */
        /* <DEDUP_REMOVED lines=8> */
[----:B-----5:R-:W-:Y:S02]  /*dcd0*/  SHF.R.S32.HI R19, RZ, 0x1f, R16 ;  /* 0x0000001fff137819 */ /* 0x020fe40000011410 */
        /* <DEDUP_REMOVED lines=35> */
.L_x_2686:
[----:B------:R-:W-:Y:S04]  /*df10*/  BSSY B0, `(.L_x_2687) ;  /* 0x0000015000007945 */ /* 0x000fe80003800000 */
[----:B------:R-:W-:Y:S05]  /*df20*/  @P6 BRA `(.L_x_2688) ;  /* 0x00000000004c6947 */ /* 0x000fea0003800000 */
[----:B------:R-:W-:Y:S01]  /*df30*/  MOV R23, UR5 ;  /* 0x0000000500177c02 */ /* 0x000fe20008000f00 */
[----:B------:R-:W-:-:S04]  /*df40*/  ULDC.64 UR14, c[0x0][0x288] ;  /* 0x0000a200000e7ab9 */ /* 0x000fc80000000a00 */
[----:B------:R-:W-:-:S04]  /*df50*/  FFMA.FTZ R23, R37, R23, UR13 ;  /* 0x0000000d25177e23 */ /* 0x000fc80008010017 */
        /* <DEDUP_REMOVED lines=16> */
.L_x_2688:
[----:B------:R-:W-:Y:S05]  /*e060*/  BSYNC B0 ;  /* 0x0000000000007941 */ /* 0x000fea0003800000 */
.L_x_2687:
[----:B------:R-:W-:Y:S05]  /*e070*/  @!P5 BRA `(.L_x_2689) ;  /* 0x000000000050d947 */ /* 0x000fea0003800000 */
[----:B------:R-:W2:Y:S04]  /*e080*/  LDL R20, [R1+0x70] ;  /* 0x0000700001147983 */ /* 0x000ea80000100800 */
[----:B-1----:R-:W3:Y:S01]  /*e090*/  LDL R23, [R1+0x1bc] ;  /* 0x0001bc0001177983 */ /* 0x002ee20000100800 */
[----:B--2---:R-:W-:-:S04]  /*e0a0*/  FFMA.FTZ R20, R20, R3, R4 ;  /* 0x0000000314147223 */ /* 0x004fc80000010004 */
[----:B------:R-:W-:-:S06]  /*e0b0*/  FMUL.FTZ R22, R20, -1.4426950216293334961 ;  /* 0xbfb8aa3b14167820 */ /* 0x000fcc0000410000 */
        /* <DEDUP_REMOVED lines=16> */
.L_x_2689:
[----:B------:R-:W-:Y:S04]  /*e1c0*/  BSSY B0, `(.L_x_2690) ;  /* 0x0000017000007945 */ /* 0x000fe80003800000 */
[----:B------:R-:W-:Y:S05]  /*e1d0*/  @P0 BRA `(.L_x_2691) ;  /* 0x0000000000540947 */ /* 0x000fea0003800000 */
[----:B-1----:R-:W2:Y:S01]  /*e1e0*/  LDL.LU R23, [R1+0x70] ;  /* 0x0000700001177983 */ /* 0x002ea20000300800 */
[----:B------:R-:W-:Y:S01]  /*e1f0*/  MOV R20, UR5 ;  /* 0x0000000500147c02 */ /* 0x000fe20008000f00 */
[----:B------:R-:W-:Y:S02]  /*e200*/  ULDC.64 UR14, c[0x0][0x288] ;  /* 0x0000a200000e7ab9 */ /* 0x000fe40000000a00 */
[----:B------:R-:W3:Y:S02]  /*e210*/  LDL.LU R22, [R1+0x1bc] ;  /* 0x0001bc0001167983 */ /* 0x000ee40000300800 */
[----:B--2---:R-:W-:Y:S01]  /*e220*/  FFMA.FTZ R20, R23, R20, UR13 ;  /* 0x0000000d17147e23 */ /* 0x004fe20008010014 */
[----:B------:R-:W-:-:S03]  /*e230*/  MOV R23, R11 ;  /* 0x0000000b00177202 */ /* 0x000fc60000000f00 */
[----:B------:R-:W-:Y:S01]  /*e240*/  FFMA.FTZ R28, R3, R28, -R20 ;  /* 0x0000001c031c7223 */ /* 0x000fe20000010814 */
[----:B------:R-:W-:-:S05]  /*e250*/  MOV R20, UR5 ;  /* 0x0000000500147c02 */ /* 0x000fca0008000f00 */
[----:B---3--:R-:W-:Y:S01]  /*e260*/  FFMA.FTZ R20, R22, R20, UR13 ;  /* 0x0000000d16147e23 */ /* 0x008fe20008010014 */
        /* <DEDUP_REMOVED lines=12> */
.L_x_2691:
[----:B------:R-:W-:Y:S05]  /*e330*/  BSYNC B0 ;  /* 0x0000000000007941 */ /* 0x000fea0003800000 */
.L_x_2690:
[----:B------:R-:W-:Y:S05]  /*e340*/  @!P5 BRA `(.L_x_2692) ;  /* 0x000000000060d947 */ /* 0x000fea0003800000 */
[----:B------:R-:W3:Y:S04]  /*e350*/  LDL R7, [R1+0x74] ;  /* 0x0000740001077983 */ /* 0x000ee80000100800 */
[----:B-12---:R-:W2:Y:S04]  /*e360*/  LDL.LU R22, [R1+0x88] ;  /* 0x0000880001167983 */ /* 0x006ea80000300800 */
[----:B------:R-:W4:Y:S04]  /*e370*/  LDL R24, [R1+0x1c0] ;  /* 0x0001c00001187983 */ /* 0x000f280000100800 */
[----:B------:R-:W5:Y:S01]  /*e380*/  LDL.LU R23, [R1+0x8c] ;  /* 0x00008c0001177983 */ /* 0x000f620000300800 */
[----:B---3--:R-:W-:-:S04]  /*e390*/  FFMA.FTZ R7, R7, R3, R4 ;  /* 0x0000000307077223 */ /* 0x008fc80000010004 */
[----:B------:R-:W-:-:S06]  /*e3a0*/  FMUL.FTZ R20, R7, -1.4426950216293334961 ;  /* 0xbfb8aa3b07147820 */ /* 0x000fcc0000410000 */
[----:B------:R-:W1:Y:S02]  /*e3b0*/  MUFU.EX2 R20, R20 ;  /* 0x0000001400147308 */ /* 0x000e640000000800 */
[----:B-1----:R-:W-:-:S06]  /*e3c0*/  FADD.FTZ R20, R20, 1 ;  /* 0x3f80000014147421 */ /* 0x002fcc0000010000 */
[----:B------:R-:W2:Y:S02]  /*e3d0*/  MUFU.RCP R20, R20 ;  /* 0x0000001400147308 */ /* 0x000ea40000001000 */
[----:B--2---:R-:W-:Y:S01]  /*e3e0*/  FMUL.FTZ R22, R22, R20 ;  /* 0x0000001416167220 */ /* 0x004fe20000410000 */
[----:B------:R-:W-:-:S04]  /*e3f0*/  FADD.FTZ R20, -R20, 1 ;  /* 0x3f80000014147421 */ /* 0x000fc80000010100 */
[----:B------:R-:W-:Y:S01]  /*e400*/  FFMA.FTZ R20, R7, R20, 1 ;  /* 0x3f80000007147423 */ /* 0x000fe20000010014 */
[----:B----4-:R-:W-:-:S03]  /*e410*/  FFMA.FTZ R7, R24, R6, R5 ;  /* 0x0000000618077223 */ /* 0x010fc60000010005 */
[----:B------:R-:W-:Y:S01]  /*e420*/  FMUL.FTZ R22, R22, R20 ;  /* 0x0000001416167220 */ /* 0x000fe20000410000 */
[----:B------:R-:W-:-:S04]  /*e430*/  FMUL.FTZ R20, R7, -1.4426950216293334961 ;  /* 0xbfb8aa3b07147820 */ /* 0x000fc80000410000 */
[----:B------:R5:W-:Y:S02]  /*e440*/  STL [R1+0x88], R22 ;  /* 0x0000881601007387 */ /* 0x000be40000100800 */
[----:B------:R-:W1:Y:S02]  /*e450*/  MUFU.EX2 R20, R20 ;  /* 0x0000001400147308 */ /* 0x000e640000000800 */
[----:B-1----:R-:W-:-:S06]  /*e460*/  FADD.FTZ R20, R20, 1 ;  /* 0x3f80000014147421 */ /* 0x002fcc0000010000 */
[----:B------:R-:W5:Y:S02]  /*e470*/  MUFU.RCP R20, R20 ;  /* 0x0000001400147308 */ /* 0x000f640000001000 */
[----:B-----5:R-:W-:Y:S01]  /*e480*/  FMUL.FTZ R22, R23, R20 ;  /* 0x0000001417167220 */ /* 0x020fe20000410000 */
[----:B------:R-:W-:-:S04]  /*e490*/  FADD.FTZ R20, -R20, 1 ;  /* 0x3f80000014147421 */ /* 0x000fc80000010100 */
[----:B------:R-:W-:-:S04]  /*e4a0*/  FFMA.FTZ R20, R7, R20, 1 ;  /* 0x3f80000007147423 */ /* 0x000fc80000010014 */
[----:B------:R-:W-:-:S05]  /*e4b0*/  FMUL.FTZ R7, R22, R20 ;  /* 0x0000001416077220 */ /* 0x000fca0000410000 */
[----:B------:R3:W-:Y:S02]  /*e4c0*/  STL [R1+0x8c], R7 ;  /* 0x00008c0701007387 */ /* 0x0007e40000100800 */
.L_x_2692:
[----:B------:R-:W-:Y:S04]  /*e4d0*/  BSSY B0, `(.L_x_2693) ;  /* 0x0000019000007945 */ /* 0x000fe80003800000 */
[----:B------:R-:W-:Y:S05]  /*e4e0*/  @P2 BRA `(.L_x_2694) ;  /* 0x00000000005c2947 */ /* 0x000fea0003800000 */
[----:B-12---:R-:W2:Y:S01]  /*e4f0*/  LDL.LU R24, [R1+0x74] ;  /* 0x0000740001187983 */ /* 0x006ea20000300800 */
[----:B---3--:R-:W-:Y:S01]  /*e500*/  MOV R7, UR5 ;  /* 0x0000000500077c02 */ /* 0x008fe20008000f00 */
[----:B------:R-:W-:Y:S02]  /*e510*/  ULDC.64 UR14, c[0x0][0x288] ;  /* 0x0000a200000e7ab9 */ /* 0x000fe40000000a00 */
[----:B------:R-:W3:Y:S04]  /*e520*/  LDL.LU R20, [R1+0x88] ;  /* 0x0000880001147983 */ /* 0x000ee80000300800 */
[----:B------:R-:W4:Y:S04]  /*e530*/  LDL.LU R23, [R1+0x1c0] ;  /* 0x0001c00001177983 */ /* 0x000f280000300800 */
[----:B------:R-:W5:Y:S01]  /*e540*/  LDL.LU R22, [R1+0x8c] ;  /* 0x00008c0001167983 */ /* 0x000f620000300800 */
[----:B------:R-:W-:-:S04]  /*e550*/  IMAD R19, R19, UR14, RZ ;  /* 0x0000000e13137c24 */ /* 0x000fc8000f8e02ff */
[----:B------:R-:W-:Y:S02]  /*e560*/  IMAD R19, R16, UR15, R19 ;  /* 0x0000000f10137c24 */ /* 0x000fe4000f8e0213 */
[----:B--2---:R-:W-:-:S04]  /*e570*/  FFMA.FTZ R7, R24, R7, UR13 ;  /* 0x0000000d18077e23 */ /* 0x004fc80008010007 */
[----:B---3--:R-:W-:Y:S01]  /*e580*/  FFMA.FTZ R7, R3, R20, -R7 ;  /* 0x0000001403077223 */ /* 0x008fe20000010807 */
[----:B------:R-:W-:-:S05]  /*e590*/  MOV R20, UR5 ;  /* 0x0000000500147c02 */ /* 0x000fca0008000f00 */
[----:B----4-:R-:W-:Y:S01]  /*e5a0*/  FFMA.FTZ R20, R23, R20, UR13 ;  /* 0x0000000d17147e23 */ /* 0x010fe20008010014 */
[----:B------:R-:W-:-:S03]  /*e5b0*/  MOV R23, R11 ;  /* 0x0000000b00177202 */ /* 0x000fc60000000f00 */
[----:B-----5:R-:W-:Y:S01]  /*e5c0*/  FFMA.FTZ R20, R6, R22, -R20 ;  /* 0x0000001606147223 */ /* 0x020fe20000010814 */
        /* <DEDUP_REMOVED lines=9> */
.L_x_2694:
[----:B------:R-:W-:Y:S05]  /*e660*/  BSYNC B0 ;  /* 0x0000000000007941 */ /* 0x000fea0003800000 */
.L_x_2693:
[----:B------:R-:W-:Y:S05]  /*e670*/  @!P5 BRA `(.L_x_2695) ;  /* 0x000000000060d947 */ /* 0x000fea0003800000 */
[----:B---3--:R-:W3:Y:S04]  /*e680*/  LDL R7, [R1+0x78] ;  /* 0x0000780001077983 */ /* 0x008ee80000100800 */
[----:B------:R-:W5:Y:S04]  /*e690*/  LDL.LU R19, [R1+0xe8] ;  /* 0x0000e80001137983 */ /* 0x000f680000300800 */
[----:B-12-4-:R-:W2:Y:S04]  /*e6a0*/  LDL R22, [R1+0xa8] ;  /* 0x0000a80001167983 */ /* 0x016ea80000100800 */
[----:B------:R-:W4:Y:S01]  /*e6b0*/  LDL.LU R20, [R1+0xec] ;  /* 0x0000ec0001147983 */ /* 0x000f220000300800 */
[----:B---3--:R-:W-:-:S04]  /*e6c0*/  FFMA.FTZ R7, R7, R3, R4 ;  /* 0x0000000307077223 */ /* 0x008fc80000010004 */
[----:B------:R-:W-:-:S06]  /*e6d0*/  FMUL.FTZ R16, R7, -1.4426950216293334961 ;  /* 0xbfb8aa3b07107820 */ /* 0x000fcc0000410000 */
[----:B------:R-:W1:Y:S02]  /*e6e0*/  MUFU.EX2 R16, R16 ;  /* 0x0000001000107308 */ /* 0x000e640000000800 */
[----:B-1----:R-:W-:-:S06]  /*e6f0*/  FADD.FTZ R16, R16, 1 ;  /* 0x3f80000010107421 */ /* 0x002fcc0000010000 */
[----:B------:R-:W5:Y:S02]  /*e700*/  MUFU.RCP R16, R16 ;  /* 0x0000001000107308 */ /* 0x000f640000001000 */
[----:B-----5:R-:W-:Y:S01]  /*e710*/  FMUL.FTZ R19, R19, R16 ;  /* 0x0000001013137220 */ /* 0x020fe20000410000 */
[----:B------:R-:W-:-:S04]  /*e720*/  FADD.FTZ R16, -R16, 1 ;  /* 0x3f80000010107421 */ /* 0x000fc80000010100 */
[----:B------:R-:W-:Y:S01]  /*e730*/  FFMA.FTZ R16, R7, R16, 1 ;  /* 0x3f80000007107423 */ /* 0x000fe20000010010 */
[----:B--2---:R-:W-:-:S03]  /*e740*/  FFMA.FTZ R7, R22, R6, R5 ;  /* 0x0000000616077223 */ /* 0x004fc60000010005 */
        /* <DEDUP_REMOVED lines=11> */
.L_x_2695:
[----:B------:R-:W-:Y:S04]  /*e800*/  BSSY B0, `(.L_x_2696) ;  /* 0x0000019000007945 */ /* 0x000fe80003800000 */
[----:B------:R-:W-:Y:S05]  /*e810*/  @P3 BRA `(.L_x_2697) ;  /* 0x00000000005c3947 */ /* 0x000fea0003800000 */
[----:B-12-4-:R-:W2:Y:S01]  /*e820*/  LDL.LU R22, [R1+0x78] ;  /* 0x0000780001167983 */ /* 0x016ea20000300800 */
[----:B---3--:R-:W-:Y:S01]  /*e830*/  MOV R7, UR5 ;  /* 0x0000000500077c02 */ /* 0x008fe20008000f00 */
[----:B------:R-:W-:Y:S02]  /*e840*/  ULDC.64 UR14, c[0x0][0x288] ;  /* 0x0000a200000e7ab9 */ /* 0x000fe40000000a00 */
[----:B------:R-:W3:Y:S04]  /*e850*/  LDL.LU R19, [R1+0xe8] ;  /* 0x0000e80001137983 */ /* 0x000ee80000300800 */
[----:B------:R-:W4:Y:S04]  /*e860*/  LDL.LU R20, [R1+0xa8] ;  /* 0x0000a80001147983 */ /* 0x000f280000300800 */
[----:B------:R-:W5:Y:S01]  /*e870*/  LDL.LU R16, [R1+0xec] ;  /* 0x0000ec0001107983 */ /* 0x000f620000300800 */
[----:B--2---:R-:W-:-:S04]  /*e880*/  FFMA.FTZ R7, R22, R7, UR13 ;  /* 0x0000000d16077e23 */ /* 0x004fc80008010007 */
[----:B---3--:R-:W-:Y:S01]  /*e890*/  FFMA.FTZ R19, R3, R19, -R7 ;  /* 0x0000001303137223 */ /* 0x008fe20000010807 */
[----:B------:R-:W-:-:S05]  /*e8a0*/  MOV R7, UR5 ;  /* 0x0000000500077c02 */ /* 0x000fca0008000f00 */
[----:B----4-:R-:W-:Y:S01]  /*e8b0*/  FFMA.FTZ R7, R20, R7, UR13 ;  /* 0x0000000d14077e23 */ /* 0x010fe20008010007 */
[----:B------:R-:W-:-:S03]  /*e8c0*/  MOV R20, R8 ;  /* 0x0000000800147202 */ /* 0x000fc60000000f00 */
[----:B-----5:R-:W-:Y:S01]  /*e8d0*/  FFMA.FTZ R7, R6, R16, -R7 ;  /* 0x0000001006077223 */ /* 0x020fe20000010807 */
        /* <DEDUP_REMOVED lines=11> */
.L_x_2697:
[----:B------:R-:W-:Y:S05]  /*e990*/  BSYNC B0 ;  /* 0x0000000000007941 */ /* 0x000fea0003800000 */
.L_x_2696:
[----:B------:R-:W-:Y:S05]  /*e9a0*/  @!P5 BRA `(.L_x_2698) ;  /* 0x000000000060d947 */ /* 0x000fea0003800000 */
[----:B-1-3--:R-:W3:Y:S04]  /*e9b0*/  LDL R7, [R1+0x7c] ;  /* 0x00007c0001077983 */ /* 0x00aee80000100800 */
[----:B------:R-:W5:Y:S04]  /*e9c0*/  LDL.LU R17, [R1+0xd8] ;  /* 0x0000d80001117983 */ /* 0x000f680000300800 */
[----:B------:R-:W2:Y:S04]  /*e9d0*/  LDL R20, [R1+0xac] ;  /* 0x0000ac0001147983 */ /* 0x000ea80000100800 */
        /* <DEDUP_REMOVED lines=21> */
.L_x_2698:
[----:B------:R-:W-:Y:S04]  /*eb30*/  BSSY B0, `(.L_x_2699) ;  /* 0x0000019000007945 */ /* 0x000fe80003800000 */
[----:B------:R-:W-:Y:S05]  /*eb40*/  @P4 BRA `(.L_x_2700) ;  /* 0x00000000005c4947 */ /* 0x000fea0003800000 */
[----:B-1----:R-:W5:Y:S01]  /*eb50*/  LDL.LU R20, [R1+0x7c] ;  /* 0x00007c0001147983 */ /* 0x002f620000300800 */
[----:B---3--:R-:W-:Y:S01]  /*eb60*/  MOV R7, UR5 ;  /* 0x0000000500077c02 */ /* 0x008fe20008000f00 */
[----:B------:R-:W-:Y:S02]  /*eb70*/  ULDC.64 UR14, c[0x0][0x288] ;  /* 0x0000a200000e7ab9 */ /* 0x000fe40000000a00 */
[----:B------:R-:W3:Y:S04]  /*eb80*/  LDL.LU R16, [R1+0xd8] ;  /* 0x0000d80001107983 */ /* 0x000ee80000300800 */
[----:B------:R-:W2:Y:S04]  /*eb90*/  LDL.LU R19, [R1+0xac] ;  /* 0x0000ac0001137983 */ /* 0x000ea80000300800 */
[----:B------:R-:W4:Y:S01]  /*eba0*/  LDL.LU R17, [R1+0xdc] ;  /* 0x0000dc0001117983 */ /* 0x000f220000300800 */
[----:B------:R-:W-:-:S04]  /*ebb0*/  IMAD R21, R30, UR14, RZ ;  /* 0x0000000e1e157c24 */ /* 0x000fc8000f8e02ff */
[----:B------:R-:W-:Y:S02]  /*ebc0*/  IMAD R21, R18, UR15, R21 ;  /* 0x0000000f12157c24 */ /* 0x000fe4000f8e0215 */
[----:B-----5:R-:W-:-:S04]  /*ebd0*/  FFMA.FTZ R7, R20, R7, UR13 ;  /* 0x0000000d14077e23 */ /* 0x020fc80008010007 */
[----:B---3--:R-:W-:Y:S01]  /*ebe0*/  FFMA.FTZ R7, R3, R16, -R7 ;  /* 0x0000001003077223 */ /* 0x008fe20000010807 */
[----:B------:R-:W-:-:S05]  /*ebf0*/  MOV R16, UR5 ;  /* 0x0000000500107c02 */ /* 0x000fca0008000f00 */
[----:B--2---:R-:W-:-:S04]  /*ec00*/  FFMA.FTZ R16, R19, R16, UR13 ;  /* 0x0000000d13107e23 */ /* 0x004fc80008010010 */
        /* <DEDUP_REMOVED lines=11> */
.L_x_2700:
[----:B------:R-:W-:Y:S05]  /*ecc0*/  BSYNC B0 ;  /* 0x0000000000007941 */ /* 0x000fea0003800000 */
.L_x_2699:
[----:B0-----:R0:W5:Y:S04]  /*ecd0*/  LDL R35, [R1+0xd4] ;  /* 0x0000d40001237983 */ /* 0x0011680000100800 */
[----:B------:R0:W5:Y:S04]  /*ece0*/  LDL R33, [R1+0x108] ;  /* 0x0001080001217983 */ /* 0x0001680000100800 */
[----:B------:R0:W5:Y:S04]  /*ecf0*/  LDL R34, [R1+0x1c4] ;  /* 0x0001c40001227983 */ /* 0x0001680000100800 */
[----:B------:R0:W5:Y:S01]  /*ed00*/  LDL R30, [R1+0x10c] ;  /* 0x00010c00011e7983 */ /* 0x0001620000100800 */
[----:B-12-4-:R-:W-:-:S02]  /*ed10*/  IADD3 R25, R2, 0x130, RZ ;  /* 0x0000013002197810 */ /* 0x016fc40007ffe0ff */
[C---:B---3--:R-:W-:Y:S02]  /*ed20*/  IADD3 R7, R2.reuse, 0x140, RZ ;  /* 0x0000014002077810 */ /* 0x048fe40007ffe0ff */
        /* <DEDUP_REMOVED lines=44> */
.L_x_2701:
        /* <DEDUP_REMOVED lines=21> */
.L_x_2703:
[----:B------:R-:W-:Y:S05]  /*f140*/  BSYNC B0 ;  /* 0x0000000000007941 */ /* 0x000fea0003800000 */
.L_x_2702:
[----:B------:R-:W-:Y:S05]  /*f150*/  @!P5 BRA `(.L_x_2704) ;  /* 0x000000000060d947 */ /* 0x000fea0003800000 */
[----:B-1----:R-:W2:Y:S04]  /*f160*/  LDL R20, [R1+0xf0] ;  /* 0x0000f00001147983 */ /* 0x002ea80000100800 */
[----:B------:R-:W3:Y:S04]  /*f170*/  LDL.LU R22, [R1+0xb0] ;  /* 0x0000b00001167983 */ /* 0x000ee80000300800 */
[----:B0----5:R-:W4:Y:S04]  /*f180*/  LDL R30, [R1+0x100] ;  /* 0x00010000011e7983 */ /* 0x021f280000100800 */
[----:B------:R-:W4:Y:S01]  /*f190*/  LDL.LU R23, [R1+0xb4] ;  /* 0x0000b40001177983 */ /* 0x000f220000300800 */
[----:B--2---:R-:W-:-:S04]  /*f1a0*/  FFMA.FTZ R20, R20, R3, R4 ;  /* 0x0000000314147223 */ /* 0x004fc80000010004 */
[----:B------:R-:W-:-:S06]  /*f1b0*/  FMUL.FTZ R21, R20, -1.4426950216293334961 ;  /* 0xbfb8aa3b14157820 */ /* 0x000fcc0000410000 */
[----:B------:R-:W0:Y:S02]  /*f1c0*/  MUFU.EX2 R21, R21 ;  /* 0x0000001500157308 */ /* 0x000e240000000800 */
[----:B0-----:R-:W-:-:S06]  /*f1d0*/  FADD.FTZ R21, R21, 1 ;  /* 0x3f80000015157421 */ /* 0x001fcc0000010000 */
        /* <DEDUP_REMOVED lines=10> */
[----:B------:R-:W0:Y:S02]  /*f280*/  MUFU.RCP R21, R21 ;  /* 0x0000001500157308 */ /* 0x000e240000001000 */
[----:B0-----:R-:W-:Y:S01]  /*f290*/  FMUL.FTZ R22, R23, R21 ;  /* 0x0000001517167220 */ /* 0x001fe20000410000 */
[----:B------:R-:W-:-:S04]  /*f2a0*/  FADD.FTZ R21, -R21, 1 ;  /* 0x3f80000015157421 */ /* 0x000fc80000010100 */
[----:B------:R-:W-:-:S04]  /*f2b0*/  FFMA.FTZ R21, R20, R21, 1 ;  /* 0x3f80000014157423 */ /* 0x000fc80000010015 */
[----:B------:R-:W-:-:S05]  /*f2c0*/  FMUL.FTZ R20, R22, R21 ;  /* 0x0000001516147220 */ /* 0x000fca0000410000 */
[----:B------:R2:W-:Y:S02]  /*f2d0*/  STL [R1+0xb4], R20 ;  /* 0x0000b41401007387 */ /* 0x0005e40000100800 */
.L_x_2704:
[----:B------:R-:W-:Y:S04]  /*f2e0*/  BSSY B0, `(.L_x_2705) ;  /* 0x0000019000007945 */ /* 0x000fe80003800000 */
[----:B------:R-:W-:Y:S05]  /*f2f0*/  @P0 BRA `(.L_x_2706) ;  /* 0x00000000005c0947 */ /* 0x000fea0003800000 */
[----:B0----5:R-:W3:Y:S01]  /*f300*/  LDL.LU R30, [R1+0xf0] ;  /* 0x0000f000011e7983 */ /* 0x021ee20000300800 */
        /* <DEDUP_REMOVED lines=22> */
.L_x_2706:
[----:B------:R-:W-:Y:S05]  /*f470*/  BSYNC B0 ;  /* 0x0000000000007941 */ /* 0x000fea0003800000 */
.L_x_2705:
        /* <DEDUP_REMOVED lines=25> */
.L_x_2707:
[----:B------:R-:W-:Y:S04]  /*f610*/  BSSY B0, `(.L_x_2708) ;  /* 0x0000019000007945 */ /* 0x000fe80003800000 */
[----:B------:R-:W-:Y:S05]  /*f620*/  @P2 BRA `(.L_x_2709) ;  /* 0x00000000005c2947 */ /* 0x000fea0003800000 */
[----:B------:R-:W2:Y:S02]  /*f630*/  LDL.LU R29, [R1+0xf4] ;  /* 0x0000f400011d7983 */ /* 0x000ea40000300800 */
[----:B-1234-:R-:W-:Y:S01]  /*f640*/  MOV R20, UR5 ;  /* 0x0000000500147c02 */ /* 0x01efe20008000f00 */
[----:B------:R-:W-:Y:S01]  /*f650*/  ULDC.64 UR14, c[0x0][0x288] ;  /* 0x0000a200000e7ab9 */ /* 0x000fe20000000a00 */
[----:B------:R-:W2:Y:S04]  /*f660*/  LDL.LU R23, [R1+0xf8] ;  /* 0x0000f80001177983 */ /* 0x000ea80000300800 */
[----:B------:R-:W3:Y:S04]  /*f670*/  LDL.LU R22, [R1+0x104] ;  /* 0x0001040001167983 */ /* 0x000ee80000300800 */
[----:B------:R-:W0:Y:S01]  /*f680*/  LDL.LU R21, [R1+0xfc] ;  /* 0x0000fc0001157983 */ /* 0x000e220000300800 */
[----:B------:R-:W-:-:S04]  /*f690*/  FFMA.FTZ R20, R29, R20, UR13 ;  /* 0x0000000d1d147e23 */ /* 0x000fc80008010014 */
[----:B--2---:R-:W-:Y:S01]  /*f6a0*/  FFMA.FTZ R29, R3, R23, -R20 ;  /* 0x00000017031d7223 */ /* 0x004fe20000010814 */
[----:B------:R-:W-:Y:S02]  /*f6b0*/  MOV R20, UR5 ;  /* 0x0000000500147c02 */ /* 0x000fe40008000f00 */
[----:B------:R-:W-:-:S03]  /*f6c0*/  MOV R23, R11 ;  /* 0x0000000b00177202 */ /* 0x000fc60000000f00 */
[----:B---3--:R-:W-:Y:S01]  /*f6d0*/  FFMA.FTZ R20, R22, R20, UR13 ;  /* 0x0000000d16147e23 */ /* 0x008fe20008010014 */
[----:B------:R-:W-:-:S03]  /*f6e0*/  MOV R22, R8 ;  /* 0x0000000800167202 */ /* 0x000fc60000000f00 */
[----:B0----5:R-:W-:Y:S01]  /*f6f0*/  FFMA.FTZ R30, R6, R21, -R20 ;  /* 0x00000015061e7223 */ /* 0x021fe20000010814 */
[----:B------:R-:W-:Y:S02]  /*f700*/  IMAD R20, R28, UR14, RZ ;  /* 0x0000000e1c147c24 */ /* 0x000fe4000f8e02ff */
        /* <DEDUP_REMOVED lines=9> */
.L_x_2709:
[----:B------:R-:W-:Y:S05]  /*f7a0*/  BSYNC B0 ;  /* 0x0000000000007941 */ /* 0x000fea0003800000 */
.L_x_2708:
[----:B------:R-:W-:Y:S05]  /*f7b0*/  @!P5 BRA `(.L_x_2710) ;  /* 0x000000000060d947 */ /* 0x000fea0003800000 */
[----:B01234-:R-:W2:Y:S04]  /*f7c0*/  LDL R20, [R1+0x11c] ;  /* 0x00011c0001147983 */ /* 0x01fea80000100800 */
[----:B------:R-:W3:Y:S04]  /*f7d0*/  LDL.LU R22, [R1+0x128] ;  /* 0x0001280001167983 */ /* 0x000ee80000300800 */
[----:B------:R-:W4:Y:S04]  /*f7e0*/  LDL R25, [R1+0x118] ;  /* 0x0001180001197983 */ /* 0x000f280000100800 */
        /* <DEDUP_REMOVED lines=21> */
.L_x_2710:
[----:B------:R-:W-:Y:S04]  /*f940*/  BSSY B0, `(.L_x_2711) ;  /* 0x0000019000007945 */ /* 0x000fe80003800000 */
[----:B------:R-:W-:Y:S05]  /*f950*/  @P3 BRA `(.L_x_2712) ;  /* 0x00000000005c3947 */ /* 0x000fea0003800000 */
[----:B01-3--:R-:W3:Y:S01]  /*f960*/  LDL.LU R22, [R1+0x11c] ;  /* 0x00011c0001167983 */ /* 0x00bee20000300800 */
[----:B------:R-:W-:-:S03]  /*f970*/  ULDC.64 UR14, c[0x0][0x288] ;  /* 0x0000a200000e7ab9 */ /* 0x000fc60000000a00 */
[----:B------:R-:W3:Y:S04]  /*f980*/  LDL.LU R21, [R1+0x118] ;  /* 0x0001180001157983 */ /* 0x000ee80000300800 */
[----:B-----5:R-:W3:Y:S04]  /*f990*/  LDL.LU R30, [R1+0x128] ;  /* 0x00012800011e7983 */ /* 0x020ee80000300800 */
[----:B------:R-:W3:Y:S01]  /*f9a0*/  LDL.LU R29, [R1+0x12c] ;  /* 0x00012c00011d7983 */ /* 0x000ee20000300800 */
[----:B--2-4-:R-:W-:Y:S01]  /*f9b0*/  MOV R20, UR5 ;  /* 0x0000000500147c02 */ /* 0x014fe20008000f00 */
[----:B------:R-:W-:Y:S01]  /*f9c0*/  IMAD R28, R17, UR14, RZ ;  /* 0x0000000e111c7c24 */ /* 0x000fe2000f8e02ff */
[----:B------:R-:W-:-:S03]  /*f9d0*/  MOV R25, UR5 ;  /* 0x0000000500197c02 */ /* 0x000fc60008000f00 */
[----:B------:R-:W-:Y:S02]  /*f9e0*/  IMAD R28, R7, UR15, R28 ;  /* 0x0000000f071c7c24 */ /* 0x000fe4000f8e021c */
[----:B---3--:R-:W-:Y:S01]  /*f9f0*/  FFMA.FTZ R17, R22, R20, UR13 ;  /* 0x0000000d16117e23 */ /* 0x008fe20008010014 */
[----:B------:R-:W-:Y:S01]  /*fa00*/  MOV R20, R8 ;  /* 0x0000000800147202 */ /* 0x000fe20000000f00 */
[----:B------:R-:W-:Y:S01]  /*fa10*/  FFMA.FTZ R25, R21, R25, UR13 ;  /* 0x0000000d15197e23 */ /* 0x000fe20008010019 */
[----:B------:R-:W-:Y:S01]  /*fa20*/  MOV R21, R11 ;  /* 0x0000000b00157202 */ /* 0x000fe20000000f00 */
[----:B------:R-:W-:Y:S02]  /*fa30*/  FFMA.FTZ R17, R3, R30, -R17 ;  /* 0x0000001e03117223 */ /* 0x000fe40000010811 */
        /* <DEDUP_REMOVED lines=9> */
.L_x_2712:
[----:B------:R-:W-:Y:S05]  /*fad0*/  BSYNC B0 ;  /* 0x0000000000007941 */ /* 0x000fea0003800000 */
.L_x_2711:
[----:B------:R-:W-:Y:S05]  /*fae0*/  @!P5 BRA `(.L_x_2713) ;  /* 0x000000000060d947 */ /* 0x000fea0003800000 */
[----:B------:R-:W2:Y:S04]  /*faf0*/  LDL R17, [R1+0x130] ;  /* 0x0001300001117983 */ /* 0x000ea80000100800 */
[----:B------:R-:W2:Y:S04]  /*fb00*/  LDL R7, [R1+0x134] ;  /* 0x0001340001077983 */ /* 0x000ea80000100800 */
[----:B01-3--:R-:W3:Y:S04]  /*fb10*/  LDL.LU R22, [R1+0x110] ;  /* 0x0001100001167983 */ /* 0x00bee80000300800 */
[----:B------:R-:W3:Y:S01]  /*fb20*/  LDL.LU R23, [R1+0x114] ;  /* 0x0001140001177983 */ /* 0x000ee20000300800 */
[----:B--2-4-:R-:W-:Y:S01]  /*fb30*/  FFMA.FTZ R20, R17, R3, R4 ;  /* 0x0000000311147223 */ /* 0x014fe20000010004 */
[----:B------:R-:W-:-:S03]  /*fb40*/  FFMA.FTZ R17, R7, R6, R5 ;  /* 0x0000000607117223 */ /* 0x000fc60000010005 */
[----:B------:R-:W-:Y:S01]  /*fb50*/  FMUL.FTZ R21, R20, -1.4426950216293334961 ;  /* 0xbfb8aa3b14157820 */ /* 0x000fe20000410000 */
[----:B------:R-:W-:-:S05]  /*fb60*/  FMUL.FTZ R7, R17, -1.4426950216293334961 ;  /* 0xbfb8aa3b11077820 */ /* 0x000fca0000410000 */
[----:B------:R-:W0:Y:S08]  /*fb70*/  MUFU.EX2 R21, R21 ;  /* 0x0000001500157308 */ /* 0x000e300000000800 */
[----:B------:R-:W1:Y:S01]  /*fb80*/  MUFU.EX2 R7, R7 ;  /* 0x0000000700077308 */ /* 0x000e620000000800 */
[----:B0-----:R-:W-:-:S07]  /*fb90*/  FADD.FTZ R21, R21, 1 ;  /* 0x3f80000015157421 */ /* 0x001fce0000010000 */
[----:B------:R-:W3:Y:S01]  /*fba0*/  MUFU.RCP R21, R21 ;  /* 0x0000001500157308 */ /* 0x000ee20000001000 */
[----:B-1----:R-:W-:-:S07]  /*fbb0*/  FADD.FTZ R7, R7, 1 ;  /* 0x3f80000007077421 */ /* 0x002fce0000010000 */
[----:B------:R-:W0:Y:S01]  /*fbc0*/  MUFU.RCP R7, R7 ;  /* 0x0000000700077308 */ /* 0x000e220000001000 */
[----:B---3--:R-:W-:Y:S01]  /*fbd0*/  FMUL.FTZ R22, R22, R21 ;  /* 0x0000001516167220 */ /* 0x008fe20000410000 */
[----:B------:R-:W-:-:S04]  /*fbe0*/  FADD.FTZ R21, -R21, 1 ;  /* 0x3f80000015157421 */ /* 0x000fc80000010100 */
[----:B------:R-:W-:Y:S01]  /*fbf0*/  FFMA.FTZ R21, R20, R21, 1 ;  /* 0x3f80000014157423 */ /* 0x000fe20000010015 */
[----:B0-----:R-:W-:Y:S01]  /*fc00*/  FMUL.FTZ R23, R23, R7 ;  /* 0x0000000717177220 */ /* 0x001fe20000410000 */
[----:B------:R-:W-:-:S04]  /*fc10*/  FADD.FTZ R7, -R7, 1 ;  /* 0x3f80000007077421 */ /* 0x000fc80000010100 */
[----:B------:R-:W-:Y:S01]  /*fc20*/  FFMA.FTZ R7, R17, R7, 1 ;  /* 0x3f80000011077423 */ /* 0x000fe20000010007 */
[----:B------:R-:W-:-:S03]  /*fc30*/  FMUL.FTZ R17, R22, R21 ;  /* 0x0000001516117220 */ /* 0x000fc60000410000 */
[----:B------:R-:W-:-:S05]  /*fc40*/  FMUL.FTZ R7, R23, R7 ;  /* 0x0000000717077220 */ /* 0x000fca0000410000 */
[----:B------:R0:W-:Y:S04]  /*fc50*/  STL [R1+0x114], R7 ;  /* 0x0001140701007387 */ /* 0x0001e80000100800 */
[----:B------:R0:W-:Y:S02]  /*fc60*/  STL [R1+0x110], R17 ;  /* 0x0001101101007387 */ /* 0x0001e40000100800 */
.L_x_2713:
[----:B------:R-:W-:Y:S04]  /*fc70*/  BSSY B0, `(.L_x_2714) ;  /* 0x0000019000007945 */ /* 0x000fe80003800000 */
[----:B------:R-:W-:Y:S05]  /*fc80*/  @P4 BRA `(.L_x_2715) ;  /* 0x00000000005c4947 */ /* 0x000fea0003800000 */
[----:B01234-:R-:W2:Y:S01]  /*fc90*/  LDL.LU R20, [R1+0x130] ;  /* 0x0001300001147983 */ /* 0x01fea20000300800 */
[----:B------:R-:W-:Y:S01]  /*fca0*/  MOV R17, UR5 ;  /* 0x0000000500117c02 */ /* 0x000fe20008000f00 */
        /* <DEDUP_REMOVED lines=21> */
.L_x_2715:
[----:B------:R-:W-:Y:S05]  /*fe00*/  BSYNC B0 ;  /* 0x0000000000007941 */ /* 0x000fea0003800000 */
.L_x_2714:
[----:B------:R0:W5:Y:S04]  /*fe10*/  LDL R37, [R1+0xe0] ;  /* 0x0000e00001257983 */ /* 0x0001680000100800 */
[----:B------:R0:W5:Y:S04]  /*fe20*/  LDL R36, [R1+0x138] ;  /* 0x0001380001247983 */ /* 0x0001680000100800 */
[----:B-----5:R1:W5:Y:S04]  /*fe30*/  LDL R35, [R1+0x90] ;  /* 0x0000900001237983 */ /* 0x0203680000100800 */
[----:B0-----:R1:W5:Y:S01]  /*fe40*/  LDL R33, [R1+0x94] ;  /* 0x0000940001217983 */ /* 0x0013620000100800 */
[----:B------:R-:W-:-:S02]  /*fe50*/  IADD3 R28, R2, 0x180, RZ ;  /* 0x00000180021c7810 */ /* 0x000fc40007ffe0ff */
        /* <DEDUP_REMOVED lines=27> */
[C---:B------:R-:W-:Y:S02]  /*10010*/  IADD3 R17, R2.reuse, 0x1b0, RZ ;  /* 0x000001b002117810 */ /* 0x040fe40007ffe0ff */
[----:B------:R-:W-:Y:S01]  /*10020*/  IADD3 R25, R2, 0x1c0, RZ ;  /* 0x000001c002197810 */ /* 0x000fe20007ffe0ff */
[----:B-1----:R-:W-:Y:S08]  /*10030*/  @!P5 BRA `(.L_x_2716) ;  /* 0x000000000050d947 */ /* 0x002ff00003800000 */
[----:B--234-:R-:W-:Y:S01]  /*10040*/  FFMA.FTZ R20, R36, R6, R5 ;  /* 0x0000000624147223 */ /* 0x01cfe20000010005 */
        /* <DEDUP_REMOVED lines=19> */
.L_x_2716:
[----:B------:R-:W-:Y:S04]  /*10180*/  BSSY B0, `(.L_x_2717) ;  /* 0x0000015000007945 */ /* 0x000fe80003800000 */
[----:B------:R-:W-:Y:S05]  /*10190*/  @P6 BRA `(.L_x_2718) ;  /* 0x00000000004c6947 */ /* 0x000fea0003800000 */
[----:B------:R-:W-:Y:S01]  /*101a0*/  ULDC.64 UR14, c[0x0][0x288] ;  /* 0x0000a200000e7ab9 */ /* 0x000fe20000000a00 */
[----:B---3--:R-:W-:Y:S01]  /*101b0*/  MOV R23, UR5 ;  /* 0x0000000500177c02 */ /* 0x008fe20008000f00 */
[----:B------:R-:W-:Y:S01]  /*101c0*/  IMAD R22, R38, UR14, RZ ;  /* 0x0000000e26167c24 */ /* 0x000fe2000f8e02ff */
[----:B--2-4-:R-:W-:Y:S02]  /*101d0*/  MOV R20, R8 ;  /* 0x0000000800147202 */ /* 0x014fe40000000f00 */
        /* <DEDUP_REMOVED lines=8> */
[----:B------:R-:W-:Y:S02]  /*10260*/  LEA R18, P6, R20, UR14, 0x2 ;  /* 0x0000000e14127c11 */ /* 0x000fe4000f8c10ff */
[----:B------:R-:W-:Y:S01]  /*10270*/  FFMA.FTZ R29, R6, R33, -R19 ;  /* 0x00000021061d7223 */ /* 0x000fe20000010813 */
[----:B------:R-:W-:Y:S01]  /*10280*/  IADD3 R21, R21, R22, RZ ;  /* 0x0000001615157210 */ /* 0x000fe20007ffe0ff */
[----:B------:R-:W-:Y:S02]  /*10290*/  FMUL.FTZ R22, R23, UR26 ;  /* 0x0000001a17167c20 */ /* 0x000fe40008410000 */
[----:B------:R-:W-:Y:S01]  /*102a0*/  FMUL.FTZ R23, R29, UR26 ;  /* 0x0000001a1d177c20 */ /* 0x000fe20008410000 */
[----:B------:R-:W-:-:S05]  /*102b0*/  LEA.HI.X R19, R20, UR15, R21, 0x2, P6 ;  /* 0x0000000f14137c11 */ /* 0x000fca000b0f1415 */
[----:B------:R1:W-:Y:S02]  /*102c0*/  STG.E.64 desc[UR22][R18.64], R22 ;  /* 0x0000001612007986 */ /* 0x0003e4000c101b16 */
.L_x_2718:
[----:B------:R-:W-:Y:S05]  /*102d0*/  BSYNC B0 ;  /* 0x0000000000007941 */ /* 0x000fea0003800000 */
.L_x_2717:
[----:B------:R-:W-:Y:S05]  /*102e0*/  @!P5 BRA `(.L_x_2719) ;  /* 0x000000000060d947 */ /* 0x000fea0003800000 */
[----:B-1----:R-:W2:Y:S04]  /*102f0*/  LDL R19, [R1+0x120] ;  /* 0x0001200001137983 */ /* 0x002ea80000100800 */
[----:B------:R-:W3:Y:S04]  /*10300*/  LDL R18, [R1+0xe4] ;  /* 0x0000e40001127983 */ /* 0x000ee80000100800 */
[----:B0----5:R-:W4:Y:S04]  /*10310*/  LDL.LU R33, [R1+0x98] ;  /* 0x0000980001217983 */ /* 0x021f280000300800 */
[----:B------:R-:W4:Y:S01]  /*10320*/  LDL.LU R29, [R1+0x9c] ;  /* 0x00009c00011d7983 */ /* 0x000f220000300800 */
[----:B--2---:R-:W-:Y:S01]  /*10330*/  FFMA.FTZ R19, R19, R6, R5 ;  /* 0x0000000613137223 */ /* 0x004fe20000010005 */
[----:B---3--:R-:W-:-:S03]  /*10340*/  FFMA.FTZ R18, R18, R3, R4 ;  /* 0x0000000312127223 */ /* 0x008fc60000010004 */
[----:B------:R-:W-:Y:S01]  /*10350*/  FMUL.FTZ R21, R19, -1.4426950216293334961 ;  /* 0xbfb8aa3b13157820 */ /* 0x000fe20000410000 */
[----:B----4-:R-:W-:-:S05]  /*10360*/  FMUL.FTZ R20, R18, -1.4426950216293334961 ;  /* 0xbfb8aa3b12147820 */ /* 0x010fca0000410000 */
[----:B------:R-:W0:Y:S08]  /*10370*/  MUFU.EX2 R21, R21 ;  /* 0x0000001500157308 */ /* 0x000e300000000800 */
[----:B------:R-:W1:Y:S01]  /*10380*/  MUFU.EX2 R20, R20 ;  /* 0x0000001400147308 */ /* 0x000e620000000800 */
[----:B0-----:R-:W-:Y:S01]  /*10390*/  FADD.FTZ R21, R21, 1 ;  /* 0x3f80000015157421 */ /* 0x001fe20000010000 */
[----:B-1----:R-:W-:-:S06]  /*103a0*/  FADD.FTZ R20, R20, 1 ;  /* 0x3f80000014147421 */ /* 0x002fcc0000010000 */
[----:B------:R-:W0:Y:S08]  /*103b0*/  MUFU.RCP R21, R21 ;  /* 0x0000001500157308 */ /* 0x000e300000001000 */
        /* <DEDUP_REMOVED lines=11> */
.L_x_2719:
[----:B------:R-:W-:Y:S04]  /*10470*/  BSSY B0, `(.L_x_2720) ;  /* 0x0000019000007945 */ /* 0x000fe80003800000 */
[----:B------:R-:W-:Y:S05]  /*10480*/  @P0 BRA `(.L_x_2721) ;  /* 0x00000000005c0947 */ /* 0x000fea0003800000 */
[----:B01----:R-:W2:Y:S01]  /*10490*/  LDL.LU R18, [R1+0xe4] ;  /* 0x0000e40001127983 */ /* 0x003ea20000300800 */
[----:B---3--:R-:W-:Y:S01]  /*104a0*/  MOV R22, UR5 ;  /* 0x0000000500167c02 */ /* 0x008fe20008000f00 */
[----:B------:R-:W-:Y:S02]  /*104b0*/  ULDC.64 UR14, c[0x0][0x288] ;  /* 0x0000a200000e7ab9 */ /* 0x000fe40000000a00 */
[----:B------:R-:W3:Y:S04]  /*104c0*/  LDL.LU R23, [R1+0x120] ;  /* 0x0001200001177983 */ /* 0x000ee80000300800 */
[----:B-----5:R-:W3:Y:S04]  /*104d0*/  LDL.LU R33, [R1+0x98] ;  /* 0x0000980001217983 */ /* 0x020ee80000300800 */
[----:B------:R-:W3:Y:S01]  /*104e0*/  LDL.LU R29, [R1+0x9c] ;  /* 0x00009c00011d7983 */ /* 0x000ee20000300800 */
[----:B------:R-:W-:Y:S01]  /*104f0*/  MOV R19, R11 ;  /* 0x0000000b00137202 */ /* 0x000fe20000000f00 */
[----:B------:R-:W-:Y:S01]  /*10500*/  IMAD R21, R34, UR14, RZ ;  /* 0x0000000e22157c24 */ /* 0x000fe2000f8e02ff */
[----:B--2-4-:R-:W-:-:S03]  /*10510*/  MOV R20, UR5 ;  /* 0x0000000500147c02 */ /* 0x014fc60008000f00 */
[----:B------:R-:W-:Y:S02]  /*10520*/  IMAD R21, R24, UR15, R21 ;  /* 0x0000000f18157c24 */ /* 0x000fe4000f8e0215 */
[----:B------:R-:W-:Y:S01]  /*10530*/  FFMA.FTZ R22, R18, R22, UR13 ;  /* 0x0000000d12167e23 */ /* 0x000fe20008010016 */
[----:B------:R-:W-:Y:S01]  /*10540*/  MOV R18, R8 ;  /* 0x0000000800127202 */ /* 0x000fe20000000f00 */
[----:B---3--:R-:W-:-:S04]  /*10550*/  FFMA.FTZ R23, R23, R20, UR13 ;  /* 0x0000000d17177e23 */ /* 0x008fc80008010014 */
[----:B------:R-:W-:Y:S01]  /*10560*/  IMAD.WIDE.U32 R18, R24, UR14, R18 ;  /* 0x0000000e18127c25 */ /* 0x000fe2000f8e0012 */
[----:B------:R-:W-:-:S03]  /*10570*/  ULDC.64 UR14, c[0x0][0x210] ;  /* 0x00008400000e7ab9 */ /* 0x000fc60000000a00 */
        /* <DEDUP_REMOVED lines=8> */
.L_x_2721:
[----:B------:R-:W-:Y:S05]  /*10600*/  BSYNC B0 ;  /* 0x0000000000007941 */ /* 0x000fea0003800000 */
.L_x_2720:
[----:B------:R-:W-:Y:S05]  /*10610*/  @!P5 BRA `(.L_x_2722) ;  /* 0x000000000060d947 */ /* 0x000fea0003800000 */
[----:B01----:R-:W2:Y:S04]  /*10620*/  LDL R19, [R1+0xd0] ;  /* 0x0000d00001137983 */ /* 0x003ea80000100800 */
[----:B------:R-:W3:Y:S04]  /*10630*/  LDL R18, [R1+0x68] ;  /* 0x0000680001127983 */ /* 0x000ee80000100800 */
[----:B------:R-:W4:Y:S04]  /*10640*/  LDL.LU R29, [R1+0xc8] ;  /* 0x0000c800011d7983 */ /* 0x000f280000300800 */
        /* <DEDUP_REMOVED lines=21> */
.L_x_2722:
[----:B------:R-:W-:Y:S04]  /*107a0*/  BSSY B0, `(.L_x_2723) ;  /* 0x0000019000007945 */ /* 0x000fe80003800000 */
[----:B------:R-:W-:Y:S05]  /*107b0*/  @P2 BRA `(.L_x_2724) ;  /* 0x00000000005c2947 */ /* 0x000fea0003800000 */
[----:B01----:R-:W2:Y:S01]  /*107c0*/  LDL.LU R18, [R1+0x68] ;  /* 0x0000680001127983 */ /* 0x003ea20000300800 */
[----:B---3--:R-:W-:Y:S01]  /*107d0*/  MOV R22, UR5 ;  /* 0x0000000500167c02 */ /* 0x008fe20008000f00 */
[----:B------:R-:W-:Y:S02]  /*107e0*/  ULDC.64 UR14, c[0x0][0x288] ;  /* 0x0000a200000e7ab9 */ /* 0x000fe40000000a00 */
[----:B------:R-:W3:Y:S04]  /*107f0*/  LDL.LU R23, [R1+0xd0] ;  /* 0x0000d00001177983 */ /* 0x000ee80000300800 */
[----:B------:R-:W3:Y:S04]  /*10800*/  LDL.LU R29, [R1+0xc8] ;  /* 0x0000c800011d7983 */ /* 0x000ee80000300800 */
        /* <DEDUP_REMOVED lines=18> */
.L_x_2724:
[----:B------:R-:W-:Y:S05]  /*10930*/  BSYNC B0 ;  /* 0x0000000000007941 */ /* 0x000fea0003800000 */
.L_x_2723:
        /* <DEDUP_REMOVED lines=25> */
.L_x_2725:
        /* <DEDUP_REMOVED lines=13> */
[----:B------:R-:W-:-:S05]  /*10ba0*/  MOV R18, R8 ;  /* 0x0000000800127202 */ /* 0x000fca0000000f00 */
[----:B------:R-:W-:-:S04]  /*10bb0*/  IMAD.WIDE.U32 R18, R7, UR14, R18 ;  /* 0x0000000e07127c25 */ /* 0x000fc8000f8e0012 */
[----:B---3--:R-:W-:Y:S01]  /*10bc0*/  FFMA.FTZ R7, R28, R20, UR13 ;  /* 0x0000000d1c077e23 */ /* 0x008fe20008010014 */
        /* <DEDUP_REMOVED lines=9> */
.L_x_2727:
[----:B------:R-:W-:Y:S05]  /*10c60*/  BSYNC B0 ;  /* 0x0000000000007941 */ /* 0x000fea0003800000 */
.L_x_2726:
[----:B------:R-:W-:Y:S05]  /*10c70*/  @!P5 BRA `(.L_x_2728) ;  /* 0x000000000060d947 */ /* 0x000fea0003800000 */
[----:B01----:R-:W2:Y:S04]  /*10c80*/  LDL R18, [R1+0x4c] ;  /* 0x00004c0001127983 */ /* 0x003ea80000100800 */
[----:B------:R-:W4:Y:S04]  /*10c90*/  LDL R7, [R1+0x48] ;  /* 0x0000480001077983 */ /* 0x000f280000100800 */
[----:B------:R-:W4:Y:S04]  /*10ca0*/  LDL.LU R24, [R1+0xb8] ;  /* 0x0000b80001187983 */ /* 0x000f280000300800 */
[----:B---3--:R-:W3:Y:S01]  /*10cb0*/  LDL.LU R23, [R1+0xbc] ;  /* 0x0000bc0001177983 */ /* 0x008ee20000300800 */
[----:B--2---:R-:W-:Y:S01]  /*10cc0*/  FFMA.FTZ R18, R18, R6, R5 ;  /* 0x0000000612127223 */ /* 0x004fe20000010005 */
[----:B----4-:R-:W-:-:S03]  /*10cd0*/  FFMA.FTZ R7, R7, R3, R4 ;  /* 0x0000000307077223 */ /* 0x010fc60000010004 */
[----:B------:R-:W-:Y:S01]  /*10ce0*/  FMUL.FTZ R20, R18, -1.4426950216293334961 ;  /* 0xbfb8aa3b12147820 */ /* 0x000fe20000410000 */
        /* <DEDUP_REMOVED lines=8> */
[----:B---3--:R-:W-:-:S03]  /*10d70*/  FMUL.FTZ R20, R23, R20 ;  /* 0x0000001417147220 */ /* 0x008fc60000410000 */
        /* <DEDUP_REMOVED lines=8> */
.L_x_2728:
        /* <DEDUP_REMOVED lines=9> */
[----:B--2-4-:R-:W-:Y:S01]  /*10e90*/  IMAD R20, R30, UR14, RZ ;  /* 0x0000000e1e147c24 */ /* 0x014fe2000f8e02ff */
[----:B------:R-:W-:Y:S01]  /*10ea0*/  MOV R7, UR5 ;  /* 0x0000000500077c02 */ /* 0x000fe20008000f00 */
[----:B------:R-:W-:Y:S01]  /*10eb0*/  FFMA.FTZ R21, R18, R21, UR13 ;  /* 0x0000000d12157e23 */ /* 0x000fe20008010015 */
[----:B------:R-:W-:-:S03]  /*10ec0*/  MOV R18, R8 ;  /* 0x0000000800127202 */ /* 0x000fc60000000f00 */
[----:B---3--:R-:W-:Y:S02]  /*10ed0*/  FFMA.FTZ R7, R24, R7, UR13 ;  /* 0x0000000d18077e23 */ /* 0x008fe40008010007 */
        /* <DEDUP_REMOVED lines=11> */
.L_x_2730:
[----:B------:R-:W-:Y:S05]  /*10f90*/  BSYNC B0 ;  /* 0x0000000000007941 */ /* 0x000fea0003800000 */
.L_x_2729:
[----:B------:R0:W5:Y:S04]  /*10fa0*/  LDL R31, [R1+0x44] ;  /* 0x00004400011f7983 */ /* 0x0001680000100800 */
[----:B------:R0:W5:Y:S04]  /*10fb0*/  LDL R30, [R1+0x40] ;  /* 0x00004000011e7983 */ /* 0x0001680000100800 */
[----:B------:R2:W5:Y:S04]  /*10fc0*/  LDL R29, [R1+0xa0] ;  /* 0x0000a000011d7983 */ /* 0x0005680000100800 */
[----:B------:R2:W5:Y:S01]  /*10fd0*/  LDL R28, [R1+0xa4] ;  /* 0x0000a400011c7983 */ /* 0x0005620000100800 */
[----:B0-----:R-:W-:-:S02]  /*10fe0*/  IADD3 R7, R2, 0x1d0, RZ ;  /* 0x000001d002077810 */ /* 0x001fc40007ffe0ff */
[C---:B-1-3--:R-:W-:Y:S02]  /*10ff0*/  IADD3 R22, R2.reuse, 0x1e0, RZ ;  /* 0x000001e002167810 */ /* 0x04afe40007ffe0ff */
[C---:B------:R-:W-:Y:S02]  /*11000*/  IADD3 R23, R2.reuse, 0x1f0, RZ ;  /* 0x000001f002177810 */ /* 0x040fe40007ffe0ff */
[C---:B------:R-:W-:Y:S02]  /*11010*/  IADD3 R36, R2.reuse, 0x1b0, RZ ;  /* 0x000001b002247810 */ /* 0x040fe40007ffe0ff */
[C---:B------:R-:W-:Y:S02]  /*11020*/  IADD3 R32, R2.reuse, 0x1f0, RZ ;  /* 0x000001f002207810 */ /* 0x040fe40007ffe0ff */
[C---:B-----5:R-:W-:Y:S02]  /*11030*/  IADD3 R33, R2.reuse, 0x1e0, RZ ;  /* 0x000001e002217810 */ /* 0x060fe40007ffe0ff */
        /* <DEDUP_REMOVED lines=22> */
[----:B--2---:R-:W-:-:S12]  /*111a0*/  @!P5 BRA `(.L_x_2731) ;  /* 0x000000000050d947 */ /* 0x004fd80003800000 */
[----:B------:R-:W-:Y:S01]  /*111b0*/  FFMA.FTZ R18, R30, R6, R5 ;  /* 0x000000061e127223 */ /* 0x000fe20000010005 */
[----:B------:R-:W-:-:S03]  /*111c0*/  FFMA.FTZ R16, R31, R3, R4 ;  /* 0x000000031f107223 */ /* 0x000fc60000010004 */
[----:B----4-:R-:W-:Y:S01]  /*111d0*/  FMUL.FTZ R20, R18, -1.4426950216293334961 ;  /* 0xbfb8aa3b12147820 */ /* 0x010fe20000410000 */
        /* <DEDUP_REMOVED lines=17> */
.L_x_2731:
        /* <DEDUP_REMOVED lines=21> */
.L_x_2733:
[----:B------:R-:W-:Y:S05]  /*11440*/  BSYNC B0 ;  /* 0x0000000000007941 */ /* 0x000fea0003800000 */
.L_x_2732:
[----:B------:R-:W-:Y:S05]  /*11450*/  @!P5 BRA `(.L_x_2734) ;  /* 0x000000000060d947 */ /* 0x000fea0003800000 */
[----:B-1----:R-:W2:Y:S04]  /*11460*/  LDL R16, [R1+0x3c] ;  /* 0x00003c0001107983 */ /* 0x002ea80000100800 */
[----:B------:R-:W3:Y:S04]  /*11470*/  LDL R17, [R1+0x38] ;  /* 0x0000380001117983 */ /* 0x000ee80000100800 */
[----:B------:R-:W5:Y:S04]  /*11480*/  LDL.LU R36, [R1+0x80] ;  /* 0x0000800001247983 */ /* 0x000f680000300800 */
[----:B------:R-:W5:Y:S01]  /*11490*/  LDL.LU R31, [R1+0x84] ;  /* 0x00008400011f7983 */ /* 0x000f620000300800 */
[----:B--2---:R-:W-:Y:S01]  /*114a0*/  FFMA.FTZ R16, R16, R3, R4 ;  /* 0x0000000310107223 */ /* 0x004fe20000010004 */
[----:B---3--:R-:W-:-:S03]  /*114b0*/  FFMA.FTZ R17, R17, R6, R5 ;  /* 0x0000000611117223 */ /* 0x008fc60000010005 */
[----:B------:R-:W-:Y:S01]  /*114c0*/  FMUL.FTZ R24, R16, -1.4426950216293334961 ;  /* 0xbfb8aa3b10187820 */ /* 0x000fe20000410000 */
[----:B0-----:R-:W-:-:S03]  /*114d0*/  FMUL.FTZ R29, R17, -1.4426950216293334961 ;  /* 0xbfb8aa3b111d7820 */ /* 0x001fc60000410000 */
[----:B------:R-:W0:Y:S08]  /*114e0*/  MUFU.EX2 R18, R24 ;  /* 0x0000001800127308 */ /* 0x000e300000000800 */
[----:B------:R-:W1:Y:S01]  /*114f0*/  MUFU.EX2 R19, R29 ;  /* 0x0000001d00137308 */ /* 0x000e620000000800 */
[----:B0-----:R-:W-:-:S07]  /*11500*/  FADD.FTZ R28, R18, 1 ;  /* 0x3f800000121c7421 */ /* 0x001fce0000010000 */
[----:B------:R-:W4:Y:S01]  /*11510*/  MUFU.RCP R18, R28 ;  /* 0x0000001c00127308 */ /* 0x000f220000001000 */
[----:B-1----:R-:W-:-:S07]  /*11520*/  FADD.FTZ R30, R19, 1 ;  /* 0x3f800000131e7421 */ /* 0x002fce0000010000 */
[----:B------:R-:W0:Y:S01]  /*11530*/  MUFU.RCP R19, R30 ;  /* 0x0000001e00137308 */ /* 0x000e220000001000 */
[----:B----4-:R-:W-:Y:S01]  /*11540*/  FADD.FTZ R20, -R18, 1 ;  /* 0x3f80000012147421 */ /* 0x010fe20000010100 */
[----:B-----5:R-:W-:Y:S01]  /*11550*/  FMUL.FTZ R18, R36, R18 ;  /* 0x0000001224127220 */ /* 0x020fe20000410000 */
[----:B0-----:R-:W-:Y:S01]  /*11560*/  FADD.FTZ R21, -R19, 1 ;  /* 0x3f80000013157421 */ /* 0x001fe20000010100 */
[----:B------:R-:W-:Y:S01]  /*11570*/  FMUL.FTZ R19, R31, R19 ;  /* 0x000000131f137220 */ /* 0x000fe20000410000 */
[----:B------:R-:W-:Y:S02]  /*11580*/  FFMA.FTZ R31, R16, R20, 1 ;  /* 0x3f800000101f7423 */ /* 0x000fe40000010014 */
[----:B------:R-:W-:Y:S02]  /*11590*/  FFMA.FTZ R16, R17, R21, 1 ;  /* 0x3f80000011107423 */ /* 0x000fe40000010015 */
[----:B------:R-:W-:Y:S02]  /*115a0*/  FMUL.FTZ R17, R18, R31 ;  /* 0x0000001f12117220 */ /* 0x000fe40000410000 */
[----:B------:R-:W-:-:S05]  /*115b0*/  FMUL.FTZ R16, R19, R16 ;  /* 0x0000001013107220 */ /* 0x000fca0000410000 */
[----:B------:R2:W-:Y:S04]  /*115c0*/  STL [R1+0x84], R16 ;  /* 0x0000841001007387 */ /* 0x0005e80000100800 */
[----:B------:R2:W-:Y:S02]  /*115d0*/  STL [R1+0x80], R17 ;  /* 0x0000801101007387 */ /* 0x0005e40000100800 */
.L_x_2734:
[----:B------:R-:W-:Y:S04]  /*115e0*/  BSSY B0, `(.L_x_2735) ;  /* 0x0000019000007945 */ /* 0x000fe80003800000 */
[----:B------:R-:W-:Y:S05]  /*115f0*/  @P0 BRA `(.L_x_2736) ;  /* 0x00000000005c0947 */ /* 0x000fea0003800000 */
[----:B-12---:R-:W2:Y:S01]  /*11600*/  LDL.LU R16, [R1+0x3c] ;  /* 0x00003c0001107983 */ /* 0x006ea20000300800 */
[----:B----4-:R-:W-:Y:S01]  /*11610*/  MOV R20, UR5 ;  /* 0x0000000500147c02 */ /* 0x010fe20008000f00 */
[----:B------:R-:W-:Y:S02]  /*11620*/  ULDC.64 UR6, c[0x0][0x288] ;  /* 0x0000a20000067ab9 */ /* 0x000fe40000000a00 */
[----:B------:R-:W3:Y:S04]  /*11630*/  LDL.LU R21, [R1+0x38] ;  /* 0x0000380001157983 */ /* 0x000ee80000300800 */
[----:B0-----:R-:W4:Y:S04]  /*11640*/  LDL.LU R28, [R1+0x80] ;  /* 0x00008000011c7983 */ /* 0x001f280000300800 */
[----:B------:R-:W5:Y:S01]  /*11650*/  LDL.LU R24, [R1+0x84] ;  /* 0x0000840001187983 */ /* 0x000f620000300800 */
        /* <DEDUP_REMOVED lines=11> */
[----:B-----5:R-:W-:Y:S01]  /*11710*/  FFMA.FTZ R21, R6, R24, -R21 ;  /* 0x0000001806157223 */ /* 0x020fe20000010815 */
[----:B------:R-:W-:Y:S01]  /*11720*/  IADD3 R19, R17, R19, RZ ;  /* 0x0000001311137210 */ /* 0x000fe20007ffe0ff */
[----:B------:R-:W-:Y:S02]  /*11730*/  FMUL.FTZ R20, R20, UR26 ;  /* 0x0000001a14147c20 */ /* 0x000fe40008410000 */
[----:B------:R-:W-:Y:S01]  /*11740*/  FMUL.FTZ R21, R21, UR26 ;  /* 0x0000001a15157c20 */ /* 0x000fe20008410000 */
[----:B------:R-:W-:-:S05]  /*11750*/  LEA.HI.X R19, R16, UR7, R19, 0x2, P0 ;  /* 0x0000000710137c11 */ /* 0x000fca00080f1413 */
[----:B------:R3:W-:Y:S02]  /*11760*/  STG.E.64 desc[UR22][R18.64], R20 ;  /* 0x0000001412007986 */ /* 0x0007e4000c101b16 */
.L_x_2736:
[----:B------:R-:W-:Y:S05]  /*11770*/  BSYNC B0 ;  /* 0x0000000000007941 */ /* 0x000fea0003800000 */
.L_x_2735:
[----:B------:R-:W-:Y:S05]  /*11780*/  @!P5 BRA `(.L_x_2737) ;  /* 0x000000000050d947 */ /* 0x000fea0003800000 */
[----:B-12---:R-:W2:Y:S04]  /*11790*/  LDL R17, [R1+0x2c] ;  /* 0x00002c0001117983 */ /* 0x006ea80000100800 */
[----:B------:R-:W5:Y:S01]  /*117a0*/  LDL R16, [R1+0x28] ;  /* 0x0000280001107983 */ /* 0x000f620000100800 */
[----:B--2---:R-:W-:Y:S01]  /*117b0*/  FFMA.FTZ R17, R17, R3, R4 ;  /* 0x0000000311117223 */ /* 0x004fe20000010004 */
[----:B-----5:R-:W-:-:S03]  /*117c0*/  FFMA.FTZ R16, R16, R6, R5 ;  /* 0x0000000610107223 */ /* 0x020fc60000010005 */
[----:B---3--:R-:W-:Y:S01]  /*117d0*/  FMUL.FTZ R18, R17, -1.4426950216293334961 ;  /* 0xbfb8aa3b11127820 */ /* 0x008fe20000410000 */
[----:B----4-:R-:W-:-:S05]  /*117e0*/  FMUL.FTZ R20, R16, -1.4426950216293334961 ;  /* 0xbfb8aa3b10147820 */ /* 0x010fca0000410000 */
        /* <DEDUP_REMOVED lines=14> */
.L_x_2737:
[----:B------:R-:W-:Y:S04]  /*118d0*/  BSSY B0, `(.L_x_2738) ;  /* 0x0000017000007945 */ /* 0x000fe80003800000 */
[----:B------:R-:W-:Y:S05]  /*118e0*/  @P2 BRA `(.L_x_2739) ;  /* 0x0000000000542947 */ /* 0x000fea0003800000 */
[----:B-12---:R-:W2:Y:S01]  /*118f0*/  LDL.LU R16, [R1+0x2c] ;  /* 0x00002c0001107983 */ /* 0x006ea20000300800 */
[----:B---3--:R-:W-:Y:S01]  /*11900*/  MOV R18, UR5 ;  /* 0x0000000500127c02 */ /* 0x008fe20008000f00 */
[----:B------:R-:W-:Y:S02]  /*11910*/  ULDC.64 UR6, c[0x0][0x288] ;  /* 0x0000a20000067ab9 */ /* 0x000fe40000000a00 */
[----:B------:R-:W3:Y:S01]  /*11920*/  LDL.LU R24, [R1+0x28] ;  /* 0x0000280001187983 */ /* 0x000ee20000300800 */
[----:B------:R-:W-:Y:S01]  /*11930*/  MOV R17, R11 ;  /* 0x0000000b00117202 */ /* 0x000fe20000000f00 */
[----:B----4-:R-:W-:Y:S01]  /*11940*/  IMAD R20, R34, UR6, RZ ;  /* 0x0000000622147c24 */ /* 0x010fe2000f8e02ff */
[----:B------:R-:W-:-:S03]  /*11950*/  MOV R21, UR5 ;  /* 0x0000000500157c02 */ /* 0x000fc60008000f00 */
[----:B------:R-:W-:Y:S02]  /*11960*/  IMAD R19, R7, UR7, R20 ;  /* 0x0000000707137c24 */ /* 0x000fe4000f8e0214 */
[----:B--2---:R-:W-:Y:S01]  /*11970*/  FFMA.FTZ R18, R16, R18, UR13 ;  /* 0x0000000d10127e23 */ /* 0x004fe20008010012 */
[----:B------:R-:W-:-:S03]  /*11980*/  MOV R16, R8 ;  /* 0x0000000800107202 */ /* 0x000fc60000000f00 */
[----:B------:R-:W-:Y:S02]  /*11990*/  FFMA.FTZ R20, R3, R26, -R18 ;  /* 0x0000001a03147223 */ /* 0x000fe40000010812 */
[----:B------:R-:W-:-:S04]  /*119a0*/  IMAD.WIDE.U32 R16, R7, UR6, R16 ;  /* 0x0000000607107c25 */ /* 0x000fc8000f8e0010 */
[----:B---3--:R-:W-:Y:S01]  /*119b0*/  FFMA.FTZ R7, R24, R21, UR13 ;  /* 0x0000000d18077e23 */ /* 0x008fe20008010015 */
[----:B------:R-:W-:Y:S01]  /*119c0*/  ULDC.64 UR6, c[0x0][0x210] ;  /* 0x0000840000067ab9 */ /* 0x000fe20000000a00 */
[----:B------:R-:W-:Y:S01]  /*119d0*/  FMUL.FTZ R20, R20, UR26 ;  /* 0x0000001a14147c20 */ /* 0x000fe20008410000 */
[----:B------:R-:W-:Y:S01]  /*119e0*/  LEA R18, P0, R16, UR6, 0x2 ;  /* 0x0000000610127c11 */ /* 0x000fe2000f8010ff */
[----:B------:R-:W-:Y:S01]  /*119f0*/  FFMA.FTZ R7, R6, R27, -R7 ;  /* 0x0000001b06077223 */ /* 0x000fe20000010807 */
[----:B------:R-:W-:-:S03]  /*11a00*/  IADD3 R19, R17, R19, RZ ;  /* 0x0000001311137210 */ /* 0x000fc60007ffe0ff */
[----:B------:R-:W-:Y:S01]  /*11a10*/  FMUL.FTZ R21, R7, UR26 ;  /* 0x0000001a07157c20 */ /* 0x000fe20008410000 */
[----:B------:R-:W-:-:S05]  /*11a20*/  LEA.HI.X R19, R16, UR7, R19, 0x2, P0 ;  /* 0x0000000710137c11 */ /* 0x000fca00080f1413 */
[----:B------:R1:W-:Y:S02]  /*11a30*/  STG.E.64 desc[UR22][R18.64], R20 ;  /* 0x0000001412007986 */ /* 0x0003e4000c101b16 */
.L_x_2739:
[----:B------:R-:W-:Y:S05]  /*11a40*/  BSYNC B0 ;  /* 0x0000000000007941 */ /* 0x000fea0003800000 */
.L_x_2738:
[----:B------:R-:W-:Y:S05]  /*11a50*/  @!P5 BRA `(.L_x_2740) ;  /* 0x000000000050d947 */ /* 0x000fea0003800000 */
[----:B------:R-:W5:Y:S04]  /*11a60*/  LDL R7, [R1+0x24] ;  /* 0x0000240001077983 */ /* 0x000f680000100800 */
[----:B-12---:R-:W2:Y:S01]  /*11a70*/  LDL R16, [R1+0x20] ;  /* 0x0000200001107983 */ /* 0x006ea20000100800 */
[----:B-----5:R-:W-:Y:S01]  /*11a80*/  FFMA.FTZ R7, R7, R3, R4 ;  /* 0x0000000307077223 */ /* 0x020fe20000010004 */
[----:B--2---:R-:W-:-:S03]  /*11a90*/  FFMA.FTZ R16, R16, R6, R5 ;  /* 0x0000000610107223 */ /* 0x004fc60000010005 */
[----:B------:R-:W-:Y:S01]  /*11aa0*/  FMUL.FTZ R17, R7, -1.4426950216293334961 ;  /* 0xbfb8aa3b07117820 */ /* 0x000fe20000410000 */
[----:B---34-:R-:W-:-:S05]  /*11ab0*/  FMUL.FTZ R20, R16, -1.4426950216293334961 ;  /* 0xbfb8aa3b10147820 */ /* 0x018fca0000410000 */
        /* <DEDUP_REMOVED lines=14> */
.L_x_2740:
[----:B------:R-:W-:Y:S04]  /*11ba0*/  BSSY B0, `(.L_x_2741) ;  /* 0x0000017000007945 */ /* 0x000fe80003800000 */
[----:B------:R-:W-:Y:S05]  /*11bb0*/  @P3 BRA `(.L_x_2742) ;  /* 0x0000000000543947 */ /* 0x000fea0003800000 */
[----:B-12---:R-:W2:Y:S01]  /*11bc0*/  LDL.LU R16, [R1+0x24] ;  /* 0x0000240001107983 */ /* 0x006ea20000300800 */
[----:B---3--:R-:W-:Y:S01]  /*11bd0*/  MOV R18, UR5 ;  /* 0x0000000500127c02 */ /* 0x008fe20008000f00 */
[----:B------:R-:W-:Y:S02]  /*11be0*/  ULDC.64 UR6, c[0x0][0x288] ;  /* 0x0000a20000067ab9 */ /* 0x000fe40000000a00 */
[----:B------:R-:W3:Y:S01]  /*11bf0*/  LDL.LU R21, [R1+0x20] ;  /* 0x0000200001157983 */ /* 0x000ee20000300800 */
[----:B------:R-:W-:Y:S01]  /*11c00*/  MOV R17, R11 ;  /* 0x0000000b00117202 */ /* 0x000fe20000000f00 */
[----:B------:R-:W-:Y:S01]  /*11c10*/  IMAD R7, R33, UR6, RZ ;  /* 0x0000000621077c24 */ /* 0x000fe2000f8e02ff */
[----:B----4-:R-:W-:-:S03]  /*11c20*/  MOV R20, UR5 ;  /* 0x0000000500147c02 */ /* 0x010fc60008000f00 */
[----:B------:R-:W-:Y:S02]  /*11c30*/  IMAD R19, R22, UR7, R7 ;  /* 0x0000000716137c24 */ /* 0x000fe4000f8e0207 */
[----:B--2---:R-:W-:Y:S01]  /*11c40*/  FFMA.FTZ R18, R16, R18, UR13 ;  /* 0x0000000d10127e23 */ /* 0x004fe20008010012 */
[----:B------:R-:W-:Y:S01]  /*11c50*/  MOV R16, R8 ;  /* 0x0000000800107202 */ /* 0x000fe20000000f00 */
[----:B---3--:R-:W-:Y:S02]  /*11c60*/  FFMA.FTZ R7, R21, R20, UR13 ;  /* 0x0000000d15077e23 */ /* 0x008fe40008010014 */
[----:B------:R-:W-:Y:S02]  /*11c70*/  FFMA.FTZ R18, R3, R12, -R18 ;  /* 0x0000000c03127223 */ /* 0x000fe40000010812 */
[----:B------:R-:W-:Y:S01]  /*11c80*/  IMAD.WIDE.U32 R16, R22, UR6, R16 ;  /* 0x0000000616107c25 */ /* 0x000fe2000f8e0010 */
[----:B------:R-:W-:-:S03]  /*11c90*/  ULDC.64 UR6, c[0x0][0x210] ;  /* 0x0000840000067ab9 */ /* 0x000fc60000000a00 */
[----:B------:R-:W-:Y:S01]  /*11ca0*/  FFMA.FTZ R7, R6, R13, -R7 ;  /* 0x0000000d06077223 */ /* 0x000fe20000010807 */
[----:B------:R-:W-:Y:S01]  /*11cb0*/  FMUL.FTZ R18, R18, UR26 ;  /* 0x0000001a12127c20 */ /* 0x000fe20008410000 */
[----:B------:R-:W-:Y:S02]  /*11cc0*/  LEA R12, P0, R16, UR6, 0x2 ;  /* 0x00000006100c7c11 */ /* 0x000fe4000f8010ff */
[----:B------:R-:W-:-:S04]  /*11cd0*/  IADD3 R19, R17, R19, RZ ;  /* 0x0000001311137210 */ /* 0x000fc80007ffe0ff */
[----:B------:R-:W-:Y:S01]  /*11ce0*/  LEA.HI.X R13, R16, UR7, R19, 0x2, P0 ;  /* 0x00000007100d7c11 */ /* 0x000fe200080f1413 */
[----:B------:R-:W-:-:S05]  /*11cf0*/  FMUL.FTZ R19, R7, UR26 ;  /* 0x0000001a07137c20 */ /* 0x000fca0008410000 */
[----:B------:R1:W-:Y:S02]  /*11d00*/  STG.E.64 desc[UR22][R12.64], R18 ;  /* 0x000000120c007986 */ /* 0x0003e4000c101b16 */
.L_x_2742:
[----:B------:R-:W-:Y:S05]  /*11d10*/  BSYNC B0 ;  /* 0x0000000000007941 */ /* 0x000fea0003800000 */
.L_x_2741:
[----:B------:R-:W-:Y:S05]  /*11d20*/  @!P5 BRA `(.L_x_2743) ;  /* 0x000000000050d947 */ /* 0x000fea0003800000 */
[----:B------:R-:W5:Y:S04]  /*11d30*/  LDL R7, [R1+0x1c] ;  /* 0x00001c0001077983 */ /* 0x000f680000100800 */
[----:B-1----:R-:W2:Y:S01]  /*11d40*/  LDL R12, [R1+0x14] ;  /* 0x00001400010c7983 */ /* 0x002ea20000100800 */
[----:B-----5:R-:W-:Y:S01]  /*11d50*/  FFMA.FTZ R4, R7, R3, R4 ;  /* 0x0000000307047223 */ /* 0x020fe20000010004 */
[----:B--2---:R-:W-:-:S03]  /*11d60*/  FFMA.FTZ R5, R12, R6, R5 ;  /* 0x000000060c057223 */ /* 0x004fc60000010005 */
[----:B------:R-:W-:Y:S01]  /*11d70*/  FMUL.FTZ R7, R4, -1.4426950216293334961 ;  /* 0xbfb8aa3b04077820 */ /* 0x000fe20000410000 */
[----:B------:R-:W-:-:S05]  /*11d80*/  FMUL.FTZ R16, R5, -1.4426950216293334961 ;  /* 0xbfb8aa3b05107820 */ /* 0x000fca0000410000 */
[----:B------:R-:W1:Y:S08]  /*11d90*/  MUFU.EX2 R7, R7 ;  /* 0x0000000700077308 */ /* 0x000e700000000800 */
[----:B------:R-:W2:Y:S01]  /*11da0*/  MUFU.EX2 R16, R16 ;  /* 0x0000001000107308 */ /* 0x000ea20000000800 */
[----:B-1----:R-:W-:-:S07]  /*11db0*/  FADD.FTZ R12, R7, 1 ;  /* 0x3f800000070c7421 */ /* 0x002fce0000010000 */
[----:B------:R-:W1:Y:S01]  /*11dc0*/  MUFU.RCP R13, R12 ;  /* 0x0000000c000d7308 */ /* 0x000e620000001000 */
[----:B--2---:R-:W-:-:S07]  /*11dd0*/  FADD.FTZ R17, R16, 1 ;  /* 0x3f80000010117421 */ /* 0x004fce0000010000 */
[----:B---3--:R-:W4:Y:S01]  /*11de0*/  MUFU.RCP R18, R17 ;  /* 0x0000001100127308 */ /* 0x008f220000001000 */
[----:B-1----:R-:W-:Y:S01]  /*11df0*/  FADD.FTZ R19, -R13, 1 ;  /* 0x3f8000000d137421 */ /* 0x002fe20000010100 */
[----:B------:R-:W-:-:S03]  /*11e00*/  FMUL.FTZ R14, R14, R13 ;  /* 0x0000000d0e0e7220 */ /* 0x000fc60000410000 */
[----:B------:R-:W-:Y:S01]  /*11e10*/  FFMA.FTZ R19, R4, R19, 1 ;  /* 0x3f80000004137423 */ /* 0x000fe20000010013 */
[----:B----4-:R-:W-:Y:S01]  /*11e20*/  FADD.FTZ R20, -R18, 1 ;  /* 0x3f80000012147421 */ /* 0x010fe20000010100 */
[----:B------:R-:W-:Y:S02]  /*11e30*/  FMUL.FTZ R15, R15, R18 ;  /* 0x000000120f0f7220 */ /* 0x000fe40000410000 */
[----:B------:R-:W-:Y:S01]  /*11e40*/  FMUL.FTZ R14, R14, R19 ;  /* 0x000000130e0e7220 */ /* 0x000fe20000410000 */
[----:B------:R-:W-:-:S04]  /*11e50*/  FFMA.FTZ R20, R5, R20, 1 ;  /* 0x3f80000005147423 */ /* 0x000fc80000010014 */
[----:B------:R-:W-:-:S07]  /*11e60*/  FMUL.FTZ R15, R15, R20 ;  /* 0x000000140f0f7220 */ /* 0x000fce0000410000 */
.L_x_2743:
[----:B------:R-:W-:Y:S04]  /*11e70*/  BSSY B0, `(.L_x_2744) ;  /* 0x0000017000007945 */ /* 0x000fe80003800000 */
[----:B------:R-:W-:Y:S05]  /*11e80*/  @P4 BRA `(.L_x_2745) ;  /* 0x0000000000544947 */ /* 0x000fea0003800000 */
[----:B-1----:R-:W5:Y:S01]  /*11e90*/  LDL.LU R13, [R1+0x1c] ;  /* 0x00001c00010d7983 */ /* 0x002f620000300800 */
[----:B------:R-:W-:-:S03]  /*11ea0*/  ULDC.64 UR6, c[0x0][0x288] ;  /* 0x0000a20000067ab9 */ /* 0x000fc60000000a00 */
[----:B------:R-:W2:Y:S01]  /*11eb0*/  LDL.LU R12, [R1+0x14] ;  /* 0x00001400010c7983 */ /* 0x000ea20000300800 */
[----:B------:R-:W-:Y:S01]  /*11ec0*/  MOV R4, R8 ;  /* 0x0000000800047202 */ /* 0x000fe20000000f00 */
[----:B------:R-:W-:Y:S01]  /*11ed0*/  IMAD R10, R32, UR6, RZ ;  /* 0x00000006200a7c24 */ /* 0x000fe2000f8e02ff */
[----:B------:R-:W-:Y:S02]  /*11ee0*/  MOV R5, R11 ;  /* 0x0000000b00057202 */ /* 0x000fe40000000f00 */
[----:B------:R-:W-:Y:S02]  /*11ef0*/  MOV R7, UR5 ;  /* 0x0000000500077c02 */ /* 0x000fe40008000f00 */
[----:B------:R-:W-:Y:S01]  /*11f00*/  MOV R9, UR5 ;  /* 0x0000000500097c02 */ /* 0x000fe20008000f00 */
[----:B------:R-:W-:-:S04]  /*11f10*/  IMAD.WIDE.U32 R4, R23, UR6, R4 ;  /* 0x0000000617047c25 */ /* 0x000fc8000f8e0004 */
[----:B------:R-:W-:Y:S01]  /*11f20*/  IMAD R23, R23, UR7, R10 ;  /* 0x0000000717177c24 */ /* 0x000fe2000f8e020a */
[----:B------:R-:W-:-:S04]  /*11f30*/  ULDC.64 UR6, c[0x0][0x210] ;  /* 0x0000840000067ab9 */ /* 0x000fc80000000a00 */
[----:B------:R-:W-:Y:S01]  /*11f40*/  IADD3 R23, R5, R23, RZ ;  /* 0x0000001705177210 */ /* 0x000fe20007ffe0ff */
[----:B-----5:R-:W-:Y:S01]  /*11f50*/  FFMA.FTZ R8, R13, R7, UR13 ;  /* 0x0000000d0d087e23 */ /* 0x020fe20008010007 */
[----:B--2---:R-:W-:-:S03]  /*11f60*/  FFMA.FTZ R7, R12, R9, UR13 ;  /* 0x0000000d0c077e23 */ /* 0x004fc60008010009 */
[----:B------:R-:W-:Y:S01]  /*11f70*/  FFMA.FTZ R3, R3, R14, -R8 ;  /* 0x0000000e03037223 */ /* 0x000fe20000010808 */
[----:B------:R-:W-:Y:S01]  /*11f80*/  LEA R8, P0, R4, UR6, 0x2 ;  /* 0x0000000604087c11 */ /* 0x000fe2000f8010ff */
[----:B------:R-:W-:Y:S02]  /*11f90*/  FFMA.FTZ R7, R6, R15, -R7 ;  /* 0x0000000f06077223 */ /* 0x000fe40000010807 */
[----:B------:R-:W-:Y:S01]  /*11fa0*/  FMUL.FTZ R6, R3, UR26 ;  /* 0x0000001a03067c20 */ /* 0x000fe20008410000 */
[----:B------:R-:W-:Y:S01]  /*11fb0*/  LEA.HI.X R9, R4, UR7, R23, 0x2, P0 ;  /* 0x0000000704097c11 */ /* 0x000fe200080f1417 */
[----:B------:R-:W-:-:S05]  /*11fc0*/  FMUL.FTZ R7, R7, UR26 ;  /* 0x0000001a07077c20 */ /* 0x000fca0008410000 */
[----:B------:R1:W-:Y:S03]  /*11fd0*/  STG.E.64 desc[UR22][R8.64], R6 ;  /* 0x0000000608007986 */ /* 0x0003e6000c101b16 */
.L_x_2745:
[----:B------:R-:W-:Y:S05]  /*11fe0*/  BSYNC B0 ;  /* 0x0000000000007941 */ /* 0x000fea0003800000 */
.L_x_2744:
        /* <DEDUP_REMOVED lines=9> */
.L_x_2599:
[----:B-1----:R-:W1:Y:S01]  /*12080*/  LDC R6, c[0x0][0xc] ;  /* 0x00000300ff067b82 */ /* 0x002e620000000800 */
[----:B------:R-:W-:Y:S01]  /*12090*/  ISETP.NE.AND P1, PT, R0, RZ, PT ;  /* 0x000000ff0000720c */ /* 0x000fe20003f25270 */
[----:B------:R-:W-:Y:S06]  /*120a0*/  BSSY B0, `(.L_x_2747) ;  /* 0x0000011000007945 */ /* 0x000fec0003800000 */
[----:B------:R-:W5:Y:S08]  /*120b0*/  LDC R7, c[0x0][0x10] ;  /* 0x00000400ff077b82 */ /* 0x000f700000000800 */
[----:B------:R-:W0:Y:S01]  /*120c0*/  LDC.64 R2, c[0x0][0x258] ;  /* 0x00009600ff027b82 */ /* 0x000e220000000a00 */
[----:B-1----:R-:W-:-:S02]  /*120d0*/  ISETP.NE.AND P0, PT, R6, 0x1, PT ;  /* 0x000000010600780c */ /* 0x002fc40003f05270 */
[----:B-----5:R-:W-:-:S04]  /*120e0*/  SHF.L.U32 R4, R7, 0x1, RZ ;  /* 0x0000000107047819 */ /* 0x020fc800000006ff */
        /* <DEDUP_REMOVED lines=12> */
.L_x_2748:
[----:B------:R-:W-:Y:S05]  /*121b0*/  BSYNC B0 ;  /* 0x0000000000007941 */ /* 0x000fea0003800000 */
.L_x_2747:
        /* <DEDUP_REMOVED lines=11> */
.L_x_2750:
[----:B------:R-:W5:Y:S04]  /*12270*/  LDG.E.STRONG.GPU R5, desc[UR22][R2.64] ;  /* 0x0000001602057981 */ /* 0x000f68000c1ef900 */
[----:B-----5:R-:W-:Y:S01]  /*12280*/  CCTL.IVALL ;  /* 0x00000000ff00798f */ /* 0x020fe20002000000 */
[----:B------:R-:W-:Y:S05]  /*12290*/  YIELD ;  /* 0x0000000000007946 */ /* 0x000fea0003800000 */
[----:B------:R-:W-:-:S13]  /*122a0*/  ISETP.NE.AND P0, PT, R5, R4, PT ;  /* 0x000000040500720c */ /* 0x000fda0003f05270 */
[----:B------:R-:W-:Y:S05]  /*122b0*/  @P0 BRA `(.L_x_2750) ;  /* 0xfffffffc00ec0947 */ /* 0x000fea000383ffff */
.L_x_2749:
[----:B------:R-:W-:Y:S05]  /*122c0*/  WARPSYNC.ALL ;  /* 0x0000000000007948 */ /* 0x000fea0003800000 */
[----:B------:R-:W0:Y:S01]  /*122d0*/  LDC.64 R2, c[0x0][0x288] ;  /* 0x0000a200ff027b82 */ /* 0x000e220000000a00 */
[----:B------:R-:W-:-:S07]  /*122e0*/  SHF.R.S32.HI R10, RZ, 0x1f, R0 ;  /* 0x0000001fff0a7819 */ /* 0x000fce0000011400 */
[----:B------:R-:W-:Y:S01]  /*122f0*/  BAR.SYNC.DEFER_BLOCKING 0x0 ;  /* 0x0000000000007b1d */ /* 0x000fe20000010000 */
[----:B0-----:R-:W-:-:S04]  /*12300*/  LEA.HI R4, P0, R3, R2, RZ, 0x1 ;  /* 0x0000000203047211 */ /* 0x001fc800078108ff */
[----:B------:R-:W-:-:S04]  /*12310*/  IADD3.X R5, RZ, R3, RZ, P0, !PT ;  /* 0x00000003ff057210 */ /* 0x000fc800007fe4ff */
[--C-:B------:R-:W-:Y:S02]  /*12320*/  SHF.R.S64 R25, R4, 0x1, R5.reuse ;  /* 0x0000000104197819 */ /* 0x100fe40000001005 */
[----:B---34-:R-:W-:Y:S02]  /*12330*/  SHF.R.S32.HI R20, RZ, 0x1, R5 ;  /* 0x00000001ff147819 */ /* 0x018fe40000011405 */
        /* <DEDUP_REMOVED lines=17> */
.L_x_2751:
[----:B------:R-:W-:-:S04]  /*12450*/  LEA R12, P0, R0, UR4, 0x2 ;  /* 0x00000004000c7c11 */ /* 0x000fc8000f8010ff */
[----:B------:R-:W-:Y:S02]  /*12460*/  LEA.HI.X R13, R0, UR5, R13, 0x2, P0 ;  /* 0x00000005000d7c11 */ /* 0x000fe400080f140d */
[-C--:B------:R-:W-:Y:S02]  /*12470*/  LEA R14, P0, R25, R12.reuse, 0x2 ;  /* 0x0000000c190e7211 */ /* 0x080fe400078010ff */
[-C--:B------:R-:W-:Y:S01]  /*12480*/  LEA R18, P2, R27, R12.reuse, 0x2 ;  /* 0x0000000c1b127211 */ /* 0x080fe200078410ff */
[----:B---3--:R3:W4:Y:S01]  /*12490*/  LDG.E R3, desc[UR22][R12.64] ;  /* 0x000000160c037981 */ /* 0x008722000c1e1900 */
[----:B--2---:R-:W-:Y:S02]  /*124a0*/  LEA R16, P1, R2, R12, 0x2 ;  /* 0x0000000c02107211 */ /* 0x004fe400078210ff */
[C---:B------:R-:W-:Y:S02]  /*124b0*/  IADD3.X R15, R13.reuse, R31, RZ, P0, !PT ;  /* 0x0000001f0d0f7210 */ /* 0x040fe400007fe4ff */
[----:B------:R-:W-:-:S02]  /*124c0*/  IADD3.X R19, R13, R29, RZ, P2, !PT ;  /* 0x0000001d0d137210 */ /* 0x000fc400017fe4ff */
[----:B------:R-:W-:Y:S01]  /*124d0*/  IADD3.X R17, R23, R13, RZ, P1, !PT ;  /* 0x0000000d17117210 */ /* 0x000fe20000ffe4ff */
[----:B------:R-:W4:Y:S04]  /*124e0*/  LDG.E R14, desc[UR22][R14.64] ;  /* 0x000000160e0e7981 */ /* 0x000f28000c1e1900 */
[----:B------:R-:W2:Y:S04]  /*124f0*/  LDG.E R16, desc[UR22][R16.64] ;  /* 0x0000001610107981 */ /* 0x000ea8000c1e1900 */
[----:B------:R-:W2:Y:S01]  /*12500*/  LDG.E R19, desc[UR22][R18.64] ;  /* 0x0000001612137981 */ /* 0x000ea2000c1e1900 */
[----:B------:R-:W-:-:S02]  /*12510*/  SHF.L.U32 R11, R0, 0x1, RZ ;  /* 0x00000001000b7819 */ /* 0x000fc400000006ff */
[----:B------:R-:W-:-:S03]  /*12520*/  IADD3 R0, R0, 0x230, RZ ;  /* 0x0000023000007810 */ /* 0x000fc60007ffe0ff */
[----:B0-----:R-:W-:-:S04]  /*12530*/  IMAD.WIDE R8, R11, 0x2, R4 ;  /* 0x000000020b087825 */ /* 0x001fc800078e0204 */
[----:B-1----:R-:W-:Y:S01]  /*12540*/  IMAD.WIDE R10, R11, 0x2, R6 ;  /* 0x000000020b0a7825 */ /* 0x002fe200078e0206 */
[----:B------:R-:W-:Y:S02]  /*12550*/  ISETP.GT.U32.AND P0, PT, R25, R0, PT ;  /* 0x000000001900720c */ /* 0x000fe40003f04070 */
[----:B---3--:R-:W-:-:S04]  /*12560*/  SHF.R.S32.HI R13, RZ, 0x1f, R0 ;  /* 0x0000001fff0d7819 */ /* 0x008fc80000011400 */
[----:B------:R-:W-:Y:S02]  /*12570*/  ISETP.GT.AND.EX P0, PT, R20, R13, PT, P0 ;  /* 0x0000000d1400720c */ /* 0x000fe40003f04300 */
[----:B----4-:R-:W-:Y:S02]  /*12580*/  F2FP.BF16.F32.PACK_AB R3, R14, R3 ;  /* 0x000000030e03723e */ /* 0x010fe400000010ff */
[----:B--2---:R-:W-:-:S03]  /*12590*/  F2FP.BF16.F32.PACK_AB R21, R19, R16 ;  /* 0x000000101315723e */ /* 0x004fc600000010ff */
[----:B------:R3:W-:Y:S04]  /*125a0*/  STG.E desc[UR22][R8.64], R3 ;  /* 0x0000000308007986 */ /* 0x0007e8000c101916 */
[----:B------:R3:W-:Y:S02]  /*125b0*/  STG.E desc[UR22][R10.64], R21 ;  /* 0x000000150a007986 */ /* 0x0007e4000c101916 */
[----:B------:R-:W-:Y:S05]  /*125c0*/  @P0 BRA `(.L_x_2751) ;  /* 0xfffffffc00a00947 */ /* 0x000fea000383ffff */
[----:B------:R-:W-:Y:S05]  /*125d0*/  EXIT ;  /* 0x000000000000794d */ /* 0x000fea0003800000 */
.L_x_2752:
        /* <DEDUP_REMOVED lines=10> */
.L_x_5145:


//--------------------- .text._Z35group_norm_nhwc_bwd_one_pass_kernelI11Fp32IOFp16WLi64ELi70ELi560EEv26Group_norm_nhwc_bwd_params --------------------------
	.section	.text._Z35group_norm_nhwc_bwd_one_pass_kernelI11Fp32IOFp16WLi64ELi70ELi560EEv26Group_norm_nhwc_bwd_params,"ax",@progbits
	.align	128
        .global         _Z35group_norm_nhwc_bwd_one_pass_kernelI11Fp32IOFp16WLi64ELi70ELi560EEv26Group_norm_nhwc_bwd_params
        .type           _Z35group_norm_nhwc_bwd_one_pass_kernelI11Fp32IOFp16WLi64ELi70ELi560EEv26Group_norm_nhwc_bwd_params,@function
        .size           _Z35group_norm_nhwc_bwd_one_pass_kernelI11Fp32IOFp16WLi64ELi70ELi560EEv26Group_norm_nhwc_bwd_params,(.L_x_5146 - _Z35group_norm_nhwc_bwd_one_pass_kernelI11Fp32IOFp16WLi64ELi70ELi560EEv26Group_norm_nhwc_bwd_params)
        .other          _Z35group_norm_nhwc_bwd_one_pass_kernelI11Fp32IOFp16WLi64ELi70ELi560EEv26Group_norm_nhwc_bwd_params,@"STO_CUDA_ENTRY STV_DEFAULT"
_Z35group_norm_nhwc_bwd_one_pass_kernelI11Fp32IOFp16WLi64ELi70ELi560EEv26Group_norm_nhwc_bwd_params:
.text._Z35group_norm_nhwc_bwd_one_pass_kernelI11Fp32IOFp16WLi64ELi70ELi560EEv26Group_norm_nhwc_bwd_params:
        /* <DEDUP_REMOVED lines=45> */
.L_x_2788:
        /* <DEDUP_REMOVED lines=170> */
.L_x_2755:
[----:B------:R-:W-:Y:S05]  /*0d70*/  BSYNC B0 ;  /* 0x0000000000007941 */ /* 0x000fea0003800000 */
.L_x_2754:
        /* <DEDUP_REMOVED lines=29> */
.L_x_2756:
        /* <DEDUP_REMOVED lines=26> */
.L_x_2757:
        /* <DEDUP_REMOVED lines=31> */
.L_x_2758:
        /* <DEDUP_REMOVED lines=34> */
.L_x_2759:
        /* <DEDUP_REMOVED lines=115> */
.L_x_2761:
[----:B------:R-:W-:Y:S05]  /*1c30*/  BSYNC B0 ;  /* 0x0000000000007941 */ /* 0x000fea0003800000 */
.L_x_2760:
        /* <DEDUP_REMOVED lines=78> */
.L_x_2763:
[----:B------:R-:W-:Y:S05]  /*2120*/  BSYNC B0 ;  /* 0x0000000000007941 */ /* 0x000fea0003800000 */
.L_x_2762:
        /* <DEDUP_REMOVED lines=20> */
.L_x_2765:
[----:B------:R-:W-:Y:S05]  /*2270*/  BSYNC B0 ;  /* 0x0000000000007941 */ /* 0x000fea0003800000 */
.L_x_2764:
        /* <DEDUP_REMOVED lines=34> */
.L_x_2768:
[----:B------:R-:W2:Y:S04]  /*24a0*/  LDG.E.STRONG.GPU R16, desc[UR14][R14.64] ;  /* 0x0000000e0e107981 */ /* 0x000ea8000c1ef900 */
[----:B--2---:R-:W-:Y:S01]  /*24b0*/  CCTL.IVALL ;  /* 0x00000000ff00798f */ /* 0x004fe20002000000 */
[----:B------:R-:W-:Y:S05]  /*24c0*/  YIELD ;  /* 0x0000000000007946 */ /* 0x000fea0003800000 */
[----:B------:R-:W-:-:S13]  /*24d0*/  ISETP.NE.AND P0, PT, R16, R19, PT ;  /* 0x000000131000720c */ /* 0x000fda0003f05270 */
[----:B------:R-:W-:Y:S05]  /*24e0*/  @P0 BRA `(.L_x_2768) ;  /* 0xfffffffc00ec0947 */ /* 0x000fea000383ffff */
.L_x_2767:
        /* <DEDUP_REMOVED lines=17> */
.L_x_2772:
        /* <DEDUP_REMOVED lines=115> */
.L_x_2771:
        /* <DEDUP_REMOVED lines=61> */
.L_x_2773:
[----:B------:R-:W-:-:S13]  /*3100*/  ISETP.NE.OR P0, PT, R25, RZ, P0 ;  /* 0x000000ff1900720c */ /* 0x000fda0000705670 */
[----:B------:R-:W-:Y:S05]  /*3110*/  @!P0 BRA `(.L_x_2769) ;  /* 0x00000000007c8947 */ /* 0x000fea0003800000 */
.L_x_2770:
        /* <DEDUP_REMOVED lines=31> */
.L_x_2769:
        /* <DEDUP_REMOVED lines=11> */
.L_x_2775:
[----:B------:R-:W-:Y:S05]  /*33c0*/  BSYNC B0 ;  /* 0x0000000000007941 */ /* 0x000fea0003800000 */
.L_x_2774:
        /* <DEDUP_REMOVED lines=16> */
.L_x_2766:
        /* <DEDUP_REMOVED lines=44> */
.L_x_2776:
        /* <DEDUP_REMOVED lines=20> */
.L_x_2778:
[----:B------:R-:W-:Y:S05]  /*38d0*/  BSYNC B0 ;  /* 0x0000000000007941 */ /* 0x000fea0003800000 */
.L_x_2777:
        /* <DEDUP_REMOVED lines=19> */
.L_x_2779:
        /* <DEDUP_REMOVED lines=19> */
.L_x_2781:
[----:B------:R-:W-:Y:S05]  /*3b40*/  BSYNC B0 ;  /* 0x0000000000007941 */ /* 0x000fea0003800000 */
.L_x_2780:
        /* <DEDUP_REMOVED lines=19> */
.L_x_2782:
        /* <DEDUP_REMOVED lines=19> */
.L_x_2784:
[----:B------:R-:W-:Y:S05]  /*3db0*/  BSYNC B0 ;  /* 0x0000000000007941 */ /* 0x000fea0003800000 */
.L_x_2783:
        /* <DEDUP_REMOVED lines=19> */
.L_x_2785:
        /* <DEDUP_REMOVED lines=18> */
.L_x_2787:
[----:B------:R-:W-:Y:S05]  /*4010*/  BSYNC B0 ;  /* 0x0000000000007941 */ /* 0x000fea0003800000 */
.L_x_2786:
[----:B------:R-:W-:Y:S01]  /*4020*/  ULDC UR8, c[0x0][0x10] ;  /* 0x0000040000087ab9 */ /* 0x000fe20000000800 */
[----:B------:R-:W-:Y:S02]  /*4030*/  UIADD3 UR4, UR4, 0x1, URZ ;  /* 0x0000000104047890 */ /* 0x000fe4000fffe03f */
[----:B------:R-:W-:-:S04]  /*4040*/  UIADD3 UR7, UR8, UR7, URZ ;  /* 0x0000000708077290 */ /* 0x000fc8000fffe03f */
[----:B------:R-:W-:-:S06]  /*4050*/  UISETP.GE.AND UP0, UPT, UR7, UR5, UPT ;  /* 0x000000050700728c */ /* 0x000fcc000bf06270 */
[----:B------:R-:W-:-:S13]  /*4060*/  PLOP3.LUT P0, PT, PT, PT, UP0, 0x80, 0x0 ;  /* 0x000000000000781c */ /* 0x000fda0003f0f008 */
[----:B------:R-:W-:Y:S05]  /*4070*/  @!P0 BRA `(.L_x_2788) ;  /* 0xffffffc000948947 */ /* 0x000fea000383ffff */
.L_x_2753:
        /* <DEDUP_REMOVED lines=19> */
.L_x_2790:
[----:B------:R-:W-:Y:S05]  /*41b0*/  BSYNC B0 ;  /* 0x0000000000007941 */ /* 0x000fea0003800000 */
.L_x_2789:
        /* <DEDUP_REMOVED lines=11> */
.L_x_2792:
[----:B------:R-:W2:Y:S04]  /*4270*/  LDG.E.STRONG.GPU R5, desc[UR14][R2.64] ;  /* 0x0000000e02057981 */ /* 0x000ea8000c1ef900 */
[----:B--2---:R-:W-:Y:S01]  /*4280*/  CCTL.IVALL ;  /* 0x00000000ff00798f */ /* 0x004fe20002000000 */
[----:B------:R-:W-:Y:S05]  /*4290*/  YIELD ;  /* 0x0000000000007946 */ /* 0x000fea0003800000 */
[----:B------:R-:W-:-:S13]  /*42a0*/  ISETP.NE.AND P0, PT, R5, R0, PT ;  /* 0x000000000500720c */ /* 0x000fda0003f05270 */
[----:B------:R-:W-:Y:S05]  /*42b0*/  @P0 BRA `(.L_x_2792) ;  /* 0xfffffffc00ec0947 */ /* 0x000fea000383ffff */
.L_x_2791:
        /* <DEDUP_REMOVED lines=24> */
.L_x_2793:
        /* <DEDUP_REMOVED lines=25> */
.L_x_2794:
        /* <DEDUP_REMOVED lines=11> */
.L_x_5146:


//--------------------- .text._Z35group_norm_nhwc_bwd_one_pass_kernelI11Fp32IOFp16WLi128ELi70ELi560EEv26Group_norm_nhwc_bwd_params --------------------------
	.section	.text._Z35group_norm_nhwc_bwd_one_pass_kernelI11Fp32IOFp16WLi128ELi70ELi560EEv26Group_norm_nhwc_bwd_params,"ax",@progbits
	.align	128
        .global         _Z35group_norm_nhwc_bwd_one_pass_kernelI11Fp32IOFp16WLi128ELi70ELi560EEv26Group_norm_nhwc_bwd_params
        .type           _Z35group_norm_nhwc_bwd_one_pass_kernelI11Fp32IOFp16WLi128ELi70ELi560EEv26Group_norm_nhwc_bwd_params,@function
        .size           _Z35group_norm_nhwc_bwd_one_pass_kernelI11Fp32IOFp16WLi128ELi70ELi560EEv26Group_norm_nhwc_bwd_params,(.L_x_5147 - _Z35group_norm_nhwc_bwd_one_pass_kernelI11Fp32IOFp16WLi128ELi70ELi560EEv26Group_norm_nhwc_bwd_params)
        .other          _Z35group_norm_nhwc_bwd_one_pass_kernelI11Fp32IOFp16WLi128ELi70ELi560EEv26Group_norm_nhwc_bwd_params,@"STO_CUDA_ENTRY STV_DEFAULT"
_Z35group_norm_nhwc_bwd_one_pass_kernelI11Fp32IOFp16WLi128ELi70ELi560EEv26Group_norm_nhwc_bwd_params:
.text._Z35group_norm_nhwc_bwd_one_pass_kernelI11Fp32IOFp16WLi128ELi70ELi560EEv26Group_norm_nhwc_bwd_params:
        /* <DEDUP_REMOVED lines=50> */
.L_x_2846:
        /* <DEDUP_REMOVED lines=248> */
[----:B---3--:R-:W-:-:S02]  /*12a0*/  HADD2.F32 R69, -RZ, R69.H0_H0 ;  /* 0x20000045ff457230 */ /* 0x008fc40000004100 */
[----:B--2---:R-:W-:Y:S02]  /*12b0*/  HADD2.F32 R68, -RZ, R68.H0_H0 ;  /* 0x20000044ff447230 */ /* 0x004fe40000004100 */
[----:B----4-:R-:W-:Y:S02]  /*12c0*/  @P0 HADD2.F32 R54, -RZ, R70.H0_H0 ;  /* 0x20000046ff360230 */ /* 0x010fe40000004100 */
[----:B------:R-:W-:-:S07]  /*12d0*/  @P0 HADD2.F32 R53, -RZ, R39.H0_H0 ;  /* 0x20000027ff350230 */ /* 0x000fce0000004100 */
.L_x_2797:
[----:B------:R-:W-:Y:S05]  /*12e0*/  BSYNC B0 ;  /* 0x0000000000007941 */ /* 0x000fea0003800000 */
.L_x_2796:
        /* <DEDUP_REMOVED lines=29> */
.L_x_2798:
        /* <DEDUP_REMOVED lines=26> */
.L_x_2799:
        /* <DEDUP_REMOVED lines=31> */
.L_x_2800:
        /* <DEDUP_REMOVED lines=31> */
.L_x_2801:
        /* <DEDUP_REMOVED lines=31> */
.L_x_2802:
        /* <DEDUP_REMOVED lines=31> */
.L_x_2803:
        /* <DEDUP_REMOVED lines=33> */
.L_x_2804:
        /* <DEDUP_REMOVED lines=31> */
.L_x_2805:
        /* <DEDUP_REMOVED lines=130> */
.L_x_2807:
[----:B------:R-:W-:Y:S05]  /*2a40*/  BSYNC B0 ;  /* 0x0000000000007941 */ /* 0x000fea0003800000 */
.L_x_2806:
        /* <DEDUP_REMOVED lines=78> */
.L_x_2809:
[----:B------:R-:W-:Y:S05]  /*2f30*/  BSYNC B0 ;  /* 0x0000000000007941 */ /* 0x000fea0003800000 */
.L_x_2808:
        /* <DEDUP_REMOVED lines=18> */
.L_x_2811:
[----:B------:R-:W-:Y:S05]  /*3060*/  BSYNC B0 ;  /* 0x0000000000007941 */ /* 0x000fea0003800000 */
.L_x_2810:
        /* <DEDUP_REMOVED lines=32> */
.L_x_2814:
[----:B-1----:R-:W2:Y:S04]  /*3270*/  LDG.E.STRONG.GPU R30, desc[UR8][R28.64] ;  /* 0x000000081c1e7981 */ /* 0x002ea8000c1ef900 */
[----:B--2---:R-:W-:Y:S01]  /*3280*/  CCTL.IVALL ;  /* 0x00000000ff00798f */ /* 0x004fe20002000000 */
[----:B------:R-:W-:Y:S05]  /*3290*/  YIELD ;  /* 0x0000000000007946 */ /* 0x000fea0003800000 */
[----:B------:R-:W-:-:S13]  /*32a0*/  ISETP.NE.AND P0, PT, R30, R35, PT ;  /* 0x000000231e00720c */ /* 0x000fda0003f05270 */
[----:B------:R-:W-:Y:S05]  /*32b0*/  @P0 BRA `(.L_x_2814) ;  /* 0xfffffffc00ec0947 */ /* 0x000fea000383ffff */
.L_x_2813:
        /* <DEDUP_REMOVED lines=17> */
.L_x_2818:
        /* <DEDUP_REMOVED lines=115> */
.L_x_2817:
        /* <DEDUP_REMOVED lines=61> */
.L_x_2819:
[----:B------:R-:W-:-:S13]  /*3ed0*/  ISETP.NE.OR P0, PT, R39, RZ, P0 ;  /* 0x000000ff2700720c */ /* 0x000fda0000705670 */
[----:B------:R-:W-:Y:S05]  /*3ee0*/  @!P0 BRA `(.L_x_2815) ;  /* 0x00000000007c8947 */ /* 0x000fea0003800000 */
.L_x_2816:
        /* <DEDUP_REMOVED lines=31> */
.L_x_2815:
        /* <DEDUP_REMOVED lines=11> */
.L_x_2821:
[----:B------:R-:W-:Y:S05]  /*4190*/  BSYNC B0 ;  /* 0x0000000000007941 */ /* 0x000fea0003800000 */
.L_x_2820:
        /* <DEDUP_REMOVED lines=16> */
.L_x_2812:
        /* <DEDUP_REMOVED lines=37> */
.L_x_2822:
        /* <DEDUP_REMOVED lines=19> */
.L_x_2824:
[----:B------:R-:W-:Y:S05]  /*4620*/  BSYNC B0 ;  /* 0x0000000000007941 */ /* 0x000fea0003800000 */
.L_x_2823:
        /* <DEDUP_REMOVED lines=19> */
.L_x_2825:
        /* <DEDUP_REMOVED lines=19> */
.L_x_2827:
[----:B------:R-:W-:Y:S05]  /*4890*/  BSYNC B0 ;  /* 0x0000000000007941 */ /* 0x000fea0003800000 */
.L_x_2826:
        /* <DEDUP_REMOVED lines=19> */
.L_x_2828:
        /* <DEDUP_REMOVED lines=19> */
.L_x_2830:
[----:B------:R-:W-:Y:S05]  /*4b00*/  BSYNC B0 ;  /* 0x0000000000007941 */ /* 0x000fea0003800000 */
.L_x_2829:
        /* <DEDUP_REMOVED lines=32> */
.L_x_2831:
        /* <DEDUP_REMOVED lines=19> */
.L_x_2833:
[----:B------:R-:W-:Y:S05]  /*4e40*/  BSYNC B0 ;  /* 0x0000000000007941 */ /* 0x000fea0003800000 */
.L_x_2832:
        /* <DEDUP_REMOVED lines=19> */
.L_x_2834:
        /* <DEDUP_REMOVED lines=19> */
.L_x_2836:
[----:B------:R-:W-:Y:S05]  /*50b0*/  BSYNC B0 ;  /* 0x0000000000007941 */ /* 0x000fea0003800000 */
.L_x_2835:
        /* <DEDUP_REMOVED lines=19> */
.L_x_2837:
        /* <DEDUP_REMOVED lines=19> */
.L_x_2839:
[----:B------:R-:W-:Y:S05]  /*5320*/  BSYNC B0 ;  /* 0x0000000000007941 */ /* 0x000fea0003800000 */
.L_x_2838:
        /* <DEDUP_REMOVED lines=19> */
.L_x_2840:
        /* <DEDUP_REMOVED lines=19> */
.L_x_2842:
[----:B------:R-:W-:Y:S05]  /*5590*/  BSYNC B0 ;  /* 0x0000000000007941 */ /* 0x000fea0003800000 */
.L_x_2841:
        /* <DEDUP_REMOVED lines=19> */
.L_x_2843:
        /* <DEDUP_REMOVED lines=18> */
.L_x_2845:
[----:B------:R-:W-:Y:S05]  /*57f0*/  BSYNC B0 ;  /* 0x0000000000007941 */ /* 0x000fea0003800000 */
.L_x_2844:
[----:B0-----:R-:W0:Y:S01]  /*5800*/  LDC R7, c[0x0][0x10] ;  /* 0x00000400ff077b82 */ /* 0x001e220000000800 */
[----:B------:R-:W-:Y:S02]  /*5810*/  IADD3 R55, R55, 0x1, RZ ;  /* 0x0000000137377810 */ /* 0x000fe40007ffe0ff */
[----:B0-----:R-:W-:-:S04]  /*5820*/  IADD3 R64, R7, R64, RZ ;  /* 0x0000004007407210 */ /* 0x001fc80007ffe0ff */
[----:B------:R-:W-:-:S13]  /*5830*/  ISETP.GE.AND P0, PT, R64, UR4, PT ;  /* 0x0000000440007c0c */ /* 0x000fda000bf06270 */
[----:B------:R-:W-:Y:S05]  /*5840*/  @!P0 BRA `(.L_x_2846) ;  /* 0xffffffa800b48947 */ /* 0x000fea000383ffff */
.L_x_2795:
        /* <DEDUP_REMOVED lines=19> */
.L_x_2848:
[----:B------:R-:W-:Y:S05]  /*5980*/  BSYNC B0 ;  /* 0x0000000000007941 */ /* 0x000fea0003800000 */
.L_x_2847:
        /* <DEDUP_REMOVED lines=11> */
.L_x_2850:
[----:B------:R-:W5:Y:S04]  /*5a40*/  LDG.E.STRONG.GPU R5, desc[UR8][R2.64] ;  /* 0x0000000802057981 */ /* 0x000f68000c1ef900 */
[----:B-----5:R-:W-:Y:S01]  /*5a50*/  CCTL.IVALL ;  /* 0x00000000ff00798f */ /* 0x020fe20002000000 */
[----:B------:R-:W-:Y:S05]  /*5a60*/  YIELD ;  /* 0x0000000000007946 */ /* 0x000fea0003800000 */
[----:B------:R-:W-:-:S13]  /*5a70*/  ISETP.NE.AND P0, PT, R5, R0, PT ;  /* 0x000000000500720c */ /* 0x000fda0003f05270 */
[----:B------:R-:W-:Y:S05]  /*5a80*/  @P0 BRA `(.L_x_2850) ;  /* 0xfffffffc00ec0947 */ /* 0x000fea000383ffff */
.L_x_2849:
        /* <DEDUP_REMOVED lines=24> */
.L_x_2851:
        /* <DEDUP_REMOVED lines=23> */
[----:B---3--:R-:W-:Y:S05]  /*5d80*/  @P0 BRA `(.L_x_2851) ;  /* 0xfffffffc00a00947 */ /* 0x008fea000383ffff */
[----:B------:R-:W-:Y:S05]  /*5d90*/  EXIT ;  /* 0x000000000000794d */ /* 0x000fea0003800000 */
.L_x_2852:
        /* <DEDUP_REMOVED lines=14> */
.L_x_5147:


//--------------------- .text._Z35group_norm_nhwc_bwd_one_pass_kernelI11Fp32IOFp16WLi256ELi70ELi560EEv26Group_norm_nhwc_bwd_params --------------------------
	.section	.text._Z35group_norm_nhwc_bwd_one_pass_kernelI11Fp32IOFp16WLi256ELi70ELi560EEv26Group_norm_nhwc_bwd_params,"ax",@progbits
	.align	128
        .global         _Z35group_norm_nhwc_bwd_one_pass_kernelI11Fp32IOFp16WLi256ELi70ELi560EEv26Group_norm_nhwc_bwd_params
        .type           _Z35group_norm_nhwc_bwd_one_pass_kernelI11Fp32IOFp16WLi256ELi70ELi560EEv26Group_norm_nhwc_bwd_params,@function
        .size           _Z35group_norm_nhwc_bwd_one_pass_kernelI11Fp32IOFp16WLi256ELi70ELi560EEv26Group_norm_nhwc_bwd_params,(.L_x_5148 - _Z35group_norm_nhwc_bwd_one_pass_kernelI11Fp32IOFp16WLi256ELi70ELi560EEv26Group_norm_nhwc_bwd_params)
        .other          _Z35group_norm_nhwc_bwd_one_pass_kernelI11Fp32IOFp16WLi256ELi70ELi560EEv26Group_norm_nhwc_bwd_params,@"STO_CUDA_ENTRY STV_DEFAULT"
_Z35group_norm_nhwc_bwd_one_pass_kernelI11Fp32IOFp16WLi256ELi70ELi560EEv26Group_norm_nhwc_bwd_params:
.text._Z35group_norm_nhwc_bwd_one_pass_kernelI11Fp32IOFp16WLi256ELi70ELi560EEv26Group_norm_nhwc_bwd_params:
        /* <DEDUP_REMOVED lines=50> */
.L_x_2936:
        /* <DEDUP_REMOVED lines=472> */
.L_x_2855:
[----:B------:R-:W-:Y:S05]  /*20a0*/  BSYNC B0 ;  /* 0x0000000000007941 */ /* 0x000fea0003800000 */
.L_x_2854:
        /* <DEDUP_REMOVED lines=24> */
.L_x_2856:
        /* <DEDUP_REMOVED lines=26> */
.L_x_2857:
        /* <DEDUP_REMOVED lines=35> */
.L_x_2858:
        /* <DEDUP_REMOVED lines=37> */
.L_x_2859:
        /* <DEDUP_REMOVED lines=35> */
.L_x_2860:
        /* <DEDUP_REMOVED lines=35> */
.L_x_2861:
        /* <DEDUP_REMOVED lines=35> */
.L_x_2862:
        /* <DEDUP_REMOVED lines=35> */
.L_x_2863:
        /* <DEDUP_REMOVED lines=35> */
.L_x_2864:
        /* <DEDUP_REMOVED lines=35> */
.L_x_2865:
        /* <DEDUP_REMOVED lines=35> */
.L_x_2866:
        /* <DEDUP_REMOVED lines=35> */
.L_x_2867:
        /* <DEDUP_REMOVED lines=35> */
.L_x_2868:
        /* <DEDUP_REMOVED lines=33> */
.L_x_2869:
        /* <DEDUP_REMOVED lines=31> */
.L_x_2870:
        /* <DEDUP_REMOVED lines=31> */
.L_x_2871:
        /* <DEDUP_REMOVED lines=128> */
.L_x_2873:
[----:B------:R-:W-:Y:S05]  /*49f0*/  BSYNC B0 ;  /* 0x0000000000007941 */ /* 0x000fea0003800000 */
.L_x_2872:
        /* <DEDUP_REMOVED lines=78> */
.L_x_2875:
[----:B------:R-:W-:Y:S05]  /*4ee0*/  BSYNC B0 ;  /* 0x0000000000007941 */ /* 0x000fea0003800000 */
.L_x_2874:
        /* <DEDUP_REMOVED lines=20> */
.L_x_2877:
[----:B------:R-:W-:Y:S05]  /*5030*/  BSYNC B0 ;  /* 0x0000000000007941 */ /* 0x000fea0003800000 */
.L_x_2876:
        /* <DEDUP_REMOVED lines=40> */
.L_x_2880:
[----:B------:R-:W-:Y:S02]  /*52c0*/  MOV R36, UR18 ;  /* 0x0000001200247c02 */ /* 0x000fe40008000f00 */
[----:B------:R-:W-:-:S05]  /*52d0*/  MOV R37, UR19 ;  /* 0x0000001300257c02 */ /* 0x000fca0008000f00 */
[----:B------:R-:W2:Y:S04]  /*52e0*/  LDG.E.STRONG.GPU R36, desc[UR22][R36.64] ;  /* 0x0000001624247981 */ /* 0x000ea8000c1ef900 */
[----:B--2---:R-:W-:Y:S01]  /*52f0*/  CCTL.IVALL ;  /* 0x00000000ff00798f */ /* 0x004fe20002000000 */
[----:B------:R-:W-:Y:S05]  /*5300*/  YIELD ;  /* 0x0000000000007946 */ /* 0x000fea0003800000 */
[----:B------:R-:W-:-:S13]  /*5310*/  ISETP.NE.AND P0, PT, R36, R7, PT ;  /* 0x000000072400720c */ /* 0x000fda0003f05270 */
[----:B------:R-:W-:Y:S05]  /*5320*/  @P0 BRA `(.L_x_2880) ;  /* 0xfffffffc00e40947 */ /* 0x000fea000383ffff */
.L_x_2879:
        /* <DEDUP_REMOVED lines=19> */
.L_x_2884:
        /* <DEDUP_REMOVED lines=165> */
.L_x_2883:
        /* <DEDUP_REMOVED lines=87> */
.L_x_2885:
[----:B------:R-:W-:-:S13]  /*6420*/  ISETP.NE.OR P0, PT, RZ, UR16, P0 ;  /* 0x00000010ff007c0c */ /* 0x000fda0008705670 */
[----:B------:R-:W-:Y:S05]  /*6430*/  @!P0 BRA `(.L_x_2881) ;  /* 0x0000000000b08947 */ /* 0x000fea0003800000 */
.L_x_2882:
        /* <DEDUP_REMOVED lines=44> */
.L_x_2881:
        /* <DEDUP_REMOVED lines=14> */
.L_x_2887:
[----:B------:R-:W-:Y:S05]  /*67e0*/  BSYNC B0 ;  /* 0x0000000000007941 */ /* 0x000fea0003800000 */
.L_x_2886:
        /* <DEDUP_REMOVED lines=25> */
.L_x_2878:
        /* <DEDUP_REMOVED lines=30> */
.L_x_2888:
        /* <DEDUP_REMOVED lines=22> */
.L_x_2890:
[----:B------:R-:W-:Y:S05]  /*6cc0*/  BSYNC B0 ;  /* 0x0000000000007941 */ /* 0x000fea0003800000 */
.L_x_2889:
        /* <DEDUP_REMOVED lines=26> */
.L_x_2891:
        /* <DEDUP_REMOVED lines=21> */
.L_x_2893:
[----:B------:R-:W-:Y:S05]  /*6fc0*/  BSYNC B0 ;  /* 0x0000000000007941 */ /* 0x000fea0003800000 */
.L_x_2892:
        /* <DEDUP_REMOVED lines=45> */
.L_x_2894:
        /* <DEDUP_REMOVED lines=21> */
.L_x_2896:
[----:B------:R-:W-:Y:S05]  /*73f0*/  BSYNC B0 ;  /* 0x0000000000007941 */ /* 0x000fea0003800000 */
.L_x_2895:
        /* <DEDUP_REMOVED lines=19> */
.L_x_2897:
        /* <DEDUP_REMOVED lines=21> */
.L_x_2899:
[----:B------:R-:W-:Y:S05]  /*7680*/  BSYNC B0 ;  /* 0x0000000000007941 */ /* 0x000fea0003800000 */
.L_x_2898:
        /* <DEDUP_REMOVED lines=19> */
.L_x_2900:
        /* <DEDUP_REMOVED lines=21> */
.L_x_2902:
[----:B------:R-:W-:Y:S05]  /*7910*/  BSYNC B0 ;  /* 0x0000000000007941 */ /* 0x000fea0003800000 */
.L_x_2901:
        /* <DEDUP_REMOVED lines=19> */
.L_x_2903:
        /* <DEDUP_REMOVED lines=21> */
.L_x_2905:
[----:B------:R-:W-:Y:S05]  /*7ba0*/  BSYNC B0 ;  /* 0x0000000000007941 */ /* 0x000fea0003800000 */
.L_x_2904:
        /* <DEDUP_REMOVED lines=44> */
.L_x_2906:
        /* <DEDUP_REMOVED lines=21> */
.L_x_2908:
[----:B------:R-:W-:Y:S05]  /*7fc0*/  BSYNC B0 ;  /* 0x0000000000007941 */ /* 0x000fea0003800000 */
.L_x_2907:
        /* <DEDUP_REMOVED lines=19> */
.L_x_2909:
        /* <DEDUP_REMOVED lines=21> */
.L_x_2911:
[----:B------:R-:W-:Y:S05]  /*8250*/  BSYNC B0 ;  /* 0x0000000000007941 */ /* 0x000fea0003800000 */
.L_x_2910:
        /* <DEDUP_REMOVED lines=19> */
.L_x_2912:
        /* <DEDUP_REMOVED lines=21> */
.L_x_2914:
[----:B------:R-:W-:Y:S05]  /*84e0*/  BSYNC B0 ;  /* 0x0000000000007941 */ /* 0x000fea0003800000 */
.L_x_2913:
        /* <DEDUP_REMOVED lines=19> */
.L_x_2915:
        /* <DEDUP_REMOVED lines=21> */
.L_x_2917:
[----:B------:R-:W-:Y:S05]  /*8770*/  BSYNC B0 ;  /* 0x0000000000007941 */ /* 0x000fea0003800000 */
.L_x_2916:
        /* <DEDUP_REMOVED lines=19> */
.L_x_2918:
        /* <DEDUP_REMOVED lines=21> */
.L_x_2920:
[----:B------:R-:W-:Y:S05]  /*8a00*/  BSYNC B0 ;  /* 0x0000000000007941 */ /* 0x000fea0003800000 */
.L_x_2919:
        /* <DEDUP_REMOVED lines=44> */
.L_x_2921:
        /* <DEDUP_REMOVED lines=21> */
.L_x_2923:
[----:B------:R-:W-:Y:S05]  /*8e20*/  BSYNC B0 ;  /* 0x0000000000007941 */ /* 0x000fea0003800000 */
.L_x_2922:
        /* <DEDUP_REMOVED lines=19> */
.L_x_2924:
        /* <DEDUP_REMOVED lines=21> */
.L_x_2926:
[----:B------:R-:W-:Y:S05]  /*90b0*/  BSYNC B0 ;  /* 0x0000000000007941 */ /* 0x000fea0003800000 */
.L_x_2925:
        /* <DEDUP_REMOVED lines=19> */
.L_x_2927:
        /* <DEDUP_REMOVED lines=21> */
.L_x_2929:
[----:B------:R-:W-:Y:S05]  /*9340*/  BSYNC B0 ;  /* 0x0000000000007941 */ /* 0x000fea0003800000 */
.L_x_2928:
        /* <DEDUP_REMOVED lines=19> */
.L_x_2930:
        /* <DEDUP_REMOVED lines=21> */
.L_x_2932:
[----:B------:R-:W-:Y:S05]  /*95d0*/  BSYNC B0 ;  /* 0x0000000000007941 */ /* 0x000fea0003800000 */
.L_x_2931:
        /* <DEDUP_REMOVED lines=19> */
.L_x_2933:
        /* <DEDUP_REMOVED lines=20> */
.L_x_2935:
[----:B------:R-:W-:Y:S05]  /*9850*/  BSYNC B0 ;  /* 0x0000000000007941 */ /* 0x000fea0003800000 */
.L_x_2934:
        /* <DEDUP_REMOVED lines=9> */
.L_x_2853:
        /* <DEDUP_REMOVED lines=19> */
.L_x_2938:
[----:B------:R-:W-:Y:S05]  /*9a20*/  BSYNC B0 ;  /* 0x0000000000007941 */ /* 0x000fea0003800000 */
.L_x_2937:
        /* <DEDUP_REMOVED lines=11> */
.L_x_2940:
[----:B------:R-:W5:Y:S04]  /*9ae0*/  LDG.E.STRONG.GPU R5, desc[UR22][R2.64] ;  /* 0x0000001602057981 */ /* 0x000f68000c1ef900 */
[----:B-----5:R-:W-:Y:S01]  /*9af0*/  CCTL.IVALL ;  /* 0x00000000ff00798f */ /* 0x020fe20002000000 */
[----:B------:R-:W-:Y:S05]  /*9b00*/  YIELD ;  /* 0x0000000000007946 */ /* 0x000fea0003800000 */
[----:B------:R-:W-:-:S13]  /*9b10*/  ISETP.NE.AND P0, PT, R5, R4, PT ;  /* 0x000000040500720c */ /* 0x000fda0003f05270 */
[----:B------:R-:W-:Y:S05]  /*9b20*/  @P0 BRA `(.L_x_2940) ;  /* 0xfffffffc00ec0947 */ /* 0x000fea000383ffff */
.L_x_2939:
        /* <DEDUP_REMOVED lines=25> */
.L_x_2941:
        /* <DEDUP_REMOVED lines=25> */
.L_x_2942:
        /* <DEDUP_REMOVED lines=11> */
.L_x_5148:


//--------------------- .text._Z35group_norm_nhwc_bwd_one_pass_kernelI11Fp32IOFp16WLi512ELi70ELi560EEv26Group_norm_nhwc_bwd_params --------------------------
	.section	.text._Z35group_norm_nhwc_bwd_one_pass_kernelI11Fp32IOFp16WLi512ELi70ELi560EEv26Group_norm_nhwc_bwd_params,"ax",@progbits
	.align	128
        .global         _Z35group_norm_nhwc_bwd_one_pass_kernelI11Fp32IOFp16WLi512ELi70ELi560EEv26Group_norm_nhwc_bwd_params
        .type           _Z35group_norm_nhwc_bwd_one_pass_kernelI11Fp32IOFp16WLi512ELi70ELi560EEv26Group_norm_nhwc_bwd_params,@function
        .size           _Z35group_norm_nhwc_bwd_one_pass_kernelI11Fp32IOFp16WLi512ELi70ELi560EEv26Group_norm_nhwc_bwd_params,(.L_x_5149 - _Z35group_norm_nhwc_bwd_one_pass_kernelI11Fp32IOFp16WLi512ELi70ELi560EEv26Group_norm_nhwc_bwd_params)
        .other          _Z35group_norm_nhwc_bwd_one_pass_kernelI11Fp32IOFp16WLi512ELi70ELi560EEv26Group_norm_nhwc_bwd_params,@"STO_CUDA_ENTRY STV_DEFAULT"
_Z35group_norm_nhwc_bwd_one_pass_kernelI11Fp32IOFp16WLi512ELi70ELi560EEv26Group_norm_nhwc_bwd_params:
.text._Z35group_norm_nhwc_bwd_one_pass_kernelI11Fp32IOFp16WLi512ELi70ELi560EEv26Group_norm_nhwc_bwd_params:
        /* <DEDUP_REMOVED lines=57> */
.L_x_3090:
        /* <DEDUP_REMOVED lines=413> */
[----:B------:R0:W4:Y:S01]  /*1d60*/  @!P0 LDG.E.64 R30, desc[UR22][R22.64] ;  /* 0x00000016161e8981 */ /* 0x000122000c1e1b00 */
[----:B------:R-:W-:-:S04]  /*1d70*/  IADD3 R3, R2, 0x1b0, RZ ;  /* 0x000001b002037810 */ /* 0x000fc80007ffe0ff */
[----:B------:R-:W-:Y:S02]  /*1d80*/  ISETP.GE.U32.AND P3, PT, R3, UR18, PT ;  /* 0x0000001203007c0c */ /* 0x000fe4000bf66070 */
[----:B------:R-:W-:-:S06]  /*1d90*/  CS2R R36, SRZ ;  /* 0x0000000000247805 */ /* 0x000fcc000001ff00 */
[----:B------:R1:W4:Y:S01]  /*1da0*/  @!P2 LDG.E.64 R36, desc[UR22][R26.64] ;  /* 0x000000161a24a981 */ /* 0x000322000c1e1b00 */
[----:B0-----:R-:W-:-:S06]  /*1db0*/  CS2R R22, SRZ ;  /* 0x0000000000167805 */ /* 0x001fcc000001ff00 */
[----:B------:R-:W4:Y:S04]  /*1dc0*/  @!P4 LDG.E.64 R22, desc[UR22][R18.64] ;  /* 0x000000161216c981 */ /* 0x000f28000c1e1b00 */
[----:B--2---:R0:W-:Y:S02]  /*1dd0*/  STL.64 [R1+0x110], R32 ;  /* 0x0001102001007387 */ /* 0x0041e40000100a00 */
[----:B0-----:R-:W-:-:S04]  /*1de0*/  SHF.R.S32.HI R32, RZ, 0x1f, R3 ;  /* 0x0000001fff207819 */ /* 0x001fc80000011403 */
[----:B------:R-:W-:-:S04]  /*1df0*/  ISETP.GE.AND.EX P3, PT, R32, UR19, PT, P3 ;  /* 0x0000001320007c0c */ /* 0x000fc8000bf66330 */
[----:B------:R-:W-:-:S13]  /*1e00*/  ISETP.GT.U32.OR P3, PT, R0, 0x22f, P3 ;  /* 0x0000022f0000780c */ /* 0x000fda0001f64470 */
[----:B------:R-:W0:Y:S01]  /*1e10*/  @!P3 LDC.64 R24, c[0x0][0x288] ;  /* 0x0000a200ff18bb82 */ /* 0x000e220000000a00 */
[----:B-1----:R-:W-:Y:S02]  /*1e20*/  @!P3 MOV R26, R8 ;  /* 0x00000008001ab202 */ /* 0x002fe40000000f00 */
[----:B------:R-:W-:Y:S01]  /*1e30*/  @!P3 MOV R27, R11 ;  /* 0x0000000b001bb202 */ /* 0x000fe20000000f00 */
[----:B------:R-:W-:Y:S04]  /*1e40*/  STL.64 [R1+0x128], R38 ;  /* 0x0001282601007387 */ /* 0x000fe80000100a00 */
[----:B---3--:R-:W-:Y:S01]  /*1e50*/  STL.64 [R1+0xc8], R28 ;  /* 0x0000c81c01007387 */ /* 0x008fe20000100a00 */
[-C--:B0-----:R-:W-:Y:S02]  /*1e60*/  @!P3 IMAD R4, R32, R24.reuse, RZ ;  /* 0x000000182004b224 */ /* 0x081fe400078e02ff */
[----:B------:R-:W-:-:S04]  /*1e70*/  @!P3 IMAD.WIDE.U32 R26, R3, R24, R26 ;  /* 0x00000018031ab225 */ /* 0x000fc800078e001a */
[----:B------:R-:W-:Y:S01]  /*1e80*/  @!P3 IMAD R4, R3, R25, R4 ;  /* 0x000000190304b224 */ /* 0x000fe200078e0204 */
[----:B------:R-:W-:Y:S01]  /*1e90*/  CS2R R24, SRZ ;  /* 0x0000000000187805 */ /* 0x000fe2000001ff00 */
[----:B----4-:R0:W-:Y:S05]  /*1ea0*/  STL.64 [R1+0x148], R30 ;  /* 0x0001481e01007387 */ /* 0x0101ea0000100a00 */
[----:B------:R1:W2:Y:S01]  /*1eb0*/  @!P4 LDG.E.64 R24, desc[UR22][R20.64] ;  /* 0x000000161418c981 */ /* 0x0002a2000c1e1b00 */
[----:B0-----:R-:W-:Y:S02]  /*1ec0*/  CS2R R30, SRZ ;  /* 0x00000000001e7805 */ /* 0x001fe4000001ff00 */
[----:B------:R-:W-:-:S02]  /*1ed0*/  IADD3 R5, R2, 0x1c0, RZ ;  /* 0x000001c002057810 */ /* 0x000fc40007ffe0ff */
[----:B------:R-:W-:Y:S01]  /*1ee0*/  IADD3 R15, R2, 0x1d0, RZ ;  /* 0x000001d0020f7810 */ /* 0x000fe20007ffe0ff */
[----:B-1----:R-:W0:Y:S01]  /*1ef0*/  @!P3 LDC.64 R20, c[0x0][0x228] ;  /* 0x00008a00ff14bb82 */ /* 0x002e220000000a00 */
[----:B------:R1:W3:Y:S01]  /*1f00*/  @!P0 LDG.E.64 R30, desc[UR22][R6.64] ;  /* 0x00000016061e8981 */ /* 0x0002e2000c1e1b00 */
[----:B------:R-:W-:Y:S02]  /*1f10*/  ISETP.GE.U32.AND P2, PT, R5, UR18, PT ;  /* 0x0000001205007c0c */ /* 0x000fe4000bf46070 */
[----:B------:R-:W-:-:S04]  /*1f20*/  SHF.R.S32.HI R28, RZ, 0x1f, R5 ;  /* 0x0000001fff1c7819 */ /* 0x000fc80000011405 */
[----:B------:R-:W-:-:S04]  /*1f30*/  ISETP.GE.AND.EX P2, PT, R28, UR19, PT, P2 ;  /* 0x000000131c007c0c */ /* 0x000fc8000bf46320 */
[----:B------:R-:W-:Y:S01]  /*1f40*/  ISETP.GT.U32.OR P2, PT, R0, 0x22f, P2 ;  /* 0x0000022f0000780c */ /* 0x000fe20001744470 */
[----:B--2---:R2:W-:Y:S01]  /*1f50*/  STL.64 [R1+0x150], R24 ;  /* 0x0001501801007387 */ /* 0x0045e20000100a00 */
[----:B------:R-:W-:-:S11]  /*1f60*/  ISETP.GE.U32.AND P0, PT, R15, UR18, PT ;  /* 0x000000120f007c0c */ /* 0x000fd6000bf06070 */
[----:B-1----:R-:W1:Y:S01]  /*1f70*/  @!P2 LDC.64 R6, c[0x0][0x288] ;  /* 0x0000a200ff06ab82 */ /* 0x002e620000000a00 */
[----:B------:R-:W-:Y:S04]  /*1f80*/  STL.64 [R1+0x130], R36 ;  /* 0x0001302401007387 */ /* 0x000fe80000100a00 */
[----:B------:R4:W-:Y:S01]  /*1f90*/  STL.64 [R1+0xb8], R22 ;  /* 0x0000b81601007387 */ /* 0x0009e20000100a00 */
[----:B------:R-:W-:Y:S02]  /*1fa0*/  SHF.R.S32.HI R32, RZ, 0x1f, R15 ;  /* 0x0000001fff207819 */ /* 0x000fe4000001140f */
[----:B--2---:R-:W2:Y:S01]  /*1fb0*/  @!P3 LDC.64 R24, c[0x0][0x230] ;  /* 0x00008c00ff18bb82 */ /* 0x004ea20000000a00 */
[----:B---3--:R3:W-:Y:S01]  /*1fc0*/  STL.64 [R1+0xc0], R30 ;  /* 0x0000c01e01007387 */ /* 0x0087e20000100a00 */
[----:B----4-:R-:W-:-:S02]  /*1fd0*/  CS2R R22, SRZ ;  /* 0x0000000000167805 */ /* 0x010fc4000001ff00 */
[----:B---3--:R-:W-:-:S04]  /*1fe0*/  CS2R R30, SRZ ;  /* 0x00000000001e7805 */ /* 0x008fc8000001ff00 */
[----:B------:R3:W4:Y:S04]  /*1ff0*/  @!P5 LDG.E.64 R22, desc[UR22][R16.64] ;  /* 0x000000161016d981 */ /* 0x000728000c1e1b00 */
[----:B------:R0:W4:Y:S01]  /*2000*/  @!P5 LDG.E.64 R30, desc[UR22][R12.64] ;  /* 0x000000160c1ed981 */ /* 0x000122000c1e1b00 */
[----:B------:R-:W-:Y:S02]  /*2010*/  ISETP.GE.AND.EX P0, PT, R32, UR19, PT, P0 ;  /* 0x0000001320007c0c */ /* 0x000fe4000bf06300 */
[----:B------:R-:W-:Y:S02]  /*2020*/  IADD3 R36, R2, 0x1e0, RZ ;  /* 0x000001e002247810 */ /* 0x000fe40007ffe0ff */
[----:B------:R-:W-:Y:S02]  /*2030*/  ISETP.GT.U32.OR P0, PT, R0, 0x22f, P0 ;  /* 0x0000022f0000780c */ /* 0x000fe40000704470 */
[----:B------:R-:W-:Y:S01]  /*2040*/  @!P3 IADD3 R3, R27, R4, RZ ;  /* 0x000000041b03b210 */ /* 0x000fe20007ffe0ff */
[----:B-1----:R-:W-:Y:S01]  /*2050*/  @!P2 IMAD R14, R28, R6, RZ ;  /* 0x000000061c0ea224 */ /* 0x002fe200078e02ff */
[----:B------:R-:W-:Y:S01]  /*2060*/  ISETP.GE.U32.AND P4, PT, R36, UR18, PT ;  /* 0x0000001224007c0c */ /* 0x000fe2000bf86070 */
[----:B---3--:R-:W1:Y:S01]  /*2070*/  @!P2 LDC.64 R16, c[0x0][0x228] ;  /* 0x00008a00ff10ab82 */ /* 0x008e620000000a00 */
[----:B------:R-:W-:-:S04]  /*2080*/  SHF.R.S32.HI R29, RZ, 0x1f, R36 ;  /* 0x0000001fff1d7819 */ /* 0x000fc80000011424 */
[----:B------:R-:W-:Y:S02]  /*2090*/  ISETP.GE.AND.EX P4, PT, R29, UR19, PT, P4 ;  /* 0x000000131d007c0c */ /* 0x000fe4000bf86340 */
[----:B------:R-:W-:Y:S01]  /*20a0*/  @!P3 SHF.L.U32 R4, R26, 0x2, RZ ;  /* 0x000000021a04b819 */ /* 0x000fe200000006ff */
[----:B------:R-:W3:Y:S01]  /*20b0*/  @!P0 LDC.64 R18, c[0x0][0x228] ;  /* 0x00008a00ff128b82 */ /* 0x000ee20000000a00 */
[----:B------:R-:W-:Y:S02]  /*20c0*/  ISETP.GT.U32.OR P4, PT, R0, 0x22f, P4 ;  /* 0x0000022f0000780c */ /* 0x000fe40002784470 */
[----:B------:R-:W-:-:S05]  /*20d0*/  @!P3 SHF.L.U64.HI R3, R26, 0x2, R3 ;  /* 0x000000021a03b819 */ /* 0x000fca0000010203 */
[----:B------:R-:W1:Y:S01]  /*20e0*/  @!P0 LDC.64 R26, c[0x0][0x288] ;  /* 0x0000a200ff1a8b82 */ /* 0x000e620000000a00 */
[----:B0-----:R-:W-:Y:S02]  /*20f0*/  @!P2 MOV R12, R8 ;  /* 0x00000008000ca202 */ /* 0x001fe40000000f00 */
[----:B------:R-:W-:Y:S01]  /*2100*/  @!P2 MOV R13, R11 ;  /* 0x0000000b000da202 */ /* 0x000fe20000000f00 */
[C---:B------:R-:W-:Y:S01]  /*2110*/  @!P2 IMAD R14, R5.reuse, R7, R14 ;  /* 0x00000007050ea224 */ /* 0x040fe200078e020e */
[C---:B--2---:R-:W-:Y:S02]  /*2120*/  @!P3 IADD3 R24, P5, R4.reuse, R24, RZ ;  /* 0x000000180418b210 */ /* 0x044fe40007fbe0ff */
[----:B------:R-:W-:Y:S01]  /*2130*/  @!P3 IADD3 R20, P6, R4, R20, RZ ;  /* 0x000000140414b210 */ /* 0x000fe20007fde0ff */
[----:B------:R-:W-:Y:S01]  /*2140*/  @!P2 IMAD.WIDE.U32 R6, R5, R6, R12 ;  /* 0x000000060506a225 */ /* 0x000fe200078e000c */
[----:B------:R-:W-:Y:S01]  /*2150*/  IADD3 R4, R2, 0x160, RZ ;  /* 0x0000016002047810 */ /* 0x000fe20007ffe0ff */
[----:B------:R-:W0:Y:S01]  /*2160*/  @!P0 LDC.64 R12, c[0x0][0x230] ;  /* 0x00008c00ff0c8b82 */ /* 0x000e220000000a00 */
[----:B------:R-:W-:-:S02]  /*2170*/  @!P3 IADD3.X R25, R3, R25, RZ, P5, !PT ;  /* 0x000000190319b210 */ /* 0x000fc40002ffe4ff */
[----:B------:R-:W-:Y:S02]  /*2180*/  @!P3 IADD3.X R21, R3, R21, RZ, P6, !PT ;  /* 0x000000150315b210 */ /* 0x000fe400037fe4ff */
[----:B------:R-:W-:Y:S02]  /*2190*/  @!P2 IADD3 R3, R7, R14, RZ ;  /* 0x0000000e0703a210 */ /* 0x000fe40007ffe0ff */
[----:B------:R-:W-:Y:S02]  /*21a0*/  ISETP.GE.U32.AND P5, PT, R4, UR18, PT ;  /* 0x0000001204007c0c */ /* 0x000fe4000bfa6070 */
[----:B------:R-:W-:Y:S02]  /*21b0*/  SHF.R.S32.HI R28, RZ, 0x1f, R4 ;  /* 0x0000001fff1c7819 */ /* 0x000fe40000011404 */
[C---:B------:R-:W-:Y:S02]  /*21c0*/  @!P2 SHF.L.U32 R14, R6.reuse, 0x2, RZ ;  /* 0x00000002060ea819 */ /* 0x040fe400000006ff */
[----:B------:R-:W-:Y:S01]  /*21d0*/  @!P2 SHF.L.U64.HI R3, R6, 0x2, R3 ;  /* 0x000000020603a819 */ /* 0x000fe20000010203 */
[----:B-1----:R-:W-:Y:S01]  /*21e0*/  @!P0 IMAD R5, R32, R26, RZ ;  /* 0x0000001a20058224 */ /* 0x002fe200078e02ff */
[----:B------:R-:W-:-:S02]  /*21f0*/  ISETP.GE.AND.EX P5, PT, R28, UR19, PT, P5 ;  /* 0x000000131c007c0c */ /* 0x000fc4000bfa6350 */
[----:B------:R-:W-:Y:S02]  /*2200*/  @!P0 MOV R6, R8 ;  /* 0x0000000800068202 */ /* 0x000fe40000000f00 */
[----:B------:R-:W-:Y:S01]  /*2210*/  @!P0 MOV R7, R11 ;  /* 0x0000000b00078202 */ /* 0x000fe20000000f00 */
[C---:B------:R-:W-:Y:S01]  /*2220*/  @!P0 IMAD R5, R15.reuse, R27, R5 ;  /* 0x0000001b0f058224 */ /* 0x040fe200078e0205 */
[----:B------:R-:W-:Y:S01]  /*2230*/  ISETP.GT.U32.OR P5, PT, R0, 0x22f, P5 ;  /* 0x0000022f0000780c */ /* 0x000fe20002fa4470 */
[----:B------:R-:W-:-:S03]  /*2240*/  @!P0 IMAD.WIDE.U32 R26, R15, R26, R6 ;  /* 0x0000001a0f1a8225 */ /* 0x000fc600078e0006 */
[----:B------:R-:W1:Y:S02]  /*2250*/  @!P4 LDC.64 R6, c[0x0][0x230] ;  /* 0x00008c00ff06cb82 */ /* 0x000e640000000a00 */
[----:B------:R-:W-:Y:S02]  /*2260*/  @!P0 IADD3 R34, R27, R5, RZ ;  /* 0x000000051b228210 */ /* 0x000fe40007ffe0ff */
[----:B------:R-:W-:Y:S02]  /*2270*/  @!P0 SHF.L.U32 R5, R26, 0x2, RZ ;  /* 0x000000021a058819 */ /* 0x000fe400000006ff */
[----:B------:R-:W-:Y:S02]  /*2280*/  @!P4 MOV R35, R11 ;  /* 0x0000000b0023c202 */ /* 0x000fe40000000f00 */
[----:B------:R-:W-:-:S06]  /*2290*/  CS2R R32, SRZ ;  /* 0x0000000000207805 */ /* 0x000fcc000001ff00 */
[----:B------:R-:W2:Y:S04]  /*22a0*/  @!P3 LDG.E.64 R32, desc[UR22][R24.64] ;  /* 0x000000161820b981 */ /* 0x000ea8000c1e1b00 */
[----:B----4-:R4:W-:Y:S04]  /*22b0*/  STL.64 [R1+0x168], R22 ;  /* 0x0001681601007387 */ /* 0x0109e80000100a00 */
[----:B------:R3:W-:Y:S01]  /*22c0*/  STL.64 [R1+0xa0], R30 ;  /* 0x0000a01e01007387 */ /* 0x0007e20000100a00 */
[----:B----4-:R-:W4:Y:S08]  /*22d0*/  @!P2 LDC.64 R22, c[0x0][0x230] ;  /* 0x00008c00ff16ab82 */ /* 0x010f300000000a00 */
[----:B---3--:R-:W3:Y:S01]  /*22e0*/  @!P4 LDC.64 R30, c[0x0][0x288] ;  /* 0x0000a200ff1ecb82 */ /* 0x008ee20000000a00 */
[----:B----4-:R-:W-:-:S04]  /*22f0*/  @!P2 IADD3 R22, P6, R14, R22, RZ ;  /* 0x000000160e16a210 */ /* 0x010fc80007fde0ff */
[----:B------:R-:W-:Y:S02]  /*2300*/  @!P2 IADD3.X R23, R3, R23, RZ, P6, !PT ;  /* 0x000000170317a210 */ /* 0x000fe400037fe4ff */
[----:B------:R-:W-:Y:S01]  /*2310*/  @!P2 IADD3 R16, P6, R14, R16, RZ ;  /* 0x000000100e10a210 */ /* 0x000fe20007fde0ff */
[----:B---3--:R-:W-:Y:S01]  /*2320*/  @!P4 IMAD R27, R29, R30, RZ ;  /* 0x0000001e1d1bc224 */ /* 0x008fe200078e02ff */
[----:B------:R-:W3:Y:S02]  /*2330*/  @!P4 LDC.64 R14, c[0x0][0x228] ;  /* 0x00008a00ff0ecb82 */ /* 0x000ee40000000a00 */
[----:B------:R-:W-:Y:S02]  /*2340*/  @!P2 IADD3.X R17, R3, R17, RZ, P6, !PT ;  /* 0x000000110311a210 */ /* 0x000fe400037fe4ff */
[----:B------:R-:W-:Y:S01]  /*2350*/  @!P0 SHF.L.U64.HI R3, R26, 0x2, R34 ;  /* 0x000000021a038819 */ /* 0x000fe20000010222 */
[----:B------:R-:W-:Y:S01]  /*2360*/  @!P4 IMAD R31, R36, R31, R27 ;  /* 0x0000001f241fc224 */ /* 0x000fe200078e021b */
[----:B------:R-:W-:-:S02]  /*2370*/  @!P4 MOV R34, R8 ;  /* 0x000000080022c202 */ /* 0x000fc40000000f00 */
[----:B------:R-:W4:Y:S01]  /*2380*/  @!P5 LDC.64 R26, c[0x0][0x288] ;  /* 0x0000a200ff1adb82 */ /* 0x000f220000000a00 */
[----:B0-----:R-:W-:Y:S02]  /*2390*/  @!P0 IADD3 R12, P6, R5, R12, RZ ;  /* 0x0000000c050c8210 */ /* 0x001fe40007fde0ff */
[----:B------:R-:W-:Y:S02]  /*23a0*/  @!P4 IMAD.WIDE.U32 R34, R36, R30, R34 ;  /* 0x0000001e2422c225 */ /* 0x000fe400078e0022 */
[----:B------:R-:W-:Y:S02]  /*23b0*/  @!P0 IADD3.X R13, R3, R13, RZ, P6, !PT ;  /* 0x0000000d030d8210 */ /* 0x000fe400037fe4ff */
[----:B------:R-:W-:Y:S02]  /*23c0*/  @!P0 IADD3 R18, P6, R5, R18, RZ ;  /* 0x0000001205128210 */ /* 0x000fe40007fde0ff */
[----:B------:R-:W-:Y:S02]  /*23d0*/  @!P4 IADD3 R31, R35, R31, RZ ;  /* 0x0000001f231fc210 */ /* 0x000fe40007ffe0ff */
[----:B------:R-:W-:-:S02]  /*23e0*/  @!P4 SHF.L.U32 R5, R34, 0x2, RZ ;  /* 0x000000022205c819 */ /* 0x000fc400000006ff */
[----:B------:R-:W-:Y:S02]  /*23f0*/  @!P0 IADD3.X R19, R3, R19, RZ, P6, !PT ;  /* 0x0000001303138210 */ /* 0x000fe400037fe4ff */
[----:B------:R-:W-:Y:S02]  /*2400*/  @!P4 SHF.L.U64.HI R31, R34, 0x2, R31 ;  /* 0x00000002221fc819 */ /* 0x000fe4000001021f */
[----:B-1----:R-:W-:-:S04]  /*2410*/  @!P4 IADD3 R6, P6, R5, R6, RZ ;  /* 0x000000060506c210 */ /* 0x002fc80007fde0ff */
[----:B------:R-:W-:Y:S02]  /*2420*/  @!P4 IADD3.X R7, R31, R7, RZ, P6, !PT ;  /* 0x000000071f07c210 */ /* 0x000fe400037fe4ff */
[----:B---3--:R-:W-:Y:S01]  /*2430*/  @!P4 IADD3 R14, P6, R5, R14, RZ ;  /* 0x0000000e050ec210 */ /* 0x008fe20007fde0ff */
[----:B----4-:R-:W-:Y:S01]  /*2440*/  @!P5 IMAD R3, R28, R26, RZ ;  /* 0x0000001a1c03d224 */ /* 0x010fe200078e02ff */
[----:B------:R-:W-:Y:S02]  /*2450*/  CS2R R28, SRZ ;  /* 0x00000000001c7805 */ /* 0x000fe4000001ff00 */
[----:B------:R-:W-:Y:S02]  /*2460*/  @!P4 IADD3.X R15, R31, R15, RZ, P6, !PT ;  /* 0x0000000f1f0fc210 */ /* 0x000fe400037fe4ff */
[----:B------:R-:W-:Y:S02]  /*2470*/  CS2R R30, SRZ ;  /* 0x00000000001e7805 */ /* 0x000fe4000001ff00 */
[----:B------:R0:W3:Y:S04]  /*2480*/  @!P3 LDG.E.64 R28, desc[UR22][R20.64] ;  /* 0x00000016141cb981 */ /* 0x0000e8000c1e1b00 */
[----:B------:R-:W4:Y:S01]  /*2490*/  @!P2 LDG.E.64 R30, desc[UR22][R22.64] ;  /* 0x00000016161ea981 */ /* 0x000f22000c1e1b00 */
[----:B------:R-:W-:Y:S01]  /*24a0*/  @!P5 IMAD R3, R4, R27, R3 ;  /* 0x0000001b0403d224 */ /* 0x000fe200078e0203 */
[----:B0-----:R-:W-:-:S02]  /*24b0*/  @!P5 MOV R20, R8 ;  /* 0x000000080014d202 */ /* 0x001fc40000000f00 */
[----:B------:R-:W-:Y:S02]  /*24c0*/  @!P5 MOV R21, R11 ;  /* 0x0000000b0015d202 */ /* 0x000fe40000000f00 */
[----:B------:R-:W-:Y:S01]  /*24d0*/  CS2R R24, SRZ ;  /* 0x0000000000187805 */ /* 0x000fe2000001ff00 */
[----:B------:R-:W-:Y:S01]  /*24e0*/  @!P5 IMAD.WIDE.U32 R20, R4, R26, R20 ;  /* 0x0000001a0414d225 */ /* 0x000fe200078e0014 */
[----:B------:R-:W-:-:S04]  /*24f0*/  CS2R R26, SRZ ;  /* 0x00000000001a7805 */ /* 0x000fc8000001ff00 */
[----:B------:R0:W4:Y:S01]  /*2500*/  @!P2 LDG.E.64 R24, desc[UR22][R16.64] ;  /* 0x000000161018a981 */ /* 0x000122000c1e1b00 */
[----:B------:R-:W-:Y:S01]  /*2510*/  IADD3 R37, R2, 0x10, RZ ;  /* 0x0000001002257810 */ /* 0x000fe20007ffe0ff */
[----:B------:R-:W1:Y:S01]  /*2520*/  @!P5 LDC.64 R4, c[0x0][0x230] ;  /* 0x00008c00ff04db82 */ /* 0x000e620000000a00 */
[----:B------:R-:W-:Y:S01]  /*2530*/  @!P5 IADD3 R3, R21, R3, RZ ;  /* 0x000000031503d210 */ /* 0x000fe20007ffe0ff */
[----:B------:R-:W4:Y:S01]  /*2540*/  @!P0 LDG.E.64 R26, desc[UR22][R18.64] ;  /* 0x00000016121a8981 */ /* 0x000f22000c1e1b00 */
[C---:B0-----:R-:W-:Y:S02]  /*2550*/  @!P5 SHF.L.U32 R16, R20.reuse, 0x2, RZ ;  /* 0x000000021410d819 */ /* 0x041fe400000006ff */
[----:B------:R-:W-:Y:S02]  /*2560*/  @!P5 SHF.L.U64.HI R17, R20, 0x2, R3 ;  /* 0x000000021411d819 */ /* 0x000fe40000010203 */
[----:B------:R-:W-:-:S06]  /*2570*/  CS2R R20, SRZ ;  /* 0x0000000000147805 */ /* 0x000fcc000001ff00 */
[----:B------:R-:W4:Y:S04]  /*2580*/  @!P4 LDG.E.64 R20, desc[UR22][R6.64] ;  /* 0x000000160614c981 */ /* 0x000f28000c1e1b00 */
[----:B---3--:R-:W-:Y:S04]  /*2590*/  STL.64 [R1+0x98], R28 ;  /* 0x0000981c01007387 */ /* 0x008fe80000100a00 */
[----:B--2---:R-:W-:Y:S04]  /*25a0*/  STL.64 [R1+0x158], R32 ;  /* 0x0001582001007387 */ /* 0x004fe80000100a00 */
[----:B----4-:R0:W-:Y:S02]  /*25b0*/  STL.64 [R1+0x1d0], R30 ;  /* 0x0001d01e01007387 */ /* 0x0101e40000100a00 */
[----:B0-----:R-:W-:-:S06]  /*25c0*/  CS2R R30, SRZ ;  /* 0x00000000001e7805 */ /* 0x001fcc000001ff00 */
[----:B------:R0:W2:Y:S02]  /*25d0*/  @!P0 LDG.E.64 R30, desc[UR22][R12.64] ;  /* 0x000000160c1e8981 */ /* 0x0000a4000c1e1b00 */
[----:B0-----:R-:W-:-:S06]  /*25e0*/  CS2R R12, SRZ ;  /* 0x00000000000c7805 */ /* 0x001fcc000001ff00 */
[----:B------:R0:W3:Y:S01]  /*25f0*/  @!P4 LDG.E.64 R12, desc[UR22][R14.64] ;  /* 0x000000160e0cc981 */ /* 0x0000e2000c1e1b00 */
[----:B------:R-:W-:Y:S02]  /*2600*/  SHF.R.S32.HI R29, RZ, 0x1f, R37 ;  /* 0x0000001fff1d7819 */ /* 0x000fe40000011425 */
[----:B------:R-:W-:-:S04]  /*2610*/  ISETP.GE.U32.AND P3, PT, R37, UR18, PT ;  /* 0x0000001225007c0c */ /* 0x000fc8000bf66070 */
[----:B------:R-:W-:-:S04]  /*2620*/  ISETP.GE.AND.EX P3, PT, R29, UR19, PT, P3 ;  /* 0x000000131d007c0c */ /* 0x000fc8000bf66330 */
[----:B------:R-:W-:Y:S02]  /*2630*/  ISETP.GT.U32.OR P3, PT, R0, 0x22f, P3 ;  /* 0x0000022f0000780c */ /* 0x000fe40001f64470 */
[C---:B------:R-:W-:Y:S02]  /*2640*/  IADD3 R33, R2.reuse, 0x20, RZ ;  /* 0x0000002002217810 */ /* 0x040fe40007ffe0ff */
[----:B------:R-:W-:Y:S02]  /*2650*/  IADD3 R28, R2, 0x30, RZ ;  /* 0x00000030021c7810 */ /* 0x000fe40007ffe0ff */
[----:B------:R-:W-:Y:S02]  /*2660*/  SHF.R.S32.HI R34, RZ, 0x1f, R33 ;  /* 0x0000001fff227819 */ /* 0x000fe40000011421 */
[----:B------:R-:W-:-:S05]  /*2670*/  ISETP.GE.U32.AND P2, PT, R33, UR18, PT ;  /* 0x0000001221007c0c */ /* 0x000fca000bf46070 */
[----:B------:R-:W4:Y:S01]  /*2680*/  @!P3 LDC.64 R22, c[0x0][0x288] ;  /* 0x0000a200ff16bb82 */ /* 0x000f220000000a00 */
[----:B------:R-:W-:Y:S02]  /*2690*/  ISETP.GE.AND.EX P2, PT, R34, UR19, PT, P2 ;  /* 0x0000001322007c0c */ /* 0x000fe4000bf46320 */
[----:B------:R-:W-:Y:S02]  /*26a0*/  SHF.R.S32.HI R32, RZ, 0x1f, R28 ;  /* 0x0000001fff207819 */ /* 0x000fe4000001141c */
[----:B------:R-:W-:Y:S02]  /*26b0*/  ISETP.GE.U32.AND P0, PT, R28, UR18, PT ;  /* 0x000000121c007c0c */ /* 0x000fe4000bf06070 */
[----:B------:R-:W-:Y:S01]  /*26c0*/  ISETP.GT.U32.OR P2, PT, R0, 0x22f, P2 ;  /* 0x0000022f0000780c */ /* 0x000fe20001744470 */
[----:B------:R1:W-:Y:S01]  /*26d0*/  STL.64 [R1+0x80], R24 ;  /* 0x0000801801007387 */ /* 0x0003e20000100a00 */
[----:B------:R-:W-:Y:S01]  /*26e0*/  ISETP.GE.AND.EX P0, PT, R32, UR19, PT, P0 ;  /* 0x0000001320007c0c */ /* 0x000fe2000bf06300 */
[----:B------:R-:W4:Y:S03]  /*26f0*/  @!P3 LDC.64 R6, c[0x0][0x230] ;  /* 0x00008c00ff06bb82 */ /* 0x000f260000000a00 */
[----:B------:R-:W-:Y:S01]  /*2700*/  ISETP.GT.U32.OR P0, PT, R0, 0x22f, P0 ;  /* 0x0000022f0000780c */ /* 0x000fe20000704470 */
[----:B------:R-:W-:Y:S04]  /*2710*/  STL [R1+0x1f8], R27 ;  /* 0x0001f81b01007387 */ /* 0x000fe80000100800 */
[----:B-1----:R-:W1:Y:S01]  /*2720*/  @!P5 LDC.64 R24, c[0x0][0x228] ;  /* 0x00008a00ff18db82 */ /* 0x002e620000000a00 */
[----:B------:R-:W-:Y:S01]  /*2730*/  STL [R1+0x208], R26 ;  /* 0x0002081a01007387 */ /* 0x000fe20000100800 */
[----:B0-----:R-:W-:Y:S01]  /*2740*/  @!P3 MOV R14, R8 ;  /* 0x00000008000eb202 */ /* 0x001fe20000000f00 */
[----:B----4-:R-:W-:Y:S01]  /*2750*/  @!P3 IMAD R3, R29, R22, RZ ;  /* 0x000000161d03b224 */ /* 0x010fe200078e02ff */
[----:B------:R-:W-:-:S04]  /*2760*/  @!P3 MOV R15, R11 ;  /* 0x0000000b000fb202 */ /* 0x000fc80000000f00 */
[----:B------:R-:W0:Y:S01]  /*2770*/  @!P2 LDC.64 R18, c[0x0][0x288] ;  /* 0x0000a200ff12ab82 */ /* 0x000e220000000a00 */
[C---:B------:R-:W-:Y:S02]  /*2780*/  @!P3 IMAD R3, R37.reuse, R23, R3 ;  /* 0x000000172503b224 */ /* 0x040fe400078e0203 */
[----:B------:R-:W-:-:S05]  /*2790*/  @!P3 IMAD.WIDE.U32 R22, R37, R22, R14 ;  /* 0x000000162516b225 */ /* 0x000fca00078e000e */
[----:B------:R-:W4:Y:S01]  /*27a0*/  @!P0 LDC.64 R14, c[0x0][0x288] ;  /* 0x0000a200ff0e8b82 */ /* 0x000f220000000a00 */
[----:B------:R-:W-:Y:S02]  /*27b0*/  @!P5 IADD3 R4, P4, R16, R4, RZ ;  /* 0x000000041004d210 */ /* 0x000fe40007f9e0ff */
[----:B------:R-:W-:Y:S02]  /*27c0*/  @!P3 IADD3 R3, R23, R3, RZ ;  /* 0x000000031703b210 */ /* 0x000fe40007ffe0ff */
[----:B------:R-:W-:Y:S02]  /*27d0*/  @!P3 SHF.L.U32 R35, R22, 0x2, RZ ;  /* 0x000000021623b819 */ /* 0x000fe400000006ff */
[----:B-1----:R-:W-:Y:S02]  /*27e0*/  @!P5 IADD3 R16, P6, R16, R24, RZ ;  /* 0x000000181010d210 */ /* 0x002fe40007fde0ff */
[C---:B------:R-:W-:Y:S02]  /*27f0*/  @!P5 IADD3.X R5, R17.reuse, R5, RZ, P4, !PT ;  /* 0x000000051105d210 */ /* 0x040fe400027fe4ff */
[----:B------:R-:W-:-:S02]  /*2800*/  @!P5 IADD3.X R17, R17, R25, RZ, P6, !PT ;  /* 0x000000191111d210 */ /* 0x000fc400037fe4ff */
[----:B------:R-:W-:Y:S01]  /*2810*/  @!P3 SHF.L.U64.HI R3, R22, 0x2, R3 ;  /* 0x000000021603b819 */ /* 0x000fe20000010203 */
[----:B------:R-:W1:Y:S01]  /*2820*/  @!P2 LDC.64 R24, c[0x0][0x228] ;  /* 0x00008a00ff18ab82 */ /* 0x000e620000000a00 */
[----:B------:R-:W-:Y:S01]  /*2830*/  @!P3 IADD3 R6, P6, R35, R6, RZ ;  /* 0x000000062306b210 */ /* 0x000fe20007fde0ff */
[----:B0-----:R-:W-:Y:S01]  /*2840*/  @!P2 IMAD R34, R34, R18, RZ ;  /* 0x000000122222a224 */ /* 0x001fe200078e02ff */
[----:B------:R-:W-:Y:S02]  /*2850*/  @!P2 MOV R22, R8 ;  /* 0x000000080016a202 */ /* 0x000fe40000000f00 */
[----:B------:R-:W-:Y:S02]  /*2860*/  @!P3 IADD3.X R7, R3, R7, RZ, P6, !PT ;  /* 0x000000070307b210 */ /* 0x000fe400037fe4ff */
[----:B------:R-:W-:Y:S01]  /*2870*/  @!P2 MOV R23, R11 ;  /* 0x0000000b0017a202 */ /* 0x000fe20000000f00 */
[C---:B------:R-:W-:Y:S02]  /*2880*/  @!P2 IMAD R34, R33.reuse, R19, R34 ;  /* 0x000000132122a224 */ /* 0x040fe400078e0222 */
[----:B------:R-:W-:-:S05]  /*2890*/  @!P2 IMAD.WIDE.U32 R18, R33, R18, R22 ;  /* 0x000000122112a225 */ /* 0x000fca00078e0016 */
[----:B------:R-:W-:Y:S02]  /*28a0*/  @!P2 IADD3 R34, R19, R34, RZ ;  /* 0x000000221322a210 */ /* 0x000fe40007ffe0ff */
[C---:B------:R-:W-:Y:S02]  /*28b0*/  @!P2 SHF.L.U32 R19, R18.reuse, 0x2, RZ ;  /* 0x000000021213a819 */ /* 0x040fe400000006ff */
[----:B------:R-:W-:Y:S01]  /*28c0*/  @!P2 SHF.L.U64.HI R18, R18, 0x2, R34 ;  /* 0x000000021212a819 */ /* 0x000fe20000010222 */
[----:B---3--:R-:W-:Y:S04]  /*28d0*/  STL.64 [R1+0x200], R12 ;  /* 0x0002000c01007387 */ /* 0x008fe80000100a00 */
[----:B------:R0:W-:Y:S02]  /*28e0*/  STL.64 [R1+0x1e0], R20 ;  /* 0x0001e01401007387 */ /* 0x0001e40000100a00 */
[----:B0-----:R-:W0:Y:S01]  /*28f0*/  @!P3 LDC.64 R20, c[0x0][0x228] ;  /* 0x00008a00ff14bb82 */ /* 0x001e220000000a00 */
[----:B------:R-:W-:-:S06]  /*2900*/  CS2R R12, SRZ ;  /* 0x00000000000c7805 */ /* 0x000fcc000001ff00 */
[----:B------:R3:W4:Y:S04]  /*2910*/  @!P5 LDG.E.64 R12, desc[UR22][R16.64] ;  /* 0x00000016100cd981 */ /* 0x000728000c1e1b00 */
[----:B--2---:R2:W-:Y:S01]  /*2920*/  STL.64 [R1+0x1d8], R30 ;  /* 0x0001d81e01007387 */ /* 0x0045e20000100a00 */
[----:B------:R-:W-:Y:S02]  /*2930*/  IADD3 R29, R2, 0x40, RZ ;  /* 0x00000040021d7810 */ /* 0x000fe40007ffe0ff */
[----:B------:R-:W-:Y:S01]  /*2940*/  @!P0 MOV R34, R8 ;  /* 0x0000000800228202 */ /* 0x000fe20000000f00 */
[----:B---3--:R-:W3:Y:S01]  /*2950*/  @!P0 LDC.64 R16, c[0x0][0x228] ;  /* 0x00008a00ff108b82 */ /* 0x008ee20000000a00 */
[----:B0-----:R-:W-:-:S07]  /*2960*/  @!P3 IADD3 R20, P6, R35, R20, RZ ;  /* 0x000000142314b210 */ /* 0x001fce0007fde0ff */
[----:B--2---:R-:W0:Y:S01]  /*2970*/  @!P2 LDC.64 R30, c[0x0][0x230] ;  /* 0x00008c00ff1eab82 */ /* 0x004e220000000a00 */
[----:B------:R-:W-:Y:S01]  /*2980*/  @!P3 IADD3.X R21, R3, R21, RZ, P6, !PT ;  /* 0x000000150315b210 */ /* 0x000fe200037fe4ff */
[----:B----4-:R-:W-:Y:S01]  /*2990*/  @!P0 IMAD R3, R32, R14, RZ ;  /* 0x0000000e20038224 */ /* 0x010fe200078e02ff */
[----:B------:R-:W-:-:S06]  /*29a0*/  CS2R R32, SRZ ;  /* 0x0000000000207805 */ /* 0x000fcc000001ff00 */
[----:B------:R2:W4:Y:S01]  /*29b0*/  @!P5 LDG.E.64 R32, desc[UR22][R4.64] ;  /* 0x000000160420d981 */ /* 0x000522000c1e1b00 */
[----:B0-----:R-:W-:Y:S02]  /*29c0*/  @!P2 IADD3 R30, P6, R19, R30, RZ ;  /* 0x0000001e131ea210 */ /* 0x001fe40007fde0ff */
[----:B------:R-:W-:Y:S02]  /*29d0*/  SHF.R.S32.HI R26, RZ, 0x1f, R29 ;  /* 0x0000001fff1a7819 */ /* 0x000fe4000001141d */
[----:B------:R-:W-:Y:S02]  /*29e0*/  ISETP.GE.U32.AND P4, PT, R29, UR18, PT ;  /* 0x000000121d007c0c */ /* 0x000fe4000bf86070 */
[----:B------:R-:W-:Y:S01]  /*29f0*/  @!P0 MOV R35, R11 ;  /* 0x0000000b00238202 */ /* 0x000fe20000000f00 */
[----:B------:R-:W-:Y:S01]  /*2a00*/  @!P0 IMAD R3, R28, R15, R3 ;  /* 0x0000000f1c038224 */ /* 0x000fe200078e0203 */
[----:B------:R-:W-:Y:S01]  /*2a10*/  @!P2 IADD3.X R31, R18, R31, RZ, P6, !PT ;  /* 0x0000001f121fa210 */ /* 0x000fe200037fe4ff */
[----:B--2---:R-:W0:Y:S01]  /*2a20*/  @!P0 LDC.64 R4, c[0x0][0x230] ;  /* 0x00008c00ff048b82 */ /* 0x004e220000000a00 */
[----:B-1----:R-:W-:-:S04]  /*2a30*/  @!P2 IADD3 R24, P6, R19, R24, RZ ;  /* 0x000000181318a210 */ /* 0x002fc80007fde0ff */
[----:B------:R-:W-:Y:S02]  /*2a40*/  @!P2 IADD3.X R25, R18, R25, RZ, P6, !PT ;  /* 0x000000191219a210 */ /* 0x000fe400037fe4ff */
[----:B------:R-:W-:Y:S02]  /*2a50*/  CS2R R18, SRZ ;  /* 0x0000000000127805 */ /* 0x000fe4000001ff00 */
[----:B------:R-:W-:Y:S01]  /*2a60*/  ISETP.GE.AND.EX P4, PT, R26, UR19, PT, P4 ;  /* 0x000000131a007c0c */ /* 0x000fe2000bf86340 */
[----:B------:R-:W-:Y:S01]  /*2a70*/  @!P0 IMAD.WIDE.U32 R34, R28, R14, R34 ;  /* 0x0000000e1c228225 */ /* 0x000fe200078e0022 */
[----:B------:R-:W5:Y:S04]  /*2a80*/  @!P2 LDG.E.64 R52, desc[UR22][R24.64] ;  /* 0x000000161834a981 */ /* 0x000f68000c1e1b00 */
[----:B------:R1:W2:Y:S01]  /*2a90*/  @!P3 LDG.E.64 R18, desc[UR22][R6.64] ;  /* 0x000000160612b981 */ /* 0x0002a2000c1e1b00 */
[----:B------:R-:W-:-:S13]  /*2aa0*/  ISETP.GT.U32.OR P4, PT, R0, 0x22f, P4 ;  /* 0x0000022f0000780c */ /* 0x000fda0002784470 */
[----:B------:R-:W3:Y:S01]  /*2ab0*/  @!P4 LDC.64 R22, c[0x0][0x288] ;  /* 0x0000a200ff16cb82 */ /* 0x000ee20000000a00 */
[----:B------:R-:W-:-:S04]  /*2ac0*/  IADD3 R28, R2, 0x50, RZ ;  /* 0x00000050021c7810 */ /* 0x000fc80007ffe0ff */
[----:B------:R-:W-:Y:S02]  /*2ad0*/  ISETP.GE.U32.AND P5, PT, R28, UR18, PT ;  /* 0x000000121c007c0c */ /* 0x000fe4000bfa6070 */
[----:B------:R-:W-:Y:S01]  /*2ae0*/  @!P0 IADD3 R3, R35, R3, RZ ;  /* 0x0000000323038210 */ /* 0x000fe20007ffe0ff */
[----:B------:R-:W2:Y:S01]  /*2af0*/  @!P4 LDC.64 R40, c[0x0][0x230] ;  /* 0x00008c00ff28cb82 */ /* 0x000ea20000000a00 */
[----:B------:R-:W-:-:S07]  /*2b00*/  @!P0 SHF.L.U32 R14, R34, 0x2, RZ ;  /* 0x00000002220e8819 */ /* 0x000fce00000006ff */
[----:B------:R-:W2:Y:S01]  /*2b10*/  @!P4 LDC.64 R38, c[0x0][0x228] ;  /* 0x00008a00ff26cb82 */ /* 0x000ea20000000a00 */
[----:B---3--:R-:W-:Y:S01]  /*2b20*/  @!P4 IMAD R15, R26, R22, RZ ;  /* 0x000000161a0fc224 */ /* 0x008fe200078e02ff */
[----:B------:R-:W-:-:S04]  /*2b30*/  IADD3 R26, R2, 0x60, RZ ;  /* 0x00000060021a7810 */ /* 0x000fc80007ffe0ff */
[----:B------:R-:W-:Y:S02]  /*2b40*/  SHF.R.S32.HI R27, RZ, 0x1f, R26 ;  /* 0x0000001fff1b7819 */ /* 0x000fe4000001141a */
[----:B------:R-:W-:Y:S02]  /*2b50*/  @!P0 SHF.L.U64.HI R3, R34, 0x2, R3 ;  /* 0x0000000222038819 */ /* 0x000fe40000010203 */
[----:B------:R-:W-:Y:S02]  /*2b60*/  @!P4 MOV R34, R8 ;  /* 0x000000080022c202 */ /* 0x000fe40000000f00 */
[----:B------:R-:W-:Y:S01]  /*2b70*/  @!P4 MOV R35, R11 ;  /* 0x0000000b0023c202 */ /* 0x000fe20000000f00 */
[C---:B------:R-:W-:Y:S01]  /*2b80*/  @!P4 IMAD R15, R29.reuse, R23, R15 ;  /* 0x000000171d0fc224 */ /* 0x040fe200078e020f */
[----:B0-----:R-:W-:Y:S01]  /*2b90*/  @!P0 IADD3 R4, P6, R14, R4, RZ ;  /* 0x000000040e048210 */ /* 0x001fe20007fde0ff */
[----:B------:R-:W-:-:S03]  /*2ba0*/  @!P4 IMAD.WIDE.U32 R22, R29, R22, R34 ;  /* 0x000000161d16c225 */ /* 0x000fc600078e0022 */
[----:B------:R-:W-:Y:S02]  /*2bb0*/  @!P0 IADD3.X R5, R3, R5, RZ, P6, !PT ;  /* 0x0000000503058210 */ /* 0x000fe400037fe4ff */
[----:B------:R-:W-:Y:S01]  /*2bc0*/  @!P4 IADD3 R23, R23, R15, RZ ;  /* 0x0000000f1717c210 */ /* 0x000fe20007ffe0ff */
[----:B------:R0:W-:Y:S02]  /*2bd0*/  STL.64 [R1+0x90], R12 ;  /* 0x0000900c01007387 */ /* 0x0001e40000100a00 */
[----:B0-----:R-:W-:-:S04]  /*2be0*/  SHF.R.S32.HI R12, RZ, 0x1f, R28 ;  /* 0x0000001fff0c7819 */ /* 0x001fc8000001141c */
[----:B------:R-:W-:-:S04]  /*2bf0*/  ISETP.GE.AND.EX P5, PT, R12, UR19, PT, P5 ;  /* 0x000000130c007c0c */ /* 0x000fc8000bfa6350 */
[----:B------:R-:W-:Y:S01]  /*2c00*/  ISETP.GT.U32.OR P5, PT, R0, 0x22f, P5 ;  /* 0x0000022f0000780c */ /* 0x000fe20002fa4470 */
[----:B----4-:R0:W-:-:S12]  /*2c10*/  STL.64 [R1+0xe0], R32 ;  /* 0x0000e02001007387 */ /* 0x0101d80000100a00 */
[----:B-1----:R-:W1:Y:S01]  /*2c20*/  @!P5 LDC.64 R6, c[0x0][0x288] ;  /* 0x0000a200ff06db82 */ /* 0x002e620000000a00 */
[----:B0-----:R-:W-:Y:S02]  /*2c30*/  CS2R R32, SRZ ;  /* 0x0000000000207805 */ /* 0x001fe4000001ff00 */
[----:B------:R-:W-:-:S05]  /*2c40*/  @!P5 MOV R36, R8 ;  /* 0x000000080024d202 */ /* 0x000fca0000000f00 */
[----:B------:R-:W0:Y:S01]  /*2c50*/  @!P5 LDC.64 R34, c[0x0][0x230] ;  /* 0x00008c00ff22db82 */ /* 0x000e220000000a00 */
[----:B------:R3:W4:Y:S01]  /*2c60*/  @!P3 LDG.E.64 R32, desc[UR22][R20.64] ;  /* 0x000000161420b981 */ /* 0x000722000c1e1b00 */
[----:B------:R-:W-:-:S04]  /*2c70*/  ISETP.GE.U32.AND P3, PT, R26, UR18, PT ;  /* 0x000000121a007c0c */ /* 0x000fc8000bf66070 */
[----:B------:R-:W-:-:S04]  /*2c80*/  ISETP.GE.AND.EX P3, PT, R27, UR19, PT, P3 ;  /* 0x000000131b007c0c */ /* 0x000fc8000bf66330 */
[----:B------:R-:W-:Y:S02]  /*2c90*/  ISETP.GT.U32.OR P3, PT, R0, 0x22f, P3 ;  /* 0x0000022f0000780c */ /* 0x000fe40001f64470 */
[----:B---3--:R-:W-:-:S06]  /*2ca0*/  CS2R R20, SRZ ;  /* 0x0000000000147805 */ /* 0x008fcc000001ff00 */
[----:B------:R3:W5:Y:S05]  /*2cb0*/  @!P2 LDG.E.64 R20, desc[UR22][R30.64] ;  /* 0x000000161e14a981 */ /* 0x00076a000c1e1b00 */
[----:B------:R-:W0:Y:S01]  /*2cc0*/  @!P3 LDC.64 R24, c[0x0][0x288] ;  /* 0x0000a200ff18bb82 */ /* 0x000e220000000a00 */
[----:B------:R-:W-:Y:S02]  /*2cd0*/  @!P0 IADD3 R14, P2, R14, R16, RZ ;  /* 0x000000100e0e8210 */ /* 0x000fe40007f5e0ff */
[----:B------:R-:W-:Y:S02]  /*2ce0*/  @!P5 MOV R37, R11 ;  /* 0x0000000b0025d202 */ /* 0x000fe40000000f00 */
[----:B------:R-:W-:Y:S01]  /*2cf0*/  @!P0 IADD3.X R15, R3, R17, RZ, P2, !PT ;  /* 0x00000011030f8210 */ /* 0x000fe200017fe4ff */
[----:B-1----:R-:W-:Y:S01]  /*2d00*/  @!P5 IMAD R3, R12, R6, RZ ;  /* 0x000000060c03d224 */ /* 0x002fe200078e02ff */
[----:B------:R-:W-:Y:S01]  /*2d10*/  IADD3 R13, R2, 0x70, RZ ;  /* 0x00000070020d7810 */ /* 0x000fe20007ffe0ff */
[----:B--2---:R1:W-:Y:S01]  /*2d20*/  STL.64 [R1+0x210], R18 ;  /* 0x0002101201007387 */ /* 0x0043e20000100a00 */
[----:B---3--:R-:W2:Y:S01]  /*2d30*/  @!P5 LDC.64 R30, c[0x0][0x228] ;  /* 0x00008a00ff1edb82 */ /* 0x008ea20000000a00 */
[----:B------:R-:W-:-:S02]  /*2d40*/  @!P5 IMAD R3, R28, R7, R3 ;  /* 0x000000071c03d224 */ /* 0x000fc400078e0203 */
[----:B------:R-:W-:Y:S01]  /*2d50*/  @!P5 IMAD.WIDE.U32 R6, R28, R6, R36 ;  /* 0x000000061c06d225 */ /* 0x000fe200078e0024 */
[----:B------:R0:W5:Y:S04]  /*2d60*/  @!P0 LDG.E.64 R46, desc[UR22][R14.64] ;  /* 0x000000160e2e8981 */ /* 0x000168000c1e1b00 */
[----:B------:R-:W-:Y:S02]  /*2d70*/  @!P5 IADD3 R3, R7, R3, RZ ;  /* 0x000000030703d210 */ /* 0x000fe40007ffe0ff */
[----:B------:R-:W-:Y:S02]  /*2d80*/  ISETP.GE.U32.AND P6, PT, R13, UR18, PT ;  /* 0x000000120d007c0c */ /* 0x000fe4000bfc6070 */
[----:B-1----:R-:W-:Y:S01]  /*2d90*/  SHF.R.S32.HI R18, RZ, 0x1f, R13 ;  /* 0x0000001fff127819 */ /* 0x002fe2000001140d */
[----:B0-----:R-:W-:Y:S01]  /*2da0*/  @!P3 IMAD R14, R27, R24, RZ ;  /* 0x000000181b0eb224 */ /* 0x001fe200078e02ff */
[----:B------:R-:W-:-:S02]  /*2db0*/  @!P5 SHF.L.U32 R7, R6, 0x2, RZ ;  /* 0x000000020607d819 */ /* 0x000fc400000006ff */
[----:B------:R-:W-:Y:S01]  /*2dc0*/  @!P5 SHF.L.U64.HI R3, R6, 0x2, R3 ;  /* 0x000000020603d819 */ /* 0x000fe20000010203 */
[----:B------:R-:W-:Y:S01]  /*2dd0*/  @!P3 IMAD R6, R26, R25, R14 ;  /* 0x000000191a06b224 */ /* 0x000fe200078e020e */
[----:B------:R-:W-:Y:S02]  /*2de0*/  @!P4 SHF.L.U32 R16, R22, 0x2, RZ ;  /* 0x000000021610c819 */ /* 0x000fe400000006ff */
[----:B------:R-:W-:Y:S02]  /*2df0*/  @!P3 MOV R14, R8 ;  /* 0x00000008000eb202 */ /* 0x000fe40000000f00 */
[----:B------:R-:W-:Y:S02]  /*2e00*/  @!P3 MOV R15, R11 ;  /* 0x0000000b000fb202 */ /* 0x000fe40000000f00 */
[----:B------:R-:W-:Y:S02]  /*2e10*/  ISETP.GE.AND.EX P2, PT, R18, UR19, PT, P6 ;  /* 0x0000001312007c0c */ /* 0x000fe4000bf46360 */
[----:B------:R-:W-:-:S02]  /*2e20*/  @!P4 SHF.L.U64.HI R22, R22, 0x2, R23 ;  /* 0x000000021616c819 */ /* 0x000fc40000010217 */
[----:B------:R-:W-:Y:S01]  /*2e30*/  @!P4 IADD3 R40, P6, R16, R40, RZ ;  /* 0x000000281028c210 */ /* 0x000fe20007fde0ff */
[----:B------:R-:W-:Y:S01]  /*2e40*/  @!P3 IMAD.WIDE.U32 R24, R26, R24, R14 ;  /* 0x000000181a18b225 */ /* 0x000fe200078e000e */
[----:B------:R-:W-:Y:S01]  /*2e50*/  CS2R R26, SRZ ;  /* 0x00000000001a7805 */ /* 0x000fe2000001ff00 */
[----:B----4-:R-:W-:Y:S01]  /*2e60*/  STL.64 [R1+0x30], R32 ;  /* 0x0000302001007387 */ /* 0x010fe20000100a00 */
        /* <DEDUP_REMOVED lines=242> */
.L_x_2945:
[----:B------:R-:W-:Y:S05]  /*3d90*/  BSYNC B0 ;  /* 0x0000000000007941 */ /* 0x000fea0003800000 */
.L_x_2944:
        /* <DEDUP_REMOVED lines=28> */
.L_x_2946:
        /* <DEDUP_REMOVED lines=35> */
.L_x_2947:
        /* <DEDUP_REMOVED lines=46> */
.L_x_2948:
        /* <DEDUP_REMOVED lines=38> */
.L_x_2949:
        /* <DEDUP_REMOVED lines=39> */
.L_x_2950:
        /* <DEDUP_REMOVED lines=39> */
.L_x_2951:
        /* <DEDUP_REMOVED lines=39> */
.L_x_2952:
        /* <DEDUP_REMOVED lines=39> */
.L_x_2953:
        /* <DEDUP_REMOVED lines=37> */
.L_x_2954:
        /* <DEDUP_REMOVED lines=39> */
.L_x_2955:
        /* <DEDUP_REMOVED lines=39> */
.L_x_2956:
        /* <DEDUP_REMOVED lines=39> */
.L_x_2957:
        /* <DEDUP_REMOVED lines=41> */
.L_x_2958:
        /* <DEDUP_REMOVED lines=39> */
.L_x_2959:
        /* <DEDUP_REMOVED lines=41> */
.L_x_2960:
        /* <DEDUP_REMOVED lines=41> */
.L_x_2961:
        /* <DEDUP_REMOVED lines=41> */
.L_x_2962:
        /* <DEDUP_REMOVED lines=41> */
.L_x_2963:
        /* <DEDUP_REMOVED lines=41> */
.L_x_2964:
        /* <DEDUP_REMOVED lines=41> */
.L_x_2965:
        /* <DEDUP_REMOVED lines=41> */
.L_x_2966:
        /* <DEDUP_REMOVED lines=41> */
.L_x_2967:
        /* <DEDUP_REMOVED lines=41> */
.L_x_2968:
        /* <DEDUP_REMOVED lines=41> */
.L_x_2969:
        /* <DEDUP_REMOVED lines=41> */
.L_x_2970:
        /* <DEDUP_REMOVED lines=41> */
.L_x_2971:
        /* <DEDUP_REMOVED lines=41> */
.L_x_2972:
        /* <DEDUP_REMOVED lines=43> */
.L_x_2973:
        /* <DEDUP_REMOVED lines=41> */
.L_x_2974:
        /* <DEDUP_REMOVED lines=35> */
.L_x_2975:
        /* <DEDUP_REMOVED lines=35> */
.L_x_2976:
        /* <DEDUP_REMOVED lines=35> */
.L_x_2977:
        /* <DEDUP_REMOVED lines=150> */
.L_x_2979:
[----:B------:R-:W-:Y:S05]  /*95b0*/  BSYNC B0 ;  /* 0x0000000000007941 */ /* 0x000fea0003800000 */
.L_x_2978:
        /* <DEDUP_REMOVED lines=78> */
.L_x_2981:
[----:B------:R-:W-:Y:S05]  /*9aa0*/  BSYNC B0 ;  /* 0x0000000000007941 */ /* 0x000fea0003800000 */
.L_x_2980:
        /* <DEDUP_REMOVED lines=19> */
.L_x_2983:
[----:B------:R-:W-:Y:S05]  /*9be0*/  BSYNC B0 ;  /* 0x0000000000007941 */ /* 0x000fea0003800000 */
.L_x_2982:
        /* <DEDUP_REMOVED lines=41> */
.L_x_2986:
[----:B------:R-:W-:Y:S02]  /*9e80*/  MOV R16, UR18 ;  /* 0x0000001200107c02 */ /* 0x000fe40008000f00 */
[----:B------:R-:W-:-:S05]  /*9e90*/  MOV R17, UR19 ;  /* 0x0000001300117c02 */ /* 0x000fca0008000f00 */
[----:B------:R-:W2:Y:S04]  /*9ea0*/  LDG.E.STRONG.GPU R16, desc[UR22][R16.64] ;  /* 0x0000001610107981 */ /* 0x000ea8000c1ef900 */
[----:B--2---:R-:W-:Y:S01]  /*9eb0*/  CCTL.IVALL ;  /* 0x00000000ff00798f */ /* 0x004fe20002000000 */
[----:B------:R-:W-:Y:S05]  /*9ec0*/  YIELD ;  /* 0x0000000000007946 */ /* 0x000fea0003800000 */
[----:B------:R-:W-:-:S13]  /*9ed0*/  ISETP.NE.AND P0, PT, R16, R7, PT ;  /* 0x000000071000720c */ /* 0x000fda0003f05270 */
[----:B------:R-:W-:Y:S05]  /*9ee0*/  @P0 BRA `(.L_x_2986) ;  /* 0xfffffffc00e40947 */ /* 0x000fea000383ffff */
.L_x_2985:
        /* <DEDUP_REMOVED lines=19> */
.L_x_2990:
        /* <DEDUP_REMOVED lines=165> */
.L_x_2989:
        /* <DEDUP_REMOVED lines=87> */
.L_x_2991:
[----:B------:R-:W-:-:S13]  /*afe0*/  ISETP.NE.OR P0, PT, RZ, UR16, P0 ;  /* 0x00000010ff007c0c */ /* 0x000fda0008705670 */
[----:B------:R-:W-:Y:S05]  /*aff0*/  @!P0 BRA `(.L_x_2987) ;  /* 0x0000000000b08947 */ /* 0x000fea0003800000 */
.L_x_2988:
        /* <DEDUP_REMOVED lines=44> */
.L_x_2987:
        /* <DEDUP_REMOVED lines=14> */
.L_x_2993:
[----:B------:R-:W-:Y:S05]  /*b3a0*/  BSYNC B0 ;  /* 0x0000000000007941 */ /* 0x000fea0003800000 */
.L_x_2992:
        /* <DEDUP_REMOVED lines=25> */
.L_x_2984:
        /* <DEDUP_REMOVED lines=36> */
.L_x_2994:
        /* <DEDUP_REMOVED lines=22> */
.L_x_2996:
[----:B------:R-:W-:Y:S05]  /*b8e0*/  BSYNC B0 ;  /* 0x0000000000007941 */ /* 0x000fea0003800000 */
.L_x_2995:
        /* <DEDUP_REMOVED lines=32> */
.L_x_2997:
        /* <DEDUP_REMOVED lines=21> */
.L_x_2999:
[----:B------:R-:W-:Y:S05]  /*bc40*/  BSYNC B0 ;  /* 0x0000000000007941 */ /* 0x000fea0003800000 */
.L_x_2998:
        /* <DEDUP_REMOVED lines=37> */
.L_x_3000:
        /* <DEDUP_REMOVED lines=21> */
.L_x_3002:
[----:B------:R-:W-:Y:S05]  /*bff0*/  BSYNC B0 ;  /* 0x0000000000007941 */ /* 0x000fea0003800000 */
.L_x_3001:
        /* <DEDUP_REMOVED lines=21> */
.L_x_3003:
        /* <DEDUP_REMOVED lines=23> */
.L_x_3005:
[----:B------:R-:W-:Y:S05]  /*c2c0*/  BSYNC B0 ;  /* 0x0000000000007941 */ /* 0x000fea0003800000 */
.L_x_3004:
        /* <DEDUP_REMOVED lines=39> */
.L_x_3006:
        /* <DEDUP_REMOVED lines=21> */
.L_x_3008:
[----:B------:R-:W-:Y:S05]  /*c690*/  BSYNC B0 ;  /* 0x0000000000007941 */ /* 0x000fea0003800000 */
.L_x_3007:
        /* <DEDUP_REMOVED lines=21> */
.L_x_3009:
        /* <DEDUP_REMOVED lines=23> */
.L_x_3011:
[----:B------:R-:W-:Y:S05]  /*c960*/  BSYNC B0 ;  /* 0x0000000000007941 */ /* 0x000fea0003800000 */
.L_x_3010:
        /* <DEDUP_REMOVED lines=21> */
.L_x_3012:
        /* <DEDUP_REMOVED lines=23> */
.L_x_3014:
[----:B------:R-:W-:Y:S05]  /*cc30*/  BSYNC B0 ;  /* 0x0000000000007941 */ /* 0x000fea0003800000 */
.L_x_3013:
        /* <DEDUP_REMOVED lines=49> */
.L_x_3015:
        /* <DEDUP_REMOVED lines=21> */
.L_x_3017:
[----:B------:R-:W-:Y:S05]  /*d0a0*/  BSYNC B0 ;  /* 0x0000000000007941 */ /* 0x000fea0003800000 */
.L_x_3016:
        /* <DEDUP_REMOVED lines=21> */
.L_x_3018:
        /* <DEDUP_REMOVED lines=23> */
.L_x_3020:
[----:B------:R-:W-:Y:S05]  /*d370*/  BSYNC B0 ;  /* 0x0000000000007941 */ /* 0x000fea0003800000 */
.L_x_3019:
        /* <DEDUP_REMOVED lines=21> */
.L_x_3021:
        /* <DEDUP_REMOVED lines=23> */
.L_x_3023:
[----:B------:R-:W-:Y:S05]  /*d640*/  BSYNC B0 ;  /* 0x0000000000007941 */ /* 0x000fea0003800000 */
.L_x_3022:
        /* <DEDUP_REMOVED lines=21> */
.L_x_3024:
        /* <DEDUP_REMOVED lines=23> */
.L_x_3026:
[----:B------:R-:W-:Y:S05]  /*d910*/  BSYNC B0 ;  /* 0x0000000000007941 */ /* 0x000fea0003800000 */
.L_x_3025:
        /* <DEDUP_REMOVED lines=21> */
.L_x_3027:
        /* <DEDUP_REMOVED lines=23> */
.L_x_3029:
[----:B------:R-:W-:Y:S05]  /*dbe0*/  BSYNC B0 ;  /* 0x0000000000007941 */ /* 0x000fea0003800000 */
.L_x_3028:
        /* <DEDUP_REMOVED lines=50> */
.L_x_3030:
        /* <DEDUP_REMOVED lines=21> */
.L_x_3032:
[----:B------:R-:W-:Y:S05]  /*e060*/  BSYNC B0 ;  /* 0x0000000000007941 */ /* 0x000fea0003800000 */
.L_x_3031:
        /* <DEDUP_REMOVED lines=21> */
.L_x_3033:
        /* <DEDUP_REMOVED lines=23> */
.L_x_3035:
[----:B------:R-:W-:Y:S05]  /*e330*/  BSYNC B0 ;  /* 0x0000000000007941 */ /* 0x000fea0003800000 */
.L_x_3034:
        /* <DEDUP_REMOVED lines=25> */
.L_x_3036:
        /* <DEDUP_REMOVED lines=25> */
.L_x_3038:
[----:B------:R-:W-:Y:S05]  /*e660*/  BSYNC B0 ;  /* 0x0000000000007941 */ /* 0x000fea0003800000 */
.L_x_3037:
        /* <DEDUP_REMOVED lines=25> */
.L_x_3039:
        /* <DEDUP_REMOVED lines=25> */
.L_x_3041:
[----:B------:R-:W-:Y:S05]  /*e990*/  BSYNC B0 ;  /* 0x0000000000007941 */ /* 0x000fea0003800000 */
.L_x_3040:
        /* <DEDUP_REMOVED lines=25> */
.L_x_3042:
        /* <DEDUP_REMOVED lines=25> */
.L_x_3044:
[----:B------:R-:W-:Y:S05]  /*ecc0*/  BSYNC B0 ;  /* 0x0000000000007941 */ /* 0x000fea0003800000 */
.L_x_3043:
        /* <DEDUP_REMOVED lines=50> */
.L_x_3045:
        /* <DEDUP_REMOVED lines=21> */
.L_x_3047:
[----:B------:R-:W-:Y:S05]  /*f140*/  BSYNC B0 ;  /* 0x0000000000007941 */ /* 0x000fea0003800000 */
.L_x_3046:
        /* <DEDUP_REMOVED lines=25> */
.L_x_3048:
        /* <DEDUP_REMOVED lines=25> */
.L_x_3050:
[----:B------:R-:W-:Y:S05]  /*f470*/  BSYNC B0 ;  /* 0x0000000000007941 */ /* 0x000fea0003800000 */
.L_x_3049:
        /* <DEDUP_REMOVED lines=25> */
.L_x_3051:
        /* <DEDUP_REMOVED lines=25> */
.L_x_3053:
[----:B------:R-:W-:Y:S05]  /*f7a0*/  BSYNC B0 ;  /* 0x0000000000007941 */ /* 0x000fea0003800000 */
.L_x_3052:
        /* <DEDUP_REMOVED lines=25> */
.L_x_3054:
        /* <DEDUP_REMOVED lines=25> */
.L_x_3056:
[----:B------:R-:W-:Y:S05]  /*fad0*/  BSYNC B0 ;  /* 0x0000000000007941 */ /* 0x000fea0003800000 */
.L_x_3055:
        /* <DEDUP_REMOVED lines=25> */
.L_x_3057:
        /* <DEDUP_REMOVED lines=25> */
.L_x_3059:
[----:B------:R-:W-:Y:S05]  /*fe00*/  BSYNC B0 ;  /* 0x0000000000007941 */ /* 0x000fea0003800000 */
.L_x_3058:
        /* <DEDUP_REMOVED lines=55> */
.L_x_3060:
        /* <DEDUP_REMOVED lines=21> */
.L_x_3062:
[----:B------:R-:W-:Y:S05]  /*102d0*/  BSYNC B0 ;  /* 0x0000000000007941 */ /* 0x000fea0003800000 */
.L_x_3061:
        /* <DEDUP_REMOVED lines=25> */
.L_x_3063:
        /* <DEDUP_REMOVED lines=25> */
.L_x_3065:
[----:B------:R-:W-:Y:S05]  /*10600*/  BSYNC B0 ;  /* 0x0000000000007941 */ /* 0x000fea0003800000 */
.L_x_3064:
        /* <DEDUP_REMOVED lines=25> */
.L_x_3066:
        /* <DEDUP_REMOVED lines=25> */
.L_x_3068:
[----:B------:R-:W-:Y:S05]  /*10930*/  BSYNC B0 ;  /* 0x0000000000007941 */ /* 0x000fea0003800000 */
.L_x_3067:
        /* <DEDUP_REMOVED lines=25> */
.L_x_3069:
        /* <DEDUP_REMOVED lines=25> */
.L_x_3071:
[----:B------:R-:W-:Y:S05]  /*10c60*/  BSYNC B0 ;  /* 0x0000000000007941 */ /* 0x000fea0003800000 */
.L_x_3070:
        /* <DEDUP_REMOVED lines=25> */
.L_x_3072:
        /* <DEDUP_REMOVED lines=25> */
.L_x_3074:
[----:B------:R-:W-:Y:S05]  /*10f90*/  BSYNC B0 ;  /* 0x0000000000007941 */ /* 0x000fea0003800000 */
.L_x_3073:
        /* <DEDUP_REMOVED lines=53> */
.L_x_3075:
        /* <DEDUP_REMOVED lines=21> */
.L_x_3077:
[----:B------:R-:W-:Y:S05]  /*11440*/  BSYNC B0 ;  /* 0x0000000000007941 */ /* 0x000fea0003800000 */
.L_x_3076:
        /* <DEDUP_REMOVED lines=25> */
.L_x_3078:
        /* <DEDUP_REMOVED lines=25> */
.L_x_3080:
[----:B------:R-:W-:Y:S05]  /*11770*/  BSYNC B0 ;  /* 0x0000000000007941 */ /* 0x000fea0003800000 */
.L_x_3079:
        /* <DEDUP_REMOVED lines=21> */
.L_x_3081:
        /* <DEDUP_REMOVED lines=23> */
.L_x_3083:
[----:B------:R-:W-:Y:S05]  /*11a40*/  BSYNC B0 ;  /* 0x0000000000007941 */ /* 0x000fea0003800000 */
.L_x_3082:
        /* <DEDUP_REMOVED lines=21> */
.L_x_3084:
        /* <DEDUP_REMOVED lines=23> */
.L_x_3086:
[----:B------:R-:W-:Y:S05]  /*11d10*/  BSYNC B0 ;  /* 0x0000000000007941 */ /* 0x000fea0003800000 */
.L_x_3085:
        /* <DEDUP_REMOVED lines=21> */
.L_x_3087:
        /* <DEDUP_REMOVED lines=23> */
.L_x_3089:
[----:B------:R-:W-:Y:S05]  /*11fe0*/  BSYNC B0 ;  /* 0x0000000000007941 */ /* 0x000fea0003800000 */
.L_x_3088:
        /* <DEDUP_REMOVED lines=9> */
.L_x_2943:
        /* <DEDUP_REMOVED lines=19> */
.L_x_3092:
[----:B------:R-:W-:Y:S05]  /*121b0*/  BSYNC B0 ;  /* 0x0000000000007941 */ /* 0x000fea0003800000 */
.L_x_3091:
        /* <DEDUP_REMOVED lines=11> */
.L_x_3094:
[----:B------:R-:W5:Y:S04]  /*12270*/  LDG.E.STRONG.GPU R5, desc[UR22][R2.64] ;  /* 0x0000001602057981 */ /* 0x000f68000c1ef900 */
[----:B-----5:R-:W-:Y:S01]  /*12280*/  CCTL.IVALL ;  /* 0x00000000ff00798f */ /* 0x020fe20002000000 */
[----:B------:R-:W-:Y:S05]  /*12290*/  YIELD ;  /* 0x0000000000007946 */ /* 0x000fea0003800000 */
[----:B------:R-:W-:-:S13]  /*122a0*/  ISETP.NE.AND P0, PT, R5, R4, PT ;  /* 0x000000040500720c */ /* 0x000fda0003f05270 */
[----:B------:R-:W-:Y:S05]  /*122b0*/  @P0 BRA `(.L_x_3094) ;  /* 0xfffffffc00ec0947 */ /* 0x000fea000383ffff */
.L_x_3093:
        /* <DEDUP_REMOVED lines=25> */
.L_x_3095:
        /* <DEDUP_REMOVED lines=19> */
[----:B----4-:R-:W-:Y:S02]  /*12580*/  F2FP.F16.F32.PACK_AB R3, R14, R3 ;  /* 0x000000030e03723e */ /* 0x010fe400000000ff */
[----:B--2---:R-:W-:-:S03]  /*12590*/  F2FP.F16.F32.PACK_AB R21, R19, R16 ;  /* 0x000000101315723e */ /* 0x004fc600000000ff */
[----:B------:R3:W-:Y:S04]  /*125a0*/  STG.E desc[UR22][R8.64], R3 ;  /* 0x0000000308007986 */ /* 0x0007e8000c101916 */
[----:B------:R3:W-:Y:S02]  /*125b0*/  STG.E desc[UR22][R10.64], R21 ;  /* 0x000000150a007986 */ /* 0x0007e4000c101916 */
[----:B------:R-:W-:Y:S05]  /*125c0*/  @P0 BRA `(.L_x_3095) ;  /* 0xfffffffc00a00947 */ /* 0x000fea000383ffff */
[----:B------:R-:W-:Y:S05]  /*125d0*/  EXIT ;  /* 0x000000000000794d */ /* 0x000fea0003800000 */
.L_x_3096:
        /* <DEDUP_REMOVED lines=10> */
.L_x_5149:


//--------------------- .text._Z35group_norm_nhwc_fwd_one_pass_kernelI11Bf16IOFp32WLi64ELi70ELi560EEv26Group_norm_nhwc_fwd_params --------------------------
	.section	.text._Z35group_norm_nhwc_fwd_one_pass_kernelI11Bf16IOFp32WLi64ELi70ELi560EEv26Group_norm_nhwc_fwd_params,"ax",@progbits
	.align	128
        .global         _Z35group_norm_nhwc_fwd_one_pass_kernelI11Bf16IOFp32WLi64ELi70ELi560EEv26Group_norm_nhwc_fwd_params
        .type           _Z35group_norm_nhwc_fwd_one_pass_kernelI11Bf16IOFp32WLi64ELi70ELi560EEv26Group_norm_nhwc_fwd_params,@function
        .size           _Z35group_norm_nhwc_fwd_one_pass_kernelI11Bf16IOFp32WLi64ELi70ELi560EEv26Group_norm_nhwc_fwd_params,(.L_x_5150 - _Z35group_norm_nhwc_fwd_one_pass_kernelI11Bf16IOFp32WLi64ELi70ELi560EEv26Group_norm_nhwc_fwd_params)
        .other          _Z35group_norm_nhwc_fwd_one_pass_kernelI11Bf16IOFp32WLi64ELi70ELi560EEv26Group_norm_nhwc_fwd_params,@"STO_CUDA_ENTRY STV_DEFAULT"
_Z35group_norm_nhwc_fwd_one_pass_kernelI11Bf16IOFp32WLi64ELi70ELi560EEv26Group_norm_nhwc_fwd_params:
.text._Z35group_norm_nhwc_fwd_one_pass_kernelI11Bf16IOFp32WLi64ELi70ELi560EEv26Group_norm_nhwc_fwd_params:
[----:B------:R-:W-:Y:S01]  /*0000*/  LDC R1, c[0x0][0x28] ;  /* 0x00000a00ff017b82 */ /* 0x000fe20000000800 */
[----:B------:R-:W0:Y:S01]  /*0010*/  S2R R43, SR_CTAID.Y ;  /* 0x00000000002b7919 */ /* 0x000e220000002600 */
[----:B------:R-:W-:Y:S01]  /*0020*/  ULDC UR4, c[0x0][0x288] ;  /* 0x0000a20000047ab9 */ /* 0x000fe20000000800 */
[----:B------:R-:W-:Y:S02]  /*0030*/  ULDC UR5, c[0x0][0x258] ;  /* 0x0000960000057ab9 */ /* 0x000fe40000000800 */
[----:B------:R-:W-:Y:S01]  /*0040*/  UIMAD UR4, UR4, UR5, URZ ;  /* 0x00000005040472a4 */ /* 0x000fe2000f8e023f */
[----:B------:R-:W1:Y:S05]  /*0050*/  S2R R4, SR_TID.X ;  /* 0x0000000000047919 */ /* 0x000e6a0000002100 */
[----:B0-----:R-:W-:-:S13]  /*0060*/  ISETP.GE.AND P0, PT, R43, UR4, PT ;  /* 0x000000042b007c0c */ /* 0x001fda000bf06270 */
[----:B-1----:R-:W-:Y:S05]  /*0070*/  @P0 EXIT ;  /* 0x000000000000094d */ /* 0x002fea0003800000 */
[----:B------:R-:W0:Y:S01]  /*0080*/  S2UR UR7, SR_CTAID.X ;  /* 0x00000000000779c3 */ /* 0x000e220000002500 */
[----:B------:R-:W-:Y:S01]  /*0090*/  IMAD.WIDE.U32 R2, R4, -0x2be2be2b, RZ ;  /* 0xd41d41d504027825 */ /* 0x000fe200078e00ff */
[----:B------:R-:W-:Y:S01]  /*00a0*/  ULDC.64 UR8, c[0x0][0x278] ;  /* 0x00009e0000087ab9 */ /* 0x000fe20000000a00 */
[----:B------:R-:W-:Y:S01]  /*00b0*/  SHF.R.S32.HI R7, RZ, 0x1f, R4 ;  /* 0x0000001fff077819 */ /* 0x000fe20000011404 */
[----:B------:R-:W-:Y:S01]  /*00c0*/  HFMA2.MMA R0, -RZ, RZ, 0, 0 ;  /* 0x00000000ff007435 */ /* 0x000fe200000001ff */
[----:B------:R-:W-:Y:S01]  /*00d0*/  ULDC.U8 UR10, c[0x0][0x28c] ;  /* 0x0000a300000a7ab9 */ /* 0x000fe20000000000 */
[-C--:B------:R-:W-:Y:S02]  /*00e0*/  IADD3 R2, -R3, R4.reuse, RZ ;  /* 0x0000000403027210 */ /* 0x080fe40007ffe1ff */
[----:B------:R-:W0:Y:S01]  /*00f0*/  LDC R42, c[0x0][0x294] ;  /* 0x0000a500ff2a7b82 */ /* 0x000e220000000800 */
[----:B------:R-:W-:Y:S02]  /*0100*/  LEA.HI R7, R7, R4, RZ, 0x5 ;  /* 0x0000000407077211 */ /* 0x000fe400078f28ff */
[----:B------:R-:W-:-:S02]  /*0110*/  LEA.HI R2, R2, R3, RZ, 0x1f ;  /* 0x0000000302027211 */ /* 0x000fc400078ff8ff */
[----:B------:R-:W-:Y:S02]  /*0120*/  SHF.R.S32.HI R41, RZ, 0x5, R7 ;  /* 0x00000005ff297819 */ /* 0x000fe40000011407 */
[----:B------:R-:W-:Y:S02]  /*0130*/  SHF.R.U32.HI R5, RZ, 0x5, R2 ;  /* 0x00000005ff057819 */ /* 0x000fe40000011602 */
[----:B------:R-:W1:Y:S03]  /*0140*/  S2R R2, SR_LANEID ;  /* 0x0000000000027919 */ /* 0x000e660000000000 */
[----:B------:R-:W-:-:S05]  /*0150*/  IMAD R45, R5, -0x23, R4 ;  /* 0xffffffdd052d7824 */ /* 0x000fca00078e0204 */
[----:B------:R-:W-:Y:S01]  /*0160*/  SHF.L.U32 R45, R45, 0x1, RZ ;  /* 0x000000012d2d7819 */ /* 0x000fe200000006ff */
[----:B0-----:R-:W-:-:S05]  /*0170*/  IMAD R42, R42, UR7, R5 ;  /* 0x000000072a2a7c24 */ /* 0x001fca000f8e0205 */
[C---:B------:R-:W-:Y:S02]  /*0180*/  ISETP.GE.U32.AND P0, PT, R42.reuse, UR8, PT ;  /* 0x000000082a007c0c */ /* 0x040fe4000bf06070 */
[----:B------:R-:W-:Y:S02]  /*0190*/  SHF.R.S32.HI R3, RZ, 0x1f, R42 ;  /* 0x0000001fff037819 */ /* 0x000fe4000001142a */
[C---:B------:R-:W-:Y:S02]  /*01a0*/  IADD3 R40, R42.reuse, 0x10, RZ ;  /* 0x000000102a287810 */ /* 0x040fe40007ffe0ff */
[----:B------:R-:W-:Y:S01]  /*01b0*/  ISETP.GE.AND.EX P0, PT, R3, UR9, PT, P0 ;  /* 0x0000000903007c0c */ /* 0x000fe2000bf06300 */
[----:B------:R-:W-:Y:S01]  /*01c0*/  ULDC.64 UR8, c[0x0][0x208] ;  /* 0x0000820000087ab9 */ /* 0x000fe20000000a00 */
[----:B------:R-:W-:Y:S02]  /*01d0*/  IADD3 R5, R42, 0x20, RZ ;  /* 0x000000202a057810 */ /* 0x000fe40007ffe0ff */
[----:B------:R-:W-:-:S02]  /*01e0*/  ISETP.LT.U32.AND P0, PT, R4, 0x230, !P0 ;  /* 0x000002300400780c */ /* 0x000fc40004701070 */
[----:B-1----:R-:W-:-:S11]  /*01f0*/  IADD3 R6, R42, 0x30, RZ ;  /* 0x000000302a067810 */ /* 0x002fd60007ffe0ff */
.L_x_3118:
[----:B0-----:R-:W0:Y:S01]  /*0200*/  LDC R12, c[0x0][0x288] ;  /* 0x0000a200ff0c7b82 */ /* 0x001e220000000800 */
[----:B---3--:R-:W-:Y:S01]  /*0210*/  IABS R13, R43 ;  /* 0x0000002b000d7213 */ /* 0x008fe20000000000 */
[----:B------:R-:W-:Y:S01]  /*0220*/  ULDC.64 UR14, c[0x0][0x278] ;  /* 0x00009e00000e7ab9 */ /* 0x000fe20000000a00 */
[----:B------:R-:W-:Y:S01]  /*0230*/  SHF.R.S32.HI R29, RZ, 0x1f, R5 ;  /* 0x0000001fff1d7819 */ /* 0x000fe20000011405 */
[----:B------:R-:W-:Y:S01]  /*0240*/  ULDC.64 UR12, c[0x0][0x280] ;  /* 0x0000a000000c7ab9 */ /* 0x000fe20000000a00 */
[----:B------:R-:W-:Y:S02]  /*0250*/  SHF.R.S32.HI R31, RZ, 0x1f, R6 ;  /* 0x0000001fff1f7819 */ /* 0x000fe40000011406 */
[----:B------:R-:W-:Y:S01]  /*0260*/  MOV R30, RZ ;  /* 0x000000ff001e7202 */ /* 0x000fe20000000f00 */
[----:B-1----:R-:W1:Y:S01]  /*0270*/  @P0 LDC.64 R22, c[0x0][0x220] ;  /* 0x00008800ff160b82 */ /* 0x002e620000000a00 */
[----:B0-2---:R-:W-:-:S04]  /*0280*/  IABS R10, R12 ;  /* 0x0000000c000a7213 */ /* 0x005fc80000000000 */
[----:B------:R-:W0:Y:S08]  /*0290*/  I2F.RP R7, R10 ;  /* 0x0000000a00077306 */ /* 0x000e300000209400 */
[----:B0-----:R-:W0:Y:S02]  /*02a0*/  MUFU.RCP R7, R7 ;  /* 0x0000000700077308 */ /* 0x001e240000001000 */
[----:B0-----:R-:W-:-:S06]  /*02b0*/  IADD3 R8, R7, 0xffffffe, RZ ;  /* 0x0ffffffe07087810 */ /* 0x001fcc0007ffe0ff */
[----:B------:R0:W2:Y:S02]  /*02c0*/  F2I.FTZ.U32.TRUNC.NTZ R9, R8 ;  /* 0x0000000800097305 */ /* 0x0000a4000021f000 */
[----:B0-----:R-:W-:Y:S02]  /*02d0*/  MOV R8, RZ ;  /* 0x000000ff00087202 */ /* 0x001fe40000000f00 */
[----:B--2---:R-:W-:-:S05]  /*02e0*/  IADD3 R11, RZ, -R9, RZ ;  /* 0x80000009ff0b7210 */ /* 0x004fca0007ffe0ff */
[----:B------:R-:W-:-:S04]  /*02f0*/  IMAD R11, R11, R10, RZ ;  /* 0x0000000a0b0b7224 */ /* 0x000fc800078e02ff */
[----:B------:R-:W-:Y:S01]  /*0300*/  IMAD.HI.U32 R9, R9, R11, R8 ;  /* 0x0000000b09097227 */ /* 0x000fe200078e0008 */
[----:B------:R-:W-:Y:S02]  /*0310*/  MOV R11, R13 ;  /* 0x0000000d000b7202 */ /* 0x000fe40000000f00 */
[----:B------:R-:W-:-:S03]  /*0320*/  SHF.R.S32.HI R13, RZ, 0x1f, R45 ;  /* 0x0000001fff0d7819 */ /* 0x000fc6000001142d */
[----:B------:R-:W-:-:S05]  /*0330*/  IMAD.HI.U32 R9, R9, R11, RZ ;  /* 0x0000000b09097227 */ /* 0x000fca00078e00ff */
[----:B------:R-:W-:-:S05]  /*0340*/  IADD3 R7, -R9, RZ, RZ ;  /* 0x000000ff09077210 */ /* 0x000fca0007ffe1ff */
[----:B------:R-:W-:-:S05]  /*0350*/  IMAD R7, R10, R7, R11 ;  /* 0x000000070a077224 */ /* 0x000fca00078e020b */
[----:B------:R-:W-:-:S13]  /*0360*/  ISETP.GT.U32.AND P2, PT, R10, R7, PT ;  /* 0x000000070a00720c */ /* 0x000fda0003f44070 */
[-C--:B------:R-:W-:Y:S02]  /*0370*/  @!P2 IADD3 R7, R7, -R10.reuse, RZ ;  /* 0x8000000a0707a210 */ /* 0x080fe40007ffe0ff */
[----:B------:R-:W-:Y:S02]  /*0380*/  @!P2 IADD3 R9, R9, 0x1, RZ ;  /* 0x000000010909a810 */ /* 0x000fe40007ffe0ff */
[----:B------:R-:W-:Y:S02]  /*0390*/  ISETP.GE.U32.AND P1, PT, R7, R10, PT ;  /* 0x0000000a0700720c */ /* 0x000fe40003f26070 */
[----:B------:R-:W-:Y:S02]  /*03a0*/  LOP3.LUT R7, R43, R12, RZ, 0x3c, !PT ;  /* 0x0000000c2b077212 */ /* 0x000fe400078e3cff */
[----:B------:R-:W-:Y:S02]  /*03b0*/  ISETP.NE.AND P2, PT, R12, RZ, PT ;  /* 0x000000ff0c00720c */ /* 0x000fe40003f45270 */
[----:B------:R-:W-:-:S02]  /*03c0*/  ISETP.GE.AND P3, PT, R7, RZ, PT ;  /* 0x000000ff0700720c */ /* 0x000fc40003f66270 */
[----:B------:R-:W-:-:S05]  /*03d0*/  SHF.R.S32.HI R7, RZ, 0x1f, R40 ;  /* 0x0000001fff077819 */ /* 0x000fca0000011428 */
[----:B------:R-:W-:Y:S02]  /*03e0*/  @P1 IADD3 R9, R9, 0x1, RZ ;  /* 0x0000000109091810 */ /* 0x000fe40007ffe0ff */
[----:B------:R-:W-:Y:S02]  /*03f0*/  ISETP.GE.U32.AND P1, PT, R40, UR14, PT ;  /* 0x0000000e28007c0c */ /* 0x000fe4000bf26070 */
[----:B------:R-:W-:Y:S02]  /*0400*/  MOV R11, R9 ;  /* 0x00000009000b7202 */ /* 0x000fe40000000f00 */
[----:B------:R-:W-:Y:S01]  /*0410*/  ISETP.GE.AND.EX P1, PT, R7, UR15, PT, P1 ;  /* 0x0000000f07007c0c */ /* 0x000fe2000bf26310 */
[----:B------:R-:W0:Y:S01]  /*0420*/  @P0 LDC.64 R8, c[0x0][0x270] ;  /* 0x00009c00ff080b82 */ /* 0x000e220000000a00 */
[----:B------:R-:W-:Y:S02]  /*0430*/  @!P3 IADD3 R11, -R11, RZ, RZ ;  /* 0x000000ff0b0bb210 */ /* 0x000fe40007ffe1ff */
[----:B------:R-:W-:-:S02]  /*0440*/  @!P2 LOP3.LUT R11, RZ, R12, RZ, 0x33, !PT ;  /* 0x0000000cff0ba212 */ /* 0x000fc400078e33ff */
[----:B------:R-:W-:Y:S02]  /*0450*/  ISETP.GE.U32.AND P2, PT, R5, UR14, PT ;  /* 0x0000000e05007c0c */ /* 0x000fe4000bf46070 */
[----:B------:R-:W-:Y:S02]  /*0460*/  IADD3 R28, -R11, RZ, RZ ;  /* 0x000000ff0b1c7210 */ /* 0x000fe40007ffe1ff */
[----:B------:R-:W-:Y:S02]  /*0470*/  ISETP.GT.U32.OR P1, PT, R4, 0x22f, P1 ;  /* 0x0000022f0400780c */ /* 0x000fe40000f24470 */
[----:B------:R-:W-:Y:S01]  /*0480*/  ISETP.GE.AND.EX P2, PT, R29, UR15, PT, P2 ;  /* 0x0000000f1d007c0c */ /* 0x000fe2000bf46320 */
[----:B------:R-:W-:Y:S01]  /*0490*/  IMAD R28, R12, R28, R43 ;  /* 0x0000001c0c1c7224 */ /* 0x000fe200078e022b */
[----:B------:R-:W-:Y:S02]  /*04a0*/  SHF.R.S32.HI R10, RZ, 0x1f, R11 ;  /* 0x0000001fff0a7819 */ /* 0x000fe4000001140b */
[----:B------:R-:W-:Y:S01]  /*04b0*/  ISETP.GT.U32.OR P2, PT, R4, 0x22f, P2 ;  /* 0x0000022f0400780c */ /* 0x000fe20001744470 */
[----:B------:R-:W-:Y:S01]  /*04c0*/  IMAD R28, R28, 0x46, RZ ;  /* 0x000000461c1c7824 */ /* 0x000fe200078e02ff */
[----:B------:R-:W-:Y:S01]  /*04d0*/  ISETP.GE.U32.AND P3, PT, R6, UR14, PT ;  /* 0x0000000e06007c0c */ /* 0x000fe2000bf66070 */
[----:B------:R-:W-:-:S03]  /*04e0*/  IMAD R10, R10, UR12, RZ ;  /* 0x0000000c0a0a7c24 */ /* 0x000fc6000f8e02ff */
[----:B------:R-:W-:Y:S01]  /*04f0*/  IADD3 R46, P4, R45, R28, RZ ;  /* 0x0000001c2d2e7210 */ /* 0x000fe20007f9e0ff */
[----:B------:R-:W2:Y:S01]  /*0500*/  @!P1 LDC.64 R18, c[0x0][0x270] ;  /* 0x00009c00ff129b82 */ /* 0x000ea20000000a00 */
[----:B------:R-:W-:Y:S01]  /*0510*/  ISETP.GE.AND.EX P3, PT, R31, UR15, PT, P3 ;  /* 0x0000000f1f007c0c */ /* 0x000fe2000bf66330 */
[----:B------:R-:W-:Y:S01]  /*0520*/  IMAD R49, R11, UR13, R10 ;  /* 0x0000000d0b317c24 */ /* 0x000fe2000f8e020a */
[----:B------:R-:W-:Y:S01]  /*0530*/  LEA.HI.X.SX32 R47, R28, R13, 0x1, P4 ;  /* 0x0000000d1c2f7211 */ /* 0x000fe200020f0eff */
[----:B0-----:R-:W-:Y:S01]  /*0540*/  @P0 IMAD R10, R3, R8, RZ ;  /* 0x00000008030a0224 */ /* 0x001fe200078e02ff */
[----:B------:R-:W-:Y:S01]  /*0550*/  ISETP.GT.U32.OR P3, PT, R4, 0x22f, P3 ;  /* 0x0000022f0400780c */ /* 0x000fe20001f64470 */
[----:B------:R-:W-:Y:S02]  /*0560*/  IMAD.WIDE.U32 R46, R11, UR12, R46 ;  /* 0x0000000c0b2e7c25 */ /* 0x000fe4000f8e002e */
[----:B------:R-:W0:Y:S02]  /*0570*/  @!P2 LDC.64 R16, c[0x0][0x270] ;  /* 0x00009c00ff10ab82 */ /* 0x000e240000000a00 */
[----:B------:R-:W-:Y:S01]  /*0580*/  @P0 IMAD R21, R42, R9, R10 ;  /* 0x000000092a150224 */ /* 0x000fe200078e020a */
[----:B------:R-:W-:-:S02]  /*0590*/  IADD3 R49, R47, R49, RZ ;  /* 0x000000312f317210 */ /* 0x000fc40007ffe0ff */
[----:B------:R-:W-:-:S03]  /*05a0*/  @P0 MOV R48, R46 ;  /* 0x0000002e00300202 */ /* 0x000fc60000000f00 */
[----:B------:R-:W3:Y:S02]  /*05b0*/  @!P1 LDC.64 R14, c[0x0][0x220] ;  /* 0x00008800ff0e9b82 */ /* 0x000ee40000000a00 */
[----:B------:R-:W-:-:S04]  /*05c0*/  @P0 IMAD.WIDE.U32 R10, R42, R8, R48 ;  /* 0x000000082a0a0225 */ /* 0x000fc800078e0030 */
[----:B--2---:R-:W-:Y:S01]  /*05d0*/  @!P1 IMAD R20, R7, R18, RZ ;  /* 0x0000001207149224 */ /* 0x004fe200078e02ff */
[----:B------:R-:W-:Y:S01]  /*05e0*/  @P0 IADD3 R11, R11, R21, RZ ;  /* 0x000000150b0b0210 */ /* 0x000fe20007ffe0ff */
[----:B------:R-:W2:Y:S01]  /*05f0*/  @!P3 LDC.64 R8, c[0x0][0x270] ;  /* 0x00009c00ff08bb82 */ /* 0x000ea20000000a00 */
[----:B-1----:R-:W-:Y:S01]  /*0600*/  @P0 LEA R22, P4, R10, R22, 0x1 ;  /* 0x000000160a160211 */ /* 0x002fe200078808ff */
[----:B------:R-:W-:Y:S01]  /*0610*/  @!P1 IMAD R25, R40, R19, R20 ;  /* 0x0000001328199224 */ /* 0x000fe200078e0214 */
[-C--:B------:R-:W-:Y:S02]  /*0620*/  @!P2 MOV R20, R46.reuse ;  /* 0x0000002e0014a202 */ /* 0x080fe40000000f00 */
[----:B------:R-:W-:Y:S02]  /*0630*/  @P0 LEA.HI.X R23, R10, R23, R11, 0x1, P4 ;  /* 0x000000170a170211 */ /* 0x000fe400020f0c0b */
[----:B------:R-:W-:Y:S01]  /*0640*/  @!P1 MOV R10, R46 ;  /* 0x0000002e000a9202 */ /* 0x000fe20000000f00 */
[----:B------:R-:W1:Y:S01]  /*0650*/  @!P2 LDC.64 R12, c[0x0][0x220] ;  /* 0x00008800ff0cab82 */ /* 0x000e620000000a00 */
[-C--:B------:R-:W-:Y:S01]  /*0660*/  @!P1 MOV R11, R49.reuse ;  /* 0x00000031000b9202 */ /* 0x080fe20000000f00 */
[----:B0-----:R-:W-:Y:S01]  /*0670*/  @!P2 IMAD R24, R29, R16, RZ ;  /* 0x000000101d18a224 */ /* 0x001fe200078e02ff */
[----:B------:R-:W-:-:S02]  /*0680*/  @!P2 MOV R21, R49 ;  /* 0x000000310015a202 */ /* 0x000fc40000000f00 */
[----:B------:R-:W-:Y:S01]  /*0690*/  CS2R R32, SRZ ;  /* 0x0000000000207805 */ /* 0x000fe2000001ff00 */
[----:B------:R-:W4:Y:S01]  /*06a0*/  @P0 LDG.E R30, desc[UR8][R22.64] ;  /* 0x00000008161e0981 */ /* 0x000f22000c1e1900 */
[----:B------:R-:W-:Y:S02]  /*06b0*/  @!P1 IMAD.WIDE.U32 R18, R40, R18, R10 ;  /* 0x0000001228129225 */ /* 0x000fe400078e000a */
[----:B------:R-:W0:Y:S02]  /*06c0*/  @!P3 LDC.64 R10, c[0x0][0x220] ;  /* 0x00008800ff0abb82 */ /* 0x000e240000000a00 */
[----:B------:R-:W-:Y:S01]  /*06d0*/  @!P2 IMAD R27, R5, R17, R24 ;  /* 0x00000011051ba224 */ /* 0x000fe200078e0218 */
[----:B------:R-:W-:Y:S01]  /*06e0*/  @!P1 IADD3 R17, R19, R25, RZ ;  /* 0x0000001913119210 */ /* 0x000fe20007ffe0ff */
[----:B------:R-:W-:Y:S01]  /*06f0*/  @!P2 IMAD.WIDE.U32 R20, R5, R16, R20 ;  /* 0x000000100514a225 */ /* 0x000fe200078e0014 */
[----:B---3--:R-:W-:-:S04]  /*0700*/  @!P1 LEA R14, P4, R18, R14, 0x1 ;  /* 0x0000000e120e9211 */ /* 0x008fc800078808ff */
[----:B------:R-:W-:Y:S01]  /*0710*/  @!P1 LEA.HI.X R15, R18, R15, R17, 0x1, P4 ;  /* 0x0000000f120f9211 */ /* 0x000fe200020f0c11 */
[----:B--2---:R-:W-:-:S04]  /*0720*/  @!P3 IMAD R17, R31, R8, RZ ;  /* 0x000000081f11b224 */ /* 0x004fc800078e02ff */
[----:B------:R2:W3:Y:S01]  /*0730*/  @!P1 LDG.E R32, desc[UR8][R14.64] ;  /* 0x000000080e209981 */ /* 0x0004e2000c1e1900 */
[----:B------:R-:W-:Y:S01]  /*0740*/  @!P2 IADD3 R16, R21, R27, RZ ;  /* 0x0000001b1510a210 */ /* 0x000fe20007ffe0ff */
[----:B------:R-:W-:Y:S01]  /*0750*/  @!P3 IMAD R17, R6, R9, R17 ;  /* 0x000000090611b224 */ /* 0x000fe200078e0211 */
[C---:B-1----:R-:W-:Y:S02]  /*0760*/  @!P2 LEA R12, P4, R20.reuse, R12, 0x1 ;  /* 0x0000000c140ca211 */ /* 0x042fe400078808ff */
[----:B--2---:R-:W-:Y:S02]  /*0770*/  @!P3 MOV R14, R46 ;  /* 0x0000002e000eb202 */ /* 0x004fe40000000f00 */
[----:B------:R-:W-:Y:S02]  /*0780*/  @!P3 MOV R15, R49 ;  /* 0x00000031000fb202 */ /* 0x000fe40000000f00 */
[----:B------:R-:W-:Y:S01]  /*0790*/  @!P2 LEA.HI.X R13, R20, R13, R16, 0x1, P4 ;  /* 0x0000000d140da211 */ /* 0x000fe200020f0c10 */
[----:B------:R-:W-:Y:S01]  /*07a0*/  @!P3 IMAD.WIDE.U32 R8, R6, R8, R14 ;  /* 0x000000080608b225 */ /* 0x000fe200078e000e */
[----:B------:R-:W-:-:S03]  /*07b0*/  MOV R34, RZ ;  /* 0x000000ff00227202 */ /* 0x000fc60000000f00 */
[----:B------:R1:W2:Y:S01]  /*07c0*/  @!P2 LDG.E R33, desc[UR8][R12.64] ;  /* 0x000000080c21a981 */ /* 0x0002a2000c1e1900 */
[----:B------:R-:W-:Y:S02]  /*07d0*/  @!P3 IADD3 R9, R9, R17, RZ ;  /* 0x000000110909b210 */ /* 0x000fe40007ffe0ff */
[----:B0-----:R-:W-:-:S04]  /*07e0*/  @!P3 LEA R10, P1, R8, R10, 0x1 ;  /* 0x0000000a080ab211 */ /* 0x001fc800078208ff */
[----:B------:R-:W-:-:S05]  /*07f0*/  @!P3 LEA.HI.X R11, R8, R11, R9, 0x1, P1 ;  /* 0x0000000b080bb211 */ /* 0x000fca00008f0c09 */
[----:B------:R0:W5:Y:S01]  /*0800*/  @!P3 LDG.E R34, desc[UR8][R10.64] ;  /* 0x000000080a22b981 */ /* 0x000162000c1e1900 */
[----:B------:R-:W-:Y:S02]  /*0810*/  ISETP.GT.AND P1, PT, R4, 0x21f, PT ;  /* 0x0000021f0400780c */ /* 0x000fe40003f24270 */
[----:B------:R-:W-:Y:S01]  /*0820*/  ISETP.NE.AND P2, PT, R2, RZ, PT ;  /* 0x000000ff0200720c */ /* 0x000fe20003f45270 */
[----:B------:R-:W5:Y:S01]  /*0830*/  LDC R35, c[0x0][0xc] ;  /* 0x00000300ff237b82 */ /* 0x000f620000000800 */
[----:B------:R-:W-:Y:S01]  /*0840*/  ISETP.NE.AND P3, PT, R4, RZ, PT ;  /* 0x000000ff0400720c */ /* 0x000fe20003f65270 */
[----:B------:R-:W-:Y:S01]  /*0850*/  BSSY B0, `(.L_x_3097) ;  /* 0x000007b000007945 */ /* 0x000fe20003800000 */
[----:B----4-:R-:W-:-:S04]  /*0860*/  PRMT R8, R30, 0x7632, R8 ;  /* 0x000076321e087816 */ /* 0x010fc80000000008 */
[----:B------:R-:W-:Y:S02]  /*0870*/  SHF.L.U32 R9, R8, 0x10, RZ ;  /* 0x0000001008097819 */ /* 0x000fe400000006ff */
[----:B------:R-:W-:-:S03]  /*0880*/  SHF.L.U32 R8, R30, 0x10, RZ ;  /* 0x000000101e087819 */ /* 0x000fc600000006ff */
[----:B-1----:R-:W-:Y:S01]  /*0890*/  FMUL.FTZ R13, R9, R9 ;  /* 0x00000009090d7220 */ /* 0x002fe20000410000 */
[----:B---3--:R-:W-:Y:S01]  /*08a0*/  PRMT R14, R32, 0x7632, R14 ;  /* 0x00007632200e7816 */ /* 0x008fe2000000000e */
[----:B------:R-:W-:Y:S01]  /*08b0*/  FADD.FTZ R9, R8, R9 ;  /* 0x0000000908097221 */ /* 0x000fe20000010000 */
[----:B------:R-:W-:Y:S02]  /*08c0*/  SHF.L.U32 R12, R32, 0x10, RZ ;  /* 0x00000010200c7819 */ /* 0x000fe400000006ff */
[----:B------:R-:W-:Y:S01]  /*08d0*/  SHF.L.U32 R15, R14, 0x10, RZ ;  /* 0x000000100e0f7819 */ /* 0x000fe200000006ff */
[----:B------:R-:W-:Y:S01]  /*08e0*/  FFMA.FTZ R13, R8, R8, R13 ;  /* 0x00000008080d7223 */ /* 0x000fe2000001000d */
[----:B------:R-:W-:-:S03]  /*08f0*/  FADD.FTZ R9, RZ, R9 ;  /* 0x00000009ff097221 */ /* 0x000fc60000010000 */
[----:B0-----:R-:W-:Y:S01]  /*0900*/  FMUL.FTZ R11, R15, R15 ;  /* 0x0000000f0f0b7220 */ /* 0x001fe20000410000 */
[----:B------:R-:W-:-:S03]  /*0910*/  FADD.FTZ R8, R12, R15 ;  /* 0x0000000f0c087221 */ /* 0x000fc60000010000 */
[----:B------:R-:W-:Y:S01]  /*0920*/  FFMA.FTZ R12, R12, R12, R11 ;  /* 0x0000000c0c0c7223 */ /* 0x000fe2000001000b */
[----:B--2---:R-:W-:-:S04]  /*0930*/  PRMT R14, R33, 0x7632, R14 ;  /* 0x00007632210e7816 */ /* 0x004fc8000000000e */
[----:B------:R-:W-:Y:S01]  /*0940*/  SHF.L.U32 R17, R14, 0x10, RZ ;  /* 0x000000100e117819 */ /* 0x000fe200000006ff */
[----:B------:R-:W-:Y:S01]  /*0950*/  FADD.FTZ R8, R9, R8 ;  /* 0x0000000809087221 */ /* 0x000fe20000010000 */
[----:B------:R-:W-:Y:S01]  /*0960*/  SHF.L.U32 R10, R33, 0x10, RZ ;  /* 0x00000010210a7819 */ /* 0x000fe200000006ff */
[----:B------:R-:W-:Y:S02]  /*0970*/  FADD.FTZ R13, RZ, R13 ;  /* 0x0000000dff0d7221 */ /* 0x000fe40000010000 */
[----:B------:R-:W-:Y:S01]  /*0980*/  FMUL.FTZ R9, R17, R17 ;  /* 0x0000001111097220 */ /* 0x000fe20000410000 */
[----:B-----5:R-:W-:Y:S01]  /*0990*/  PRMT R11, R34, 0x7632, R11 ;  /* 0x00007632220b7816 */ /* 0x020fe2000000000b */
[C---:B------:R-:W-:Y:S02]  /*09a0*/  FADD.FTZ R17, R10.reuse, R17 ;  /* 0x000000110a117221 */ /* 0x040fe40000010000 */
[----:B------:R-:W-:Y:S01]  /*09b0*/  FFMA.FTZ R9, R10, R10, R9 ;  /* 0x0000000a0a097223 */ /* 0x000fe20000010009 */
[----:B------:R-:W-:Y:S01]  /*09c0*/  SHF.L.U32 R11, R11, 0x10, RZ ;  /* 0x000000100b0b7819 */ /* 0x000fe200000006ff */
[----:B------:R-:W-:Y:S01]  /*09d0*/  FADD.FTZ R12, R13, R12 ;  /* 0x0000000c0d0c7221 */ /* 0x000fe20000010000 */
[----:B------:R-:W-:-:S02]  /*09e0*/  MOV R14, 0xffffffe0 ;  /* 0xffffffe0000e7802 */ /* 0x000fc40000000f00 */
[----:B------:R-:W-:Y:S01]  /*09f0*/  SHF.L.U32 R10, R34, 0x10, RZ ;  /* 0x00000010220a7819 */ /* 0x000fe200000006ff */
[----:B------:R-:W-:Y:S01]  /*0a00*/  FMUL.FTZ R13, R11, R11 ;  /* 0x0000000b0b0d7220 */ /* 0x000fe20000410000 */
[----:B------:R-:W-:Y:S01]  /*0a10*/  FADD.FTZ R9, R12, R9 ;  /* 0x000000090c097221 */ /* 0x000fe20000010000 */
[----:B------:R-:W-:Y:S01]  /*0a20*/  FADD.FTZ R8, R8, R17 ;  /* 0x0000001108087221 */ /* 0x000fe20000010000 */
[----:B------:R-:W-:Y:S02]  /*0a30*/  IMAD R12, R41, R14, 0x22f ;  /* 0x0000022f290c7424 */ /* 0x000fe400078e020e */
[C---:B------:R-:W-:Y:S01]  /*0a40*/  FADD.FTZ R11, R10.reuse, R11 ;  /* 0x0000000b0a0b7221 */ /* 0x040fe20000010000 */
[----:B------:R-:W-:-:S03]  /*0a50*/  FFMA.FTZ R10, R10, R10, R13 ;  /* 0x0000000a0a0a7223 */ /* 0x000fc6000001000d */
[----:B------:R-:W-:Y:S01]  /*0a60*/  FADD.FTZ R8, R8, R11 ;  /* 0x0000000b08087221 */ /* 0x000fe20000010000 */
[----:B------:R-:W-:Y:S01]  /*0a70*/  SEL R11, R12, 0x1f, P1 ;  /* 0x0000001f0c0b7807 */ /* 0x000fe20000800000 */
[----:B------:R-:W-:-:S04]  /*0a80*/  FADD.FTZ R9, R9, R10 ;  /* 0x0000000a09097221 */ /* 0x000fc80000010000 */
[----:B------:R-:W0:Y:S04]  /*0a90*/  SHFL.DOWN PT, R13, R8, 0x1, R11 ;  /* 0x08200000080d7989 */ /* 0x000e2800000e000b */
[----:B------:R-:W1:Y:S01]  /*0aa0*/  SHFL.DOWN PT, R10, R9, 0x1, R11 ;  /* 0x08200000090a7989 */ /* 0x000e6200000e000b */
[C---:B------:R-:W-:Y:S02]  /*0ab0*/  ISETP.GE.AND P1, PT, R2.reuse, R11, PT ;  /* 0x0000000b0200720c */ /* 0x040fe40003f26270 */
[----:B------:R-:W-:-:S11]  /*0ac0*/  IADD3 R12, R2, 0x2, RZ ;  /* 0x00000002020c7810 */ /* 0x000fd60007ffe0ff */
[----:B0-----:R-:W-:Y:S01]  /*0ad0*/  @!P1 FADD.FTZ R8, R8, R13 ;  /* 0x0000000d08089221 */ /* 0x001fe20000010000 */
[----:B-1----:R-:W-:-:S04]  /*0ae0*/  @!P1 FADD.FTZ R9, R9, R10 ;  /* 0x0000000a09099221 */ /* 0x002fc80000010000 */
[----:B------:R-:W0:Y:S04]  /*0af0*/  SHFL.DOWN PT, R13, R8, 0x2, R11 ;  /* 0x08400000080d7989 */ /* 0x000e2800000e000b */
[----:B------:R-:W1:Y:S01]  /*0b00*/  SHFL.DOWN PT, R10, R9, 0x2, R11 ;  /* 0x08400000090a7989 */ /* 0x000e6200000e000b */
[----:B------:R-:W-:Y:S02]  /*0b10*/  ISETP.GT.AND P1, PT, R12, R11, PT ;  /* 0x0000000b0c00720c */ /* 0x000fe40003f24270 */
        /* <DEDUP_REMOVED lines=11> */
[----:B------:R-:W-:Y:S01]  /*0bd0*/  ISETP.GT.AND P1, PT, R12, R11, PT ;  /* 0x0000000b0c00720c */ /* 0x000fe20003f24270 */
[----:B------:R-:W2:Y:S01]  /*0be0*/  @!P2 S2R R15, SR_CgaCtaId ;  /* 0x00000000000fa919 */ /* 0x000ea20000008800 */
[----:B------:R-:W-:-:S11]  /*0bf0*/  IADD3 R12, R2, 0x10, RZ ;  /* 0x00000010020c7810 */ /* 0x000fd60007ffe0ff */
[----:B0-----:R-:W-:Y:S01]  /*0c00*/  @!P1 FADD.FTZ R8, R8, R13 ;  /* 0x0000000d08089221 */ /* 0x001fe20000010000 */
[----:B-1----:R-:W-:-:S04]  /*0c10*/  @!P1 FADD.FTZ R9, R9, R10 ;  /* 0x0000000a09099221 */ /* 0x002fc80000010000 */
[----:B------:R-:W0:Y:S04]  /*0c20*/  SHFL.DOWN PT, R13, R8, 0x10, R11 ;  /* 0x0a000000080d7989 */ /* 0x000e2800000e000b */
[----:B------:R-:W1:Y:S01]  /*0c30*/  SHFL.DOWN PT, R10, R9, 0x10, R11 ;  /* 0x0a000000090a7989 */ /* 0x000e6200000e000b */
[----:B------:R-:W-:Y:S02]  /*0c40*/  ISETP.GT.AND P1, PT, R12, R11, PT ;  /* 0x0000000b0c00720c */ /* 0x000fe40003f24270 */
[----:B------:R-:W-:-:S04]  /*0c50*/  @!P2 MOV R12, 0x400 ;  /* 0x00000400000ca802 */ /* 0x000fc80000000f00 */
[----:B--2---:R-:W-:-:S04]  /*0c60*/  @!P2 LEA R12, R15, R12, 0x18 ;  /* 0x0000000c0f0ca211 */ /* 0x004fc800078ec0ff */
[----:B------:R-:W-:-:S03]  /*0c70*/  @!P2 LEA R12, R41, R12, 0x3 ;  /* 0x0000000c290ca211 */ /* 0x000fc600078e18ff */
[----:B0-----:R-:W-:Y:S01]  /*0c80*/  @!P1 FADD.FTZ R8, R8, R13 ;  /* 0x0000000d08089221 */ /* 0x001fe20000010000 */
[----:B-1----:R-:W-:-:S04]  /*0c90*/  @!P1 FADD.FTZ R9, R9, R10 ;  /* 0x0000000a09099221 */ /* 0x002fc80000010000 */
[----:B------:R-:W-:Y:S02]  /*0ca0*/  MOV R36, R8 ;  /* 0x0000000800247202 */ /* 0x000fe40000000f00 */
[----:B------:R-:W-:-:S05]  /*0cb0*/  MOV R37, R9 ;  /* 0x0000000900257202 */ /* 0x000fca0000000f00 */
[----:B------:R0:W-:Y:S01]  /*0cc0*/  @!P2 STS.64 [R12+0x18], R36 ;  /* 0x000018240c00a388 */ /* 0x0001e20000000a00 */
[----:B------:R-:W-:Y:S01]  /*0cd0*/  BAR.SYNC.DEFER_BLOCKING 0x0 ;  /* 0x0000000000007b1d */ /* 0x000fe20000010000 */
[----:B------:R-:W-:Y:S02]  /*0ce0*/  ISETP.GE.U32.AND P1, PT, R35, 0x2, PT ;  /* 0x000000022300780c */ /* 0x000fe40003f26070 */
[----:B------:R-:W-:Y:S02]  /*0cf0*/  PRMT R38, R32, 0x7632, R38 ;  /* 0x0000763220267816 */ /* 0x000fe40000000026 */
[----:B------:R-:W-:Y:S01]  /*0d00*/  PRMT R39, R30, 0x7632, R39 ;  /* 0x000076321e277816 */ /* 0x000fe20000000027 */
[----:B------:R-:W-:Y:S08]  /*0d10*/  @P3 BRA `(.L_x_3098) ;  /* 0x0000000000b83947 */ /* 0x000ff00003800000 */
[----:B------:R-:W1:Y:S01]  /*0d20*/  S2UR UR6, SR_CgaCtaId ;  /* 0x00000000000679c3 */ /* 0x000e620000008800 */
[----:B------:R-:W-:Y:S02]  /*0d30*/  UMOV UR5, 0x400 ;  /* 0x0000040000057882 */ /* 0x000fe40000000000 */
[----:B-1----:R-:W-:-:S09]  /*0d40*/  ULEA UR5, UR6, UR5, 0x18 ;  /* 0x0000000506057291 */ /* 0x002fd2000f8ec03f */
[----:B------:R-:W1:Y:S04]  /*0d50*/  LDS.128 R16, [UR5+0x20] ;  /* 0x00002005ff107984 */ /* 0x000e680008000c00 */
[----:B------:R-:W2:Y:S04]  /*0d60*/  LDS.128 R24, [UR5+0x30] ;  /* 0x00003005ff187984 */ /* 0x000ea80008000c00 */
[----:B------:R-:W3:Y:S04]  /*0d70*/  LDS.128 R20, [UR5+0x40] ;  /* 0x00004005ff147984 */ /* 0x000ee80008000c00 */
[----:B0-----:R-:W0:Y:S04]  /*0d80*/  LDS.128 R12, [UR5+0x50] ;  /* 0x00005005ff0c7984 */ /* 0x001e280008000c00 */
[----:B------:R-:W4:Y:S01]  /*0d90*/  LDS.128 R8, [UR5+0x60] ;  /* 0x00006005ff087984 */ /* 0x000f220008000c00 */
[----:B-1----:R-:W-:Y:S01]  /*0da0*/  FADD.FTZ R51, R36, R16 ;  /* 0x0000001024337221 */ /* 0x002fe20000010000 */
[----:B------:R-:W-:-:S03]  /*0db0*/  FADD.FTZ R16, R37, R17 ;  /* 0x0000001125107221 */ /* 0x000fc60000010000 */
[----:B------:R-:W-:Y:S01]  /*0dc0*/  FADD.FTZ R51, R51, R18 ;  /* 0x0000001233337221 */ /* 0x000fe20000010000 */
[----:B------:R-:W-:Y:S02]  /*0dd0*/  FADD.FTZ R36, R16, R19 ;  /* 0x0000001310247221 */ /* 0x000fe40000010000 */
[----:B------:R-:W1:Y:S01]  /*0de0*/  LDS.128 R16, [UR5+0x70] ;  /* 0x00007005ff107984 */ /* 0x000e620008000c00 */
[----:B--2---:R-:W-:Y:S01]  /*0df0*/  FADD.FTZ R51, R51, R24 ;  /* 0x0000001833337221 */ /* 0x004fe20000010000 */
[----:B------:R-:W-:-:S03]  /*0e00*/  FADD.FTZ R36, R36, R25 ;  /* 0x0000001924247221 */ /* 0x000fc60000010000 */
[----:B------:R-:W-:Y:S01]  /*0e10*/  FADD.FTZ R51, R51, R26 ;  /* 0x0000001a33337221 */ /* 0x000fe20000010000 */
[----:B------:R-:W-:Y:S02]  /*0e20*/  FADD.FTZ R36, R36, R27 ;  /* 0x0000001b24247221 */ /* 0x000fe40000010000 */
[----:B------:R-:W2:Y:S01]  /*0e30*/  LDS.128 R24, [UR5+0x80] ;  /* 0x00008005ff187984 */ /* 0x000ea20008000c00 */
[----:B---3--:R-:W-:Y:S01]  /*0e40*/  FADD.FTZ R51, R51, R20 ;  /* 0x0000001433337221 */ /* 0x008fe20000010000 */
[----:B------:R-:W-:-:S03]  /*0e50*/  FADD.FTZ R36, R36, R21 ;  /* 0x0000001524247221 */ /* 0x000fc60000010000 */
[----:B------:R-:W-:Y:S01]  /*0e60*/  FADD.FTZ R51, R51, R22 ;  /* 0x0000001633337221 */ /* 0x000fe20000010000 */
[----:B------:R-:W-:Y:S02]  /*0e70*/  FADD.FTZ R36, R36, R23 ;  /* 0x0000001724247221 */ /* 0x000fe40000010000 */
[----:B------:R-:W3:Y:S01]  /*0e80*/  LDS.128 R20, [UR5+0x90] ;  /* 0x00009005ff147984 */ /* 0x000ee20008000c00 */
[----:B0-----:R-:W-:Y:S01]  /*0e90*/  FADD.FTZ R51, R51, R12 ;  /* 0x0000000c33337221 */ /* 0x001fe20000010000 */
[----:B------:R-:W-:Y:S02]  /*0ea0*/  FADD.FTZ R12, R36, R13 ;  /* 0x0000000d240c7221 */ /* 0x000fe40000010000 */
[----:B------:R-:W0:Y:S01]  /*0eb0*/  LDS.64 R36, [UR5+0xa0] ;  /* 0x0000a005ff247984 */ /* 0x000e220008000a00 */
[----:B------:R-:W-:Y:S01]  /*0ec0*/  FADD.FTZ R51, R51, R14 ;  /* 0x0000000e33337221 */ /* 0x000fe20000010000 */
[----:B------:R-:W-:-:S03]  /*0ed0*/  FADD.FTZ R12, R12, R15 ;  /* 0x0000000f0c0c7221 */ /* 0x000fc60000010000 */
[----:B----4-:R-:W-:Y:S01]  /*0ee0*/  FADD.FTZ R51, R51, R8 ;  /* 0x0000000833337221 */ /* 0x010fe20000010000 */
        /* <DEDUP_REMOVED lines=17> */
.L_x_3098:
[----:B------:R-:W-:Y:S05]  /*1000*/  BSYNC B0 ;  /* 0x0000000000007941 */ /* 0x000fea0003800000 */
.L_x_3097:
[----:B------:R-:W-:Y:S02]  /*1010*/  PRMT R16, R33, 0x7632, R16 ;  /* 0x0000763221107816 */ /* 0x000fe40000000010 */
[----:B------:R-:W-:Y:S01]  /*1020*/  PRMT R17, R34, 0x7632, R17 ;  /* 0x0000763222117816 */ /* 0x000fe20000000011 */
[----:B------:R-:W-:Y:S06]  /*1030*/  @!P1 BRA `(.L_x_3099) ;  /* 0x0000000800709947 */ /* 0x000fec0003800000 */
[----:B------:R-:W-:Y:S05]  /*1040*/  @P3 BRA `(.L_x_3100) ;  /* 0x0000000000743947 */ /* 0x000fea0003800000 */
[----:B------:R-:W1:Y:S01]  /*1050*/  LDC R15, c[0x0][0x10] ;  /* 0x00000400ff0f7b82 */ /* 0x000e620000000800 */
[----:B------:R-:W2:Y:S01]  /*1060*/  S2R R14, SR_CTAID.Y ;  /* 0x00000000000e7919 */ /* 0x000ea20000002600 */
[C---:B0-----:R-:W-:Y:S02]  /*1070*/  LOP3.LUT R12, R0.reuse, 0x1, RZ, 0xc0, !PT ;  /* 0x00000001000c7812 */ /* 0x041fe400078ec0ff */
[----:B------:R-:W-:-:S04]  /*1080*/  LOP3.LUT P1, RZ, R0, 0x2, RZ, 0xc0, !PT ;  /* 0x0000000200ff7812 */ /* 0x000fc8000782c0ff */
[----:B------:R-:W0:Y:S08]  /*1090*/  LDC.64 R10, c[0x0][0x248] ;  /* 0x00009200ff0a7b82 */ /* 0x000e300000000a00 */
[----:B------:R-:W3:Y:S01]  /*10a0*/  LDC.64 R8, c[0x0][0x240] ;  /* 0x00009000ff087b82 */ /* 0x000ee20000000a00 */
[----:B-1----:R-:W-:-:S04]  /*10b0*/  IMAD R12, R12, R15, RZ ;  /* 0x0000000f0c0c7224 */ /* 0x002fc800078e02ff */
[----:B------:R-:W-:-:S05]  /*10c0*/  IMAD R13, R12, R35, RZ ;  /* 0x000000230c0d7224 */ /* 0x000fca00078e02ff */
[----:B------:R-:W-:Y:S01]  /*10d0*/  SHF.L.U32 R13, R13, 0x1, RZ ;  /* 0x000000010d0d7819 */ /* 0x000fe200000006ff */
[----:B--2---:R-:W-:-:S04]  /*10e0*/  IMAD R15, R15, UR7, R14 ;  /* 0x000000070f0f7c24 */ /* 0x004fc8000f8e020e */
[----:B0-----:R-:W-:Y:S01]  /*10f0*/  IMAD.WIDE R10, R13, 0x4, R10 ;  /* 0x000000040d0a7825 */ /* 0x001fe200078e020a */
[----:B------:R-:W-:Y:S02]  /*1100*/  IADD3 R13, R12, R14, RZ ;  /* 0x0000000e0c0d7210 */ /* 0x000fe40007ffe0ff */
[----:B------:R-:W-:-:S03]  /*1110*/  MOV R12, 0xffffffff ;  /* 0xffffffff000c7802 */ /* 0x000fc60000000f00 */
[----:B---3--:R-:W-:Y:S01]  /*1120*/  IMAD.WIDE.U32 R8, R13, 0x4, R8 ;  /* 0x000000040d087825 */ /* 0x008fe200078e0008 */
[----:B------:R-:W-:-:S03]  /*1130*/  SEL R13, R35, RZ, !P1 ;  /* 0x000000ff230d7207 */ /* 0x000fc60004800000 */
[----:B------:R-:W-:Y:S01]  /*1140*/  IMAD.WIDE.U32 R10, R15, 0x8, R10 ;  /* 0x000000080f0a7825 */ /* 0x000fe200078e000a */
[----:B------:R-:W-:Y:S02]  /*1150*/  SEL R15, R12, 0x1, P1 ;  /* 0x000000010c0f7807 */ /* 0x000fe40000800000 */
[----:B------:R-:W-:Y:S02]  /*1160*/  ISETP.NE.AND P1, PT, R13, -0x1, PT ;  /* 0xffffffff0d00780c */ /* 0x000fe40003f25270 */
[----:B------:R1:W-:Y:S01]  /*1170*/  STG.E.64 desc[UR8][R10.64], R36 ;  /* 0x000000240a007986 */ /* 0x0003e2000c101b08 */
[----:B------:R-:W-:Y:S06]  /*1180*/  MEMBAR.ALL.GPU ;  /* 0x0000000000007992 */ /* 0x000fec000000a000 */
[----:B------:R-:W-:-:S00]  /*1190*/  ERRBAR ;  /* 0x00000000000079ab */ /* 0x000fc00000000000 */
[----:B------:R-:W-:Y:S06]  /*11a0*/  CGAERRBAR ;  /* 0x00000000000075ab */ /* 0x000fec0000000000 */
[----:B------:R1:W-:Y:S01]  /*11b0*/  REDG.E.ADD.S32.STRONG.GPU desc[UR8][R8.64], R15 ;  /* 0x0000000f0800798e */ /* 0x0003e2000c10e388 */
[----:B------:R-:W-:Y:S05]  /*11c0*/  @!P1 BRA `(.L_x_3100) ;  /* 0x0000000000149947 */ /* 0x000fea0003800000 */
.L_x_3101:
[----:B-1----:R-:W2:Y:S04]  /*11d0*/  LDG.E.STRONG.GPU R10, desc[UR8][R8.64] ;  /* 0x00000008080a7981 */ /* 0x002ea8000c1ef900 */
[----:B--2---:R-:W-:Y:S01]  /*11e0*/  CCTL.IVALL ;  /* 0x00000000ff00798f */ /* 0x004fe20002000000 */
[----:B------:R-:W-:Y:S05]  /*11f0*/  YIELD ;  /* 0x0000000000007946 */ /* 0x000fea0003800000 */
[----:B------:R-:W-:-:S13]  /*1200*/  ISETP.NE.AND P1, PT, R10, R13, PT ;  /* 0x0000000d0a00720c */ /* 0x000fda0003f25270 */
[----:B------:R-:W-:Y:S05]  /*1210*/  @P1 BRA `(.L_x_3101) ;  /* 0xfffffffc00ec1947 */ /* 0x000fea000383ffff */
.L_x_3100:
[----:B------:R-:W-:Y:S01]  /*1220*/  ISETP.NE.AND P1, PT, R35, RZ, PT ;  /* 0x000000ff2300720c */ /* 0x000fe20003f25270 */
[----:B------:R-:W-:Y:S05]  /*1230*/  WARPSYNC.ALL ;  /* 0x0000000000007948 */ /* 0x000fea0003800000 */
[----:B------:R-:W-:Y:S07]  /*1240*/  BAR.SYNC.DEFER_BLOCKING 0x0 ;  /* 0x0000000000007b1d */ /* 0x000fee0000010000 */
[----:B------:R-:W-:Y:S05]  /*1250*/  @!P1 BRA `(.L_x_3099) ;  /* 0x0000000400e89947 */ /* 0x000fea0003800000 */
[C---:B-1----:R-:W-:Y:S01]  /*1260*/  IADD3 R8, R35.reuse, -0x1, RZ ;  /* 0xffffffff23087810 */ /* 0x042fe20007ffe0ff */
[----:B------:R-:W-:Y:S01]  /*1270*/  HFMA2.MMA R21, -RZ, RZ, 0, 0 ;  /* 0x00000000ff157435 */ /* 0x000fe200000001ff */
[----:B------:R-:W-:Y:S02]  /*1280*/  LOP3.LUT P1, R20, R35, 0x3, RZ, 0xc0, !PT ;  /* 0x0000000323147812 */ /* 0x000fe4000782c0ff */
[----:B------:R-:W-:-:S13]  /*1290*/  ISETP.GE.U32.AND P2, PT, R8, 0x3, PT ;  /* 0x000000030800780c */ /* 0x000fda0003f46070 */
[----:B------:R-:W-:Y:S05]  /*12a0*/  @!P2 BRA `(.L_x_3102) ;  /* 0x000000040008a947 */ /* 0x000fea0003800000 */
[----:B------:R-:W-:Y:S02]  /*12b0*/  LOP3.LUT R22, R35, 0x3, RZ, 0xc0, !PT ;  /* 0x0000000323167812 */ /* 0x000fe400078ec0ff */
[----:B------:R-:W-:Y:S02]  /*12c0*/  MOV R21, RZ ;  /* 0x000000ff00157202 */ /* 0x000fe40000000f00 */
[----:B------:R-:W-:-:S07]  /*12d0*/  IADD3 R22, -R22, R35, RZ ;  /* 0x0000002316167210 */ /* 0x000fce0007ffe1ff */
.L_x_3103:
[C---:B------:R-:W-:Y:S02]  /*12e0*/  ISETP.EQ.OR P5, PT, R21.reuse, UR7, P3 ;  /* 0x0000000715007c0c */ /* 0x040fe40009fa2670 */
[C---:B------:R-:W-:Y:S02]  /*12f0*/  IADD3 R27, R21.reuse, 0x1, RZ ;  /* 0x00000001151b7810 */ /* 0x040fe40007ffe0ff */
[----:B------:R-:W-:Y:S02]  /*1300*/  IADD3 R25, R21, 0x2, RZ ;  /* 0x0000000215197810 */ /* 0x000fe40007ffe0ff */
[----:B------:R-:W-:Y:S02]  /*1310*/  ISETP.EQ.OR P6, PT, R27, UR7, P3 ;  /* 0x000000071b007c0c */ /* 0x000fe40009fc2670 */
[----:B------:R-:W-:Y:S02]  /*1320*/  ISETP.EQ.OR P4, PT, R25, UR7, P3 ;  /* 0x0000000719007c0c */ /* 0x000fe40009f82670 */
[----:B------:R-:W-:-:S03]  /*1330*/  IADD3 R14, R21, 0x3, RZ ;  /* 0x00000003150e7810 */ /* 0x000fc60007ffe0ff */
[----:B------:R-:W1:Y:S01]  /*1340*/  @!P5 S2R R51, SR_CTAID.Y ;  /* 0x000000000033d919 */ /* 0x000e620000002600 */
[----:B------:R-:W2:Y:S01]  /*1350*/  @!P5 LDC R8, c[0x0][0x10] ;  /* 0x00000400ff08db82 */ /* 0x000ea20000000800 */
[----:B------:R-:W-:Y:S02]  /*1360*/  ISETP.EQ.OR P2, PT, R14, UR7, P3 ;  /* 0x000000070e007c0c */ /* 0x000fe40009f42670 */
[C---:B------:R-:W-:Y:S02]  /*1370*/  @!P5 LOP3.LUT R9, R0.reuse, 0x1, RZ, 0xc0, !PT ;  /* 0x000000010009d812 */ /* 0x040fe400078ec0ff */
[----:B0-----:R-:W0:Y:S01]  /*1380*/  @!P6 S2R R12, SR_CTAID.Y ;  /* 0x00000000000ce919 */ /* 0x001e220000002600 */
[C---:B------:R-:W-:Y:S02]  /*1390*/  @!P6 LOP3.LUT R13, R0.reuse, 0x1, RZ, 0xc0, !PT ;  /* 0x00000001000de812 */ /* 0x040fe400078ec0ff */
[----:B------:R-:W0:Y:S01]  /*13a0*/  @!P6 LDC R26, c[0x0][0x10] ;  /* 0x00000400ff1aeb82 */ /* 0x000e220000000800 */
[----:B------:R-:W3:Y:S01]  /*13b0*/  @!P4 S2R R11, SR_CTAID.Y ;  /* 0x00000000000bc919 */ /* 0x000ee20000002600 */
[----:B------:R-:W-:-:S04]  /*13c0*/  @!P4 LOP3.LUT R53, R0, 0x1, RZ, 0xc0, !PT ;  /* 0x000000010035c812 */ /* 0x000fc800078ec0ff */
[----:B------:R-:W4:Y:S02]  /*13d0*/  @!P2 S2R R23, SR_CTAID.Y ;  /* 0x000000000017a919 */ /* 0x000f240000002600 */
[----:B------:R-:W3:Y:S08]  /*13e0*/  @!P4 LDC R24, c[0x0][0x10] ;  /* 0x00000400ff18cb82 */ /* 0x000ef00000000800 */
[----:B------:R-:W5:Y:S01]  /*13f0*/  @!P2 LDC R15, c[0x0][0x10] ;  /* 0x00000400ff0fab82 */ /* 0x000f620000000800 */
[----:B--2---:R-:W-:-:S04]  /*1400*/  @!P5 IMAD R10, R9, R8, RZ ;  /* 0x00000008090ad224 */ /* 0x004fc800078e02ff */
[----:B------:R-:W-:Y:S02]  /*1410*/  @!P5 IMAD R44, R10, R35, RZ ;  /* 0x000000230a2cd224 */ /* 0x000fe400078e02ff */
[----:B-1----:R-:W-:Y:S01]  /*1420*/  @!P5 IMAD R51, R8, R21, R51 ;  /* 0x000000150833d224 */ /* 0x002fe200078e0233 */
[----:B------:R-:W1:Y:S02]  /*1430*/  @!P5 LDC.64 R18, c[0x0][0x248] ;  /* 0x00009200ff12db82 */ /* 0x000e640000000a00 */
[----:B------:R-:W-:Y:S01]  /*1440*/  @!P5 SHF.L.U32 R44, R44, 0x1, RZ ;  /* 0x000000012c2cd819 */ /* 0x000fe200000006ff */
[-C--:B0-----:R-:W-:Y:S02]  /*1450*/  @!P6 IMAD R27, R27, R26.reuse, R12 ;  /* 0x0000001a1b1be224 */ /* 0x081fe400078e020c */
[----:B------:R-:W-:-:S03]  /*1460*/  @!P6 IMAD R26, R13, R26, RZ ;  /* 0x0000001a0d1ae224 */ /* 0x000fc600078e02ff */
[----:B------:R-:W0:Y:S01]  /*1470*/  @!P6 LDC.64 R8, c[0x0][0x248] ;  /* 0x00009200ff08eb82 */ /* 0x000e220000000a00 */
[-C--:B---3--:R-:W-:Y:S02]  /*1480*/  @!P4 IMAD R25, R25, R24.reuse, R11 ;  /* 0x000000181919c224 */ /* 0x088fe400078e020b */
[----:B------:R-:W-:Y:S02]  /*1490*/  @!P4 IMAD R24, R53, R24, RZ ;  /* 0x000000183518c224 */ /* 0x000fe400078e02ff */
[-C--:B------:R-:W-:Y:S01]  /*14a0*/  @!P6 IMAD R53, R26, R35.reuse, RZ ;  /* 0x000000231a35e224 */ /* 0x080fe200078e02ff */
[----:B------:R-:W-:Y:S01]  /*14b0*/  @!P2 LOP3.LUT R26, R0, 0x1, RZ, 0xc0, !PT ;  /* 0x00000001001aa812 */ /* 0x000fe200078ec0ff */
[----:B------:R-:W-:Y:S01]  /*14c0*/  @!P4 IMAD R24, R24, R35, RZ ;  /* 0x000000231818c224 */ /* 0x000fe200078e02ff */
[----:B------:R-:W2:Y:S02]  /*14d0*/  @!P4 LDC.64 R12, c[0x0][0x248] ;  /* 0x00009200ff0ccb82 */ /* 0x000ea40000000a00 */
[----:B------:R-:W-:Y:S01]  /*14e0*/  @!P6 SHF.L.U32 R53, R53, 0x1, RZ ;  /* 0x000000013535e819 */ /* 0x000fe200000006ff */
[----:B-----5:R-:W-:-:S04]  /*14f0*/  @!P2 IMAD R26, R26, R15, RZ ;  /* 0x0000000f1a1aa224 */ /* 0x020fc800078e02ff */
[----:B------:R-:W-:Y:S01]  /*1500*/  @!P2 IMAD R26, R26, R35, RZ ;  /* 0x000000231a1aa224 */ /* 0x000fe200078e02ff */
[----:B------:R-:W3:Y:S01]  /*1510*/  @!P2 LDC.64 R10, c[0x0][0x248] ;  /* 0x00009200ff0aab82 */ /* 0x000ee20000000a00 */
[----:B-1----:R-:W-:-:S04]  /*1520*/  @!P5 IMAD.WIDE R18, R44, 0x4, R18 ;  /* 0x000000042c12d825 */ /* 0x002fc800078e0212 */
[----:B------:R-:W-:Y:S01]  /*1530*/  @!P5 IMAD.WIDE.U32 R18, R51, 0x8, R18 ;  /* 0x000000083312d825 */ /* 0x000fe200078e0012 */
[----:B------:R-:W-:-:S03]  /*1540*/  @!P2 SHF.L.U32 R51, R26, 0x1, RZ ;  /* 0x000000011a33a819 */ /* 0x000fc600000006ff */
[----:B0-----:R-:W-:Y:S01]  /*1550*/  @!P6 IMAD.WIDE R8, R53, 0x4, R8 ;  /* 0x000000043508e825 */ /* 0x001fe200078e0208 */
[----:B------:R-:W-:-:S03]  /*1560*/  @!P4 SHF.L.U32 R53, R24, 0x1, RZ ;  /* 0x000000011835c819 */ /* 0x000fc600000006ff */
[----:B------:R-:W-:Y:S02]  /*1570*/  @!P6 IMAD.WIDE.U32 R26, R27, 0x8, R8 ;  /* 0x000000081b1ae825 */ /* 0x000fe400078e0008 */
[----:B------:R-:W5:Y:S02]  /*1580*/  @!P5 LDG.E.64 R8, desc[UR8][R18.64] ;  /* 0x000000081208d981 */ /* 0x000f64000c1e1b00 */
[----:B--2---:R-:W-:-:S04]  /*1590*/  @!P4 IMAD.WIDE R12, R53, 0x4, R12 ;  /* 0x00000004350cc825 */ /* 0x004fc800078e020c */
[----:B---3--:R-:W-:Y:S02]  /*15a0*/  @!P2 IMAD.WIDE R50, R51, 0x4, R10 ;  /* 0x000000043332a825 */ /* 0x008fe400078e020a */
[----:B------:R-:W2:Y:S02]  /*15b0*/  @!P6 LDG.E.64 R10, desc[UR8][R26.64] ;  /* 0x000000081a0ae981 */ /* 0x000ea4000c1e1b00 */
[----:B----4-:R-:W-:Y:S02]  /*15c0*/  @!P2 IMAD R15, R14, R15, R23 ;  /* 0x0000000f0e0fa224 */ /* 0x010fe400078e0217 */
[----:B------:R-:W-:-:S04]  /*15d0*/  @!P4 IMAD.WIDE.U32 R12, R25, 0x8, R12 ;  /* 0x00000008190cc825 */ /* 0x000fc800078e000c */
[----:B------:R-:W-:Y:S02]  /*15e0*/  @!P2 IMAD.WIDE.U32 R14, R15, 0x8, R50 ;  /* 0x000000080f0ea825 */ /* 0x000fe400078e0032 */
[----:B------:R-:W3:Y:S04]  /*15f0*/  @!P4 LDG.E.64 R12, desc[UR8][R12.64] ;  /* 0x000000080c0cc981 */ /* 0x000ee8000c1e1b00 */
[----:B------:R-:W4:Y:S01]  /*1600*/  @!P2 LDG.E.64 R14, desc[UR8][R14.64] ;  /* 0x000000080e0ea981 */ /* 0x000f22000c1e1b00 */
[----:B------:R-:W-:Y:S02]  /*1610*/  IADD3 R22, R22, -0x4, RZ ;  /* 0xfffffffc16167810 */ /* 0x000fe40007ffe0ff */
[----:B------:R-:W-:Y:S01]  /*1620*/  IADD3 R21, R21, 0x4, RZ ;  /* 0x0000000415157810 */ /* 0x000fe20007ffe0ff */
[----:B-----5:R-:W-:Y:S01]  /*1630*/  @!P5 FADD.FTZ R36, R36, R8 ;  /* 0x000000082424d221 */ /* 0x020fe20000010000 */
[----:B------:R-:W-:Y:S01]  /*1640*/  @!P5 FADD.FTZ R37, R37, R9 ;  /* 0x000000092525d221 */ /* 0x000fe20000010000 */
[----:B------:R-:W-:-:S02]  /*1650*/  ISETP.NE.AND P5, PT, R22, RZ, PT ;  /* 0x000000ff1600720c */ /* 0x000fc40003fa5270 */
[----:B--2---:R-:W-:Y:S01]  /*1660*/  @!P6 FADD.FTZ R36, R36, R10 ;  /* 0x0000000a2424e221 */ /* 0x004fe20000010000 */
[----:B------:R-:W-:-:S03]  /*1670*/  @!P6 FADD.FTZ R37, R37, R11 ;  /* 0x0000000b2525e221 */ /* 0x000fc60000010000 */
[----:B---3--:R-:W-:Y:S01]  /*1680*/  @!P4 FADD.FTZ R36, R36, R12 ;  /* 0x0000000c2424c221 */ /* 0x008fe20000010000 */
[----:B------:R-:W-:-:S03]  /*1690*/  @!P4 FADD.FTZ R37, R37, R13 ;  /* 0x0000000d2525c221 */ /* 0x000fc60000010000 */
[----:B----4-:R-:W-:Y:S01]  /*16a0*/  @!P2 FADD.FTZ R36, R36, R14 ;  /* 0x0000000e2424a221 */ /* 0x010fe20000010000 */
[----:B------:R-:W-:Y:S02]  /*16b0*/  @!P2 FADD.FTZ R37, R37, R15 ;  /* 0x0000000f2525a221 */ /* 0x000fe40000010000 */
[----:B------:R-:W-:Y:S05]  /*16c0*/  @P5 BRA `(.L_x_3103) ;  /* 0xfffffffc00045947 */ /* 0x000fea000383ffff */
.L_x_3102:
[----:B------:R-:W-:Y:S05]  /*16d0*/  @!P1 BRA `(.L_x_3099) ;  /* 0x0000000000c89947 */ /* 0x000fea0003800000 */
[----:B------:R-:W-:Y:S01]  /*16e0*/  ISETP.EQ.OR P1, PT, R21, UR7, P3 ;  /* 0x0000000715007c0c */ /* 0x000fe20009f22670 */
[----:B------:R-:W-:Y:S01]  /*16f0*/  BSSY B0, `(.L_x_3104) ;  /* 0x0000010000007945 */ /* 0x000fe20003800000 */
[----:B------:R-:W-:-:S11]  /*1700*/  ISETP.NE.AND P2, PT, R20, 0x1, PT ;  /* 0x000000011400780c */ /* 0x000fd60003f45270 */
[----:B------:R-:W-:Y:S05]  /*1710*/  @P1 BRA `(.L_x_3105) ;  /* 0x0000000000341947 */ /* 0x000fea0003800000 */
[----:B0-----:R-:W0:Y:S01]  /*1720*/  S2R R12, SR_CTAID.Y ;  /* 0x00000000000c7919 */ /* 0x001e220000002600 */
[----:B------:R-:W1:Y:S01]  /*1730*/  LDC.64 R8, c[0x0][0x248] ;  /* 0x00009200ff087b82 */ /* 0x000e620000000a00 */
[----:B------:R-:W-:Y:S01]  /*1740*/  LOP3.LUT R10, R0, 0x1, RZ, 0xc0, !PT ;  /* 0x00000001000a7812 */ /* 0x000fe200078ec0ff */
[----:B------:R-:W-:-:S04]  /*1750*/  ULDC UR5, c[0x0][0x10] ;  /* 0x0000040000057ab9 */ /* 0x000fc80000000800 */
[----:B------:R-:W-:-:S04]  /*1760*/  IMAD R10, R10, UR5, RZ ;  /* 0x000000050a0a7c24 */ /* 0x000fc8000f8e02ff */
[----:B------:R-:W-:-:S05]  /*1770*/  IMAD R10, R10, R35, RZ ;  /* 0x000000230a0a7224 */ /* 0x000fca00078e02ff */
[----:B------:R-:W-:-:S05]  /*1780*/  SHF.L.U32 R11, R10, 0x1, RZ ;  /* 0x000000010a0b7819 */ /* 0x000fca00000006ff */
[----:B-1----:R-:W-:-:S04]  /*1790*/  IMAD.WIDE R8, R11, 0x4, R8 ;  /* 0x000000040b087825 */ /* 0x002fc800078e0208 */
[----:B0-----:R-:W-:-:S04]  /*17a0*/  IMAD R11, R21, UR5, R12 ;  /* 0x00000005150b7c24 */ /* 0x001fc8000f8e020c */
[----:B------:R-:W-:-:S06]  /*17b0*/  IMAD.WIDE.U32 R8, R11, 0x8, R8 ;  /* 0x000000080b087825 */ /* 0x000fcc00078e0008 */
[----:B------:R-:W2:Y:S02]  /*17c0*/  LDG.E.64 R8, desc[UR8][R8.64] ;  /* 0x0000000808087981 */ /* 0x000ea4000c1e1b00 */
[----:B--2---:R-:W-:Y:S01]  /*17d0*/  FADD.FTZ R36, R36, R8 ;  /* 0x0000000824247221 */ /* 0x004fe20000010000 */
[----:B------:R-:W-:-:S07]  /*17e0*/  FADD.FTZ R37, R37, R9 ;  /* 0x0000000925257221 */ /* 0x000fce0000010000 */
.L_x_3105:
[----:B------:R-:W-:Y:S05]  /*17f0*/  BSYNC B0 ;  /* 0x0000000000007941 */ /* 0x000fea0003800000 */
.L_x_3104:
[----:B------:R-:W-:Y:S05]  /*1800*/  @!P2 BRA `(.L_x_3099) ;  /* 0x00000000007ca947 */ /* 0x000fea0003800000 */
[C---:B------:R-:W-:Y:S02]  /*1810*/  IADD3 R22, R21.reuse, 0x1, RZ ;  /* 0x0000000115167810 */ /* 0x040fe40007ffe0ff */
[----:B------:R-:W-:Y:S02]  /*1820*/  IADD3 R21, R21, 0x2, RZ ;  /* 0x0000000215157810 */ /* 0x000fe40007ffe0ff */
[----:B------:R-:W-:Y:S02]  /*1830*/  ISETP.EQ.OR P2, PT, R22, UR7, P3 ;  /* 0x0000000716007c0c */ /* 0x000fe40009f42670 */
[----:B------:R-:W-:-:S04]  /*1840*/  ISETP.EQ.OR P1, PT, R21, UR7, P3 ;  /* 0x0000000715007c0c */ /* 0x000fc80009f22670 */
[----:B------:R-:W-:-:S07]  /*1850*/  ISETP.EQ.OR P1, PT, R20, 0x2, P1 ;  /* 0x000000021400780c */ /* 0x000fce0000f22670 */
[----:B------:R-:W1:Y:S01]  /*1860*/  @!P2 LDC R15, c[0x0][0x10] ;  /* 0x00000400ff0fab82 */ /* 0x000e620000000800 */
[----:B------:R-:W2:Y:S01]  /*1870*/  @!P2 S2R R20, SR_CTAID.Y ;  /* 0x000000000014a919 */ /* 0x000ea20000002600 */
[----:B0-----:R-:W-:-:S04]  /*1880*/  @!P2 LOP3.LUT R12, R0, 0x1, RZ, 0xc0, !PT ;  /* 0x00000001000ca812 */ /* 0x001fc800078ec0ff */
[----:B------:R-:W0:Y:S01]  /*1890*/  @!P1 S2R R23, SR_CTAID.Y ;  /* 0x0000000000179919 */ /* 0x000e220000002600 */
[----:B------:R-:W-:Y:S01]  /*18a0*/  @!P1 LOP3.LUT R13, R0, 0x1, RZ, 0xc0, !PT ;  /* 0x00000001000d9812 */ /* 0x000fe200078ec0ff */
[----:B------:R-:W3:Y:S08]  /*18b0*/  @!P1 LDC R18, c[0x0][0x10] ;  /* 0x00000400ff129b82 */ /* 0x000ef00000000800 */
[----:B------:R-:W4:Y:S08]  /*18c0*/  @!P2 LDC.64 R10, c[0x0][0x248] ;  /* 0x00009200ff0aab82 */ /* 0x000f300000000a00 */
[----:B------:R-:W5:Y:S01]  /*18d0*/  @!P1 LDC.64 R8, c[0x0][0x248] ;  /* 0x00009200ff089b82 */ /* 0x000f620000000a00 */
[----:B-1----:R-:W-:-:S04]  /*18e0*/  @!P2 IMAD R12, R12, R15, RZ ;  /* 0x0000000f0c0ca224 */ /* 0x002fc800078e02ff */
[----:B------:R-:W-:Y:S02]  /*18f0*/  @!P2 IMAD R12, R12, R35, RZ ;  /* 0x000000230c0ca224 */ /* 0x000fe400078e02ff */
[----:B---3--:R-:W-:-:S03]  /*1900*/  @!P1 IMAD R14, R13, R18, RZ ;  /* 0x000000120d0e9224 */ /* 0x008fc600078e02ff */
[----:B------:R-:W-:Y:S01]  /*1910*/  @!P2 SHF.L.U32 R13, R12, 0x1, RZ ;  /* 0x000000010c0da819 */ /* 0x000fe200000006ff */
[----:B--2---:R-:W-:Y:S02]  /*1920*/  @!P2 IMAD R15, R22, R15, R20 ;  /* 0x0000000f160fa224 */ /* 0x004fe400078e0214 */
[----:B------:R-:W-:Y:S02]  /*1930*/  @!P1 IMAD R14, R14, R35, RZ ;  /* 0x000000230e0e9224 */ /* 0x000fe400078e02ff */
[----:B0-----:R-:W-:Y:S02]  /*1940*/  @!P1 IMAD R21, R21, R18, R23 ;  /* 0x0000001215159224 */ /* 0x001fe400078e0217 */
[----:B----4-:R-:W-:Y:S01]  /*1950*/  @!P2 IMAD.WIDE R12, R13, 0x4, R10 ;  /* 0x000000040d0ca825 */ /* 0x010fe200078e020a */
[----:B------:R-:W-:-:S05]  /*1960*/  @!P1 SHF.L.U32 R19, R14, 0x1, RZ ;  /* 0x000000010e139819 */ /* 0x000fca00000006ff */
[----:B-----5:R-:W-:-:S04]  /*1970*/  @!P1 IMAD.WIDE R10, R19, 0x4, R8 ;  /* 0x00000004130a9825 */ /* 0x020fc800078e0208 */
        /* <DEDUP_REMOVED lines=8> */
.L_x_3099:
[----:B------:R-:W-:Y:S01]  /*1a00*/  ULDC.64 UR12, c[0x0][0x218] ;  /* 0x00008600000c7ab9 */ /* 0x000fe20000000a00 */
[----:B------:R-:W-:Y:S01]  /*1a10*/  LOP3.LUT P1, RZ, R4, UR7, RZ, 0xfc, !PT ;  /* 0x0000000704ff7c12 */ /* 0x000fe2000f82fcff */
[----:B------:R-:W2:Y:S01]  /*1a20*/  S2UR UR6, SR_CgaCtaId ;  /* 0x00000000000679c3 */ /* 0x000ea20000008800 */
[----:B------:R-:W-:Y:S01]  /*1a30*/  ISETP.EQ.U32.AND P2, PT, RZ, UR12, PT ;  /* 0x0000000cff007c0c */ /* 0x000fe2000bf42070 */
[----:B------:R-:W-:Y:S01]  /*1a40*/  UMOV UR5, 0x400 ;  /* 0x0000040000057882 */ /* 0x000fe20000000000 */
[----:B------:R-:W-:Y:S02]  /*1a50*/  IADD3 R23, R45, R28, RZ ;  /* 0x0000001c2d177210 */ /* 0x000fe40007ffe0ff */
[----:B------:R-:W-:Y:S01]  /*1a60*/  ISETP.EQ.OR.EX P1, PT, RZ, UR13, P1, P2 ;  /* 0x0000000dff007c0c */ /* 0x000fe20008f22720 */
[----:B------:R-:W-:Y:S02]  /*1a70*/  ULDC.64 UR12, c[0x0][0x278] ;  /* 0x00009e00000c7ab9 */ /* 0x000fe40000000a00 */
[----:B-1----:R-:W1:Y:S08]  /*1a80*/  LDC.64 R10, c[0x0][0x228] ;  /* 0x00008a00ff0a7b82 */ /* 0x002e700000000a00 */
[----:B------:R-:W3:Y:S08]  /*1a90*/  LDC.64 R8, c[0x0][0x230] ;  /* 0x00008c00ff087b82 */ /* 0x000ef00000000a00 */
[----:B0-----:R-:W0:Y:S01]  /*1aa0*/  @!P1 LDC.64 R12, c[0x0][0x218] ;  /* 0x00008600ff0c9b82 */ /* 0x001e220000000a00 */
[----:B--2---:R-:W-:-:S03]  /*1ab0*/  ULEA UR5, UR6, UR5, 0x18 ;  /* 0x0000000506057291 */ /* 0x004fc6000f8ec03f */
[----:B------:R-:W-:Y:S02]  /*1ac0*/  ULDC UR6, c[0x0][0x2a4] ;  /* 0x0000a90000067ab9 */ /* 0x000fe40000000800 */
[----:B------:R-:W-:Y:S01]  /*1ad0*/  @!P1 FMUL.FTZ R15, R37, UR6 ;  /* 0x00000006250f9c20 */ /* 0x000fe20008410000 */
[----:B------:R-:W-:Y:S01]  /*1ae0*/  @!P1 FMUL.FTZ R14, R36, UR6 ;  /* 0x00000006240e9c20 */ /* 0x000fe20008410000 */
[C---:B-1----:R-:W-:Y:S02]  /*1af0*/  IMAD.WIDE R20, R23.reuse, 0x4, R10 ;  /* 0x0000000417147825 */ /* 0x042fe400078e020a */
[----:B------:R-:W-:Y:S02]  /*1b00*/  @!P3 STS.64 [UR5+0xb0], R36 ;  /* 0x0000b024ff00b988 */ /* 0x000fe40008000a05 */
[----:B---3--:R-:W-:-:S04]  /*1b10*/  IMAD.WIDE R10, R23, 0x4, R8 ;  /* 0x00000004170a7825 */ /* 0x008fc800078e0208 */
[----:B0-----:R-:W-:-:S05]  /*1b20*/  @!P1 IMAD.WIDE R18, R43, 0x8, R12 ;  /* 0x000000082b129825 */ /* 0x001fca00078e020c */
[----:B------:R0:W-:Y:S01]  /*1b30*/  @!P1 STG.E.64 desc[UR8][R18.64], R14 ;  /* 0x0000000e12009986 */ /* 0x0001e2000c101b08 */
[----:B------:R-:W-:Y:S06]  /*1b40*/  BAR.SYNC.DEFER_BLOCKING 0x0 ;  /* 0x0000000000007b1d */ /* 0x000fec0000010000 */
[----:B------:R1:W2:Y:S04]  /*1b50*/  LDG.E.64 R8, desc[UR8][R20.64] ;  /* 0x0000000814087981 */ /* 0x0002a8000c1e1b00 */
[----:B------:R-:W2:Y:S01]  /*1b60*/  LDG.E.64 R10, desc[UR8][R10.64] ;  /* 0x000000080a0a7981 */ /* 0x000ea2000c1e1b00 */
[----:B0-----:R-:W-:-:S02]  /*1b70*/  SHF.L.U32 R15, R30, 0x10, RZ ;  /* 0x000000101e0f7819 */ /* 0x001fc400000006ff */
[----:B------:R-:W-:Y:S01]  /*1b80*/  SHF.L.U32 R25, R32, 0x10, RZ ;  /* 0x0000001020197819 */ /* 0x000fe200000006ff */
[----:B------:R-:W0:Y:S01]  /*1b90*/  LDS.64 R12, [UR5+0xb0] ;  /* 0x0000b005ff0c7984 */ /* 0x000e220008000a00 */
[----:B------:R-:W-:Y:S02]  /*1ba0*/  SHF.L.U32 R33, R33, 0x10, RZ ;  /* 0x0000001021217819 */ /* 0x000fe400000006ff */
[----:B------:R-:W-:Y:S02]  /*1bb0*/  ISETP.NE.AND P4, PT, RZ, UR10, PT ;  /* 0x0000000aff007c0c */ /* 0x000fe4000bf85270 */
[----:B------:R-:W-:Y:S02]  /*1bc0*/  SHF.L.U32 R19, R38, 0x10, RZ ;  /* 0x0000001026137819 */ /* 0x000fe400000006ff */
[----:B-1----:R-:W-:Y:S02]  /*1bd0*/  SHF.L.U32 R21, R16, 0x10, RZ ;  /* 0x0000001010157819 */ /* 0x002fe400000006ff */
[----:B------:R-:W-:-:S02]  /*1be0*/  SHF.L.U32 R23, R17, 0x10, RZ ;  /* 0x0000001011177819 */ /* 0x000fc400000006ff */
[----:B------:R-:W-:Y:S02]  /*1bf0*/  SHF.L.U32 R39, R39, 0x10, RZ ;  /* 0x0000001027277819 */ /* 0x000fe400000006ff */
[----:B------:R-:W-:Y:S02]  /*1c00*/  SHF.L.U32 R27, R34, 0x10, RZ ;  /* 0x00000010221b7819 */ /* 0x000fe400000006ff */
[----:B------:R-:W-:Y:S02]  /*1c10*/  ISETP.GE.U32.AND P2, PT, R5, UR12, PT ;  /* 0x0000000c05007c0c */ /* 0x000fe4000bf46070 */
[----:B------:R-:W-:Y:S02]  /*1c20*/  ISETP.GE.U32.AND P3, PT, R6, UR12, PT ;  /* 0x0000000c06007c0c */ /* 0x000fe4000bf66070 */
[----:B------:R-:W-:Y:S02]  /*1c30*/  ISETP.GE.AND.EX P2, PT, R29, UR13, PT, P2 ;  /* 0x0000000d1d007c0c */ /* 0x000fe4000bf46320 */
[----:B------:R-:W-:-:S02]  /*1c40*/  ISETP.GE.AND.EX P3, PT, R31, UR13, PT, P3 ;  /* 0x0000000d1f007c0c */ /* 0x000fc4000bf66330 */
[C---:B------:R-:W-:Y:S02]  /*1c50*/  ISETP.GT.U32.OR P2, PT, R4.reuse, 0x22f, P2 ;  /* 0x0000022f0400780c */ /* 0x040fe40001744470 */
[----:B------:R-:W-:Y:S01]  /*1c60*/  ISETP.GT.U32.OR P3, PT, R4, 0x22f, P3 ;  /* 0x0000022f0400780c */ /* 0x000fe20001f64470 */
[----:B0-----:R-:W-:-:S04]  /*1c70*/  FMUL.FTZ R22, R12, UR6 ;  /* 0x000000060c167c20 */ /* 0x001fc80008410000 */
[C---:B------:R-:W-:Y:S01]  /*1c80*/  FMUL.FTZ R12, R22.reuse, R22 ;  /* 0x00000016160c7220 */ /* 0x040fe20000410000 */
[--C-:B------:R-:W-:Y:S01]  /*1c90*/  FADD.FTZ R15, R15, -R22.reuse ;  /* 0x800000160f0f7221 */ /* 0x100fe20000010000 */
[----:B------:R-:W-:Y:S01]  /*1ca0*/  FADD.FTZ R17, R33, -R22 ;  /* 0x8000001621117221 */ /* 0x000fe20000010000 */
[C---:B------:R-:W-:Y:S01]  /*1cb0*/  FADD.FTZ R19, -R22.reuse, R19 ;  /* 0x0000001316137221 */ /* 0x040fe20000010100 */
[----:B------:R-:W-:Y:S01]  /*1cc0*/  FFMA.FTZ R12, R13, UR6, -R12 ;  /* 0x000000060d0c7c23 */ /* 0x000fe2000801080c */
[C---:B------:R-:W-:Y:S01]  /*1cd0*/  FADD.FTZ R21, -R22.reuse, R21 ;  /* 0x0000001516157221 */ /* 0x040fe20000010100 */
[C---:B------:R-:W-:Y:S01]  /*1ce0*/  FADD.FTZ R23, -R22.reuse, R23 ;  /* 0x0000001716177221 */ /* 0x040fe20000010100 */
[----:B------:R-:W-:Y:S02]  /*1cf0*/  FADD.FTZ R39, -R22, R39 ;  /* 0x0000002716277221 */ /* 0x000fe40000010100 */
[----:B------:R-:W-:-:S13]  /*1d00*/  FSETP.GTU.FTZ.AND P1, PT, R12, RZ, PT ;  /* 0x000000ff0c00720b */ /* 0x000fda0003f3c000 */
[----:B------:R-:W0:Y:S02]  /*1d10*/  @P1 LDC R13, c[0x0][0x238] ;  /* 0x00008e00ff0d1b82 */ /* 0x000e240000000800 */
[----:B0-----:R-:W-:Y:S01]  /*1d20*/  @P1 FADD.FTZ R13, R12, R13 ;  /* 0x0000000d0c0d1221 */ /* 0x001fe20000010000 */
[----:B------:R-:W-:-:S06]  /*1d30*/  MOV R12, 0x3f800000 ;  /* 0x3f800000000c7802 */ /* 0x000fcc0000000f00 */
[----:B------:R0:W1:Y:S01]  /*1d40*/  @P1 MUFU.RSQ R12, R13 ;  /* 0x0000000d000c1308 */ /* 0x0000620000001400 */
[----:B------:R-:W-:-:S04]  /*1d50*/  ISETP.GE.U32.AND P1, PT, R40, UR12, PT ;  /* 0x0000000c28007c0c */ /* 0x000fc8000bf26070 */
[----:B------:R-:W-:Y:S01]  /*1d60*/  ISETP.GE.AND.EX P1, PT, R7, UR13, PT, P1 ;  /* 0x0000000d07007c0c */ /* 0x000fe2000bf26310 */
[--C-:B0-----:R-:W-:Y:S01]  /*1d70*/  FADD.FTZ R13, R25, -R22.reuse ;  /* 0x80000016190d7221 */ /* 0x101fe20000010000 */
[----:B------:R-:W-:Y:S02]  /*1d80*/  FADD.FTZ R25, R27, -R22 ;  /* 0x800000161b197221 */ /* 0x000fe40000010000 */
[----:B------:R-:W-:Y:S01]  /*1d90*/  ISETP.GT.U32.OR P1, PT, R4, 0x22f, P1 ;  /* 0x0000022f0400780c */ /* 0x000fe20000f24470 */
[-C--:B-1----:R-:W-:Y:S01]  /*1da0*/  FMUL.FTZ R15, R15, R12.reuse ;  /* 0x0000000c0f0f7220 */ /* 0x082fe20000410000 */
[-C--:B------:R-:W-:Y:S01]  /*1db0*/  FMUL.FTZ R13, R13, R12.reuse ;  /* 0x0000000c0d0d7220 */ /* 0x080fe20000410000 */
[-C--:B------:R-:W-:Y:S01]  /*1dc0*/  FMUL.FTZ R17, R17, R12.reuse ;  /* 0x0000000c11117220 */ /* 0x080fe20000410000 */
[-C--:B------:R-:W-:Y:S01]  /*1dd0*/  FMUL.FTZ R20, R19, R12.reuse ;  /* 0x0000000c13147220 */ /* 0x080fe20000410000 */
[-C--:B------:R-:W-:Y:S01]  /*1de0*/  FMUL.FTZ R22, R21, R12.reuse ;  /* 0x0000000c15167220 */ /* 0x080fe20000410000 */
[-C--:B------:R-:W-:Y:S01]  /*1df0*/  FMUL.FTZ R24, R23, R12.reuse ;  /* 0x0000000c17187220 */ /* 0x080fe20000410000 */
[-C--:B------:R-:W-:Y:S01]  /*1e00*/  FMUL.FTZ R18, R39, R12.reuse ;  /* 0x0000000c27127220 */ /* 0x080fe20000410000 */
[----:B------:R-:W-:Y:S01]  /*1e10*/  FMUL.FTZ R25, R25, R12 ;  /* 0x0000000c19197220 */ /* 0x000fe20000410000 */
[C-C-:B--2---:R-:W-:Y:S01]  /*1e20*/  FFMA.FTZ R16, R8.reuse, R15, R10.reuse ;  /* 0x0000000f08107223 */ /* 0x144fe2000001000a */
[C-C-:B------:R-:W-:Y:S01]  /*1e30*/  FFMA.FTZ R14, R8.reuse, R13, R10.reuse ;  /* 0x0000000d080e7223 */ /* 0x140fe2000001000a */
[C-C-:B------:R-:W-:Y:S01]  /*1e40*/  FFMA.FTZ R12, R8.reuse, R17, R10.reuse ;  /* 0x00000011080c7223 */ /* 0x140fe2000001000a */
[C-C-:B------:R-:W-:Y:S01]  /*1e50*/  FFMA.FTZ R17, R9.reuse, R20, R11.reuse ;  /* 0x0000001409117223 */ /* 0x140fe2000001000b */
[C-C-:B------:R-:W-:Y:S01]  /*1e60*/  FFMA.FTZ R15, R9.reuse, R22, R11.reuse ;  /* 0x00000016090f7223 */ /* 0x140fe2000001000b */
[C-C-:B------:R-:W-:Y:S01]  /*1e70*/  FFMA.FTZ R13, R9.reuse, R24, R11.reuse ;  /* 0x00000018090d7223 */ /* 0x140fe2000001000b */
[----:B------:R-:W-:Y:S01]  /*1e80*/  FFMA.FTZ R8, R8, R25, R10 ;  /* 0x0000001908087223 */ /* 0x000fe2000001000a */
[----:B------:R-:W-:Y:S01]  /*1e90*/  FFMA.FTZ R9, R9, R18, R11 ;  /* 0x0000001209097223 */ /* 0x000fe2000001000b */
[----:B------:R-:W-:Y:S06]  /*1ea0*/  @!P4 BRA `(.L_x_3106) ;  /* 0x000000000028c947 */ /* 0x000fec0003800000 */
        /* <DEDUP_REMOVED lines=9> */
[----:B-1----:R-:W-:-:S07]  /*1f40*/  FMUL.FTZ R9, R9, R20 ;  /* 0x0000001409097220 */ /* 0x002fce0000410000 */
.L_x_3106:
[----:B------:R-:W-:Y:S04]  /*1f50*/  BSSY B0, `(.L_x_3107) ;  /* 0x000000e000007945 */ /* 0x000fe80003800000 */
[----:B------:R-:W-:Y:S05]  /*1f60*/  @!P0 BRA `(.L_x_3108) ;  /* 0x0000000000308947 */ /* 0x000fea0003800000 */
[----:B------:R-:W-:Y:S01]  /*1f70*/  ULDC.64 UR12, c[0x0][0x270] ;  /* 0x00009c00000c7ab9 */ /* 0x000fe20000000a00 */
[----:B------:R-:W-:Y:S01]  /*1f80*/  MOV R18, R46 ;  /* 0x0000002e00127202 */ /* 0x000fe20000000f00 */
[----:B------:R-:W-:Y:S01]  /*1f90*/  IMAD R11, R3, UR12, RZ ;  /* 0x0000000c030b7c24 */ /* 0x000fe2000f8e02ff */
[----:B------:R-:W-:Y:S02]  /*1fa0*/  MOV R19, R49 ;  /* 0x0000003100137202 */ /* 0x000fe40000000f00 */
[----:B------:R-:W-:Y:S01]  /*1fb0*/  F2FP.BF16.F32.PACK_AB R9, R9, R16 ;  /* 0x000000100909723e */ /* 0x000fe200000010ff */
[C---:B------:R-:W-:Y:S02]  /*1fc0*/  IMAD R11, R42.reuse, UR13, R11 ;  /* 0x0000000d2a0b7c24 */ /* 0x040fe4000f8e020b */
[----:B------:R-:W-:Y:S01]  /*1fd0*/  IMAD.WIDE.U32 R18, R42, UR12, R18 ;  /* 0x0000000c2a127c25 */ /* 0x000fe2000f8e0012 */
[----:B------:R-:W-:Y:S02]  /*1fe0*/  ULDC.64 UR12, c[0x0][0x210] ;  /* 0x00008400000c7ab9 */ /* 0x000fe40000000a00 */
[----:B------:R-:W-:-:S02]  /*1ff0*/  LEA R10, P5, R18, UR12, 0x1 ;  /* 0x0000000c120a7c11 */ /* 0x000fc4000f8a08ff */
[----:B------:R-:W-:-:S04]  /*2000*/  IADD3 R11, R19, R11, RZ ;  /* 0x0000000b130b7210 */ /* 0x000fc80007ffe0ff */
[----:B------:R-:W-:-:S05]  /*2010*/  LEA.HI.X R11, R18, UR13, R11, 0x1, P5 ;  /* 0x0000000d120b7c11 */ /* 0x000fca000a8f0c0b */
[----:B------:R0:W-:Y:S02]  /*2020*/  STG.E desc[UR8][R10.64], R9 ;  /* 0x000000090a007986 */ /* 0x0001e4000c101908 */
.L_x_3108:
[----:B------:R-:W-:Y:S05]  /*2030*/  BSYNC B0 ;  /* 0x0000000000007941 */ /* 0x000fea0003800000 */
.L_x_3107:
[----:B------:R-:W-:Y:S05]  /*2040*/  @!P4 BRA `(.L_x_3109) ;  /* 0x000000000028c947 */ /* 0x000fea0003800000 */
        /* <DEDUP_REMOVED lines=10> */
.L_x_3109:
[----:B------:R-:W-:Y:S04]  /*20f0*/  BSSY B0, `(.L_x_3110) ;  /* 0x000000e000007945 */ /* 0x000fe80003800000 */
[----:B------:R-:W-:Y:S05]  /*2100*/  @P1 BRA `(.L_x_3111) ;  /* 0x0000000000301947 */ /* 0x000fea0003800000 */
[----:B------:R-:W-:Y:S01]  /*2110*/  ULDC.64 UR12, c[0x0][0x270] ;  /* 0x00009c00000c7ab9 */ /* 0x000fe20000000a00 */
[----:B0-----:R-:W-:Y:S01]  /*2120*/  MOV R10, R46 ;  /* 0x0000002e000a7202 */ /* 0x001fe20000000f00 */
        /* <DEDUP_REMOVED lines=10> */
.L_x_3111:
[----:B------:R-:W-:Y:S05]  /*21d0*/  BSYNC B0 ;  /* 0x0000000000007941 */ /* 0x000fea0003800000 */
.L_x_3110:
[----:B------:R-:W-:Y:S05]  /*21e0*/  @!P4 BRA `(.L_x_3112) ;  /* 0x000000000028c947 */ /* 0x000fea0003800000 */
        /* <DEDUP_REMOVED lines=10> */
.L_x_3112:
[----:B------:R-:W-:Y:S04]  /*2290*/  BSSY B0, `(.L_x_3113) ;  /* 0x000000e000007945 */ /* 0x000fe80003800000 */
[----:B------:R-:W-:Y:S05]  /*22a0*/  @P2 BRA `(.L_x_3114) ;  /* 0x0000000000302947 */ /* 0x000fea0003800000 */
[----:B------:R-:W-:Y:S01]  /*22b0*/  ULDC.64 UR12, c[0x0][0x270] ;  /* 0x00009c00000c7ab9 */ /* 0x000fe20000000a00 */
[----:B01----:R-:W-:Y:S01]  /*22c0*/  MOV R10, R46 ;  /* 0x0000002e000a7202 */ /* 0x003fe20000000f00 */
        /* <DEDUP_REMOVED lines=10> */
.L_x_3114:
[----:B------:R-:W-:Y:S05]  /*2370*/  BSYNC B0 ;  /* 0x0000000000007941 */ /* 0x000fea0003800000 */
.L_x_3113:
[----:B------:R-:W-:Y:S05]  /*2380*/  @!P4 BRA `(.L_x_3115) ;  /* 0x000000000028c947 */ /* 0x000fea0003800000 */
        /* <DEDUP_REMOVED lines=10> */
.L_x_3115:
[----:B------:R-:W-:Y:S04]  /*2430*/  BSSY B0, `(.L_x_3116) ;  /* 0x000000d000007945 */ /* 0x000fe80003800000 */
[----:B------:R-:W-:Y:S05]  /*2440*/  @P3 BRA `(.L_x_3117) ;  /* 0x00000000002c3947 */ /* 0x000fea0003800000 */
[----:B------:R-:W-:Y:S01]  /*2450*/  ULDC.64 UR12, c[0x0][0x270] ;  /* 0x00009c00000c7ab9 */ /* 0x000fe20000000a00 */
[----:B------:R-:W-:Y:S01]  /*2460*/  MOV R47, R49 ;  /* 0x00000031002f7202 */ /* 0x000fe20000000f00 */
[----:B------:R-:W-:Y:S01]  /*2470*/  IMAD R31, R31, UR12, RZ ;  /* 0x0000000c1f1f7c24 */ /* 0x000fe2000f8e02ff */
[----:B------:R-:W-:Y:S01]  /*2480*/  F2FP.BF16.F32.PACK_AB R13, R13, R8 ;  /* 0x000000080d0d723e */ /* 0x000fe200000010ff */
[----:B------:R-:W-:-:S04]  /*2490*/  IMAD.WIDE.U32 R46, R6, UR12, R46 ;  /* 0x0000000c062e7c25 */ /* 0x000fc8000f8e002e */
[----:B------:R-:W-:Y:S01]  /*24a0*/  IMAD R31, R6, UR13, R31 ;  /* 0x0000000d061f7c24 */ /* 0x000fe2000f8e021f */
[----:B------:R-:W-:Y:S02]  /*24b0*/  ULDC.64 UR12, c[0x0][0x210] ;  /* 0x00008400000c7ab9 */ /* 0x000fe40000000a00 */
[----:B012---:R-:W-:Y:S02]  /*24c0*/  LEA R10, P1, R46, UR12, 0x1 ;  /* 0x0000000c2e0a7c11 */ /* 0x007fe4000f8208ff */
[----:B------:R-:W-:-:S04]  /*24d0*/  IADD3 R31, R47, R31, RZ ;  /* 0x0000001f2f1f7210 */ /* 0x000fc80007ffe0ff */
[----:B------:R-:W-:-:S05]  /*24e0*/  LEA.HI.X R11, R46, UR13, R31, 0x1, P1 ;  /* 0x0000000d2e0b7c11 */ /* 0x000fca00088f0c1f */
[----:B------:R3:W-:Y:S02]  /*24f0*/  STG.E desc[UR8][R10.64], R13 ;  /* 0x0000000d0a007986 */ /* 0x0007e4000c101908 */
.L_x_3117:
[----:B------:R-:W-:Y:S05]  /*2500*/  BSYNC B0 ;  /* 0x0000000000007941 */ /* 0x000fea0003800000 */
.L_x_3116:
[----:B------:R-:W4:Y:S01]  /*2510*/  LDC R8, c[0x0][0x10] ;  /* 0x00000400ff087b82 */ /* 0x000f220000000800 */
[----:B------:R-:W-:Y:S02]  /*2520*/  IADD3 R0, R0, 0x1, RZ ;  /* 0x0000000100007810 */ /* 0x000fe40007ffe0ff */
[----:B----4-:R-:W-:-:S04]  /*2530*/  IADD3 R43, R8, R43, RZ ;  /* 0x0000002b082b7210 */ /* 0x010fc80007ffe0ff */
[----:B------:R-:W-:-:S13]  /*2540*/  ISETP.GE.AND P1, PT, R43, UR4, PT ;  /* 0x000000042b007c0c */ /* 0x000fda000bf26270 */
[----:B------:R-:W-:Y:S05]  /*2550*/  @!P1 BRA `(.L_x_3118) ;  /* 0xffffffdc00289947 */ /* 0x000fea000383ffff */
[----:B------:R-:W-:Y:S05]  /*2560*/  EXIT ;  /* 0x000000000000794d */ /* 0x000fea0003800000 */
.L_x_3119:
        /* <DEDUP_REMOVED lines=9> */
.L_x_5150:


//--------------------- .text._Z35group_norm_nhwc_fwd_one_pass_kernelI11Bf16IOFp32WLi128ELi70ELi560EEv26Group_norm_nhwc_fwd_params --------------------------
	.section	.text._Z35group_norm_nhwc_fwd_one_pass_kernelI11Bf16IOFp32WLi128ELi70ELi560EEv26Group_norm_nhwc_fwd_params,"ax",@progbits
	.align	128
        .global         _Z35group_norm_nhwc_fwd_one_pass_kernelI11Bf16IOFp32WLi128ELi70ELi560EEv26Group_norm_nhwc_fwd_params
        .type           _Z35group_norm_nhwc_fwd_one_pass_kernelI11Bf16IOFp32WLi128ELi70ELi560EEv26Group_norm_nhwc_fwd_params,@function
        .size           _Z35group_norm_nhwc_fwd_one_pass_kernelI11Bf16IOFp32WLi128ELi70ELi560EEv26Group_norm_nhwc_fwd_params,(.L_x_5151 - _Z35group_norm_nhwc_fwd_one_pass_kernelI11Bf16IOFp32WLi128ELi70ELi560EEv26Group_norm_nhwc_fwd_params)
        .other          _Z35group_norm_nhwc_fwd_one_pass_kernelI11Bf16IOFp32WLi128ELi70ELi560EEv26Group_norm_nhwc_fwd_params,@"STO_CUDA_ENTRY STV_DEFAULT"
_Z35group_norm_nhwc_fwd_one_pass_kernelI11Bf16IOFp32WLi128ELi70ELi560EEv26Group_norm_nhwc_fwd_params:
.text._Z35group_norm_nhwc_fwd_one_pass_kernelI11Bf16IOFp32WLi128ELi70ELi560EEv26Group_norm_nhwc_fwd_params:
        /* <DEDUP_REMOVED lines=12> */
[----:B------:R-:W-:Y:S02]  /*00c0*/  ULDC.U8 UR10, c[0x0][0x28c] ;  /* 0x0000a300000a7ab9 */ /* 0x000fe40000000000 */
        /* <DEDUP_REMOVED lines=9> */
[----:B0-----:R-:W-:Y:S01]  /*0160*/  IMAD R39, R0, UR7, R5 ;  /* 0x0000000700277c24 */ /* 0x001fe2000f8e0205 */
[----:B------:R-:W-:-:S04]  /*0170*/  HFMA2.MMA R0, -RZ, RZ, 0, 0 ;  /* 0x00000000ff007435 */ /* 0x000fc800000001ff */
[C---:B------:R-:W-:Y:S02]  /*0180*/  ISETP.GE.U32.AND P0, PT, R39.reuse, UR8, PT ;  /* 0x0000000827007c0c */ /* 0x040fe4000bf06070 */
[----:B------:R-:W-:Y:S02]  /*0190*/  SHF.R.S32.HI R3, RZ, 0x1f, R39 ;  /* 0x0000001fff037819 */ /* 0x000fe40000011427 */
[----:B------:R-:W-:Y:S02]  /*01a0*/  IADD3 R5, R39, 0x10, RZ ;  /* 0x0000001027057810 */ /* 0x000fe40007ffe0ff */
[----:B------:R-:W-:Y:S01]  /*01b0*/  ISETP.GE.AND.EX P0, PT, R3, UR9, PT, P0 ;  /* 0x0000000903007c0c */ /* 0x000fe2000bf06300 */
[----:B------:R-:W-:Y:S01]  /*01c0*/  ULDC.64 UR8, c[0x0][0x208] ;  /* 0x0000820000087ab9 */ /* 0x000fe20000000a00 */
[----:B------:R-:W-:Y:S02]  /*01d0*/  IADD3 R6, R39, 0x20, RZ ;  /* 0x0000002027067810 */ /* 0x000fe40007ffe0ff */
[----:B------:R-:W-:-:S02]  /*01e0*/  ISETP.LT.U32.AND P0, PT, R4, 0x230, !P0 ;  /* 0x000002300400780c */ /* 0x000fc40004701070 */
[C---:B------:R-:W-:Y:S02]  /*01f0*/  IADD3 R7, R39.reuse, 0x30, RZ ;  /* 0x0000003027077810 */ /* 0x040fe40007ffe0ff */
[C---:B------:R-:W-:Y:S02]  /*0200*/  IADD3 R28, R39.reuse, 0x40, RZ ;  /* 0x00000040271c7810 */ /* 0x040fe40007ffe0ff */
[C---:B------:R-:W-:Y:S02]  /*0210*/  IADD3 R29, R39.reuse, 0x50, RZ ;  /* 0x00000050271d7810 */ /* 0x040fe40007ffe0ff */
[C---:B------:R-:W-:Y:S02]  /*0220*/  IADD3 R30, R39.reuse, 0x60, RZ ;  /* 0x00000060271e7810 */ /* 0x040fe40007ffe0ff */
[----:B-1----:R-:W-:-:S07]  /*0230*/  IADD3 R31, R39, 0x70, RZ ;  /* 0x00000070271f7810 */ /* 0x002fce0007ffe0ff */
.L_x_3153:
[----:B0-----:R-:W0:Y:S01]  /*0240*/  LDC R17, c[0x0][0x288] ;  /* 0x0000a200ff117b82 */ /* 0x001e220000000800 */
[----:B------:R-:W-:Y:S01]  /*0250*/  ULDC.64 UR14, c[0x0][0x278] ;  /* 0x00009e00000e7ab9 */ /* 0x000fe20000000a00 */
[----:B------:R-:W-:Y:S01]  /*0260*/  SHF.R.S32.HI R15, RZ, 0x1f, R5 ;  /* 0x0000001fff0f7819 */ /* 0x000fe20000011405 */
[----:B------:R-:W-:Y:S01]  /*0270*/  ULDC.64 UR12, c[0x0][0x280] ;  /* 0x0000a000000c7ab9 */ /* 0x000fe20000000a00 */
[----:B------:R-:W-:Y:S02]  /*0280*/  ISETP.GE.U32.AND P4, PT, R5, UR14, PT ;  /* 0x0000000e05007c0c */ /* 0x000fe4000bf86070 */
[----:B------:R-:W-:Y:S02]  /*0290*/  SHF.R.S32.HI R19, RZ, 0x1f, R6 ;  /* 0x0000001fff137819 */ /* 0x000fe40000011406 */
[----:B------:R-:W-:Y:S01]  /*02a0*/  ISETP.GE.AND.EX P4, PT, R15, UR15, PT, P4 ;  /* 0x0000000f0f007c0c */ /* 0x000fe2000bf86340 */
[----:B-1----:R-:W1:Y:S01]  /*02b0*/  @P0 LDC.64 R46, c[0x0][0x220] ;  /* 0x00008800ff2e0b82 */ /* 0x002e620000000a00 */
[----:B------:R-:W-:-:S02]  /*02c0*/  SHF.R.S32.HI R21, RZ, 0x1f, R7 ;  /* 0x0000001fff157819 */ /* 0x000fc40000011407 */
[----:B------:R-:W-:Y:S02]  /*02d0*/  ISETP.GT.U32.OR P4, PT, R4, 0x22f, P4 ;  /* 0x0000022f0400780c */ /* 0x000fe40002784470 */
[----:B------:R-:W-:Y:S02]  /*02e0*/  MOV R33, RZ ;  /* 0x000000ff00217202 */ /* 0x000fe40000000f00 */
[----:B0-2---:R-:W-:-:S04]  /*02f0*/  IABS R11, R17 ;  /* 0x00000011000b7213 */ /* 0x005fc80000000000 */
        /* <DEDUP_REMOVED lines=18> */
[----:B------:R-:W-:Y:S02]  /*0420*/  ISETP.GE.U32.AND P1, PT, R10, R11, PT ;  /* 0x0000000b0a00720c */ /* 0x000fe40003f26070 */
[----:B------:R-:W-:Y:S01]  /*0430*/  ISETP.NE.AND P2, PT, R17, RZ, PT ;  /* 0x000000ff1100720c */ /* 0x000fe20003f45270 */
[----:B0-----:R-:W-:-:S04]  /*0440*/  @P0 IMAD R14, R3, R12, RZ ;  /* 0x0000000c030e0224 */ /* 0x001fc800078e02ff */
[----:B------:R-:W-:-:S06]  /*0450*/  @P0 IMAD R23, R39, R13, R14 ;  /* 0x0000000d27170224 */ /* 0x000fcc00078e020e */
[----:B------:R-:W-:Y:S02]  /*0460*/  @P1 IADD3 R9, R9, 0x1, RZ ;  /* 0x0000000109091810 */ /* 0x000fe40007ffe0ff */
[----:B------:R-:W-:Y:S02]  /*0470*/  ISETP.GE.U32.AND P1, PT, R6, UR14, PT ;  /* 0x0000000e06007c0c */ /* 0x000fe4000bf26070 */
[----:B------:R-:W-:Y:S02]  /*0480*/  @!P3 IADD3 R9, -R9, RZ, RZ ;  /* 0x000000ff0909b210 */ /* 0x000fe40007ffe1ff */
[----:B------:R-:W-:Y:S02]  /*0490*/  @!P2 LOP3.LUT R9, RZ, R17, RZ, 0x33, !PT ;  /* 0x00000011ff09a212 */ /* 0x000fe400078e33ff */
[----:B------:R-:W-:Y:S02]  /*04a0*/  ISETP.GE.AND.EX P1, PT, R19, UR15, PT, P1 ;  /* 0x0000000f13007c0c */ /* 0x000fe4000bf26310 */
[----:B------:R-:W-:-:S02]  /*04b0*/  IADD3 R11, -R9, RZ, RZ ;  /* 0x000000ff090b7210 */ /* 0x000fc40007ffe1ff */
[----:B------:R-:W-:Y:S02]  /*04c0*/  SHF.R.S32.HI R8, RZ, 0x1f, R9 ;  /* 0x0000001fff087819 */ /* 0x000fe40000011409 */
[----:B------:R-:W-:Y:S01]  /*04d0*/  ISETP.GT.U32.OR P1, PT, R4, 0x22f, P1 ;  /* 0x0000022f0400780c */ /* 0x000fe20000f24470 */
[----:B------:R-:W-:Y:S01]  /*04e0*/  IMAD R32, R17, R11, R40 ;  /* 0x0000000b11207224 */ /* 0x000fe200078e0228 */
[----:B------:R-:W-:Y:S01]  /*04f0*/  SHF.R.S32.HI R11, RZ, 0x1f, R41 ;  /* 0x0000001fff0b7819 */ /* 0x000fe20000011429 */
[----:B------:R-:W0:Y:S01]  /*0500*/  @!P4 LDC.64 R16, c[0x0][0x270] ;  /* 0x00009c00ff10cb82 */ /* 0x000e220000000a00 */
[----:B------:R-:W-:Y:S01]  /*0510*/  IMAD R8, R8, UR12, RZ ;  /* 0x0000000c08087c24 */ /* 0x000fe2000f8e02ff */
[----:B------:R-:W-:Y:S01]  /*0520*/  ISETP.GE.U32.AND P3, PT, R7, UR14, PT ;  /* 0x0000000e07007c0c */ /* 0x000fe2000bf66070 */
[----:B------:R-:W-:Y:S02]  /*0530*/  IMAD R32, R32, 0x46, RZ ;  /* 0x0000004620207824 */ /* 0x000fe400078e02ff */
[----:B------:R-:W-:Y:S01]  /*0540*/  IMAD R49, R9, UR13, R8 ;  /* 0x0000000d09317c24 */ /* 0x000fe2000f8e0208 */
[----:B------:R-:W-:-:S02]  /*0550*/  ISETP.GE.AND.EX P3, PT, R21, UR15, PT, P3 ;  /* 0x0000000f15007c0c */ /* 0x000fc4000bf66330 */
[----:B------:R-:W-:Y:S02]  /*0560*/  IADD3 R50, P2, R41, R32, RZ ;  /* 0x0000002029327210 */ /* 0x000fe40007f5e0ff */
[----:B------:R-:W-:Y:S01]  /*0570*/  ISETP.GT.U32.OR P3, PT, R4, 0x22f, P3 ;  /* 0x0000022f0400780c */ /* 0x000fe20001f64470 */
[----:B------:R-:W2:Y:S01]  /*0580*/  @!P1 LDC.64 R44, c[0x0][0x220] ;  /* 0x00008800ff2c9b82 */ /* 0x000ea20000000a00 */
[----:B------:R-:W-:Y:S02]  /*0590*/  LEA.HI.X.SX32 R51, R32, R11, 0x1, P2 ;  /* 0x0000000b20337211 */ /* 0x000fe400010f0eff */
[----:B------:R-:W-:Y:S01]  /*05a0*/  ISETP.GE.U32.AND P2, PT, R28, UR14, PT ;  /* 0x0000000e1c007c0c */ /* 0x000fe2000bf46070 */
[----:B------:R-:W-:-:S04]  /*05b0*/  IMAD.WIDE.U32 R50, R9, UR12, R50 ;  /* 0x0000000c09327c25 */ /* 0x000fc8000f8e0032 */
[----:B------:R-:W3:Y:S01]  /*05c0*/  @!P4 LDC.64 R10, c[0x0][0x220] ;  /* 0x00008800ff0acb82 */ /* 0x000ee20000000a00 */
[----:B------:R-:W-:Y:S01]  /*05d0*/  IADD3 R49, R51, R49, RZ ;  /* 0x0000003133317210 */ /* 0x000fe20007ffe0ff */
[----:B0-----:R-:W-:Y:S01]  /*05e0*/  @!P4 IMAD R18, R15, R16, RZ ;  /* 0x000000100f12c224 */ /* 0x001fe200078e02ff */
[----:B------:R-:W-:-:S05]  /*05f0*/  @P0 MOV R14, R50 ;  /* 0x00000032000e0202 */ /* 0x000fca0000000f00 */
[----:B------:R-:W0:Y:S01]  /*0600*/  @!P1 LDC.64 R8, c[0x0][0x270] ;  /* 0x00009c00ff089b82 */ /* 0x000e220000000a00 */
[----:B------:R-:W-:Y:S01]  /*0610*/  @P0 MOV R15, R49 ;  /* 0x00000031000f0202 */ /* 0x000fe20000000f00 */
[----:B------:R-:W-:Y:S01]  /*0620*/  @!P4 IMAD R25, R5, R17, R18 ;  /* 0x000000110519c224 */ /* 0x000fe200078e0212 */
[----:B------:R-:W-:Y:S01]  /*0630*/  @!P4 MOV R48, R50 ;  /* 0x000000320030c202 */ /* 0x000fe20000000f00 */
[----:B------:R-:W-:Y:S01]  /*0640*/  @P0 IMAD.WIDE.U32 R12, R39, R12, R14 ;  /* 0x0000000c270c0225 */ /* 0x000fe200078e000e */
[----:B------:R-:W-:-:S03]  /*0650*/  SHF.R.S32.HI R15, RZ, 0x1f, R28 ;  /* 0x0000001fff0f7819 */ /* 0x000fc6000001141c */
[----:B------:R-:W-:Y:S01]  /*0660*/  @!P4 IMAD.WIDE.U32 R16, R5, R16, R48 ;  /* 0x000000100510c225 */ /* 0x000fe200078e0030 */
[----:B------:R-:W-:Y:S02]  /*0670*/  ISETP.GE.AND.EX P2, PT, R15, UR15, PT, P2 ;  /* 0x0000000f0f007c0c */ /* 0x000fe4000bf46320 */
[----:B------:R-:W-:Y:S02]  /*0680*/  @P0 IADD3 R13, R13, R23, RZ ;  /* 0x000000170d0d0210 */ /* 0x000fe40007ffe0ff */
[----:B------:R-:W-:Y:S02]  /*0690*/  @!P4 IADD3 R14, R17, R25, RZ ;  /* 0x00000019110ec210 */ /* 0x000fe40007ffe0ff */
[----:B---3--:R-:W-:Y:S01]  /*06a0*/  @!P4 LEA R10, P5, R16, R10, 0x1 ;  /* 0x0000000a100ac211 */ /* 0x008fe200078a08ff */
[----:B------:R-:W3:Y:S01]  /*06b0*/  @!P3 LDC.64 R24, c[0x0][0x270] ;  /* 0x00009c00ff18bb82 */ /* 0x000ee20000000a00 */
[----:B------:R-:W-:Y:S02]  /*06c0*/  ISETP.GT.U32.OR P2, PT, R4, 0x22f, P2 ;  /* 0x0000022f0400780c */ /* 0x000fe40001744470 */
[----:B------:R-:W-:-:S02]  /*06d0*/  @!P4 LEA.HI.X R11, R16, R11, R14, 0x1, P5 ;  /* 0x0000000b100bc211 */ /* 0x000fc400028f0c0e */
[----:B-1----:R-:W-:Y:S01]  /*06e0*/  @P0 LEA R46, P5, R12, R46, 0x1 ;  /* 0x0000002e0c2e0211 */ /* 0x002fe200078a08ff */
[----:B0-----:R-:W-:Y:S01]  /*06f0*/  @!P1 IMAD R19, R19, R8, RZ ;  /* 0x0000000813139224 */ /* 0x001fe200078e02ff */
[----:B------:R-:W-:Y:S01]  /*0700*/  SHF.R.S32.HI R27, RZ, 0x1f, R29 ;  /* 0x0000001fff1b7819 */ /* 0x000fe2000001141d */
[----:B------:R0:W4:Y:S01]  /*0710*/  @!P4 LDG.E R33, desc[UR8][R10.64] ;  /* 0x000000080a21c981 */ /* 0x000122000c1e1900 */
[----:B------:R-:W-:Y:S01]  /*0720*/  ISETP.GE.U32.AND P4, PT, R29, UR14, PT ;  /* 0x0000000e1d007c0c */ /* 0x000fe2000bf86070 */
[----:B------:R-:W-:Y:S01]  /*0730*/  @!P1 IMAD R19, R6, R9, R19 ;  /* 0x0000000906139224 */ /* 0x000fe200078e0213 */
[----:B------:R-:W-:Y:S02]  /*0740*/  @P0 LEA.HI.X R47, R12, R47, R13, 0x1, P5 ;  /* 0x0000002f0c2f0211 */ /* 0x000fe400028f0c0d */
[----:B------:R-:W-:Y:S01]  /*0750*/  ISETP.GE.AND.EX P4, PT, R27, UR15, PT, P4 ;  /* 0x0000000f1b007c0c */ /* 0x000fe2000bf86340 */
[----:B------:R-:W1:Y:S01]  /*0760*/  @!P2 LDC.64 R16, c[0x0][0x270] ;  /* 0x00009c00ff10ab82 */ /* 0x000e620000000a00 */
[----:B0-----:R-:W-:-:S02]  /*0770*/  @!P1 MOV R10, R50 ;  /* 0x00000032000a9202 */ /* 0x001fc40000000f00 */
[----:B------:R-:W-:Y:S02]  /*0780*/  @!P1 MOV R11, R49 ;  /* 0x00000031000b9202 */ /* 0x000fe40000000f00 */
[----:B------:R-:W-:-:S03]  /*0790*/  SHF.R.S32.HI R35, RZ, 0x1f, R30 ;  /* 0x0000001fff237819 */ /* 0x000fc6000001141e */
[----:B------:R-:W0:Y:S01]  /*07a0*/  @!P2 LDC.64 R12, c[0x0][0x220] ;  /* 0x00008800ff0cab82 */ /* 0x000e220000000a00 */
[----:B------:R-:W-:Y:S01]  /*07b0*/  ISETP.GE.U32.AND P5, PT, R30, UR14, PT ;  /* 0x0000000e1e007c0c */ /* 0x000fe2000bfa6070 */
[----:B------:R-:W-:Y:S01]  /*07c0*/  @!P1 IMAD.WIDE.U32 R8, R6, R8, R10 ;  /* 0x0000000806089225 */ /* 0x000fe200078e000a */
[----:B------:R-:W-:Y:S02]  /*07d0*/  ISETP.GT.U32.OR P4, PT, R4, 0x22f, P4 ;  /* 0x0000022f0400780c */ /* 0x000fe40002784470 */
[----:B------:R-:W-:Y:S02]  /*07e0*/  ISETP.GE.AND.EX P5, PT, R35, UR15, PT, P5 ;  /* 0x0000000f23007c0c */ /* 0x000fe4000bfa6350 */
[----:B------:R-:W-:Y:S02]  /*07f0*/  @!P1 IADD3 R9, R9, R19, RZ ;  /* 0x0000001309099210 */ /* 0x000fe40007ffe0ff */
[----:B--2---:R-:W-:Y:S01]  /*0800*/  @!P1 LEA R44, P6, R8, R44, 0x1 ;  /* 0x0000002c082c9211 */ /* 0x004fe200078c08ff */
[----:B------:R-:W2:Y:S01]  /*0810*/  @!P3 LDC.64 R18, c[0x0][0x220] ;  /* 0x00008800ff12bb82 */ /* 0x000ea20000000a00 */
[----:B------:R-:W-:-:S02]  /*0820*/  ISETP.GT.U32.OR P5, PT, R4, 0x22f, P5 ;  /* 0x0000022f0400780c */ /* 0x000fc40002fa4470 */
[----:B------:R-:W-:Y:S01]  /*0830*/  @!P1 LEA.HI.X R45, R8, R45, R9, 0x1, P6 ;  /* 0x0000002d082d9211 */ /* 0x000fe200030f0c09 */
[----:B---3--:R-:W-:Y:S01]  /*0840*/  @!P3 IMAD R8, R21, R24, RZ ;  /* 0x000000181508b224 */ /* 0x008fe200078e02ff */
[----:B------:R-:W-:Y:S02]  /*0850*/  @!P3 MOV R10, R50 ;  /* 0x00000032000ab202 */ /* 0x000fe40000000f00 */
[----:B------:R-:W-:Y:S01]  /*0860*/  @!P3 MOV R11, R49 ;  /* 0x00000031000bb202 */ /* 0x000fe20000000f00 */
[C---:B------:R-:W-:Y:S02]  /*0870*/  @!P3 IMAD R21, R7.reuse, R25, R8 ;  /* 0x000000190715b224 */ /* 0x040fe400078e0208 */
[----:B------:R-:W3:Y:S01]  /*0880*/  @!P4 LDC.64 R8, c[0x0][0x270] ;  /* 0x00009c00ff08cb82 */ /* 0x000ee20000000a00 */
[----:B------:R-:W-:Y:S01]  /*0890*/  SHF.R.S32.HI R37, RZ, 0x1f, R31 ;  /* 0x0000001fff257819 */ /* 0x000fe2000001141f */
[----:B------:R-:W-:Y:S01]  /*08a0*/  @!P3 IMAD.WIDE.U32 R24, R7, R24, R10 ;  /* 0x000000180718b225 */ /* 0x000fe200078e000a */
[----:B------:R-:W-:-:S02]  /*08b0*/  ISETP.GE.U32.AND P6, PT, R31, UR14, PT ;  /* 0x0000000e1f007c0c */ /* 0x000fc4000bfc6070 */
[----:B------:R-:W-:-:S03]  /*08c0*/  MOV R34, RZ ;  /* 0x000000ff00227202 */ /* 0x000fc60000000f00 */
[----:B------:R-:W5:Y:S01]  /*08d0*/  @!P5 LDC.64 R10, c[0x0][0x270] ;  /* 0x00009c00ff0adb82 */ /* 0x000f620000000a00 */
[----:B------:R-:W-:Y:S01]  /*08e0*/  ISETP.GE.AND.EX P6, PT, R37, UR15, PT, P6 ;  /* 0x0000000f25007c0c */ /* 0x000fe2000bfc6360 */
[----:B-1----:R-:W-:Y:S01]  /*08f0*/  @!P2 IMAD R15, R15, R16, RZ ;  /* 0x000000100f0fa224 */ /* 0x002fe200078e02ff */
[----:B------:R-:W4:Y:S01]  /*0900*/  @!P1 LDG.E R34, desc[UR8][R44.64] ;  /* 0x000000082c229981 */ /* 0x000f22000c1e1900 */
[----:B------:R-:W-:Y:S02]  /*0910*/  @!P2 MOV R22, R50 ;  /* 0x000000320016a202 */ /* 0x000fe40000000f00 */
[----:B------:R-:W-:Y:S01]  /*0920*/  ISETP.GT.U32.OR P6, PT, R4, 0x22f, P6 ;  /* 0x0000022f0400780c */ /* 0x000fe200037c4470 */
[----:B------:R-:W-:Y:S01]  /*0930*/  @!P2 IMAD R43, R28, R17, R15 ;  /* 0x000000111c2ba224 */ /* 0x000fe200078e020f */
[----:B------:R-:W-:Y:S01]  /*0940*/  @!P2 MOV R23, R49 ;  /* 0x000000310017a202 */ /* 0x000fe20000000f00 */
[----:B------:R-:W-:Y:S01]  /*0950*/  @!P3 IMAD.IADD R17, R25, 0x1, R21 ;  /* 0x000000011911b824 */ /* 0x000fe200078e0215 */
[----:B--2---:R-:W-:Y:S01]  /*0960*/  @!P3 LEA R20, P1, R24, R18, 0x1 ;  /* 0x000000121814b211 */ /* 0x004fe200078208ff */
[----:B------:R-:W1:Y:S01]  /*0970*/  @!P4 LDC.64 R14, c[0x0][0x220] ;  /* 0x00008800ff0ecb82 */ /* 0x000e620000000a00 */
[----:B------:R-:W-:-:S02]  /*0980*/  @!P2 IMAD.WIDE.U32 R22, R28, R16, R22 ;  /* 0x000000101c16a225 */ /* 0x000fc400078e0016 */
[----:B------:R-:W-:-:S05]  /*0990*/  @!P3 LEA.HI.X R21, R24, R19, R17, 0x1, P1 ;  /* 0x000000131815b211 */ /* 0x000fca00008f0c11 */
[----:B------:R-:W2:Y:S01]  /*09a0*/  @!P5 LDC.64 R16, c[0x0][0x220] ;  /* 0x00008800ff10db82 */ /* 0x000ea20000000a00 */
[----:B------:R-:W-:Y:S01]  /*09b0*/  @!P2 IADD3 R23, R23, R43, RZ ;  /* 0x0000002b1717a210 */ /* 0x000fe20007ffe0ff */
[----:B---3--:R-:W-:Y:S01]  /*09c0*/  @!P4 IMAD R24, R27, R8, RZ ;  /* 0x000000081b18c224 */ /* 0x008fe200078e02ff */
[C---:B0-----:R-:W-:Y:S02]  /*09d0*/  @!P2 LEA R12, P1, R22.reuse, R12, 0x1 ;  /* 0x0000000c160ca211 */ /* 0x041fe400078208ff */
[----:B------:R-:W-:Y:S01]  /*09e0*/  MOV R36, RZ ;  /* 0x000000ff00247202 */ /* 0x000fe20000000f00 */
[----:B------:R-:W-:Y:S01]  /*09f0*/  @!P4 IMAD R25, R29, R9, R24 ;  /* 0x000000091d19c224 */ /* 0x000fe200078e0218 */
[----:B------:R-:W-:Y:S01]  /*0a00*/  MOV R43, RZ ;  /* 0x000000ff002b7202 */ /* 0x000fe20000000f00 */
[----:B------:R-:W0:Y:S01]  /*0a10*/  @!P6 LDC.64 R18, c[0x0][0x270] ;  /* 0x00009c00ff12eb82 */ /* 0x000e220000000a00 */
[----:B------:R-:W-:Y:S01]  /*0a20*/  @!P2 LEA.HI.X R13, R22, R13, R23, 0x1, P1 ;  /* 0x0000000d160da211 */ /* 0x000fe200008f0c17 */
[----:B-----5:R-:W-:Y:S01]  /*0a30*/  @!P5 IMAD R9, R35, R10, RZ ;  /* 0x0000000a2309d224 */ /* 0x020fe200078e02ff */
[----:B------:R-:W-:Y:S01]  /*0a40*/  @!P4 MOV R22, R50 ;  /* 0x000000320016c202 */ /* 0x000fe20000000f00 */
[----:B------:R-:W3:Y:S01]  /*0a50*/  @P0 LDG.E R36, desc[UR8][R46.64] ;  /* 0x000000082e240981 */ /* 0x000ee2000c1e1900 */
[----:B------:R-:W-:-:S02]  /*0a60*/  @!P4 MOV R23, R49 ;  /* 0x000000310017c202 */ /* 0x000fc40000000f00 */
[----:B------:R-:W-:Y:S01]  /*0a70*/  MOV R42, RZ ;  /* 0x000000ff002a7202 */ /* 0x000fe20000000f00 */
[----:B------:R5:W3:Y:S01]  /*0a80*/  @!P2 LDG.E R43, desc[UR8][R12.64] ;  /* 0x000000080c2ba981 */ /* 0x000ae2000c1e1900 */
[----:B------:R-:W-:Y:S02]  /*0a90*/  @!P5 IMAD R27, R30, R11, R9 ;  /* 0x0000000b1e1bd224 */ /* 0x000fe400078e0209 */
[----:B------:R-:W-:Y:S02]  /*0aa0*/  @!P4 IMAD.WIDE.U32 R22, R29, R8, R22 ;  /* 0x000000081d16c225 */ /* 0x000fe400078e0016 */
[----:B------:R-:W0:Y:S01]  /*0ab0*/  @!P6 LDC.64 R8, c[0x0][0x220] ;  /* 0x00008800ff08eb82 */ /* 0x000e220000000a00 */
[----:B------:R1:W3:Y:S01]  /*0ac0*/  @!P3 LDG.E R42, desc[UR8][R20.64] ;  /* 0x00000008142ab981 */ /* 0x0002e2000c1e1900 */
[----:B-----5:R-:W-:Y:S02]  /*0ad0*/  @!P5 MOV R12, R50 ;  /* 0x00000032000cd202 */ /* 0x020fe40000000f00 */
[----:B------:R-:W-:-:S02]  /*0ae0*/  @!P5 MOV R13, R49 ;  /* 0x00000031000dd202 */ /* 0x000fc40000000f00 */
[----:B-1----:R-:W-:Y:S02]  /*0af0*/  @!P4 LEA R14, P1, R22, R14, 0x1 ;  /* 0x0000000e160ec211 */ /* 0x002fe400078208ff */
[----:B------:R-:W-:Y:S01]  /*0b00*/  @!P4 IADD3 R20, R23, R25, RZ ;  /* 0x000000191714c210 */ /* 0x000fe20007ffe0ff */
[----:B------:R-:W-:-:S03]  /*0b10*/  @!P5 IMAD.WIDE.U32 R10, R30, R10, R12 ;  /* 0x0000000a1e0ad225 */ /* 0x000fc600078e000c */
[----:B------:R-:W-:Y:S02]  /*0b20*/  @!P4 LEA.HI.X R15, R22, R15, R20, 0x1, P1 ;  /* 0x0000000f160fc211 */ /* 0x000fe400008f0c14 */
[----:B------:R-:W-:Y:S02]  /*0b30*/  @!P5 IADD3 R11, R11, R27, RZ ;  /* 0x0000001b0b0bd210 */ /* 0x000fe40007ffe0ff */
[C---:B--2---:R-:W-:Y:S02]  /*0b40*/  @!P5 LEA R16, P1, R10.reuse, R16, 0x1 ;  /* 0x000000100a10d211 */ /* 0x044fe400078208ff */
[----:B------:R-:W-:Y:S01]  /*0b50*/  CS2R R44, SRZ ;  /* 0x00000000002c7805 */ /* 0x000fe2000001ff00 */
[----:B0-----:R-:W-:Y:S01]  /*0b60*/  @!P6 IMAD R12, R37, R18, RZ ;  /* 0x00000012250ce224 */ /* 0x001fe200078e02ff */
[----:B------:R-:W-:Y:S02]  /*0b70*/  @!P5 LEA.HI.X R17, R10, R17, R11, 0x1, P1 ;  /* 0x000000110a11d211 */ /* 0x000fe400008f0c0b */
[----:B------:R-:W-:-:S02]  /*0b80*/  @!P6 MOV R10, R50 ;  /* 0x00000032000ae202 */ /* 0x000fc40000000f00 */
[----:B------:R0:W2:Y:S01]  /*0b90*/  @!P4 LDG.E R44, desc[UR8][R14.64] ;  /* 0x000000080e2cc981 */ /* 0x0000a2000c1e1900 */
[----:B------:R-:W-:Y:S01]  /*0ba0*/  @!P6 MOV R11, R49 ;  /* 0x00000031000be202 */ /* 0x000fe20000000f00 */
[C---:B------:R-:W-:Y:S01]  /*0bb0*/  @!P6 IMAD R19, R31.reuse, R19, R12 ;  /* 0x000000131f13e224 */ /* 0x040fe200078e020c */
[----:B------:R-:W-:Y:S01]  /*0bc0*/  MOV R46, RZ ;  /* 0x000000ff002e7202 */ /* 0x000fe20000000f00 */
[----:B------:R-:W5:Y:S01]  /*0bd0*/  @!P5 LDG.E R45, desc[UR8][R16.64] ;  /* 0x00000008102dd981 */ /* 0x000f62000c1e1900 */
[----:B------:R-:W-:-:S05]  /*0be0*/  @!P6 IMAD.WIDE.U32 R10, R31, R18, R10 ;  /* 0x000000121f0ae225 */ /* 0x000fca00078e000a */
[----:B------:R-:W-:Y:S02]  /*0bf0*/  @!P6 IADD3 R11, R11, R19, RZ ;  /* 0x000000130b0be210 */ /* 0x000fe40007ffe0ff */
[----:B------:R-:W-:-:S04]  /*0c00*/  @!P6 LEA R8, P1, R10, R8, 0x1 ;  /* 0x000000080a08e211 */ /* 0x000fc800078208ff */
[----:B------:R-:W-:-:S05]  /*0c10*/  @!P6 LEA.HI.X R9, R10, R9, R11, 0x1, P1 ;  /* 0x000000090a09e211 */ /* 0x000fca00008f0c0b */
[----:B------:R1:W5:Y:S01]  /*0c20*/  @!P6 LDG.E R46, desc[UR8][R8.64] ;  /* 0x00000008082ee981 */ /* 0x000362000c1e1900 */
[----:B------:R-:W-:Y:S02]  /*0c30*/  ISETP.GT.AND P1, PT, R4, 0x21f, PT ;  /* 0x0000021f0400780c */ /* 0x000fe40003f24270 */
[----:B------:R-:W-:Y:S02]  /*0c40*/  ISETP.NE.AND P2, PT, R2, RZ, PT ;  /* 0x000000ff0200720c */ /* 0x000fe40003f45270 */
[----:B----4-:R-:W-:-:S04]  /*0c50*/  PRMT R10, R33, 0x7632, R10 ;  /* 0x00007632210a7816 */ /* 0x010fc8000000000a */
[----:B------:R-:W-:Y:S02]  /*0c60*/  SHF.L.U32 R13, R10, 0x10, RZ ;  /* 0x000000100a0d7819 */ /* 0x000fe400000006ff */
[----:B------:R-:W-:-:S03]  /*0c70*/  SHF.L.U32 R12, R33, 0x10, RZ ;  /* 0x00000010210c7819 */ /* 0x000fc600000006ff */
[----:B0-----:R-:W-:Y:S02]  /*0c80*/  FMUL.FTZ R15, R13, R13 ;  /* 0x0000000d0d0f7220 */ /* 0x001fe40000410000 */
[C---:B------:R-:W-:Y:S02]  /*0c90*/  FADD.FTZ R10, R12.reuse, R13 ;  /* 0x0000000d0c0a7221 */ /* 0x040fe40000010000 */
[----:B-1----:R-:W-:Y:S01]  /*0ca0*/  FFMA.FTZ R8, R12, R12, R15 ;  /* 0x0000000c0c087223 */ /* 0x002fe2000001000f */
[----:B------:R-:W-:-:S04]  /*0cb0*/  PRMT R11, R34, 0x7632, R11 ;  /* 0x00007632220b7816 */ /* 0x000fc8000000000b */
[----:B------:R-:W-:Y:S02]  /*0cc0*/  SHF.L.U32 R19, R11, 0x10, RZ ;  /* 0x000000100b137819 */ /* 0x000fe400000006ff */
[----:B------:R-:W-:-:S03]  /*0cd0*/  SHF.L.U32 R14, R34, 0x10, RZ ;  /* 0x00000010220e7819 */ /* 0x000fc600000006ff */
[----:B------:R-:W-:Y:S02]  /*0ce0*/  FMUL.FTZ R17, R19, R19 ;  /* 0x0000001313117220 */ /* 0x000fe40000410000 */
[----:B------:R-:W-:Y:S01]  /*0cf0*/  FADD.FTZ R9, R14, R19 ;  /* 0x000000130e097221 */ /* 0x000fe20000010000 */
[C---:B---3--:R-:W-:Y:S02]  /*0d00*/  PRMT R11, R36.reuse, 0x7632, R11 ;  /* 0x00007632240b7816 */ /* 0x048fe4000000000b */
[----:B------:R-:W-:Y:S02]  /*0d10*/  SHF.L.U32 R12, R36, 0x10, RZ ;  /* 0x00000010240c7819 */ /* 0x000fe400000006ff */
[----:B------:R-:W-:Y:S01]  /*0d20*/  SHF.L.U32 R13, R11, 0x10, RZ ;  /* 0x000000100b0d7819 */ /* 0x000fe200000006ff */
[----:B------:R-:W-:-:S04]  /*0d30*/  FFMA.FTZ R11, R14, R14, R17 ;  /* 0x0000000e0e0b7223 */ /* 0x000fc80000010011 */
[----:B------:R-:W-:Y:S01]  /*0d40*/  FMUL.FTZ R15, R13, R13 ;  /* 0x0000000d0d0f7220 */ /* 0x000fe20000410000 */
[----:B------:R-:W-:Y:S01]  /*0d50*/  FADD.FTZ R13, R12, R13 ;  /* 0x0000000d0c0d7221 */ /* 0x000fe20000010000 */
[----:B------:R-:W-:Y:S02]  /*0d60*/  PRMT R14, R42, 0x7632, R14 ;  /* 0x000076322a0e7816 */ /* 0x000fe4000000000e */
[----:B------:R-:W-:Y:S01]  /*0d70*/  FFMA.FTZ R15, R12, R12, R15 ;  /* 0x0000000c0c0f7223 */ /* 0x000fe2000001000f */
[----:B------:R-:W-:Y:S01]  /*0d80*/  FADD.FTZ R13, RZ, R13 ;  /* 0x0000000dff0d7221 */ /* 0x000fe20000010000 */
[----:B------:R-:W-:Y:S02]  /*0d90*/  SHF.L.U32 R17, R14, 0x10, RZ ;  /* 0x000000100e117819 */ /* 0x000fe400000006ff */
[----:B------:R-:W-:Y:S01]  /*0da0*/  PRMT R16, R43, 0x7632, R16 ;  /* 0x000076322b107816 */ /* 0x000fe20000000010 */
[----:B------:R-:W-:Y:S01]  /*0db0*/  FADD.FTZ R10, R13, R10 ;  /* 0x0000000a0d0a7221 */ /* 0x000fe20000010000 */
[----:B------:R-:W-:Y:S01]  /*0dc0*/  SHF.L.U32 R14, R42, 0x10, RZ ;  /* 0x000000102a0e7819 */ /* 0x000fe200000006ff */
[----:B------:R-:W-:Y:S01]  /*0dd0*/  FADD.FTZ R15, RZ, R15 ;  /* 0x0000000fff0f7221 */ /* 0x000fe20000010000 */
[----:B------:R-:W-:Y:S01]  /*0de0*/  SHF.L.U32 R16, R16, 0x10, RZ ;  /* 0x0000001010107819 */ /* 0x000fe200000006ff */
[----:B------:R-:W-:Y:S01]  /*0df0*/  FMUL.FTZ R19, R17, R17 ;  /* 0x0000001111137220 */ /* 0x000fe20000410000 */
[----:B------:R-:W-:Y:S01]  /*0e00*/  FADD.FTZ R9, R10, R9 ;  /* 0x000000090a097221 */ /* 0x000fe20000010000 */
[----:B------:R-:W-:Y:S01]  /*0e10*/  FADD.FTZ R8, R15, R8 ;  /* 0x000000080f087221 */ /* 0x000fe20000010000 */
[C---:B------:R-:W-:Y:S01]  /*0e20*/  FADD.FTZ R12, R14.reuse, R17 ;  /* 0x000000110e0c7221 */ /* 0x040fe20000010000 */
[----:B------:R-:W-:Y:S01]  /*0e30*/  SHF.L.U32 R13, R43, 0x10, RZ ;  /* 0x000000102b0d7819 */ /* 0x000fe200000006ff */
[----:B------:R-:W-:Y:S01]  /*0e40*/  FFMA.FTZ R19, R14, R14, R19 ;  /* 0x0000000e0e137223 */ /* 0x000fe20000010013 */
[----:B------:R-:W-:Y:S01]  /*0e50*/  FMUL.FTZ R14, R16, R16 ;  /* 0x00000010100e7220 */ /* 0x000fe20000410000 */
[----:B------:R-:W-:Y:S01]  /*0e60*/  FADD.FTZ R8, R8, R11 ;  /* 0x0000000b08087221 */ /* 0x000fe20000010000 */
[----:B------:R-:W-:Y:S01]  /*0e70*/  FADD.FTZ R9, R9, R12 ;  /* 0x0000000c09097221 */ /* 0x000fe20000010000 */
[----:B--2---:R-:W-:Y:S01]  /*0e80*/  PRMT R10, R44, 0x7632, R10 ;  /* 0x000076322c0a7816 */ /* 0x004fe2000000000a */
[C---:B------:R-:W-:Y:S01]  /*0e90*/  FADD.FTZ R16, R13.reuse, R16 ;  /* 0x000000100d107221 */ /* 0x040fe20000010000 */
[----:B------:R-:W-:Y:S01]  /*0ea0*/  FFMA.FTZ R13, R13, R13, R14 ;  /* 0x0000000d0d0d7223 */ /* 0x000fe2000001000e */
[----:B-----5:R-:W-:-:S02]  /*0eb0*/  PRMT R12, R45, 0x7632, R12 ;  /* 0x000076322d0c7816 */ /* 0x020fc4000000000c */
[----:B------:R-:W-:Y:S01]  /*0ec0*/  IMAD.U32 R11, R10, 0x10000, RZ ;  /* 0x000100000a0b7824 */ /* 0x000fe200078e00ff */
[----:B------:R-:W-:Y:S01]  /*0ed0*/  SHF.L.U32 R10, R44, 0x10, RZ ;  /* 0x000000102c0a7819 */ /* 0x000fe200000006ff */
[----:B------:R-:W-:Y:S01]  /*0ee0*/  FADD.FTZ R8, R8, R19 ;  /* 0x0000001308087221 */ /* 0x000fe20000010000 */
[----:B------:R-:W-:Y:S01]  /*0ef0*/  SHF.L.U32 R17, R12, 0x10, RZ ;  /* 0x000000100c117819 */ /* 0x000fe200000006ff */
[----:B------:R-:W-:Y:S02]  /*0f00*/  FMUL.FTZ R15, R11, R11 ;  /* 0x0000000b0b0f7220 */ /* 0x000fe40000410000 */
[----:B------:R-:W-:Y:S01]  /*0f10*/  FADD.FTZ R8, R8, R13 ;  /* 0x0000000d08087221 */ /* 0x000fe20000010000 */
[C---:B------:R-:W-:Y:S01]  /*0f20*/  FADD.FTZ R12, R10.reuse, R11 ;  /* 0x0000000b0a0c7221 */ /* 0x040fe20000010000 */
[----:B------:R-:W-:Y:S01]  /*0f30*/  FFMA.FTZ R15, R10, R10, R15 ;  /* 0x0000000a0a0f7223 */ /* 0x000fe2000001000f */
[----:B------:R-:W-:Y:S01]  /*0f40*/  FADD.FTZ R9, R9, R16 ;  /* 0x0000001009097221 */ /* 0x000fe20000010000 */
[----:B------:R-:W-:Y:S01]  /*0f50*/  SHF.L.U32 R10, R45, 0x10, RZ ;  /* 0x000000102d0a7819 */ /* 0x000fe200000006ff */
[----:B------:R-:W-:Y:S01]  /*0f60*/  FMUL.FTZ R11, R17, R17 ;  /* 0x00000011110b7220 */ /* 0x000fe20000410000 */
[----:B------:R-:W-:Y:S01]  /*0f70*/  PRMT R13, R46, 0x7632, R13 ;  /* 0x000076322e0d7816 */ /* 0x000fe2000000000d */
[----:B------:R-:W-:-:S02]  /*0f80*/  FADD.FTZ R9, R9, R12 ;  /* 0x0000000c09097221 */ /* 0x000fc40000010000 */
[C---:B------:R-:W-:Y:S01]  /*0f90*/  FADD.FTZ R12, R10.reuse, R17 ;  /* 0x000000110a0c7221 */ /* 0x040fe20000010000 */
[----:B------:R-:W-:Y:S01]  /*0fa0*/  SHF.L.U32 R13, R13, 0x10, RZ ;  /* 0x000000100d0d7819 */ /* 0x000fe200000006ff */
[----:B------:R-:W-:Y:S01]  /*0fb0*/  FFMA.FTZ R11, R10, R10, R11 ;  /* 0x0000000a0a0b7223 */ /* 0x000fe2000001000b */
[----:B------:R-:W-:Y:S01]  /*0fc0*/  FADD.FTZ R8, R8, R15 ;  /* 0x0000000f08087221 */ /* 0x000fe20000010000 */
[----:B------:R-:W-:Y:S02]  /*0fd0*/  MOV R17, 0xffffffe0 ;  /* 0xffffffe000117802 */ /* 0x000fe40000000f00 */
[----:B------:R-:W-:Y:S01]  /*0fe0*/  SHF.L.U32 R10, R46, 0x10, RZ ;  /* 0x000000102e0a7819 */ /* 0x000fe200000006ff */
[----:B------:R-:W-:Y:S01]  /*0ff0*/  FMUL.FTZ R15, R13, R13 ;  /* 0x0000000d0d0f7220 */ /* 0x000fe20000410000 */
[----:B------:R-:W-:Y:S01]  /*1000*/  FADD.FTZ R9, R9, R12 ;  /* 0x0000000c09097221 */ /* 0x000fe20000010000 */
[----:B------:R-:W-:Y:S01]  /*1010*/  FADD.FTZ R11, R8, R11 ;  /* 0x0000000b080b7221 */ /* 0x000fe20000010000 */
[----:B------:R-:W-:-:S02]  /*1020*/  IMAD R12, R38, R17, 0x22f ;  /* 0x0000022f260c7424 */ /* 0x000fc400078e0211 */
        /* <DEDUP_REMOVED lines=33> */
[----:B------:R-:W-:Y:S02]  /*1240*/  @!P2 MOV R12, 0x400 ;  /* 0x00000400000ca802 */ /* 0x000fe40000000f00 */
[----:B------:R-:W-:Y:S02]  /*1250*/  ISETP.NE.AND P3, PT, R4, RZ, PT ;  /* 0x000000ff0400720c */ /* 0x000fe40003f65270 */
[----:B--2---:R-:W-:-:S04]  /*1260*/  @!P2 LEA R15, R15, R12, 0x18 ;  /* 0x0000000c0f0fa211 */ /* 0x004fc800078ec0ff */
[----:B------:R-:W-:-:S03]  /*1270*/  @!P2 LEA R15, R38, R15, 0x3 ;  /* 0x0000000f260fa211 */ /* 0x000fc600078e18ff */
[----:B0-----:R-:W-:Y:S01]  /*1280*/  @!P1 FADD.FTZ R8, R8, R11 ;  /* 0x0000000b08089221 */ /* 0x001fe20000010000 */
[----:B-1----:R-:W-:-:S04]  /*1290*/  @!P1 FADD.FTZ R10, R10, R13 ;  /* 0x0000000d0a0a9221 */ /* 0x002fc80000010000 */
[----:B------:R-:W-:Y:S02]  /*12a0*/  MOV R24, R8 ;  /* 0x0000000800187202 */ /* 0x000fe40000000f00 */
[----:B------:R-:W-:Y:S01]  /*12b0*/  MOV R25, R10 ;  /* 0x0000000a00197202 */ /* 0x000fe20000000f00 */
[----:B------:R-:W-:Y:S04]  /*12c0*/  BSSY B0, `(.L_x_3120) ;  /* 0x0000032000007945 */ /* 0x000fe80003800000 */
[----:B------:R0:W-:Y:S01]  /*12d0*/  @!P2 STS.64 [R15+0x18], R24 ;  /* 0x000018180f00a388 */ /* 0x0001e20000000a00 */
[----:B------:R-:W-:Y:S06]  /*12e0*/  BAR.SYNC.DEFER_BLOCKING 0x0 ;  /* 0x0000000000007b1d */ /* 0x000fec0000010000 */
[----:B------:R-:W-:Y:S05]  /*12f0*/  @P3 BRA `(.L_x_3121) ;  /* 0x0000000000b83947 */ /* 0x000fea0003800000 */
[----:B------:R-:W1:Y:S01]  /*1300*/  S2UR UR6, SR_CgaCtaId ;  /* 0x00000000000679c3 */ /* 0x000e620000008800 */
[----:B------:R-:W-:Y:S02]  /*1310*/  UMOV UR5, 0x400 ;  /* 0x0000040000057882 */ /* 0x000fe40000000000 */
[----:B-1----:R-:W-:-:S09]  /*1320*/  ULEA UR5, UR6, UR5, 0x18 ;  /* 0x0000000506057291 */ /* 0x002fd2000f8ec03f */
[----:B0-----:R-:W0:Y:S04]  /*1330*/  LDS.128 R12, [UR5+0x20] ;  /* 0x00002005ff0c7984 */ /* 0x001e280008000c00 */
[----:B------:R-:W1:Y:S04]  /*1340*/  LDS.128 R16, [UR5+0x30] ;  /* 0x00003005ff107984 */ /* 0x000e680008000c00 */
[----:B------:R-:W2:Y:S04]  /*1350*/  LDS.128 R20, [UR5+0x40] ;  /* 0x00004005ff147984 */ /* 0x000ea80008000c00 */
[----:B------:R-:W3:Y:S01]  /*1360*/  LDS.128 R8, [UR5+0x50] ;  /* 0x00005005ff087984 */ /* 0x000ee20008000c00 */
[----:B0-----:R-:W-:Y:S01]  /*1370*/  FADD.FTZ R27, R24, R12 ;  /* 0x0000000c181b7221 */ /* 0x001fe20000010000 */
[----:B------:R-:W-:-:S03]  /*1380*/  FADD.FTZ R12, R25, R13 ;  /* 0x0000000d190c7221 */ /* 0x000fc60000010000 */
[----:B------:R-:W-:Y:S01]  /*1390*/  FADD.FTZ R27, R27, R14 ;  /* 0x0000000e1b1b7221 */ /* 0x000fe20000010000 */
[----:B------:R-:W-:Y:S02]  /*13a0*/  FADD.FTZ R24, R12, R15 ;  /* 0x0000000f0c187221 */ /* 0x000fe40000010000 */
[----:B------:R-:W0:Y:S01]  /*13b0*/  LDS.128 R12, [UR5+0x60] ;  /* 0x00006005ff0c7984 */ /* 0x000e220008000c00 */
        /* <DEDUP_REMOVED lines=11> */
[----:B------:R-:W-:Y:S02]  /*1470*/  FADD.FTZ R8, R24, R9 ;  /* 0x0000000918087221 */ /* 0x000fe40000010000 */
[----:B------:R-:W3:Y:S01]  /*1480*/  LDS.128 R24, [UR5+0x90] ;  /* 0x00009005ff187984 */ /* 0x000ee20008000c00 */
[----:B------:R-:W-:Y:S01]  /*1490*/  FADD.FTZ R47, R47, R10 ;  /* 0x0000000a2f2f7221 */ /* 0x000fe20000010000 */
[----:B------:R-:W-:Y:S02]  /*14a0*/  FADD.FTZ R10, R8, R11 ;  /* 0x0000000b080a7221 */ /* 0x000fe40000010000 */
[----:B------:R-:W4:Y:S01]  /*14b0*/  LDS.64 R8, [UR5+0xa0] ;  /* 0x0000a005ff087984 */ /* 0x000f220008000a00 */
        /* <DEDUP_REMOVED lines=16> */
[----:B----4-:R-:W-:Y:S01]  /*15c0*/  FADD.FTZ R24, R47, R8 ;  /* 0x000000082f187221 */ /* 0x010fe20000010000 */
[----:B------:R-:W-:-:S07]  /*15d0*/  FADD.FTZ R25, R10, R9 ;  /* 0x000000090a197221 */ /* 0x000fce0000010000 */
.L_x_3121:
[----:B------:R-:W-:Y:S05]  /*15e0*/  BSYNC B0 ;  /* 0x0000000000007941 */ /* 0x000fea0003800000 */
.L_x_3120:
[----:B------:R-:W1:Y:S01]  /*15f0*/  LDC R14, c[0x0][0xc] ;  /* 0x00000300ff0e7b82 */ /* 0x000e620000000800 */
        /* <DEDUP_REMOVED lines=8> */
[----:B-1----:R-:W-:-:S13]  /*1680*/  ISETP.GE.U32.AND P1, PT, R14, 0x2, PT ;  /* 0x000000020e00780c */ /* 0x002fda0003f26070 */
[----:B------:R-:W-:Y:S05]  /*1690*/  @!P1 BRA `(.L_x_3122) ;  /* 0x0000000800789947 */ /* 0x000fea0003800000 */
[----:B------:R-:W-:Y:S05]  /*16a0*/  @P3 BRA `(.L_x_3123) ;  /* 0x00000000007c3947 */ /* 0x000fea0003800000 */
[----:B0-----:R-:W0:Y:S01]  /*16b0*/  LDC R15, c[0x0][0x10] ;  /* 0x00000400ff0f7b82 */ /* 0x001e220000000800 */
[----:B------:R-:W1:Y:S01]  /*16c0*/  S2R R26, SR_CTAID.Y ;  /* 0x00000000001a7919 */ /* 0x000e620000002600 */
[C---:B------:R-:W-:Y:S02]  /*16d0*/  LOP3.LUT R52, R0.reuse, 0x1, RZ, 0xc0, !PT ;  /* 0x0000000100347812 */ /* 0x040fe400078ec0ff */
[----:B------:R-:W-:-:S04]  /*16e0*/  LOP3.LUT P1, RZ, R0, 0x2, RZ, 0xc0, !PT ;  /* 0x0000000200ff7812 */ /* 0x000fc8000782c0ff */
[----:B------:R-:W2:Y:S01]  /*16f0*/  LDC.64 R10, c[0x0][0x248] ;  /* 0x00009200ff0a7b82 */ /* 0x000ea20000000a00 */
[----:B0-----:R-:W-:-:S04]  /*1700*/  IMAD R27, R52, R15, RZ ;  /* 0x0000000f341b7224 */ /* 0x001fc800078e02ff */
[----:B------:R-:W-:-:S05]  /*1710*/  IMAD R8, R27, R14, RZ ;  /* 0x0000000e1b087224 */ /* 0x000fca00078e02ff */
[----:B------:R-:W-:Y:S02]  /*1720*/  SHF.L.U32 R13, R8, 0x1, RZ ;  /* 0x00000001080d7819 */ /* 0x000fe400000006ff */
[----:B------:R-:W0:Y:S03]  /*1730*/  LDC.64 R8, c[0x0][0x240] ;  /* 0x00009000ff087b82 */ /* 0x000e260000000a00 */
[----:B--2---:R-:W-:-:S04]  /*1740*/  IMAD.WIDE R10, R13, 0x4, R10 ;  /* 0x000000040d0a7825 */ /* 0x004fc800078e020a */
[----:B-1----:R-:W-:Y:S01]  /*1750*/  IMAD R13, R15, UR7, R26 ;  /* 0x000000070f0d7c24 */ /* 0x002fe2000f8e021a */
[----:B------:R-:W-:-:S03]  /*1760*/  SEL R47, R14, RZ, !P1 ;  /* 0x000000ff0e2f7207 */ /* 0x000fc60004800000 */
[----:B------:R-:W-:Y:S01]  /*1770*/  IMAD.WIDE.U32 R12, R13, 0x8, R10 ;  /* 0x000000080d0c7825 */ /* 0x000fe200078e000a */
[----:B------:R-:W-:Y:S02]  /*1780*/  IADD3 R11, R27, R26, RZ ;  /* 0x0000001a1b0b7210 */ /* 0x000fe40007ffe0ff */
[----:B------:R-:W-:Y:S02]  /*1790*/  MOV R27, 0x1 ;  /* 0x00000001001b7802 */ /* 0x000fe40000000f00 */
[----:B------:R1:W-:Y:S02]  /*17a0*/  STG.E.64 desc[UR8][R12.64], R24 ;  /* 0x000000180c007986 */ /* 0x0003e4000c101b08 */
[----:B------:R-:W-:Y:S02]  /*17b0*/  SEL R27, R27, 0xffffffff, !P1 ;  /* 0xffffffff1b1b7807 */ /* 0x000fe40004800000 */
[----:B------:R-:W-:Y:S01]  /*17c0*/  ISETP.NE.AND P1, PT, R47, -0x1, PT ;  /* 0xffffffff2f00780c */ /* 0x000fe20003f25270 */
[----:B0-----:R-:W-:Y:S01]  /*17d0*/  IMAD.WIDE.U32 R10, R11, 0x4, R8 ;  /* 0x000000040b0a7825 */ /* 0x001fe200078e0008 */
[----:B------:R-:W-:Y:S06]  /*17e0*/  MEMBAR.ALL.GPU ;  /* 0x0000000000007992 */ /* 0x000fec000000a000 */
[----:B------:R-:W-:-:S00]  /*17f0*/  ERRBAR ;  /* 0x00000000000079ab */ /* 0x000fc00000000000 */
[----:B------:R-:W-:Y:S06]  /*1800*/  CGAERRBAR ;  /* 0x00000000000075ab */ /* 0x000fec0000000000 */
[----:B------:R1:W-:Y:S01]  /*1810*/  REDG.E.ADD.S32.STRONG.GPU desc[UR8][R10.64], R27 ;  /* 0x0000001b0a00798e */ /* 0x0003e2000c10e388 */
[----:B------:R-:W-:Y:S05]  /*1820*/  @!P1 BRA `(.L_x_3123) ;  /* 0x00000000001c9947 */ /* 0x000fea0003800000 */
[----:B------:R-:W-:-:S04]  /*1830*/  IMAD R15, R52, R15, R26 ;  /* 0x0000000f340f7224 */ /* 0x000fc800078e021a */
[----:B------:R-:W-:-:S07]  /*1840*/  IMAD.WIDE.U32 R8, R15, 0x4, R8 ;  /* 0x000000040f087825 */ /* 0x000fce00078e0008 */
.L_x_3124:
[----:B-1----:R-:W2:Y:S04]  /*1850*/  LDG.E.STRONG.GPU R10, desc[UR8][R8.64] ;  /* 0x00000008080a7981 */ /* 0x002ea8000c1ef900 */
[----:B--2---:R-:W-:Y:S01]  /*1860*/  CCTL.IVALL ;  /* 0x00000000ff00798f */ /* 0x004fe20002000000 */
[----:B------:R-:W-:Y:S05]  /*1870*/  YIELD ;  /* 0x0000000000007946 */ /* 0x000fea0003800000 */
[----:B------:R-:W-:-:S13]  /*1880*/  ISETP.NE.AND P1, PT, R10, R47, PT ;  /* 0x0000002f0a00720c */ /* 0x000fda0003f25270 */
[----:B------:R-:W-:Y:S05]  /*1890*/  @P1 BRA `(.L_x_3124) ;  /* 0xfffffffc00ec1947 */ /* 0x000fea000383ffff */
.L_x_3123:
[----:B------:R-:W-:Y:S01]  /*18a0*/  ISETP.NE.AND P1, PT, R14, RZ, PT ;  /* 0x000000ff0e00720c */ /* 0x000fe20003f25270 */
[----:B------:R-:W-:Y:S05]  /*18b0*/  WARPSYNC.ALL ;  /* 0x0000000000007948 */ /* 0x000fea0003800000 */
[----:B------:R-:W-:Y:S07]  /*18c0*/  BAR.SYNC.DEFER_BLOCKING 0x0 ;  /* 0x0000000000007b1d */ /* 0x000fee0000010000 */
[----:B------:R-:W-:Y:S05]  /*18d0*/  @!P1 BRA `(.L_x_3122) ;  /* 0x0000000400e89947 */ /* 0x000fea0003800000 */
[----:B------:R-:W-:Y:S01]  /*18e0*/  IADD3 R8, R14, -0x1, RZ ;  /* 0xffffffff0e087810 */ /* 0x000fe20007ffe0ff */
[----:B0-----:R-:W-:-:S03]  /*18f0*/  HFMA2.MMA R15, -RZ, RZ, 0, 0 ;  /* 0x00000000ff0f7435 */ /* 0x001fc600000001ff */
[----:B------:R-:W-:-:S13]  /*1900*/  ISETP.GE.U32.AND P1, PT, R8, 0x3, PT ;  /* 0x000000030800780c */ /* 0x000fda0003f26070 */
[----:B------:R-:W-:Y:S05]  /*1910*/  @!P1 BRA `(.L_x_3125) ;  /* 0x0000000400089947 */ /* 0x000fea0003800000 */
[----:B------:R-:W-:Y:S02]  /*1920*/  LOP3.LUT R9, R14, 0x3, RZ, 0xc0, !PT ;  /* 0x000000030e097812 */ /* 0x000fe400078ec0ff */
[----:B------:R-:W-:Y:S02]  /*1930*/  MOV R15, RZ ;  /* 0x000000ff000f7202 */ /* 0x000fe40000000f00 */
[----:B------:R-:W-:-:S07]  /*1940*/  IADD3 R26, -R9, R14, RZ ;  /* 0x0000000e091a7210 */ /* 0x000fce0007ffe1ff */
.L_x_3126:
[----:B------:R-:W-:-:S13]  /*1950*/  ISETP.EQ.OR P1, PT, R15, UR7, P3 ;  /* 0x000000070f007c0c */ /* 0x000fda0009f22670 */
[----:B-1----:R-:W0:Y:S01]  /*1960*/  @!P1 LDC R10, c[0x0][0x10] ;  /* 0x00000400ff0a9b82 */ /* 0x002e220000000800 */
[----:B------:R-:W1:Y:S01]  /*1970*/  @!P1 S2R R12, SR_CTAID.Y ;  /* 0x00000000000c9919 */ /* 0x000e620000002600 */
[----:B------:R-:W-:-:S06]  /*1980*/  @!P1 LOP3.LUT R11, R0, 0x1, RZ, 0xc0, !PT ;  /* 0x00000001000b9812 */ /* 0x000fcc00078ec0ff */
[----:B------:R-:W2:Y:S01]  /*1990*/  @!P1 LDC.64 R8, c[0x0][0x248] ;  /* 0x00009200ff089b82 */ /* 0x000ea20000000a00 */
[----:B0-----:R-:W-:-:S04]  /*19a0*/  @!P1 IMAD R11, R10, R11, RZ ;  /* 0x0000000b0a0b9224 */ /* 0x001fc800078e02ff */
[----:B------:R-:W-:-:S05]  /*19b0*/  @!P1 IMAD R11, R11, R14, RZ ;  /* 0x0000000e0b0b9224 */ /* 0x000fca00078e02ff */
[----:B------:R-:W-:-:S05]  /*19c0*/  @!P1 SHF.L.U32 R11, R11, 0x1, RZ ;  /* 0x000000010b0b9819 */ /* 0x000fca00000006ff */
[----:B--2---:R-:W-:-:S04]  /*19d0*/  @!P1 IMAD.WIDE R8, R11, 0x4, R8 ;  /* 0x000000040b089825 */ /* 0x004fc800078e0208 */
[----:B-1----:R-:W-:-:S04]  /*19e0*/  @!P1 IMAD R11, R10, R15, R12 ;  /* 0x0000000f0a0b9224 */ /* 0x002fc800078e020c */
[----:B------:R-:W-:-:S06]  /*19f0*/  @!P1 IMAD.WIDE.U32 R8, R11, 0x8, R8 ;  /* 0x000000080b089825 */ /* 0x000fcc00078e0008 */
[----:B------:R-:W2:Y:S01]  /*1a00*/  @!P1 LDG.E.64 R8, desc[UR8][R8.64] ;  /* 0x0000000808089981 */ /* 0x000ea2000c1e1b00 */
[C---:B------:R-:W-:Y:S02]  /*1a10*/  IADD3 R10, R15.reuse, 0x1, RZ ;  /* 0x000000010f0a7810 */ /* 0x040fe40007ffe0ff */
[----:B------:R-:W-:Y:S02]  /*1a20*/  IADD3 R12, R15, 0x2, RZ ;  /* 0x000000020f0c7810 */ /* 0x000fe40007ffe0ff */
[----:B------:R-:W-:Y:S02]  /*1a30*/  ISETP.EQ.OR P2, PT, R10, UR7, P3 ;  /* 0x000000070a007c0c */ /* 0x000fe40009f42670 */
[----:B------:R-:W-:-:S11]  /*1a40*/  ISETP.EQ.OR P4, PT, R12, UR7, P3 ;  /* 0x000000070c007c0c */ /* 0x000fd60009f82670 */
[----:B------:R-:W0:Y:S01]  /*1a50*/  @!P2 S2R R53, SR_CTAID.Y ;  /* 0x000000000035a919 */ /* 0x000e220000002600 */
[----:B------:R-:W0:Y:S01]  /*1a60*/  @!P2 LDC R47, c[0x0][0x10] ;  /* 0x00000400ff2fab82 */ /* 0x000e220000000800 */
[----:B------:R-:W-:Y:S01]  /*1a70*/  @!P2 LOP3.LUT R52, R0, 0x1, RZ, 0xc0, !PT ;  /* 0x000000010034a812 */ /* 0x000fe200078ec0ff */
[----:B------:R-:W1:Y:S06]  /*1a80*/  @!P4 S2R R27, SR_CTAID.Y ;  /* 0x00000000001bc919 */ /* 0x000e6c0000002600 */
[----:B------:R-:W1:Y:S01]  /*1a90*/  @!P4 LDC R13, c[0x0][0x10] ;  /* 0x00000400ff0dcb82 */ /* 0x000e620000000800 */
[----:B0-----:R-:W-:-:S07]  /*1aa0*/  @!P2 IMAD R53, R10, R47, R53 ;  /* 0x0000002f0a35a224 */ /* 0x001fce00078e0235 */
[----:B------:R-:W0:Y:S01]  /*1ab0*/  @!P2 LDC.64 R10, c[0x0][0x248] ;  /* 0x00009200ff0aab82 */ /* 0x000e220000000a00 */
[----:B------:R-:W-:Y:S02]  /*1ac0*/  @!P2 IMAD R47, R47, R52, RZ ;  /* 0x000000342f2fa224 */ /* 0x000fe400078e02ff */
[----:B-1----:R-:W-:Y:S01]  /*1ad0*/  @!P4 IMAD R12, R12, R13, R27 ;  /* 0x0000000d0c0cc224 */ /* 0x002fe200078e021b */
[----:B------:R-:W-:Y:S01]  /*1ae0*/  IADD3 R27, R15, 0x3, RZ ;  /* 0x000000030f1b7810 */ /* 0x000fe20007ffe0ff */
[----:B------:R-:W-:-:S05]  /*1af0*/  @!P2 IMAD R47, R47, R14, RZ ;  /* 0x0000000e2f2fa224 */ /* 0x000fca00078e02ff */
[----:B------:R-:W-:-:S05]  /*1b00*/  @!P2 SHF.L.U32 R47, R47, 0x1, RZ ;  /* 0x000000012f2fa819 */ /* 0x000fca00000006ff */
[----:B0-----:R-:W-:-:S04]  /*1b10*/  @!P2 IMAD.WIDE R10, R47, 0x4, R10 ;  /* 0x000000042f0aa825 */ /* 0x001fc800078e020a */
[----:B------:R-:W-:-:S04]  /*1b20*/  @!P2 IMAD.WIDE.U32 R52, R53, 0x8, R10 ;  /* 0x000000083534a825 */ /* 0x000fc800078e000a */
[----:B--2---:R-:W-:Y:S01]  /*1b30*/  @!P1 FADD.FTZ R24, R24, R8 ;  /* 0x0000000818189221 */ /* 0x004fe20000010000 */
[----:B------:R-:W-:Y:S01]  /*1b40*/  @!P1 FADD.FTZ R25, R25, R9 ;  /* 0x0000000919199221 */ /* 0x000fe20000010000 */
[----:B------:R-:W-:Y:S02]  /*1b50*/  ISETP.EQ.OR P1, PT, R27, UR7, P3 ;  /* 0x000000071b007c0c */ /* 0x000fe40009f22670 */
[----:B------:R-:W-:-:S05]  /*1b60*/  @!P4 LOP3.LUT R8, R0, 0x1, RZ, 0xc0, !PT ;  /* 0x000000010008c812 */ /* 0x000fca00078ec0ff */
[----:B------:R-:W-:Y:S02]  /*1b70*/  @!P4 IMAD R13, R13, R8, RZ ;  /* 0x000000080d0dc224 */ /* 0x000fe400078e02ff */
[----:B------:R-:W0:Y:S02]  /*1b80*/  @!P4 LDC.64 R8, c[0x0][0x248] ;  /* 0x00009200ff08cb82 */ /* 0x000e240000000a00 */
[----:B------:R-:W-:Y:S02]  /*1b90*/  @!P4 IMAD R10, R13, R14, RZ ;  /* 0x0000000e0d0ac224 */ /* 0x000fe400078e02ff */
[----:B------:R-:W1:Y:S02]  /*1ba0*/  @!P1 S2R R13, SR_CTAID.Y ;  /* 0x00000000000d9919 */ /* 0x000e640000002600 */
[----:B------:R-:W-:Y:S02]  /*1bb0*/  @!P4 IMAD.SHL.U32 R11, R10, 0x2, RZ ;  /* 0x000000020a0bc824 */ /* 0x000fe400078e00ff */
[----:B------:R-:W1:Y:S02]  /*1bc0*/  @!P1 LDC R47, c[0x0][0x10] ;  /* 0x00000400ff2f9b82 */ /* 0x000e640000000800 */
[----:B0-----:R-:W-:-:S04]  /*1bd0*/  @!P4 IMAD.WIDE R8, R11, 0x4, R8 ;  /* 0x000000040b08c825 */ /* 0x001fc800078e0208 */
[----:B------:R-:W-:Y:S01]  /*1be0*/  @!P4 IMAD.WIDE.U32 R10, R12, 0x8, R8 ;  /* 0x000000080c0ac825 */ /* 0x000fe200078e0008 */
[----:B------:R-:W-:-:S03]  /*1bf0*/  @!P1 LOP3.LUT R8, R0, 0x1, RZ, 0xc0, !PT ;  /* 0x0000000100089812 */ /* 0x000fc600078ec0ff */
[----:B-1----:R-:W-:Y:S02]  /*1c00*/  @!P1 IMAD R27, R27, R47, R13 ;  /* 0x0000002f1b1b9224 */ /* 0x002fe400078e020d */
[----:B------:R-:W2:Y:S01]  /*1c10*/  @!P4 LDG.E.64 R10, desc[UR8][R10.64] ;  /* 0x000000080a0ac981 */ /* 0x000ea2000c1e1b00 */
[----:B------:R-:W0:Y:S01]  /*1c20*/  @!P1 LDC.64 R12, c[0x0][0x248] ;  /* 0x00009200ff0c9b82 */ /* 0x000e220000000a00 */
[----:B------:R-:W-:Y:S02]  /*1c30*/  @!P1 IMAD R47, R47, R8, RZ ;  /* 0x000000082f2f9224 */ /* 0x000fe400078e02ff */
[----:B------:R-:W3:Y:S02]  /*1c40*/  @!P2 LDG.E.64 R8, desc[UR8][R52.64] ;  /* 0x000000083408a981 */ /* 0x000ee4000c1e1b00 */
[----:B------:R-:W-:-:S05]  /*1c50*/  @!P1 IMAD R47, R47, R14, RZ ;  /* 0x0000000e2f2f9224 */ /* 0x000fca00078e02ff */
[----:B------:R-:W-:-:S05]  /*1c60*/  @!P1 SHF.L.U32 R47, R47, 0x1, RZ ;  /* 0x000000012f2f9819 */ /* 0x000fca00000006ff */
[----:B0-----:R-:W-:-:S04]  /*1c70*/  @!P1 IMAD.WIDE R12, R47, 0x4, R12 ;  /* 0x000000042f0c9825 */ /* 0x001fc800078e020c */
[----:B------:R-:W-:-:S06]  /*1c80*/  @!P1 IMAD.WIDE.U32 R12, R27, 0x8, R12 ;  /* 0x000000081b0c9825 */ /* 0x000fcc00078e000c */
[----:B------:R-:W4:Y:S01]  /*1c90*/  @!P1 LDG.E.64 R12, desc[UR8][R12.64] ;  /* 0x000000080c0c9981 */ /* 0x000f22000c1e1b00 */
[----:B------:R-:W-:Y:S02]  /*1ca0*/  IADD3 R26, R26, -0x4, RZ ;  /* 0xfffffffc1a1a7810 */ /* 0x000fe40007ffe0ff */
[----:B------:R-:W-:Y:S01]  /*1cb0*/  IADD3 R15, R15, 0x4, RZ ;  /* 0x000000040f0f7810 */ /* 0x000fe20007ffe0ff */
[----:B---3--:R-:W-:Y:S01]  /*1cc0*/  @!P2 FADD.FTZ R24, R24, R8 ;  /* 0x000000081818a221 */ /* 0x008fe20000010000 */
[----:B------:R-:W-:Y:S01]  /*1cd0*/  @!P2 FADD.FTZ R25, R25, R9 ;  /* 0x000000091919a221 */ /* 0x000fe20000010000 */
[----:B------:R-:W-:Y:S02]  /*1ce0*/  ISETP.NE.AND P2, PT, R26, RZ, PT ;  /* 0x000000ff1a00720c */ /* 0x000fe40003f45270 */
[----:B--2---:R-:W-:Y:S01]  /*1cf0*/  @!P4 FADD.FTZ R24, R24, R10 ;  /* 0x0000000a1818c221 */ /* 0x004fe20000010000 */
[----:B------:R-:W-:-:S03]  /*1d00*/  @!P4 FADD.FTZ R25, R25, R11 ;  /* 0x0000000b1919c221 */ /* 0x000fc60000010000 */
[----:B----4-:R-:W-:Y:S01]  /*1d10*/  @!P1 FADD.FTZ R24, R24, R12 ;  /* 0x0000000c18189221 */ /* 0x010fe20000010000 */
[----:B------:R-:W-:-:S06]  /*1d20*/  @!P1 FADD.FTZ R25, R25, R13 ;  /* 0x0000000d19199221 */ /* 0x000fcc0000010000 */
[----:B------:R-:W-:Y:S05]  /*1d30*/  @P2 BRA `(.L_x_3126) ;  /* 0xfffffffc00042947 */ /* 0x000fea000383ffff */
.L_x_3125:
[----:B-1----:R-:W-:-:S13]  /*1d40*/  LOP3.LUT P1, R10, R14, 0x3, RZ, 0xc0, !PT ;  /* 0x000000030e0a7812 */ /* 0x002fda000782c0ff */
[----:B------:R-:W-:Y:S05]  /*1d50*/  @!P1 BRA `(.L_x_3122) ;  /* 0x0000000000c89947 */ /* 0x000fea0003800000 */
[----:B------:R-:W-:Y:S01]  /*1d60*/  ISETP.EQ.OR P1, PT, R15, UR7, P3 ;  /* 0x000000070f007c0c */ /* 0x000fe20009f22670 */
[----:B------:R-:W-:Y:S01]  /*1d70*/  BSSY B0, `(.L_x_3127) ;  /* 0x0000010000007945 */ /* 0x000fe20003800000 */
[----:B------:R-:W-:-:S11]  /*1d80*/  ISETP.NE.AND P2, PT, R10, 0x1, PT ;  /* 0x000000010a00780c */ /* 0x000fd60003f45270 */
[----:B------:R-:W-:Y:S05]  /*1d90*/  @P1 BRA `(.L_x_3128) ;  /* 0x0000000000341947 */ /* 0x000fea0003800000 */
[----:B------:R-:W0:Y:S01]  /*1da0*/  S2R R12, SR_CTAID.Y ;  /* 0x00000000000c7919 */ /* 0x000e220000002600 */
        /* <DEDUP_REMOVED lines=12> */
.L_x_3128:
[----:B------:R-:W-:Y:S05]  /*1e70*/  BSYNC B0 ;  /* 0x0000000000007941 */ /* 0x000fea0003800000 */
.L_x_3127:
[----:B------:R-:W-:Y:S05]  /*1e80*/  @!P2 BRA `(.L_x_3122) ;  /* 0x00000000007ca947 */ /* 0x000fea0003800000 */
[C---:B------:R-:W-:Y:S02]  /*1e90*/  IADD3 R8, R15.reuse, 0x1, RZ ;  /* 0x000000010f087810 */ /* 0x040fe40007ffe0ff */
[----:B------:R-:W-:Y:S02]  /*1ea0*/  IADD3 R26, R15, 0x2, RZ ;  /* 0x000000020f1a7810 */ /* 0x000fe40007ffe0ff */
[----:B------:R-:W-:Y:S02]  /*1eb0*/  ISETP.EQ.OR P2, PT, R8, UR7, P3 ;  /* 0x0000000708007c0c */ /* 0x000fe40009f42670 */
[----:B------:R-:W-:-:S04]  /*1ec0*/  ISETP.EQ.OR P1, PT, R26, UR7, P3 ;  /* 0x000000071a007c0c */ /* 0x000fc80009f22670 */
[----:B------:R-:W-:-:S07]  /*1ed0*/  ISETP.EQ.OR P1, PT, R10, 0x2, P1 ;  /* 0x000000020a00780c */ /* 0x000fce0000f22670 */
[----:B------:R-:W0:Y:S01]  /*1ee0*/  @!P2 S2R R9, SR_CTAID.Y ;  /* 0x000000000009a919 */ /* 0x000e220000002600 */
[----:B------:R-:W0:Y:S05]  /*1ef0*/  @!P2 LDC R13, c[0x0][0x10] ;  /* 0x00000400ff0dab82 */ /* 0x000e2a0000000800 */
[----:B------:R-:W1:Y:S01]  /*1f00*/  @!P1 S2R R27, SR_CTAID.Y ;  /* 0x00000000001b9919 */ /* 0x000e620000002600 */
[----:B------:R-:W-:Y:S02]  /*1f10*/  @!P1 LOP3.LUT R12, R0, 0x1, RZ, 0xc0, !PT ;  /* 0x00000001000c9812 */ /* 0x000fe400078ec0ff */
[----:B------:R-:W2:Y:S08]  /*1f20*/  @!P1 LDC R47, c[0x0][0x10] ;  /* 0x00000400ff2f9b82 */ /* 0x000eb00000000800 */
[----:B------:R-:W3:Y:S01]  /*1f30*/  @!P2 LDC.64 R10, c[0x0][0x248] ;  /* 0x00009200ff0aab82 */ /* 0x000ee20000000a00 */
[----:B0-----:R-:W-:Y:S01]  /*1f40*/  @!P2 IMAD R15, R8, R13, R9 ;  /* 0x0000000d080fa224 */ /* 0x001fe200078e0209 */
[----:B------:R-:W-:Y:S01]  /*1f50*/  @!P2 LOP3.LUT R8, R0, 0x1, RZ, 0xc0, !PT ;  /* 0x000000010008a812 */ /* 0x000fe200078ec0ff */
[----:B--2---:R-:W-:-:S04]  /*1f60*/  @!P1 IMAD R53, R47, R12, RZ ;  /* 0x0000000c2f359224 */ /* 0x004fc800078e02ff */
[----:B------:R-:W-:Y:S02]  /*1f70*/  @!P2 IMAD R13, R13, R8, RZ ;  /* 0x000000080d0da224 */ /* 0x000fe400078e02ff */
[----:B------:R-:W0:Y:S01]  /*1f80*/  @!P1 LDC.64 R8, c[0x0][0x248] ;  /* 0x00009200ff089b82 */ /* 0x000e220000000a00 */
[-C--:B------:R-:W-:Y:S02]  /*1f90*/  @!P1 IMAD R53, R53, R14.reuse, RZ ;  /* 0x0000000e35359224 */ /* 0x080fe400078e02ff */
[----:B------:R-:W-:Y:S02]  /*1fa0*/  @!P2 IMAD R13, R13, R14, RZ ;  /* 0x0000000e0d0da224 */ /* 0x000fe400078e02ff */
[----:B-1----:R-:W-:-:S03]  /*1fb0*/  @!P1 IMAD R27, R26, R47, R27 ;  /* 0x0000002f1a1b9224 */ /* 0x002fc600078e021b */
[----:B------:R-:W-:-:S05]  /*1fc0*/  @!P2 SHF.L.U32 R13, R13, 0x1, RZ ;  /* 0x000000010d0da819 */ /* 0x000fca00000006ff */
[----:B---3--:R-:W-:Y:S01]  /*1fd0*/  @!P2 IMAD.WIDE R12, R13, 0x4, R10 ;  /* 0x000000040d0ca825 */ /* 0x008fe200078e020a */
[----:B------:R-:W-:-:S05]  /*1fe0*/  @!P1 SHF.L.U32 R11, R53, 0x1, RZ ;  /* 0x00000001350b9819 */ /* 0x000fca00000006ff */
[----:B0-----:R-:W-:-:S04]  /*1ff0*/  @!P1 IMAD.WIDE R10, R11, 0x4, R8 ;  /* 0x000000040b0a9825 */ /* 0x001fc800078e0208 */
        /* <DEDUP_REMOVED lines=8> */
.L_x_3122:
[----:B------:R-:W-:Y:S01]  /*2080*/  ULDC.64 UR12, c[0x0][0x218] ;  /* 0x00008600000c7ab9 */ /* 0x000fe20000000a00 */
[----:B------:R-:W-:Y:S01]  /*2090*/  LOP3.LUT P1, RZ, R4, UR7, RZ, 0xfc, !PT ;  /* 0x0000000704ff7c12 */ /* 0x000fe2000f82fcff */
[----:B------:R-:W2:Y:S01]  /*20a0*/  S2UR UR6, SR_CgaCtaId ;  /* 0x00000000000679c3 */ /* 0x000ea20000008800 */
[----:B------:R-:W-:Y:S01]  /*20b0*/  ISETP.EQ.U32.AND P2, PT, RZ, UR12, PT ;  /* 0x0000000cff007c0c */ /* 0x000fe2000bf42070 */
[----:B------:R-:W-:Y:S01]  /*20c0*/  UMOV UR5, 0x400 ;  /* 0x0000040000057882 */ /* 0x000fe20000000000 */
[----:B------:R-:W-:Y:S01]  /*20d0*/  IADD3 R47, R41, R32, RZ ;  /* 0x00000020292f7210 */ /* 0x000fe20007ffe0ff */
[----:B------:R-:W-:Y:S01]  /*20e0*/  ULDC.64 UR14, c[0x0][0x278] ;  /* 0x00009e00000e7ab9 */ /* 0x000fe20000000a00 */
[----:B------:R-:W-:-:S03]  /*20f0*/  ISETP.EQ.OR.EX P1, PT, RZ, UR13, P1, P2 ;  /* 0x0000000dff007c0c */ /* 0x000fc60008f22720 */
[----:B-1----:R-:W1:Y:S08]  /*2100*/  LDC.64 R10, c[0x0][0x228] ;  /* 0x00008a00ff0a7b82 */ /* 0x002e700000000a00 */
[----:B------:R-:W3:Y:S08]  /*2110*/  LDC.64 R8, c[0x0][0x230] ;  /* 0x00008c00ff087b82 */ /* 0x000ef00000000a00 */
[----:B------:R-:W4:Y:S01]  /*2120*/  @!P1 LDC.64 R12, c[0x0][0x218] ;  /* 0x00008600ff0c9b82 */ /* 0x000f220000000a00 */
[----:B--2---:R-:W-:-:S03]  /*2130*/  ULEA UR5, UR6, UR5, 0x18 ;  /* 0x0000000506057291 */ /* 0x004fc6000f8ec03f */
[----:B------:R-:W-:Y:S02]  /*2140*/  ULDC UR6, c[0x0][0x2a4] ;  /* 0x0000a90000067ab9 */ /* 0x000fe40000000800 */
[----:B0-----:R-:W-:Y:S01]  /*2150*/  @!P1 FMUL.FTZ R15, R25, UR6 ;  /* 0x00000006190f9c20 */ /* 0x001fe20008410000 */
[----:B------:R-:W-:Y:S01]  /*2160*/  @!P1 FMUL.FTZ R14, R24, UR6 ;  /* 0x00000006180e9c20 */ /* 0x000fe20008410000 */
[C---:B-1----:R-:W-:Y:S02]  /*2170*/  IMAD.WIDE R52, R47.reuse, 0x4, R10 ;  /* 0x000000042f347825 */ /* 0x042fe400078e020a */
[----:B------:R-:W-:Y:S02]  /*2180*/  @!P3 STS.64 [UR5+0xb0], R24 ;  /* 0x0000b018ff00b988 */ /* 0x000fe40008000a05 */
[----:B---3--:R-:W-:-:S04]  /*2190*/  IMAD.WIDE R10, R47, 0x4, R8 ;  /* 0x000000042f0a7825 */ /* 0x008fc800078e0208 */
[----:B----4-:R-:W-:-:S05]  /*21a0*/  @!P1 IMAD.WIDE R26, R40, 0x8, R12 ;  /* 0x00000008281a9825 */ /* 0x010fca00078e020c */
[----:B------:R0:W-:Y:S01]  /*21b0*/  @!P1 STG.E.64 desc[UR8][R26.64], R14 ;  /* 0x0000000e1a009986 */ /* 0x0001e2000c101b08 */
[----:B------:R-:W-:Y:S06]  /*21c0*/  BAR.SYNC.DEFER_BLOCKING 0x0 ;  /* 0x0000000000007b1d */ /* 0x000fec0000010000 */
[----:B------:R1:W2:Y:S04]  /*21d0*/  LDG.E.64 R8, desc[UR8][R52.64] ;  /* 0x0000000834087981 */ /* 0x0002a8000c1e1b00 */
[----:B------:R-:W2:Y:S01]  /*21e0*/  LDG.E.64 R10, desc[UR8][R10.64] ;  /* 0x000000080a0a7981 */ /* 0x000ea2000c1e1b00 */
[----:B------:R-:W-:Y:S01]  /*21f0*/  ISETP.NE.AND P6, PT, RZ, UR10, PT ;  /* 0x0000000aff007c0c */ /* 0x000fe2000bfc5270 */
[----:B------:R-:W-:Y:S01]  /*2200*/  IMAD.U32 R16, R16, 0x10000, RZ ;  /* 0x0001000010107824 */ /* 0x000fe200078e00ff */
[----:B0-----:R-:W-:Y:S01]  /*2210*/  SHF.L.U32 R15, R36, 0x10, RZ ;  /* 0x00000010240f7819 */ /* 0x001fe200000006ff */
[----:B------:R-:W0:Y:S01]  /*2220*/  LDS.64 R12, [UR5+0xb0] ;  /* 0x0000b005ff0c7984 */ /* 0x000e220008000a00 */
[----:B------:R-:W-:-:S02]  /*2230*/  SHF.L.U32 R23, R23, 0x10, RZ ;  /* 0x0000001017177819 */ /* 0x000fc400000006ff */
[----:B------:R-:W-:Y:S02]  /*2240*/  SHF.L.U32 R33, R33, 0x10, RZ ;  /* 0x0000001021217819 */ /* 0x000fe400000006ff */
[----:B------:R-:W-:Y:S02]  /*2250*/  SHF.L.U32 R25, R22, 0x10, RZ ;  /* 0x0000001016197819 */ /* 0x000fe400000006ff */
[----:B-1----:R-:W-:Y:S02]  /*2260*/  SHF.L.U32 R53, R20, 0x10, RZ ;  /* 0x0000001014357819 */ /* 0x002fe400000006ff */
[----:B------:R-:W-:Y:S02]  /*2270*/  SHF.L.U32 R27, R34, 0x10, RZ ;  /* 0x00000010221b7819 */ /* 0x000fe400000006ff */
[----:B------:R-:W-:Y:S02]  /*2280*/  SHF.L.U32 R21, R21, 0x10, RZ ;  /* 0x0000001015157819 */ /* 0x000fe400000006ff */
[----:B------:R-:W-:-:S02]  /*2290*/  SHF.L.U32 R47, R42, 0x10, RZ ;  /* 0x000000102a2f7819 */ /* 0x000fc400000006ff */
[----:B------:R-:W-:Y:S02]  /*22a0*/  SHF.L.U32 R43, R43, 0x10, RZ ;  /* 0x000000102b2b7819 */ /* 0x000fe400000006ff */
[----:B------:R-:W-:Y:S02]  /*22b0*/  SHF.L.U32 R19, R19, 0x10, RZ ;  /* 0x0000001013137819 */ /* 0x000fe400000006ff */
[----:B------:R-:W-:Y:S02]  /*22c0*/  SHF.L.U32 R44, R44, 0x10, RZ ;  /* 0x000000102c2c7819 */ /* 0x000fe400000006ff */
[----:B------:R-:W-:Y:S02]  /*22d0*/  SHF.L.U32 R18, R18, 0x10, RZ ;  /* 0x0000001012127819 */ /* 0x000fe400000006ff */
[----:B------:R-:W-:Y:S02]  /*22e0*/  SHF.L.U32 R45, R45, 0x10, RZ ;  /* 0x000000102d2d7819 */ /* 0x000fe400000006ff */
[----:B------:R-:W-:-:S02]  /*22f0*/  SHF.L.U32 R20, R17, 0x10, RZ ;  /* 0x0000001011147819 */ /* 0x000fc400000006ff */
[----:B------:R-:W-:Y:S02]  /*2300*/  SHF.L.U32 R46, R46, 0x10, RZ ;  /* 0x000000102e2e7819 */ /* 0x000fe400000006ff */
[----:B------:R-:W-:Y:S02]  /*2310*/  SHF.R.S32.HI R14, RZ, 0x1f, R5 ;  /* 0x0000001fff0e7819 */ /* 0x000fe40000011405 */
[----:B------:R-:W-:Y:S02]  /*2320*/  SHF.R.S32.HI R17, RZ, 0x1f, R6 ;  /* 0x0000001fff117819 */ /* 0x000fe40000011406 */
[----:B------:R-:W-:-:S04]  /*2330*/  ISETP.GE.U32.AND P2, PT, R6, UR14, PT ;  /* 0x0000000e06007c0c */ /* 0x000fc8000bf46070 */
[----:B------:R-:W-:Y:S01]  /*2340*/  ISETP.GE.AND.EX P2, PT, R17, UR15, PT, P2 ;  /* 0x0000000f11007c0c */ /* 0x000fe2000bf46320 */
[----:B0-----:R-:W-:-:S03]  /*2350*/  FMUL.FTZ R12, R12, UR6 ;  /* 0x000000060c0c7c20 */ /* 0x001fc60008410000 */
[----:B------:R-:W-:Y:S01]  /*2360*/  ISETP.GT.U32.OR P2, PT, R4, 0x22f, P2 ;  /* 0x0000022f0400780c */ /* 0x000fe20001744470 */
[C---:B------:R-:W-:Y:S01]  /*2370*/  FMUL.FTZ R32, R12.reuse, R12 ;  /* 0x0000000c0c207220 */ /* 0x040fe20000410000 */
[--C-:B------:R-:W-:Y:S01]  /*2380*/  FADD.FTZ R22, R15, -R12.reuse ;  /* 0x8000000c0f167221 */ /* 0x100fe20000010000 */
[--C-:B------:R-:W-:Y:S01]  /*2390*/  FADD.FTZ R26, R33, -R12.reuse ;  /* 0x8000000c211a7221 */ /* 0x100fe20000010000 */
[----:B------:R-:W-:Y:S01]  /*23a0*/  FADD.FTZ R34, R27, -R12 ;  /* 0x8000000c1b227221 */ /* 0x000fe20000010000 */
[----:B------:R-:W-:Y:S01]  /*23b0*/  FFMA.FTZ R13, R13, UR6, -R32 ;  /* 0x000000060d0d7c23 */ /* 0x000fe20008010820 */
[C---:B------:R-:W-:Y:S01]  /*23c0*/  FADD.FTZ R36, -R12.reuse, R21 ;  /* 0x000000150c247221 */ /* 0x040fe20000010100 */
[--C-:B------:R-:W-:Y:S01]  /*23d0*/  FADD.FTZ R42, R47, -R12.reuse ;  /* 0x8000000c2f2a7221 */ /* 0x100fe20000010000 */
[C---:B------:R-:W-:Y:S01]  /*23e0*/  FADD.FTZ R52, -R12.reuse, R53 ;  /* 0x000000350c347221 */ /* 0x040fe20000010100 */
[--C-:B------:R-:W-:Y:S01]  /*23f0*/  FADD.FTZ R43, R43, -R12.reuse ;  /* 0x8000000c2b2b7221 */ /* 0x100fe20000010000 */
[----:B------:R-:W-:Y:S01]  /*2400*/  FSETP.GTU.FTZ.AND P1, PT, R13, RZ, PT ;  /* 0x000000ff0d00720b */ /* 0x000fe20003f3c000 */
[----:B------:R-:W-:Y:S01]  /*2410*/  FADD.FTZ R19, -R12, R19 ;  /* 0x000000130c137221 */ /* 0x000fe20000010100 */
[----:B------:R-:W-:Y:S01]  /*2420*/  FADD.FTZ R44, R44, -R12 ;  /* 0x8000000c2c2c7221 */ /* 0x000fe20000010000 */
[C---:B------:R-:W-:Y:S01]  /*2430*/  FADD.FTZ R18, -R12.reuse, R18 ;  /* 0x000000120c127221 */ /* 0x040fe20000010100 */
[----:B------:R-:W-:Y:S01]  /*2440*/  FADD.FTZ R45, R45, -R12 ;  /* 0x8000000c2d2d7221 */ /* 0x000fe20000010000 */
[----:B------:R-:W-:Y:S01]  /*2450*/  FADD.FTZ R20, -R12, R20 ;  /* 0x000000140c147221 */ /* 0x000fe20000010100 */
[----:B------:R-:W-:Y:S01]  /*2460*/  FADD.FTZ R46, R46, -R12 ;  /* 0x8000000c2e2e7221 */ /* 0x000fe20000010000 */
[----:B------:R-:W-:-:S06]  /*2470*/  FADD.FTZ R16, -R12, R16 ;  /* 0x000000100c107221 */ /* 0x000fcc0000010100 */
[----:B------:R-:W0:Y:S02]  /*2480*/  @P1 LDC R32, c[0x0][0x238] ;  /* 0x00008e00ff201b82 */ /* 0x000e240000000800 */
[----:B0-----:R-:W-:Y:S01]  /*2490*/  @P1 FADD.FTZ R24, R13, R32 ;  /* 0x000000200d181221 */ /* 0x001fe20000010000 */
[----:B------:R-:W-:Y:S01]  /*24a0*/  MOV R13, 0x3f800000 ;  /* 0x3f800000000d7802 */ /* 0x000fe20000000f00 */
[----:B------:R-:W-:-:S05]  /*24b0*/  FADD.FTZ R32, -R12, R25 ;  /* 0x000000190c207221 */ /* 0x000fca0000010100 */
[----:B------:R0:W1:Y:S01]  /*24c0*/  @P1 MUFU.RSQ R13, R24 ;  /* 0x00000018000d1308 */ /* 0x0000620000001400 */
[----:B------:R-:W-:-:S04]  /*24d0*/  ISETP.GE.U32.AND P1, PT, R5, UR14, PT ;  /* 0x0000000e05007c0c */ /* 0x000fc8000bf26070 */
[----:B------:R-:W-:Y:S01]  /*24e0*/  ISETP.GE.AND.EX P1, PT, R14, UR15, PT, P1 ;  /* 0x0000000f0e007c0c */ /* 0x000fe2000bf26310 */
[----:B0-----:R-:W-:-:S03]  /*24f0*/  FADD.FTZ R24, -R12, R23 ;  /* 0x000000170c187221 */ /* 0x001fc60000010100 */
        /* <DEDUP_REMOVED lines=16> */
[----:B------:R-:W-:Y:S01]  /*2600*/  FMUL.FTZ R16, R16, R13 ;  /* 0x0000000d10107220 */ /* 0x000fe20000410000 */
[----:B--2---:R-:W-:Y:S01]  /*2610*/  FFMA.FTZ R25, R8, R25, R10 ;  /* 0x0000001908197223 */ /* 0x004fe2000001000a */
        /* <DEDUP_REMOVED lines=12> */
.L_x_3129:
        /* <DEDUP_REMOVED lines=14> */
.L_x_3131:
[----:B------:R-:W-:Y:S05]  /*27c0*/  BSYNC B0 ;  /* 0x0000000000007941 */ /* 0x000fea0003800000 */
.L_x_3130:
[----:B0-----:R-:W-:Y:S01]  /*27d0*/  FFMA.FTZ R18, R8, R15, R10 ;  /* 0x0000000f08127223 */ /* 0x001fe2000001000a */
        /* <DEDUP_REMOVED lines=12> */
.L_x_3132:
[----:B------:R-:W-:Y:S04]  /*28a0*/  BSSY B0, `(.L_x_3133) ;  /* 0x000000e000007945 */ /* 0x000fe80003800000 */
[----:B------:R-:W-:Y:S05]  /*28b0*/  @P1 BRA `(.L_x_3134) ;  /* 0x0000000000301947 */ /* 0x000fea0003800000 */
        /* <DEDUP_REMOVED lines=12> */
.L_x_3134:
[----:B------:R-:W-:Y:S05]  /*2980*/  BSYNC B0 ;  /* 0x0000000000007941 */ /* 0x000fea0003800000 */
.L_x_3133:
[----:B------:R-:W-:Y:S01]  /*2990*/  FFMA.FTZ R21, R8, R21, R10 ;  /* 0x0000001508157223 */ /* 0x000fe2000001000a */
[----:B------:R-:W-:Y:S01]  /*29a0*/  FFMA.FTZ R36, R9, R36, R11 ;  /* 0x0000002409247223 */ /* 0x000fe2000001000b */
[----:B------:R-:W-:Y:S06]  /*29b0*/  @!P6 BRA `(.L_x_3135) ;  /* 0x000000000028e947 */ /* 0x000fec0003800000 */
        /* <DEDUP_REMOVED lines=10> */
.L_x_3135:
        /* <DEDUP_REMOVED lines=10> */
[----:B0-----:R-:W-:-:S02]  /*2b00*/  LEA R14, P1, R12, UR12, 0x1 ;  /* 0x0000000c0c0e7c11 */ /* 0x001fc4000f8208ff */
[----:B------:R-:W-:-:S04]  /*2b10*/  IADD3 R17, R13, R17, RZ ;  /* 0x000000110d117210 */ /* 0x000fc80007ffe0ff */
[----:B------:R-:W-:-:S05]  /*2b20*/  LEA.HI.X R15, R12, UR13, R17, 0x1, P1 ;  /* 0x0000000d0c0f7c11 */ /* 0x000fca00088f0c11 */
[----:B------:R1:W-:Y:S02]  /*2b30*/  STG.E desc[UR8][R14.64], R21 ;  /* 0x000000150e007986 */ /* 0x0003e4000c101908 */
.L_x_3137:
[----:B------:R-:W-:Y:S05]  /*2b40*/  BSYNC B0 ;  /* 0x0000000000007941 */ /* 0x000fea0003800000 */
.L_x_3136:
[----:B01----:R-:W-:Y:S01]  /*2b50*/  SHF.R.S32.HI R14, RZ, 0x1f, R7 ;  /* 0x0000001fff0e7819 */ /* 0x003fe20000011407 */
[C---:B------:R-:W-:Y:S01]  /*2b60*/  FFMA.FTZ R23, R8.reuse, R23, R10 ;  /* 0x0000001708177223 */ /* 0x040fe2000001000a */
[----:B------:R-:W-:Y:S01]  /*2b70*/  SHF.R.S32.HI R13, RZ, 0x1f, R28 ;  /* 0x0000001fff0d7819 */ /* 0x000fe2000001141c */
[C-C-:B------:R-:W-:Y:S01]  /*2b80*/  FFMA.FTZ R43, R8.reuse, R43, R10.reuse ;  /* 0x0000002b082b7223 */ /* 0x140fe2000001000a */
[----:B------:R-:W-:Y:S01]  /*2b90*/  SHF.R.S32.HI R12, RZ, 0x1f, R29 ;  /* 0x0000001fff0c7819 */ /* 0x000fe2000001141d */
[C-C-:B------:R-:W-:Y:S01]  /*2ba0*/  FFMA.FTZ R27, R8.reuse, R27, R10.reuse ;  /* 0x0000001b081b7223 */ /* 0x140fe2000001000a */
[----:B------:R-:W-:Y:S01]  /*2bb0*/  ISETP.GE.U32.AND P5, PT, R7, UR14, PT ;  /* 0x0000000e07007c0c */ /* 0x000fe2000bfa6070 */
[--C-:B------:R-:W-:Y:S01]  /*2bc0*/  FFMA.FTZ R45, R8, R45, R10.reuse ;  /* 0x0000002d082d7223 */ /* 0x100fe2000001000a */
[----:B------:R-:W-:Y:S01]  /*2bd0*/  ISETP.GE.U32.AND P1, PT, R28, UR14, PT ;  /* 0x0000000e1c007c0c */ /* 0x000fe2000bf26070 */
[----:B------:R-:W-:Y:S01]  /*2be0*/  FFMA.FTZ R33, R8, R33, R10 ;  /* 0x0000002108217223 */ /* 0x000fe2000001000a */
[----:B------:R-:W-:Y:S01]  /*2bf0*/  ISETP.GE.U32.AND P2, PT, R29, UR14, PT ;  /* 0x0000000e1d007c0c */ /* 0x000fe2000bf46070 */
[C-C-:B------:R-:W-:Y:S01]  /*2c00*/  FFMA.FTZ R22, R9.reuse, R22, R11.reuse ;  /* 0x0000001609167223 */ /* 0x140fe2000001000b */
[----:B------:R-:W-:Y:S01]  /*2c10*/  ISETP.GE.U32.AND P3, PT, R30, UR14, PT ;  /* 0x0000000e1e007c0c */ /* 0x000fe2000bf66070 */
[--C-:B------:R-:W-:Y:S01]  /*2c20*/  FFMA.FTZ R26, R9, R26, R11.reuse ;  /* 0x0000001a091a7223 */ /* 0x100fe2000001000b */
[----:B------:R-:W-:Y:S01]  /*2c30*/  ISETP.GE.U32.AND P4, PT, R31, UR14, PT ;  /* 0x0000000e1f007c0c */ /* 0x000fe2000bf86070 */
[C-C-:B------:R-:W-:Y:S01]  /*2c40*/  FFMA.FTZ R20, R9.reuse, R20, R11.reuse ;  /* 0x0000001409147223 */ /* 0x140fe2000001000b */
[----:B------:R-:W-:Y:S01]  /*2c50*/  ISETP.GE.AND.EX P5, PT, R14, UR15, PT, P5 ;  /* 0x0000000f0e007c0c */ /* 0x000fe2000bfa6350 */
[--C-:B------:R-:W-:Y:S01]  /*2c60*/  FFMA.FTZ R16, R9, R16, R11.reuse ;  /* 0x0000001009107223 */ /* 0x100fe2000001000b */
[----:B------:R-:W-:Y:S01]  /*2c70*/  ISETP.GE.AND.EX P1, PT, R13, UR15, PT, P1 ;  /* 0x0000000f0d007c0c */ /* 0x000fe2000bf26310 */
[----:B------:R-:W-:Y:S01]  /*2c80*/  FFMA.FTZ R52, R9, R52, R11 ;  /* 0x0000003409347223 */ /* 0x000fe2000001000b */
        /* <DEDUP_REMOVED lines=19> */
.L_x_3138:
        /* <DEDUP_REMOVED lines=14> */
.L_x_3140:
[----:B------:R-:W-:Y:S05]  /*2ea0*/  BSYNC B0 ;  /* 0x0000000000007941 */ /* 0x000fea0003800000 */
.L_x_3139:
        /* <DEDUP_REMOVED lines=11> */
.L_x_3141:
        /* <DEDUP_REMOVED lines=14> */
.L_x_3143:
[----:B------:R-:W-:Y:S05]  /*3040*/  BSYNC B0 ;  /* 0x0000000000007941 */ /* 0x000fea0003800000 */
.L_x_3142:
[----:B------:R-:W-:Y:S05]  /*3050*/  @!P6 BRA `(.L_x_3144) ;  /* 0x000000000028e947 */ /* 0x000fea0003800000 */
[----:B01----:R-:W-:Y:S01]  /*3060*/  FMUL.FTZ R11, R26, -1.4426950216293334961 ;  /* 0xbfb8aa3b1a0b7820 */ /* 0x003fe20000410000 */
        /* <DEDUP_REMOVED lines=9> */
.L_x_3144:
[----:B------:R-:W-:Y:S04]  /*3100*/  BSSY B0, `(.L_x_3145) ;  /* 0x000000e000007945 */ /* 0x000fe80003800000 */
[----:B------:R-:W-:Y:S05]  /*3110*/  @P2 BRA `(.L_x_3146) ;  /* 0x0000000000302947 */ /* 0x000fea0003800000 */
[----:B------:R-:W-:Y:S01]  /*3120*/  ULDC.64 UR12, c[0x0][0x270] ;  /* 0x00009c00000c7ab9 */ /* 0x000fe20000000a00 */
[----:B------:R-:W-:Y:S01]  /*3130*/  MOV R8, R50 ;  /* 0x0000003200087202 */ /* 0x000fe20000000f00 */
[----:B------:R-:W-:Y:S01]  /*3140*/  IMAD R12, R12, UR12, RZ ;  /* 0x0000000c0c0c7c24 */ /* 0x000fe2000f8e02ff */
[----:B------:R-:W-:Y:S02]  /*3150*/  MOV R9, R49 ;  /* 0x0000003100097202 */ /* 0x000fe40000000f00 */
[----:B------:R-:W-:Y:S01]  /*3160*/  F2FP.BF16.F32.PACK_AB R27, R26, R27 ;  /* 0x0000001b1a1b723e */ /* 0x000fe200000010ff */
[C---:B01----:R-:W-:Y:S02]  /*3170*/  IMAD R11, R29.reuse, UR13, R12 ;  /* 0x0000000d1d0b7c24 */ /* 0x043fe4000f8e020c */
[----:B------:R-:W-:Y:S01]  /*3180*/  IMAD.WIDE.U32 R8, R29, UR12, R8 ;  /* 0x0000000c1d087c25 */ /* 0x000fe2000f8e0008 */
[----:B------:R-:W-:Y:S02]  /*3190*/  ULDC.64 UR12, c[0x0][0x210] ;  /* 0x00008400000c7ab9 */ /* 0x000fe40000000a00 */
[----:B------:R-:W-:-:S02]  /*31a0*/  LEA R10, P1, R8, UR12, 0x1 ;  /* 0x0000000c080a7c11 */ /* 0x000fc4000f8208ff */
[----:B------:R-:W-:-:S04]  /*31b0*/  IADD3 R11, R9, R11, RZ ;  /* 0x0000000b090b7210 */ /* 0x000fc80007ffe0ff */
[----:B------:R-:W-:-:S05]  /*31c0*/  LEA.HI.X R11, R8, UR13, R11, 0x1, P1 ;  /* 0x0000000d080b7c11 */ /* 0x000fca00088f0c0b */
[----:B------:R2:W-:Y:S02]  /*31d0*/  STG.E desc[UR8][R10.64], R27 ;  /* 0x0000001b0a007986 */ /* 0x0005e4000c101908 */
.L_x_3146:
[----:B------:R-:W-:Y:S05]  /*31e0*/  BSYNC B0 ;  /* 0x0000000000007941 */ /* 0x000fea0003800000 */
.L_x_3145:
        /* <DEDUP_REMOVED lines=11> */
.L_x_3147:
[----:B------:R-:W-:Y:S04]  /*32a0*/  BSSY B0, `(.L_x_3148) ;  /* 0x000000e000007945 */ /* 0x000fe80003800000 */
[----:B------:R-:W-:Y:S05]  /*32b0*/  @P3 BRA `(.L_x_3149) ;  /* 0x0000000000303947 */ /* 0x000fea0003800000 */
[----:B------:R-:W-:Y:S01]  /*32c0*/  ULDC.64 UR12, c[0x0][0x270] ;  /* 0x00009c00000c7ab9 */ /* 0x000fe20000000a00 */
[----:B012---:R-:W-:Y:S01]  /*32d0*/  MOV R10, R50 ;  /* 0x00000032000a7202 */ /* 0x007fe20000000f00 */
        /* <DEDUP_REMOVED lines=10> */
.L_x_3149:
[----:B------:R-:W-:Y:S05]  /*3380*/  BSYNC B0 ;  /* 0x0000000000007941 */ /* 0x000fea0003800000 */
.L_x_3148:
[----:B------:R-:W-:Y:S05]  /*3390*/  @!P6 BRA `(.L_x_3150) ;  /* 0x000000000028e947 */ /* 0x000fea0003800000 */
[----:B---3--:R-:W-:Y:S01]  /*33a0*/  FMUL.FTZ R8, R33, -1.4426950216293334961 ;  /* 0xbfb8aa3b21087820 */ /* 0x008fe20000410000 */
        /* <DEDUP_REMOVED lines=9> */
.L_x_3150:
[----:B------:R-:W-:Y:S04]  /*3440*/  BSSY B0, `(.L_x_3151) ;  /* 0x000000d000007945 */ /* 0x000fe80003800000 */
[----:B------:R-:W-:Y:S05]  /*3450*/  @P4 BRA `(.L_x_3152) ;  /* 0x00000000002c4947 */ /* 0x000fea0003800000 */
[----:B------:R-:W-:Y:S01]  /*3460*/  ULDC.64 UR12, c[0x0][0x270] ;  /* 0x00009c00000c7ab9 */ /* 0x000fe20000000a00 */
[----:B------:R-:W-:Y:S01]  /*3470*/  MOV R48, R50 ;  /* 0x0000003200307202 */ /* 0x000fe20000000f00 */
[----:B---3--:R-:W-:Y:S01]  /*3480*/  IMAD R8, R37, UR12, RZ ;  /* 0x0000000c25087c24 */ /* 0x008fe2000f8e02ff */
[----:B------:R-:W-:-:S03]  /*3490*/  F2FP.BF16.F32.PACK_AB R33, R16, R33 ;  /* 0x000000211021723e */ /* 0x000fc600000010ff */
[----:B------:R-:W-:-:S04]  /*34a0*/  IMAD.WIDE.U32 R48, R31, UR12, R48 ;  /* 0x0000000c1f307c25 */ /* 0x000fc8000f8e0030 */
[----:B------:R-:W-:Y:S01]  /*34b0*/  IMAD R9, R31, UR13, R8 ;  /* 0x0000000d1f097c24 */ /* 0x000fe2000f8e0208 */
[----:B------:R-:W-:Y:S02]  /*34c0*/  ULDC.64 UR12, c[0x0][0x210] ;  /* 0x00008400000c7ab9 */ /* 0x000fe40000000a00 */
[----:B------:R-:W-:Y:S02]  /*34d0*/  LEA R8, P1, R48, UR12, 0x1 ;  /* 0x0000000c30087c11 */ /* 0x000fe4000f8208ff */
[----:B------:R-:W-:-:S04]  /*34e0*/  IADD3 R9, R49, R9, RZ ;  /* 0x0000000931097210 */ /* 0x000fc80007ffe0ff */
[----:B------:R-:W-:-:S05]  /*34f0*/  LEA.HI.X R9, R48, UR13, R9, 0x1, P1 ;  /* 0x0000000d30097c11 */ /* 0x000fca00088f0c09 */
[----:B------:R4:W-:Y:S02]  /*3500*/  STG.E desc[UR8][R8.64], R33 ;  /* 0x0000002108007986 */ /* 0x0009e4000c101908 */
.L_x_3152:
[----:B------:R-:W-:Y:S05]  /*3510*/  BSYNC B0 ;  /* 0x0000000000007941 */ /* 0x000fea0003800000 */
.L_x_3151:
[----:B---34-:R-:W3:Y:S01]  /*3520*/  LDC R9, c[0x0][0x10] ;  /* 0x00000400ff097b82 */ /* 0x018ee20000000800 */
[----:B------:R-:W-:Y:S02]  /*3530*/  IADD3 R0, R0, 0x1, RZ ;  /* 0x0000000100007810 */ /* 0x000fe40007ffe0ff */
[----:B---3--:R-:W-:-:S04]  /*3540*/  IADD3 R40, R9, R40, RZ ;  /* 0x0000002809287210 */ /* 0x008fc80007ffe0ff */
[----:B------:R-:W-:-:S13]  /*3550*/  ISETP.GE.AND P1, PT, R40, UR4, PT ;  /* 0x0000000428007c0c */ /* 0x000fda000bf26270 */
[----:B------:R-:W-:Y:S05]  /*3560*/  @!P1 BRA `(.L_x_3153) ;  /* 0xffffffcc00349947 */ /* 0x000fea000383ffff */
[----:B------:R-:W-:Y:S05]  /*3570*/  EXIT ;  /* 0x000000000000794d */ /* 0x000fea0003800000 */
.L_x_3154:
        /* <DEDUP_REMOVED lines=16> */
.L_x_5151:


//--------------------- .text._Z35group_norm_nhwc_fwd_one_pass_kernelI11Bf16IOFp32WLi256ELi70ELi560EEv26Group_norm_nhwc_fwd_params --------------------------
	.section	.text._Z35group_norm_nhwc_fwd_one_pass_kernelI11Bf16IOFp32WLi256ELi70ELi560EEv26Group_norm_nhwc_fwd_params,"ax",@progbits
	.align	128
        .global         _Z35group_norm_nhwc_fwd_one_pass_kernelI11Bf16IOFp32WLi256ELi70ELi560EEv26Group_norm_nhwc_fwd_params
        .type           _Z35group_norm_nhwc_fwd_one_pass_kernelI11Bf16IOFp32WLi256ELi70ELi560EEv26Group_norm_nhwc_fwd_params,@function
        .size           _Z35group_norm_nhwc_fwd_one_pass_kernelI11Bf16IOFp32WLi256ELi70ELi560EEv26Group_norm_nhwc_fwd_params,(.L_x_5152 - _Z35group_norm_nhwc_fwd_one_pass_kernelI11Bf16IOFp32WLi256ELi70ELi560EEv26Group_norm_nhwc_fwd_params)
        .other          _Z35group_norm_nhwc_fwd_one_pass_kernelI11Bf16IOFp32WLi256ELi70ELi560EEv26Group_norm_nhwc_fwd_params,@"STO_CUDA_ENTRY STV_DEFAULT"
_Z35group_norm_nhwc_fwd_one_pass_kernelI11Bf16IOFp32WLi256ELi70ELi560EEv26Group_norm_nhwc_fwd_params:
.text._Z35group_norm_nhwc_fwd_one_pass_kernelI11Bf16IOFp32WLi256ELi70ELi560EEv26Group_norm_nhwc_fwd_params:
        /* <DEDUP_REMOVED lines=23> */
[----:B0-----:R-:W-:-:S04]  /*0170*/  IMAD R60, R60, UR7, R5 ;  /* 0x000000073c3c7c24 */ /* 0x001fc8000f8e0205 */
[C---:B------:R-:W-:Y:S01]  /*0180*/  VIADD R17, R60.reuse, 0xd0 ;  /* 0x000000d03c117836 */ /* 0x040fe20000000000 */
[C---:B------:R-:W-:Y:S02]  /*0190*/  ISETP.GE.U32.AND P0, PT, R60.reuse, UR8, PT ;  /* 0x000000083c007c0c */ /* 0x040fe4000bf06070 */
[----:B------:R-:W-:Y:S02]  /*01a0*/  SHF.R.S32.HI R3, RZ, 0x1f, R60 ;  /* 0x0000001fff037819 */ /* 0x000fe4000001143c */
[C---:B------:R-:W-:Y:S02]  /*01b0*/  IADD3 R5, R60.reuse, 0x10, RZ ;  /* 0x000000103c057810 */ /* 0x040fe40007ffe0ff */
[----:B------:R-:W-:Y:S01]  /*01c0*/  ISETP.GE.AND.EX P0, PT, R3, UR9, PT, P0 ;  /* 0x0000000903007c0c */ /* 0x000fe2000bf06300 */
[----:B------:R-:W-:Y:S01]  /*01d0*/  ULDC.64 UR8, c[0x0][0x208] ;  /* 0x0000820000087ab9 */ /* 0x000fe20000000a00 */
        /* <DEDUP_REMOVED lines=11> */
[C---:B------:R-:W-:Y:S02]  /*0290*/  IADD3 R16, R60.reuse, 0xc0, RZ ;  /* 0x000000c03c107810 */ /* 0x040fe40007ffe0ff */
[C---:B------:R-:W-:Y:S02]  /*02a0*/  IADD3 R18, R60.reuse, 0xe0, RZ ;  /* 0x000000e03c127810 */ /* 0x040fe40007ffe0ff */
[----:B-1----:R-:W-:-:S07]  /*02b0*/  IADD3 R19, R60, 0xf0, RZ ;  /* 0x000000f03c137810 */ /* 0x002fce0007ffe0ff */
.L_x_3212:
[----:B0123--:R-:W0:Y:S01]  /*02c0*/  LDC R27, c[0x0][0x288] ;  /* 0x0000a200ff1b7b82 */ /* 0x00fe220000000800 */
[----:B------:R-:W-:Y:S01]  /*02d0*/  ULDC.64 UR14, c[0x0][0x278] ;  /* 0x00009e00000e7ab9 */ /* 0x000fe20000000a00 */
[----:B------:R-:W-:Y:S01]  /*02e0*/  SHF.R.S32.HI R41, RZ, 0x1f, R5 ;  /* 0x0000001fff297819 */ /* 0x000fe20000011405 */
[----:B------:R-:W-:Y:S01]  /*02f0*/  ULDC.64 UR12, c[0x0][0x280] ;  /* 0x0000a000000c7ab9 */ /* 0x000fe20000000a00 */
[----:B------:R-:W-:Y:S02]  /*0300*/  SHF.R.S32.HI R43, RZ, 0x1f, R6 ;  /* 0x0000001fff2b7819 */ /* 0x000fe40000011406 */
[----:B------:R-:W-:Y:S02]  /*0310*/  SHF.R.S32.HI R45, RZ, 0x1f, R7 ;  /* 0x0000001fff2d7819 */ /* 0x000fe40000011407 */
[----:B------:R-:W1:Y:S01]  /*0320*/  @P0 LDC.64 R32, c[0x0][0x270] ;  /* 0x00009c00ff200b82 */ /* 0x000e620000000a00 */
[----:B------:R-:W-:Y:S02]  /*0330*/  SHF.R.S32.HI R47, RZ, 0x1f, R8 ;  /* 0x0000001fff2f7819 */ /* 0x000fe40000011408 */
[----:B------:R-:W-:-:S02]  /*0340*/  ISETP.GE.U32.AND P5, PT, R8, UR14, PT ;  /* 0x0000000e08007c0c */ /* 0x000fc4000bfa6070 */
[----:B------:R-:W-:Y:S02]  /*0350*/  SHF.R.S32.HI R49, RZ, 0x1f, R9 ;  /* 0x0000001fff317819 */ /* 0x000fe40000011409 */
[----:B------:R-:W-:Y:S01]  /*0360*/  ISETP.GE.AND.EX P5, PT, R47, UR15, PT, P5 ;  /* 0x0000000f2f007c0c */ /* 0x000fe2000bfa6350 */
[----:B------:R-:W2:Y:S01]  /*0370*/  @P0 LDC.64 R36, c[0x0][0x220] ;  /* 0x00008800ff240b82 */ /* 0x000ea20000000a00 */
[----:B------:R-:W-:Y:S02]  /*0380*/  MOV R40, RZ ;  /* 0x000000ff00287202 */ /* 0x000fe40000000f00 */
[----:B------:R-:W-:Y:S02]  /*0390*/  ISETP.GT.U32.OR P5, PT, R0, 0x22f, P5 ;  /* 0x0000022f0000780c */ /* 0x000fe40002fa4470 */
[----:B------:R-:W-:Y:S02]  /*03a0*/  MOV R42, RZ ;  /* 0x000000ff002a7202 */ /* 0x000fe40000000f00 */
[----:B0---4-:R-:W-:-:S04]  /*03b0*/  IABS R23, R27 ;  /* 0x0000001b00177213 */ /* 0x011fc80000000000 */
[----:B------:R-:W0:Y:S08]  /*03c0*/  I2F.RP R22, R23 ;  /* 0x0000001700167306 */ /* 0x000e300000209400 */
[----:B0-----:R-:W0:Y:S02]  /*03d0*/  MUFU.RCP R22, R22 ;  /* 0x0000001600167308 */ /* 0x001e240000001000 */
[----:B0-----:R-:W-:-:S06]  /*03e0*/  IADD3 R20, R22, 0xffffffe, RZ ;  /* 0x0ffffffe16147810 */ /* 0x001fcc0007ffe0ff */
[----:B------:R0:W3:Y:S02]  /*03f0*/  F2I.FTZ.U32.TRUNC.NTZ R21, R20 ;  /* 0x0000001400157305 */ /* 0x0000e4000021f000 */
[----:B0-----:R-:W-:Y:S02]  /*0400*/  MOV R20, RZ ;  /* 0x000000ff00147202 */ /* 0x001fe40000000f00 */
[----:B---3--:R-:W-:-:S05]  /*0410*/  IADD3 R24, RZ, -R21, RZ ;  /* 0x80000015ff187210 */ /* 0x008fca0007ffe0ff */
[----:B------:R-:W-:Y:S01]  /*0420*/  IMAD R25, R24, R23, RZ ;  /* 0x0000001718197224 */ /* 0x000fe200078e02ff */
[----:B------:R-:W-:-:S03]  /*0430*/  IABS R24, R62 ;  /* 0x0000003e00187213 */ /* 0x000fc60000000000 */
[----:B------:R-:W-:Y:S01]  /*0440*/  IMAD.HI.U32 R21, R21, R25, R20 ;  /* 0x0000001915157227 */ /* 0x000fe200078e0014 */
[----:B------:R-:W-:-:S04]  /*0450*/  LOP3.LUT R20, R62, R27, RZ, 0x3c, !PT ;  /* 0x0000001b3e147212 */ /* 0x000fc800078e3cff */
        /* <DEDUP_REMOVED lines=8> */
[----:B------:R-:W-:Y:S02]  /*04e0*/  ISETP.GE.U32.AND P1, PT, R22, R23, PT ;  /* 0x000000171600720c */ /* 0x000fe40003f26070 */
[----:B------:R-:W-:-:S11]  /*04f0*/  ISETP.NE.AND P2, PT, R27, RZ, PT ;  /* 0x000000ff1b00720c */ /* 0x000fd60003f45270 */
[----:B------:R-:W-:Y:S02]  /*0500*/  @P1 IADD3 R21, R21, 0x1, RZ ;  /* 0x0000000115151810 */ /* 0x000fe40007ffe0ff */
[----:B------:R-:W-:Y:S02]  /*0510*/  ISETP.GE.U32.AND P1, PT, R5, UR14, PT ;  /* 0x0000000e05007c0c */ /* 0x000fe4000bf26070 */
[----:B------:R-:W-:Y:S02]  /*0520*/  @!P3 IADD3 R21, -R21, RZ, RZ ;  /* 0x000000ff1515b210 */ /* 0x000fe40007ffe1ff */
[----:B------:R-:W-:Y:S02]  /*0530*/  ISETP.GE.AND.EX P1, PT, R41, UR15, PT, P1 ;  /* 0x0000000f29007c0c */ /* 0x000fe4000bf26310 */
[----:B------:R-:W-:Y:S02]  /*0540*/  @!P2 LOP3.LUT R21, RZ, R27, RZ, 0x33, !PT ;  /* 0x0000001bff15a212 */ /* 0x000fe400078e33ff */
[----:B------:R-:W-:-:S02]  /*0550*/  ISETP.GT.U32.OR P1, PT, R0, 0x22f, P1 ;  /* 0x0000022f0000780c */ /* 0x000fc40000f24470 */
[----:B------:R-:W-:Y:S02]  /*0560*/  ISETP.GE.U32.AND P2, PT, R6, UR14, PT ;  /* 0x0000000e06007c0c */ /* 0x000fe4000bf46070 */
[----:B------:R-:W-:Y:S02]  /*0570*/  IADD3 R69, -R21, RZ, RZ ;  /* 0x000000ff15457210 */ /* 0x000fe40007ffe1ff */
[----:B------:R-:W-:Y:S02]  /*0580*/  ISETP.GE.AND.EX P2, PT, R43, UR15, PT, P2 ;  /* 0x0000000f2b007c0c */ /* 0x000fe4000bf46320 */
[----:B------:R-:W-:Y:S01]  /*0590*/  SHF.R.S32.HI R20, RZ, 0x1f, R21 ;  /* 0x0000001fff147819 */ /* 0x000fe20000011415 */
[----:B------:R-:W-:Y:S01]  /*05a0*/  IMAD R69, R27, R69, R62 ;  /* 0x000000451b457224 */ /* 0x000fe200078e023e */
[----:B------:R-:W-:-:S03]  /*05b0*/  ISETP.GT.U32.OR P2, PT, R0, 0x22f, P2 ;  /* 0x0000022f0000780c */ /* 0x000fc60001744470 */
[----:B------:R-:W0:Y:S01]  /*05c0*/  @!P1 LDC.64 R22, c[0x0][0x270] ;  /* 0x00009c00ff169b82 */ /* 0x000e220000000a00 */
[----:B------:R-:W-:Y:S02]  /*05d0*/  IMAD R69, R69, 0x46, RZ ;  /* 0x0000004645457824 */ /* 0x000fe400078e02ff */
[----:B------:R-:W-:-:S03]  /*05e0*/  IMAD R20, R20, UR12, RZ ;  /* 0x0000000c14147c24 */ /* 0x000fc6000f8e02ff */
[----:B------:R-:W-:Y:S01]  /*05f0*/  IADD3 R86, P3, R64, R69, RZ ;  /* 0x0000004540567210 */ /* 0x000fe20007f7e0ff */
[----:B------:R-:W-:Y:S01]  /*0600*/  IMAD R89, R21, UR13, R20 ;  /* 0x0000000d15597c24 */ /* 0x000fe2000f8e0214 */
[----:B------:R-:W3:Y:S01]  /*0610*/  @!P1 LDC.64 R28, c[0x0][0x220] ;  /* 0x00008800ff1c9b82 */ /* 0x000ee20000000a00 */
[----:B-1----:R-:W-:Y:S01]  /*0620*/  @P0 IMAD R20, R3, R32, RZ ;  /* 0x0000002003140224 */ /* 0x002fe200078e02ff */
[----:B------:R-:W-:Y:S02]  /*0630*/  LEA.HI.X.SX32 R87, R69, R24, 0x1, P3 ;  /* 0x0000001845577211 */ /* 0x000fe400018f0eff */
[----:B------:R-:W-:Y:S01]  /*0640*/  ISETP.GE.U32.AND P3, PT, R7, UR14, PT ;  /* 0x0000000e07007c0c */ /* 0x000fe2000bf66070 */
[----:B------:R-:W-:Y:S02]  /*0650*/  @P0 IMAD R33, R60, R33, R20 ;  /* 0x000000213c210224 */ /* 0x000fe400078e0214 */
[----:B------:R-:W-:Y:S01]  /*0660*/  IMAD.WIDE.U32 R86, R21, UR12, R86 ;  /* 0x0000000c15567c25 */ /* 0x000fe2000f8e0056 */
[----:B------:R-:W1:Y:S01]  /*0670*/  @!P2 LDC.64 R24, c[0x0][0x270] ;  /* 0x00009c00ff18ab82 */ /* 0x000e620000000a00 */
[----:B------:R-:W-:-:S03]  /*0680*/  ISETP.GE.AND.EX P3, PT, R45, UR15, PT, P3 ;  /* 0x0000000f2d007c0c */ /* 0x000fc6000bf66330 */
[----:B------:R-:W-:Y:S02]  /*0690*/  IADD3 R89, R87, R89, RZ ;  /* 0x0000005957597210 */ /* 0x000fe40007ffe0ff */
[----:B------:R-:W-:Y:S01]  /*06a0*/  ISETP.GT.U32.OR P3, PT, R0, 0x22f, P3 ;  /* 0x0000022f0000780c */ /* 0x000fe20001f64470 */
[----:B0-----:R-:W-:Y:S01]  /*06b0*/  @!P1 IMAD R26, R41, R22, RZ ;  /* 0x00000016291a9224 */ /* 0x001fe200078e02ff */
[-C--:B------:R-:W-:Y:S01]  /*06c0*/  @P0 MOV R88, R86.reuse ;  /* 0x0000005600580202 */ /* 0x080fe20000000f00 */
[----:B------:R-:W0:Y:S01]  /*06d0*/  @!P2 LDC.64 R20, c[0x0][0x220] ;  /* 0x00008800ff14ab82 */ /* 0x000e220000000a00 */
[--C-:B------:R-:W-:Y:S02]  /*06e0*/  @!P1 IMAD.MOV.U32 R27, RZ, RZ, R89.reuse ;  /* 0x000000ffff1b9224 */ /* 0x100fe400078e0059 */
[----:B------:R-:W-:Y:S01]  /*06f0*/  @!P1 IMAD R35, R5, R23, R26 ;  /* 0x0000001705239224 */ /* 0x000fe200078e021a */
[----:B------:R-:W-:Y:S01]  /*0700*/  @!P1 MOV R26, R86 ;  /* 0x00000056001a9202 */ /* 0x000fe20000000f00 */
[----:B------:R-:W-:-:S04]  /*0710*/  @P0 IMAD.WIDE.U32 R30, R60, R32, R88 ;  /* 0x000000203c1e0225 */ /* 0x000fc800078e0058 */
[----:B------:R-:W-:Y:S01]  /*0720*/  @!P1 IMAD.WIDE.U32 R26, R5, R22, R26 ;  /* 0x00000016051a9225 */ /* 0x000fe200078e001a */
[----:B------:R-:W-:Y:S01]  /*0730*/  @P0 IADD3 R31, R31, R33, RZ ;  /* 0x000000211f1f0210 */ /* 0x000fe20007ffe0ff */
[----:B------:R-:W4:Y:S01]  /*0740*/  @!P3 LDC.64 R22, c[0x0][0x270] ;  /* 0x00009c00ff16bb82 */ /* 0x000f220000000a00 */
[----:B--2---:R-:W-:Y:S01]  /*0750*/  @P0 LEA R36, P4, R30, R36, 0x1 ;  /* 0x000000241e240211 */ /* 0x004fe200078808ff */
[----:B-1----:R-:W-:Y:S01]  /*0760*/  @!P2 IMAD R32, R43, R24, RZ ;  /* 0x000000182b20a224 */ /* 0x002fe200078e02ff */
[----:B---3--:R-:W-:Y:S02]  /*0770*/  @!P1 LEA R28, P6, R26, R28, 0x1 ;  /* 0x0000001c1a1c9211 */ /* 0x008fe400078c08ff */
[----:B------:R-:W-:Y:S01]  /*0780*/  @P0 LEA.HI.X R37, R30, R37, R31, 0x1, P4 ;  /* 0x000000251e250211 */ /* 0x000fe200020f0c1f */
[----:B------:R-:W-:Y:S01]  /*0790*/  @!P2 IMAD R33, R6, R25, R32 ;  /* 0x000000190621a224 */ /* 0x000fe200078e0220 */
[----:B------:R-:W-:Y:S02]  /*07a0*/  @!P1 IADD3 R25, R27, R35, RZ ;  /* 0x000000231b199210 */ /* 0x000fe40007ffe0ff */
[----:B------:R-:W-:-:S02]  /*07b0*/  @!P2 MOV R30, R86 ;  /* 0x00000056001ea202 */ /* 0x000fc40000000f00 */
[----:B------:R-:W-:Y:S02]  /*07c0*/  @!P2 MOV R31, R89 ;  /* 0x00000059001fa202 */ /* 0x000fe40000000f00 */
[----:B------:R-:W-:Y:S02]  /*07d0*/  ISETP.GE.U32.AND P4, PT, R9, UR14, PT ;  /* 0x0000000e09007c0c */ /* 0x000fe4000bf86070 */
[----:B------:R-:W-:Y:S01]  /*07e0*/  @!P1 LEA.HI.X R29, R26, R29, R25, 0x1, P6 ;  /* 0x0000001d1a1d9211 */ /* 0x000fe200030f0c19 */
[----:B------:R-:W-:Y:S01]  /*07f0*/  @!P2 IMAD.WIDE.U32 R30, R6, R24, R30 ;  /* 0x00000018061ea225 */ /* 0x000fe200078e001e */
[----:B------:R-:W-:Y:S01]  /*0800*/  ISETP.GE.AND.EX P4, PT, R49, UR15, PT, P4 ;  /* 0x0000000f31007c0c */ /* 0x000fe2000bf86340 */
[----:B------:R-:W1:Y:S01]  /*0810*/  @!P3 LDC.64 R24, c[0x0][0x220] ;  /* 0x00008800ff18bb82 */ /* 0x000e620000000a00 */
[----:B------:R-:W-:Y:S01]  /*0820*/  SHF.R.S32.HI R51, RZ, 0x1f, R10 ;  /* 0x0000001fff337819 */ /* 0x000fe2000001140a */
[----:B------:R1:W2:Y:S01]  /*0830*/  @!P1 LDG.E R40, desc[UR8][R28.64] ;  /* 0x000000081c289981 */ /* 0x0002a2000c1e1900 */
[----:B------:R-:W-:-:S02]  /*0840*/  ISETP.GT.U32.OR P4, PT, R0, 0x22f, P4 ;  /* 0x0000022f0000780c */ /* 0x000fc40002784470 */
[----:B------:R-:W-:Y:S02]  /*0850*/  @!P2 IADD3 R31, R31, R33, RZ ;  /* 0x000000211f1fa210 */ /* 0x000fe40007ffe0ff */
[C---:B0-----:R-:W-:Y:S01]  /*0860*/  @!P2 LEA R32, P6, R30.reuse, R20, 0x1 ;  /* 0x000000141e20a211 */ /* 0x041fe200078c08ff */
[----:B------:R-:W0:Y:S01]  /*0870*/  @!P5 LDC.64 R26, c[0x0][0x270] ;  /* 0x00009c00ff1adb82 */ /* 0x000e220000000a00 */
[----:B----4-:R-:W-:Y:S02]  /*0880*/  @!P3 IMAD R20, R45, R22, RZ ;  /* 0x000000162d14b224 */ /* 0x010fe400078e02ff */
[----:B------:R-:W-:Y:S02]  /*0890*/  @!P2 LEA.HI.X R33, R30, R21, R31, 0x1, P6 ;  /* 0x000000151e21a211 */ /* 0x000fe400030f0c1f */
[----:B------:R-:W-:Y:S02]  /*08a0*/  @!P3 MOV R30, R86 ;  /* 0x00000056001eb202 */ /* 0x000fe40000000f00 */
[----:B------:R-:W-:Y:S01]  /*08b0*/  @!P3 MOV R31, R89 ;  /* 0x00000059001fb202 */ /* 0x000fe20000000f00 */
[C---:B------:R-:W-:Y:S01]  /*08c0*/  @!P3 IMAD R35, R7.reuse, R23, R20 ;  /* 0x000000170723b224 */ /* 0x040fe200078e0214 */
[----:B------:R-:W-:Y:S01]  /*08d0*/  ISETP.GE.U32.AND P1, PT, R10, UR14, PT ;  /* 0x0000000e0a007c0c */ /* 0x000fe2000bf26070 */
[----:B------:R-:W3:Y:S01]  /*08e0*/  @!P4 LDC.64 R20, c[0x0][0x270] ;  /* 0x00009c00ff14cb82 */ /* 0x000ee20000000a00 */
[----:B------:R4:W5:Y:S01]  /*08f0*/  @!P2 LDG.E R42, desc[UR8][R32.64] ;  /* 0x00000008202aa981 */ /* 0x000962000c1e1900 */
[----:B------:R-:W-:-:S06]  /*0900*/  @!P3 IMAD.WIDE.U32 R30, R7, R22, R30 ;  /* 0x00000016071eb225 */ /* 0x000fcc00078e001e */
[----:B------:R-:W4:Y:S01]  /*0910*/  @!P5 LDC.64 R22, c[0x0][0x220] ;  /* 0x00008800ff16db82 */ /* 0x000f220000000a00 */
[----:B------:R-:W-:Y:S02]  /*0920*/  @!P3 IADD3 R31, R31, R35, RZ ;  /* 0x000000231f1fb210 */ /* 0x000fe40007ffe0ff */
[C---:B-1----:R-:W-:Y:S02]  /*0930*/  @!P3 LEA R28, P6, R30.reuse, R24, 0x1 ;  /* 0x000000181e1cb211 */ /* 0x042fe400078c08ff */
[----:B------:R-:W-:Y:S01]  /*0940*/  ISETP.GE.AND.EX P1, PT, R51, UR15, PT, P1 ;  /* 0x0000000f33007c0c */ /* 0x000fe2000bf26310 */
[----:B0-----:R-:W-:Y:S01]  /*0950*/  @!P5 IMAD R24, R47, R26, RZ ;  /* 0x0000001a2f18d224 */ /* 0x001fe200078e02ff */
[----:B------:R-:W-:Y:S02]  /*0960*/  SHF.R.S32.HI R53, RZ, 0x1f, R11 ;  /* 0x0000001fff357819 */ /* 0x000fe4000001140b */
[----:B------:R-:W-:Y:S02]  /*0970*/  ISETP.GE.U32.AND P2, PT, R11, UR14, PT ;  /* 0x0000000e0b007c0c */ /* 0x000fe4000bf46070 */
[----:B------:R-:W-:-:S02]  /*0980*/  @!P3 LEA.HI.X R29, R30, R25, R31, 0x1, P6 ;  /* 0x000000191e1db211 */ /* 0x000fc400030f0c1f */
[----:B------:R-:W-:Y:S01]  /*0990*/  ISETP.GT.U32.OR P1, PT, R0, 0x22f, P1 ;  /* 0x0000022f0000780c */ /* 0x000fe20000f24470 */
[C---:B------:R-:W-:Y:S01]  /*09a0*/  @!P5 IMAD R27, R8.reuse, R27, R24 ;  /* 0x0000001b081bd224 */ /* 0x040fe200078e0218 */
[----:B------:R-:W-:Y:S01]  /*09b0*/  @!P5 MOV R30, R86 ;  /* 0x00000056001ed202 */ /* 0x000fe20000000f00 */
[----:B------:R-:W0:Y:S01]  /*09c0*/  @!P4 LDC.64 R24, c[0x0][0x220] ;  /* 0x00008800ff18cb82 */ /* 0x000e220000000a00 */
[----:B------:R-:W-:Y:S02]  /*09d0*/  @!P5 MOV R31, R89 ;  /* 0x00000059001fd202 */ /* 0x000fe40000000f00 */
[----:B------:R-:W-:Y:S02]  /*09e0*/  ISETP.GE.AND.EX P2, PT, R53, UR15, PT, P2 ;  /* 0x0000000f35007c0c */ /* 0x000fe4000bf46320 */
[----:B------:R-:W-:Y:S01]  /*09f0*/  MOV R44, RZ ;  /* 0x000000ff002c7202 */ /* 0x000fe20000000f00 */
[----:B------:R-:W-:Y:S01]  /*0a00*/  @!P5 IMAD.WIDE.U32 R30, R8, R26, R30 ;  /* 0x0000001a081ed225 */ /* 0x000fe200078e001e */
[----:B------:R-:W-:-:S02]  /*0a10*/  ISETP.GT.U32.OR P2, PT, R0, 0x22f, P2 ;  /* 0x0000022f0000780c */ /* 0x000fc40001744470 */
[----:B------:R-:W-:Y:S01]  /*0a20*/  SHF.R.S32.HI R55, RZ, 0x1f, R12 ;  /* 0x0000001fff377819 */ /* 0x000fe2000001140c */
[----:B------:R-:W1:Y:S01]  /*0a30*/  @!P1 LDC.64 R34, c[0x0][0x270] ;  /* 0x00009c00ff229b82 */ /* 0x000e620000000a00 */
[----:B----4-:R-:W-:Y:S01]  /*0a40*/  @!P5 LEA R26, P6, R30, R22, 0x1 ;  /* 0x000000161e1ad211 */ /* 0x010fe200078c08ff */
[----:B------:R4:W5:Y:S01]  /*0a50*/  @!P3 LDG.E R44, desc[UR8][R28.64] ;  /* 0x000000081c2cb981 */ /* 0x000962000c1e1900 */
[----:B------:R-:W-:Y:S01]  /*0a60*/  @!P5 IADD3 R27, R31, R27, RZ ;  /* 0x0000001b1f1bd210 */ /* 0x000fe20007ffe0ff */
[----:B---3--:R-:W-:Y:S01]  /*0a70*/  @!P4 IMAD R22, R49, R20, RZ ;  /* 0x000000143116c224 */ /* 0x008fe200078e02ff */
[----:B------:R-:W-:Y:S02]  /*0a80*/  ISETP.GE.U32.AND P3, PT, R12, UR14, PT ;  /* 0x0000000e0c007c0c */ /* 0x000fe4000bf66070 */
[----:B------:R-:W-:Y:S01]  /*0a90*/  @!P5 LEA.HI.X R27, R30, R23, R27, 0x1, P6 ;  /* 0x000000171e1bd211 */ /* 0x000fe200030f0c1b */
[----:B------:R-:W-:Y:S01]  /*0aa0*/  @!P4 IMAD R33, R9, R21, R22 ;  /* 0x000000150921c224 */ /* 0x000fe200078e0216 */
[----:B------:R-:W-:Y:S01]  /*0ab0*/  ISETP.GE.AND.EX P3, PT, R55, UR15, PT, P3 ;  /* 0x0000000f37007c0c */ /* 0x000fe2000bf66330 */
[----:B------:R-:W3:Y:S01]  /*0ac0*/  @!P2 LDC.64 R30, c[0x0][0x270] ;  /* 0x00009c00ff1eab82 */ /* 0x000ee20000000a00 */
[----:B------:R-:W-:-:S02]  /*0ad0*/  @!P4 MOV R22, R86 ;  /* 0x000000560016c202 */ /* 0x000fc40000000f00 */
[----:B------:R-:W-:Y:S01]  /*0ae0*/  @!P4 MOV R23, R89 ;  /* 0x000000590017c202 */ /* 0x000fe20000000f00 */
[----:B------:R-:W-:Y:S01]  /*0af0*/  IMAD.MOV.U32 R46, RZ, RZ, RZ ;  /* 0x000000ffff2e7224 */ /* 0x000fe200078e00ff */
[----:B------:R-:W-:Y:S01]  /*0b00*/  ISETP.GT.U32.OR P3, PT, R0, 0x22f, P3 ;  /* 0x0000022f0000780c */ /* 0x000fe20001f64470 */
[----:B------:R-:W-:Y:S02]  /*0b10*/  @!P4 IMAD.WIDE.U32 R20, R9, R20, R22 ;  /* 0x000000140914c225 */ /* 0x000fe400078e0016 */
[----:B----4-:R-:W4:Y:S02]  /*0b20*/  @!P1 LDC.64 R28, c[0x0][0x220] ;  /* 0x00008800ff1c9b82 */ /* 0x010f240000000a00 */
[----:B------:R1:W5:Y:S01]  /*0b30*/  @!P5 LDG.E R46, desc[UR8][R26.64] ;  /* 0x000000081a2ed981 */ /* 0x000362000c1e1900 */
[----:B------:R-:W-:Y:S02]  /*0b40*/  SHF.R.S32.HI R57, RZ, 0x1f, R13 ;  /* 0x0000001fff397819 */ /* 0x000fe4000001140d */
[----:B------:R-:W-:-:S02]  /*0b50*/  @!P4 IADD3 R21, R21, R33, RZ ;  /* 0x000000211515c210 */ /* 0x000fc40007ffe0ff */
[C---:B0-----:R-:W-:Y:S02]  /*0b60*/  @!P4 LEA R24, P6, R20.reuse, R24, 0x1 ;  /* 0x000000181418c211 */ /* 0x041fe400078c08ff */
[----:B------:R-:W-:Y:S01]  /*0b70*/  ISETP.GE.U32.AND P5, PT, R13, UR14, PT ;  /* 0x0000000e0d007c0c */ /* 0x000fe2000bfa6070 */
[----:B------:R-:W0:Y:S01]  /*0b80*/  @!P2 LDC.64 R22, c[0x0][0x220] ;  /* 0x00008800ff16ab82 */ /* 0x000e220000000a00 */
[----:B------:R-:W-:Y:S02]  /*0b90*/  MOV R48, RZ ;  /* 0x000000ff00307202 */ /* 0x000fe40000000f00 */
[----:B------:R-:W-:Y:S02]  /*0ba0*/  @!P4 LEA.HI.X R25, R20, R25, R21, 0x1, P6 ;  /* 0x000000191419c211 */ /* 0x000fe400030f0c15 */
[----:B------:R-:W-:-:S03]  /*0bb0*/  ISETP.GE.AND.EX P5, PT, R57, UR15, PT, P5 ;  /* 0x0000000f39007c0c */ /* 0x000fc6000bfa6350 */
[----:B------:R-:W0:Y:S01]  /*0bc0*/  @!P3 LDC.64 R20, c[0x0][0x270] ;  /* 0x00009c00ff14bb82 */ /* 0x000e220000000a00 */
[----:B------:R3:W5:Y:S01]  /*0bd0*/  @!P4 LDG.E R48, desc[UR8][R24.64] ;  /* 0x000000081830c981 */ /* 0x000762000c1e1900 */
[----:B------:R-:W-:Y:S01]  /*0be0*/  ISETP.GT.U32.OR P5, PT, R0, 0x22f, P5 ;  /* 0x0000022f0000780c */ /* 0x000fe20002fa4470 */
[----:B-1----:R-:W-:Y:S02]  /*0bf0*/  @!P1 IMAD R26, R51, R34, RZ ;  /* 0x00000022331a9224 */ /* 0x002fe400078e02ff */
[----:B---3--:R-:W-:Y:S02]  /*0c00*/  @!P2 IMAD R32, R53, R30, RZ ;  /* 0x0000001e3520a224 */ /* 0x008fe400078e02ff */
[----:B------:R-:W-:Y:S01]  /*0c10*/  @!P1 IMAD R33, R10, R35, R26 ;  /* 0x000000230a219224 */ /* 0x000fe200078e021a */
[----:B------:R-:W-:Y:S02]  /*0c20*/  @!P1 MOV R24, R86 ;  /* 0x0000005600189202 */ /* 0x000fe40000000f00 */
[----:B------:R-:W-:Y:S01]  /*0c30*/  @!P1 MOV R25, R89 ;  /* 0x0000005900199202 */ /* 0x000fe20000000f00 */
[----:B------:R-:W-:Y:S01]  /*0c40*/  @!P2 IMAD R39, R11, R31, R32 ;  /* 0x0000001f0b27a224 */ /* 0x000fe200078e0220 */
[----:B------:R-:W-:-:S03]  /*0c50*/  SHF.R.S32.HI R59, RZ, 0x1f, R14 ;  /* 0x0000001fff3b7819 */ /* 0x000fc6000001140e */
[----:B------:R-:W1:Y:S01]  /*0c60*/  @!P5 LDC.64 R26, c[0x0][0x270] ;  /* 0x00009c00ff1adb82 */ /* 0x000e620000000a00 */
[----:B------:R-:W-:Y:S01]  /*0c70*/  @!P1 IMAD.WIDE.U32 R34, R10, R34, R24 ;  /* 0x000000220a229225 */ /* 0x000fe200078e0018 */
[----:B------:R-:W-:Y:S02]  /*0c80*/  @!P2 MOV R24, R86 ;  /* 0x000000560018a202 */ /* 0x000fe40000000f00 */
[----:B------:R-:W-:Y:S02]  /*0c90*/  @!P2 MOV R25, R89 ;  /* 0x000000590019a202 */ /* 0x000fe40000000f00 */
[----:B------:R-:W-:Y:S01]  /*0ca0*/  ISETP.GE.U32.AND P4, PT, R14, UR14, PT ;  /* 0x0000000e0e007c0c */ /* 0x000fe2000bf86070 */
[----:B------:R-:W-:-:S03]  /*0cb0*/  @!P2 IMAD.WIDE.U32 R30, R11, R30, R24 ;  /* 0x0000001e0b1ea225 */ /* 0x000fc600078e0018 */
[----:B------:R-:W3:Y:S01]  /*0cc0*/  @!P3 LDC.64 R24, c[0x0][0x220] ;  /* 0x00008800ff18bb82 */ /* 0x000ee20000000a00 */
[----:B------:R-:W-:Y:S02]  /*0cd0*/  @!P1 IADD3 R33, R35, R33, RZ ;  /* 0x0000002123219210 */ /* 0x000fe40007ffe0ff */
[C---:B----4-:R-:W-:Y:S02]  /*0ce0*/  @!P1 LEA R32, P6, R34.reuse, R28, 0x1 ;  /* 0x0000001c22209211 */ /* 0x050fe400078c08ff */
[----:B------:R-:W-:Y:S02]  /*0cf0*/  ISETP.GE.AND.EX P4, PT, R59, UR15, PT, P4 ;  /* 0x0000000f3b007c0c */ /* 0x000fe4000bf86340 */
[----:B------:R-:W-:Y:S02]  /*0d00*/  @!P1 LEA.HI.X R33, R34, R29, R33, 0x1, P6 ;  /* 0x0000001d22219211 */ /* 0x000fe400030f0c21 */
[----:B------:R-:W-:Y:S01]  /*0d10*/  @!P2 IADD3 R29, R31, R39, RZ ;  /* 0x000000271f1da210 */ /* 0x000fe20007ffe0ff */
[----:B0-----:R-:W-:Y:S01]  /*0d20*/  @!P3 IMAD R31, R55, R20, RZ ;  /* 0x00000014371fb224 */ /* 0x001fe200078e02ff */
[----:B------:R-:W-:-:S02]  /*0d30*/  ISETP.GT.U32.OR P4, PT, R0, 0x22f, P4 ;  /* 0x0000022f0000780c */ /* 0x000fc40002784470 */
[----:B------:R-:W-:Y:S01]  /*0d40*/  @!P2 LEA R28, P6, R30, R22, 0x1 ;  /* 0x000000161e1ca211 */ /* 0x000fe200078c08ff */
[----:B------:R-:W-:Y:S01]  /*0d50*/  @!P3 IMAD R35, R12, R21, R31 ;  /* 0x000000150c23b224 */ /* 0x000fe200078e021f */
[----:B------:R-:W-:Y:S02]  /*0d60*/  MOV R52, RZ ;  /* 0x000000ff00347202 */ /* 0x000fe40000000f00 */
[----:B------:R-:W-:Y:S02]  /*0d70*/  @!P2 LEA.HI.X R29, R30, R23, R29, 0x1, P6 ;  /* 0x000000171e1da211 */ /* 0x000fe400030f0c1d */
[----:B------:R-:W-:Y:S01]  /*0d80*/  @!P3 MOV R30, R86 ;  /* 0x00000056001eb202 */ /* 0x000fe20000000f00 */
[----:B------:R-:W0:Y:S01]  /*0d90*/  @!P5 LDC.64 R22, c[0x0][0x220] ;  /* 0x00008800ff16db82 */ /* 0x000e220000000a00 */
[----:B------:R-:W-:Y:S01]  /*0da0*/  @!P3 MOV R31, R89 ;  /* 0x00000059001fb202 */ /* 0x000fe20000000f00 */
[----:B------:R3:W4:Y:S01]  /*0db0*/  @!P1 LDG.E R52, desc[UR8][R32.64] ;  /* 0x0000000820349981 */ /* 0x000722000c1e1900 */
[----:B------:R-:W-:Y:S01]  /*0dc0*/  SHF.R.S32.HI R61, RZ, 0x1f, R15 ;  /* 0x0000001fff3d7819 */ /* 0x000fe2000001140f */
[----:B------:R-:W-:Y:S01]  /*0dd0*/  @!P3 IMAD.WIDE.U32 R30, R12, R20, R30 ;  /* 0x000000140c1eb225 */ /* 0x000fe200078e001e */
[----:B------:R-:W-:-:S03]  /*0de0*/  ISETP.GE.U32.AND P1, PT, R15, UR14, PT ;  /* 0x0000000e0f007c0c */ /* 0x000fc6000bf26070 */
[----:B------:R-:W0:Y:S01]  /*0df0*/  @!P4 LDC.64 R20, c[0x0][0x270] ;  /* 0x00009c00ff14cb82 */ /* 0x000e220000000a00 */
[----:B------:R-:W-:Y:S01]  /*0e00*/  IMAD.MOV.U32 R54, RZ, RZ, RZ ;  /* 0x000000ffff367224 */ /* 0x000fe200078e00ff */
[----:B------:R-:W-:Y:S02]  /*0e10*/  @!P3 IADD3 R31, R31, R35, RZ ;  /* 0x000000231f1fb210 */ /* 0x000fe40007ffe0ff */
[C---:B---3--:R-:W-:Y:S01]  /*0e20*/  @!P3 LEA R32, P6, R30.reuse, R24, 0x1 ;  /* 0x000000181e20b211 */ /* 0x048fe200078c08ff */
[----:B-1----:R-:W-:Y:S01]  /*0e30*/  @!P5 IMAD R24, R57, R26, RZ ;  /* 0x0000001a3918d224 */ /* 0x002fe200078e02ff */
[----:B------:R-:W-:Y:S01]  /*0e40*/  ISETP.GE.AND.EX P1, PT, R61, UR15, PT, P1 ;  /* 0x0000000f3d007c0c */ /* 0x000fe2000bf26310 */
[----:B------:R0:W3:Y:S01]  /*0e50*/  @!P2 LDG.E R54, desc[UR8][R28.64] ;  /* 0x000000081c36a981 */ /* 0x0000e2000c1e1900 */
[----:B------:R-:W-:Y:S02]  /*0e60*/  MOV R50, RZ ;  /* 0x000000ff00327202 */ /* 0x000fe40000000f00 */
[----:B------:R-:W-:Y:S01]  /*0e70*/  @!P3 LEA.HI.X R33, R30, R25, R31, 0x1, P6 ;  /* 0x000000191e21b211 */ /* 0x000fe200030f0c1f */
[----:B------:R-:W-:Y:S01]  /*0e80*/  @!P5 IMAD R31, R13, R27, R24 ;  /* 0x0000001b0d1fd224 */ /* 0x000fe200078e0218 */
[----:B------:R-:W-:-:S02]  /*0e90*/  ISETP.GT.U32.OR P1, PT, R0, 0x22f, P1 ;  /* 0x0000022f0000780c */ /* 0x000fc40000f24470 */
[----:B------:R-:W-:Y:S01]  /*0ea0*/  @!P5 MOV R24, R86 ;  /* 0x000000560018d202 */ /* 0x000fe20000000f00 */
[----:B------:R-:W4:Y:S01]  /*0eb0*/  @P0 LDG.E R50, desc[UR8][R36.64] ;  /* 0x0000000824320981 */ /* 0x000f22000c1e1900 */
[----:B------:R-:W-:Y:S02]  /*0ec0*/  @!P5 MOV R25, R89 ;  /* 0x000000590019d202 */ /* 0x000fe40000000f00 */
[----:B------:R-:W-:Y:S02]  /*0ed0*/  SHF.R.S32.HI R63, RZ, 0x1f, R16 ;  /* 0x0000001fff3f7819 */ /* 0x000fe40000011410 */
[----:B------:R-:W-:Y:S01]  /*0ee0*/  ISETP.GE.U32.AND P2, PT, R16, UR14, PT ;  /* 0x0000000e10007c0c */ /* 0x000fe2000bf46070 */
[----:B------:R-:W-:Y:S02]  /*0ef0*/  @!P5 IMAD.WIDE.U32 R26, R13, R26, R24 ;  /* 0x0000001a0d1ad225 */ /* 0x000fe400078e0018 */
[----:B------:R-:W1:Y:S01]  /*0f00*/  @!P4 LDC.64 R24, c[0x0][0x220] ;  /* 0x00008800ff18cb82 */ /* 0x000e620000000a00 */
[----:B------:R-:W-:-:S02]  /*0f10*/  ISETP.GE.AND.EX P2, PT, R63, UR15, PT, P2 ;  /* 0x0000000f3f007c0c */ /* 0x000fc4000bf46320 */
[----:B------:R-:W-:Y:S02]  /*0f20*/  @!P5 IADD3 R27, R27, R31, RZ ;  /* 0x0000001f1b1bd210 */ /* 0x000fe40007ffe0ff */
[----:B------:R-:W-:Y:S02]  /*0f30*/  ISETP.GT.U32.OR P2, PT, R0, 0x22f, P2 ;  /* 0x0000022f0000780c */ /* 0x000fe40001744470 */
[C---:B0-----:R-:W-:Y:S01]  /*0f40*/  @!P5 LEA R28, P6, R26.reuse, R22, 0x1 ;  /* 0x000000161a1cd211 */ /* 0x041fe200078c08ff */
[----:B------:R-:W0:Y:S01]  /*0f50*/  @!P1 LDC.64 R30, c[0x0][0x270] ;  /* 0x00009c00ff1e9b82 */ /* 0x000e220000000a00 */
[----:B------:R-:W-:Y:S02]  /*0f60*/  MOV R56, RZ ;  /* 0x000000ff00387202 */ /* 0x000fe40000000f00 */
[----:B------:R-:W-:Y:S01]  /*0f70*/  @!P5 LEA.HI.X R29, R26, R23, R27, 0x1, P6 ;  /* 0x000000171a1dd211 */ /* 0x000fe200030f0c1b */
[----:B------:R-:W-:Y:S01]  /*0f80*/  @!P4 IMAD R22, R59, R20, RZ ;  /* 0x000000143b16c224 */ /* 0x000fe200078e02ff */
[----:B------:R-:W-:-:S02]  /*0f90*/  @!P4 MOV R26, R86 ;  /* 0x00000056001ac202 */ /* 0x000fc40000000f00 */
[----:B------:R-:W-:Y:S01]  /*0fa0*/  @!P4 MOV R27, R89 ;  /* 0x00000059001bc202 */ /* 0x000fe20000000f00 */
[----:B------:R1:W3:Y:S01]  /*0fb0*/  @!P3 LDG.E R56, desc[UR8][R32.64] ;  /* 0x000000082038b981 */ /* 0x0002e2000c1e1900 */
[----:B------:R-:W-:Y:S02]  /*0fc0*/  MOV R66, RZ ;  /* 0x000000ff00427202 */ /* 0x000fe40000000f00 */
[----:B------:R-:W-:Y:S01]  /*0fd0*/  SHF.R.S32.HI R67, RZ, 0x1f, R17 ;  /* 0x0000001fff437819 */ /* 0x000fe20000011411 */
[----:B------:R-:W-:Y:S01]  /*0fe0*/  @!P4 IMAD.WIDE.U32 R26, R14, R20, R26 ;  /* 0x000000140e1ac225 */ /* 0x000fe200078e001a */
[----:B------:R-:W-:Y:S02]  /*0ff0*/  ISETP.GE.U32.AND P6, PT, R17, UR14, PT ;  /* 0x0000000e11007c0c */ /* 0x000fe4000bfc6070 */
[----:B------:R-:W-:Y:S01]  /*1000*/  SHF.R.S32.HI R65, RZ, 0x1f, R18 ;  /* 0x0000001fff417819 */ /* 0x000fe20000011412 */
[----:B------:R0:W3:Y:S01]  /*1010*/  @!P5 LDG.E R66, desc[UR8][R28.64] ;  /* 0x000000081c42d981 */ /* 0x0000e2000c1e1900 */
[----:B------:R-:W-:Y:S01]  /*1020*/  ISETP.GE.U32.AND P3, PT, R18, UR14, PT ;  /* 0x0000000e12007c0c */ /* 0x000fe2000bf66070 */
[----:B-1----:R-:W-:-:S02]  /*1030*/  @!P4 IMAD R33, R14, R21, R22 ;  /* 0x000000150e21c224 */ /* 0x002fc400078e0216 */
[----:B------:R-:W1:Y:S01]  /*1040*/  @!P2 LDC.64 R20, c[0x0][0x270] ;  /* 0x00009c00ff14ab82 */ /* 0x000e620000000a00 */
[----:B------:R-:W-:Y:S02]  /*1050*/  ISETP.GE.AND.EX P5, PT, R67, UR15, PT, P6 ;  /* 0x0000000f43007c0c */ /* 0x000fe4000bfa6360 */
[----:B------:R-:W-:Y:S02]  /*1060*/  ISETP.GE.AND.EX P6, PT, R65, UR15, PT, P3 ;  /* 0x0000000f41007c0c */ /* 0x000fe4000bfc6330 */
[C---:B------:R-:W-:Y:S02]  /*1070*/  ISETP.GT.U32.OR P3, PT, R0.reuse, 0x22f, P5 ;  /* 0x0000022f0000780c */ /* 0x040fe40002f64470 */
[----:B------:R-:W-:Y:S01]  /*1080*/  ISETP.GT.U32.OR P5, PT, R0, 0x22f, P6 ;  /* 0x0000022f0000780c */ /* 0x000fe200037a4470 */
[----:B------:R-:W2:Y:S01]  /*1090*/  @!P1 LDC.64 R22, c[0x0][0x220] ;  /* 0x00008800ff169b82 */ /* 0x000ea20000000a00 */
[----:B------:R-:W-:Y:S02]  /*10a0*/  @!P4 IADD3 R27, R27, R33, RZ ;  /* 0x000000211b1bc210 */ /* 0x000fe40007ffe0ff */
[----:B------:R-:W-:Y:S01]  /*10b0*/  @!P4 LEA R38, P6, R26, R24, 0x1 ;  /* 0x000000181a26c211 */ /* 0x000fe200078c08ff */
[----:B0-----:R-:W-:-:S03]  /*10c0*/  @!P1 IMAD R28, R61, R30, RZ ;  /* 0x0000001e3d1c9224 */ /* 0x001fc600078e02ff */
[----:B------:R-:W-:Y:S02]  /*10d0*/  @!P4 LEA.HI.X R39, R26, R25, R27, 0x1, P6 ;  /* 0x000000191a27c211 */ /* 0x000fe400030f0c1b */
[----:B------:R-:W0:Y:S01]  /*10e0*/  @!P2 LDC.64 R24, c[0x0][0x220] ;  /* 0x00008800ff18ab82 */ /* 0x000e220000000a00 */
[----:B------:R-:W-:Y:S01]  /*10f0*/  @!P1 MOV R32, R86 ;  /* 0x0000005600209202 */ /* 0x000fe20000000f00 */
[----:B------:R-:W-:Y:S01]  /*1100*/  @!P1 IMAD R35, R15, R31, R28 ;  /* 0x0000001f0f239224 */ /* 0x000fe200078e021c */
[----:B------:R-:W-:Y:S02]  /*1110*/  @!P1 MOV R33, R89 ;  /* 0x0000005900219202 */ /* 0x000fe40000000f00 */
[----:B------:R-:W-:Y:S02]  /*1120*/  SHF.R.S32.HI R71, RZ, 0x1f, R19 ;  /* 0x0000001fff477819 */ /* 0x000fe40000011413 */
[----:B------:R-:W-:Y:S01]  /*1130*/  ISETP.GE.U32.AND P6, PT, R19, UR14, PT ;  /* 0x0000000e13007c0c */ /* 0x000fe2000bfc6070 */
[----:B------:R-:W0:Y:S01]  /*1140*/  @!P3 LDC.64 R26, c[0x0][0x270] ;  /* 0x00009c00ff1abb82 */ /* 0x000e220000000a00 */
[----:B------:R-:W-:-:S02]  /*1150*/  @!P1 IMAD.WIDE.U32 R32, R15, R30, R32 ;  /* 0x0000001e0f209225 */ /* 0x000fc400078e0020 */
[----:B------:R-:W-:Y:S02]  /*1160*/  ISETP.GE.AND.EX P6, PT, R71, UR15, PT, P6 ;  /* 0x0000000f47007c0c */ /* 0x000fe4000bfc6360 */
[----:B-1----:R-:W-:-:S03]  /*1170*/  @!P2 IMAD R34, R63, R20, RZ ;  /* 0x000000143f22a224 */ /* 0x002fc600078e02ff */
[----:B------:R-:W1:Y:S01]  /*1180*/  @!P5 LDC.64 R28, c[0x0][0x270] ;  /* 0x00009c00ff1cdb82 */ /* 0x000e620000000a00 */
[----:B------:R-:W-:Y:S01]  /*1190*/  MOV R68, RZ ;  /* 0x000000ff00447202 */ /* 0x000fe20000000f00 */
[----:B------:R-:W-:Y:S01]  /*11a0*/  @!P2 IMAD R73, R16, R21, R34 ;  /* 0x000000151049a224 */ /* 0x000fe200078e0222 */
[----:B------:R-:W-:Y:S02]  /*11b0*/  ISETP.GT.U32.OR P6, PT, R0, 0x22f, P6 ;  /* 0x0000022f0000780c */ /* 0x000fe400037c4470 */
[----:B------:R-:W-:Y:S01]  /*11c0*/  @!P1 IADD3 R33, R33, R35, RZ ;  /* 0x0000002321219210 */ /* 0x000fe20007ffe0ff */
[----:B------:R-:W-:Y:S01]  /*11d0*/  @!P2 IMAD.MOV.U32 R35, RZ, RZ, R89 ;  /* 0x000000ffff23a224 */ /* 0x000fe200078e0059 */
[----:B------:R-:W-:Y:S01]  /*11e0*/  @!P2 MOV R34, R86 ;  /* 0x000000560022a202 */ /* 0x000fe20000000f00 */
[----:B------:R-:W1:Y:S01]  /*11f0*/  @!P3 LDC.64 R30, c[0x0][0x220] ;  /* 0x00008800ff1ebb82 */ /* 0x000e620000000a00 */
[----:B------:R1:W3:Y:S01]  /*1200*/  @!P4 LDG.E R68, desc[UR8][R38.64] ;  /* 0x000000082644c981 */ /* 0x0002e2000c1e1900 */
[----:B--2---:R-:W-:-:S02]  /*1210*/  @!P1 LEA R36, P4, R32, R22, 0x1 ;  /* 0x0000001620249211 */ /* 0x004fc400078808ff */
[----:B------:R-:W-:Y:S02]  /*1220*/  @!P2 IMAD.WIDE.U32 R34, R16, R20, R34 ;  /* 0x000000141022a225 */ /* 0x000fe400078e0022 */
[----:B------:R-:W-:Y:S02]  /*1230*/  @!P1 LEA.HI.X R37, R32, R23, R33, 0x1, P4 ;  /* 0x0000001720259211 */ /* 0x000fe400020f0c21 */
[----:B------:R-:W2:Y:S01]  /*1240*/  @!P5 LDC.64 R20, c[0x0][0x220] ;  /* 0x00008800ff14db82 */ /* 0x000ea20000000a00 */
[----:B------:R-:W-:Y:S02]  /*1250*/  @!P2 IADD3 R33, R35, R73, RZ ;  /* 0x000000492321a210 */ /* 0x000fe40007ffe0ff */
[C---:B0-----:R-:W-:Y:S01]  /*1260*/  @!P2 LEA R32, P4, R34.reuse, R24, 0x1 ;  /* 0x000000182220a211 */ /* 0x041fe200078808ff */
[----:B------:R-:W-:Y:S01]  /*1270*/  @!P3 IMAD R24, R67, R26, RZ ;  /* 0x0000001a4318b224 */ /* 0x000fe200078e02ff */
[----:B------:R-:W-:Y:S02]  /*1280*/  @!P3 MOV R35, R89 ;  /* 0x000000590023b202 */ /* 0x000fe40000000f00 */
[----:B------:R-:W-:Y:S01]  /*1290*/  @!P2 LEA.HI.X R33, R34, R25, R33, 0x1, P4 ;  /* 0x000000192221a211 */ /* 0x000fe200020f0c21 */
[----:B------:R-:W0:Y:S01]  /*12a0*/  @!P6 LDC.64 R22, c[0x0][0x270] ;  /* 0x00009c00ff16eb82 */ /* 0x000e220000000a00 */
[----:B------:R-:W-:Y:S01]  /*12b0*/  @!P3 MOV R34, R86 ;  /* 0x000000560022b202 */ /* 0x000fe20000000f00 */
[----:B-1----:R-:W-:Y:S01]  /*12c0*/  @!P5 IMAD R25, R65, R28, RZ ;  /* 0x0000001c4119d224 */ /* 0x002fe200078e02ff */
[----:B------:R-:W-:Y:S01]  /*12d0*/  MOV R70, RZ ;  /* 0x000000ff00467202 */ /* 0x000fe20000000f00 */
[C---:B------:R-:W-:Y:S01]  /*12e0*/  @!P3 IMAD R39, R17.reuse, R27, R24 ;  /* 0x0000001b1127b224 */ /* 0x040fe200078e0218 */
[----:B------:R-:W-:Y:S01]  /*12f0*/  @!P5 MOV R27, R89 ;  /* 0x00000059001bd202 */ /* 0x000fe20000000f00 */
[----:B------:R-:W-:Y:S01]  /*1300*/  @!P3 IMAD.WIDE.U32 R34, R17, R26, R34 ;  /* 0x0000001a1122b225 */ /* 0x000fe200078e0022 */
[----:B------:R-:W-:-:S02]  /*1310*/  @!P5 MOV R26, R86 ;  /* 0x00000056001ad202 */ /* 0x000fc40000000f00 */
[----:B------:R-:W3:Y:S01]  /*1320*/  @!P1 LDG.E R70, desc[UR8][R36.64] ;  /* 0x0000000824469981 */ /* 0x000ee2000c1e1900 */
[C---:B------:R-:W-:Y:S02]  /*1330*/  @!P5 IMAD R75, R18.reuse, R29, R25 ;  /* 0x0000001d124bd224 */ /* 0x040fe400078e0219 */
[----:B------:R-:W1:Y:S01]  /*1340*/  @!P6 LDC.64 R24, c[0x0][0x220] ;  /* 0x00008800ff18eb82 */ /* 0x000e620000000a00 */
[----:B------:R-:W-:Y:S01]  /*1350*/  @!P3 IADD3 R29, R35, R39, RZ ;  /* 0x00000027231db210 */ /* 0x000fe20007ffe0ff */
[----:B------:R-:W-:Y:S01]  /*1360*/  @!P5 IMAD.WIDE.U32 R26, R18, R28, R26 ;  /* 0x0000001c121ad225 */ /* 0x000fe200078e001a */
[C---:B------:R-:W-:Y:S02]  /*1370*/  @!P3 LEA R30, P1, R34.reuse, R30, 0x1 ;  /* 0x0000001e221eb211 */ /* 0x040fe400078208ff */
[----:B------:R-:W-:Y:S02]  /*1380*/  CS2R R72, SRZ ;  /* 0x0000000000487805 */ /* 0x000fe4000001ff00 */
[----:B------:R-:W-:-:S02]  /*1390*/  @!P3 LEA.HI.X R31, R34, R31, R29, 0x1, P1 ;  /* 0x0000001f221fb211 */ /* 0x000fc400008f0c1d */
[----:B------:R-:W-:Y:S02]  /*13a0*/  @!P5 IADD3 R27, R27, R75, RZ ;  /* 0x0000004b1b1bd210 */ /* 0x000fe40007ffe0ff */
[----:B------:R-:W3:Y:S01]  /*13b0*/  @!P2 LDG.E R72, desc[UR8][R32.64] ;  /* 0x000000082048a981 */ /* 0x000ee2000c1e1900 */
[C---:B--2---:R-:W-:Y:S01]  /*13c0*/  @!P5 LEA R20, P1, R26.reuse, R20, 0x1 ;  /* 0x000000141a14d211 */ /* 0x044fe200078208ff */
[----:B0-----:R-:W-:Y:S01]  /*13d0*/  @!P6 IMAD R28, R71, R22, RZ ;  /* 0x00000016471ce224 */ /* 0x001fe200078e02ff */
[----:B------:R-:W-:Y:S01]  /*13e0*/  MOV R74, RZ ;  /* 0x000000ff004a7202 */ /* 0x000fe20000000f00 */
[----:B------:R-:W2:Y:S01]  /*13f0*/  @!P3 LDG.E R73, desc[UR8][R30.64] ;  /* 0x000000081e49b981 */ /* 0x000ea2000c1e1900 */
[----:B------:R-:W-:Y:S02]  /*1400*/  @!P5 LEA.HI.X R21, R26, R21, R27, 0x1, P1 ;  /* 0x000000151a15d211 */ /* 0x000fe400008f0c1b */
[----:B------:R-:W-:Y:S02]  /*1410*/  @!P6 MOV R26, R86 ;  /* 0x00000056001ae202 */ /* 0x000fe40000000f00 */
[----:B------:R-:W-:Y:S01]  /*1420*/  @!P6 MOV R27, R89 ;  /* 0x00000059001be202 */ /* 0x000fe20000000f00 */
[C---:B------:R-:W-:Y:S01]  /*1430*/  @!P6 IMAD R23, R19.reuse, R23, R28 ;  /* 0x000000171317e224 */ /* 0x040fe200078e021c */
[----:B------:R0:W2:Y:S01]  /*1440*/  @!P5 LDG.E R74, desc[UR8][R20.64] ;  /* 0x00000008144ad981 */ /* 0x0000a2000c1e1900 */
[----:B------:R-:W-:Y:S01]  /*1450*/  @!P6 IMAD.WIDE.U32 R26, R19, R22, R26 ;  /* 0x00000016131ae225 */ /* 0x000fe200078e001a */
[----:B------:R-:W-:-:S04]  /*1460*/  MOV R83, RZ ;  /* 0x000000ff00537202 */ /* 0x000fc80000000f00 */
[----:B------:R-:W-:Y:S02]  /*1470*/  @!P6 IADD3 R22, R27, R23, RZ ;  /* 0x000000171b16e210 */ /* 0x000fe40007ffe0ff */
[----:B-1----:R-:W-:-:S04]  /*1480*/  @!P6 LEA R24, P1, R26, R24, 0x1 ;  /* 0x000000181a18e211 */ /* 0x002fc800078208ff */
[----:B------:R-:W-:-:S05]  /*1490*/  @!P6 LEA.HI.X R25, R26, R25, R22, 0x1, P1 ;  /* 0x000000191a19e211 */ /* 0x000fca00008f0c16 */
[----:B------:R1:W2:Y:S01]  /*14a0*/  @!P6 LDG.E R83, desc[UR8][R24.64] ;  /* 0x000000081853e981 */ /* 0x0002a2000c1e1900 */
[----:B------:R-:W-:-:S04]  /*14b0*/  PRMT R26, R40, 0x7632, R26 ;  /* 0x00007632281a7816 */ /* 0x000fc8000000001a */
[----:B------:R-:W-:Y:S02]  /*14c0*/  SHF.L.U32 R27, R26, 0x10, RZ ;  /* 0x000000101a1b7819 */ /* 0x000fe400000006ff */
[----:B0-----:R-:W-:-:S03]  /*14d0*/  SHF.L.U32 R20, R40, 0x10, RZ ;  /* 0x0000001028147819 */ /* 0x001fc600000006ff */
[----:B-1----:R-:W-:Y:S01]  /*14e0*/  FMUL.FTZ R25, R27, R27 ;  /* 0x0000001b1b197220 */ /* 0x002fe20000410000 */
[----:B-----5:R-:W-:-:S04]  /*14f0*/  PRMT R26, R42, 0x7632, R26 ;  /* 0x000076322a1a7816 */ /* 0x020fc8000000001a */
[----:B------:R-:W-:Y:S02]  /*1500*/  SHF.L.U32 R29, R26, 0x10, RZ ;  /* 0x000000101a1d7819 */ /* 0x000fe400000006ff */
[----:B------:R-:W-:Y:S02]  /*1510*/  SHF.L.U32 R24, R42, 0x10, RZ ;  /* 0x000000102a187819 */ /* 0x000fe400000006ff */
[----:B------:R-:W-:Y:S02]  /*1520*/  ISETP.GT.AND P1, PT, R0, 0x21f, PT ;  /* 0x0000021f0000780c */ /* 0x000fe40003f24270 */
[----:B----4-:R-:W-:-:S04]  /*1530*/  PRMT R22, R50, 0x7632, R22 ;  /* 0x0000763232167816 */ /* 0x010fc80000000016 */
[----:B------:R-:W-:Y:S01]  /*1540*/  SHF.L.U32 R23, R22, 0x10, RZ ;  /* 0x0000001016177819 */ /* 0x000fe200000006ff */
[----:B------:R-:W-:-:S04]  /*1550*/  IMAD.U32 R22, R50, 0x10000, RZ ;  /* 0x0001000032167824 */ /* 0x000fc800078e00ff */
[----:B------:R-:W-:Y:S01]  /*1560*/  FMUL.FTZ R21, R23, R23 ;  /* 0x0000001717157220 */ /* 0x000fe20000410000 */
[----:B------:R-:W-:-:S03]  /*1570*/  FADD.FTZ R23, R22, R23 ;  /* 0x0000001716177221 */ /* 0x000fc60000010000 */
[----:B------:R-:W-:Y:S01]  /*1580*/  FFMA.FTZ R21, R22, R22, R21 ;  /* 0x0000001616157223 */ /* 0x000fe20000010015 */
[C---:B------:R-:W-:Y:S01]  /*1590*/  FADD.FTZ R22, R20.reuse, R27 ;  /* 0x0000001b14167221 */ /* 0x040fe20000010000 */
[----:B------:R-:W-:Y:S01]  /*15a0*/  FADD.FTZ R23, RZ, R23 ;  /* 0x00000017ff177221 */ /* 0x000fe20000010000 */
[----:B------:R-:W-:Y:S01]  /*15b0*/  FFMA.FTZ R20, R20, R20, R25 ;  /* 0x0000001414147223 */ /* 0x000fe20000010019 */
[----:B------:R-:W-:Y:S02]  /*15c0*/  FADD.FTZ R21, RZ, R21 ;  /* 0x00000015ff157221 */ /* 0x000fe40000010000 */
[----:B------:R-:W-:Y:S01]  /*15d0*/  FADD.FTZ R22, R23, R22 ;  /* 0x0000001617167221 */ /* 0x000fe20000010000 */
[----:B------:R-:W-:Y:S01]  /*15e0*/  FMUL.FTZ R23, R29, R29 ;  /* 0x0000001d1d177220 */ /* 0x000fe20000410000 */
[----:B------:R-:W-:Y:S01]  /*15f0*/  FADD.FTZ R20, R21, R20 ;  /* 0x0000001415147221 */ /* 0x000fe20000010000 */
[----:B------:R-:W-:Y:S01]  /*1600*/  PRMT R21, R44, 0x7632, R21 ;  /* 0x000076322c157816 */ /* 0x000fe20000000015 */
[C---:B------:R-:W-:Y:S01]  /*1610*/  FADD.FTZ R29, R24.reuse, R29 ;  /* 0x0000001d181d7221 */ /* 0x040fe20000010000 */
[----:B------:R-:W-:-:S02]  /*1620*/  FFMA.FTZ R23, R24, R24, R23 ;  /* 0x0000001818177223 */ /* 0x000fc40000010017 */
[----:B------:R-:W-:Y:S02]  /*1630*/  SHF.L.U32 R24, R21, 0x10, RZ ;  /* 0x0000001015187819 */ /* 0x000fe400000006ff */
[----:B------:R-:W-:Y:S02]  /*1640*/  SHF.L.U32 R21, R44, 0x10, RZ ;  /* 0x000000102c157819 */ /* 0x000fe400000006ff */
[----:B------:R-:W-:Y:S01]  /*1650*/  PRMT R25, R46, 0x7632, R25 ;  /* 0x000076322e197816 */ /* 0x000fe20000000019 */
[----:B------:R-:W-:Y:S01]  /*1660*/  FADD.FTZ R20, R20, R23 ;  /* 0x0000001714147221 */ /* 0x000fe20000010000 */
[----:B------:R-:W-:Y:S01]  /*1670*/  FADD.FTZ R22, R22, R29 ;  /* 0x0000001d16167221 */ /* 0x000fe20000010000 */
[----:B------:R-:W-:Y:S01]  /*1680*/  FMUL.FTZ R26, R24, R24 ;  /* 0x00000018181a7220 */ /* 0x000fe20000410000 */
[----:B------:R-:W-:Y:S01]  /*1690*/  SHF.L.U32 R25, R25, 0x10, RZ ;  /* 0x0000001019197819 */ /* 0x000fe200000006ff */
[----:B------:R-:W-:Y:S01]  /*16a0*/  FADD.FTZ R23, R21, R24 ;  /* 0x0000001815177221 */ /* 0x000fe20000010000 */
[----:B------:R-:W-:-:S02]  /*16b0*/  SHF.L.U32 R24, R46, 0x10, RZ ;  /* 0x000000102e187819 */ /* 0x000fc400000006ff */
[----:B------:R-:W-:Y:S01]  /*16c0*/  PRMT R27, R48, 0x7632, R27 ;  /* 0x00007632301b7816 */ /* 0x000fe2000000001b */
[----:B------:R-:W-:Y:S01]  /*16d0*/  FFMA.FTZ R21, R21, R21, R26 ;  /* 0x0000001515157223 */ /* 0x000fe2000001001a */
[----:B------:R-:W-:Y:S01]  /*16e0*/  FADD.FTZ R22, R22, R23 ;  /* 0x0000001716167221 */ /* 0x000fe20000010000 */
[----:B------:R-:W-:Y:S01]  /*16f0*/  FMUL.FTZ R23, R25, R25 ;  /* 0x0000001919177220 */ /* 0x000fe20000410000 */
[----:B------:R-:W-:Y:S01]  /*1700*/  SHF.L.U32 R26, R27, 0x10, RZ ;  /* 0x000000101b1a7819 */ /* 0x000fe200000006ff */
[----:B------:R-:W-:Y:S01]  /*1710*/  FADD.FTZ R25, R24, R25 ;  /* 0x0000001918197221 */ /* 0x000fe20000010000 */
[----:B------:R-:W-:Y:S01]  /*1720*/  FADD.FTZ R20, R20, R21 ;  /* 0x0000001514147221 */ /* 0x000fe20000010000 */
[----:B------:R-:W-:Y:S01]  /*1730*/  FFMA.FTZ R23, R24, R24, R23 ;  /* 0x0000001818177223 */ /* 0x000fe20000010017 */
[----:B------:R-:W-:Y:S01]  /*1740*/  SHF.L.U32 R21, R48, 0x10, RZ ;  /* 0x0000001030157819 */ /* 0x000fe200000006ff */
[--C-:B------:R-:W-:Y:S01]  /*1750*/  FADD.FTZ R22, R22, R25.reuse ;  /* 0x0000001916167221 */ /* 0x100fe20000010000 */
[----:B------:R-:W-:Y:S01]  /*1760*/  FMUL.FTZ R24, R26, R26 ;  /* 0x0000001a1a187220 */ /* 0x000fe20000410000 */
[----:B------:R-:W-:Y:S01]  /*1770*/  PRMT R25, R52, 0x7632, R25 ;  /* 0x0000763234197816 */ /* 0x000fe20000000019 */
[----:B------:R-:W-:Y:S01]  /*1780*/  FADD.FTZ R20, R20, R23 ;  /* 0x0000001714147221 */ /* 0x000fe20000010000 */
[C---:B------:R-:W-:Y:S01]  /*1790*/  FADD.FTZ R23, R21.reuse, R26 ;  /* 0x0000001a15177221 */ /* 0x040fe20000010000 */
[----:B------:R-:W-:Y:S01]  /*17a0*/  FFMA.FTZ R21, R21, R21, R24 ;  /* 0x0000001515157223 */ /* 0x000fe20000010018 */
[----:B------:R-:W-:-:S02]  /*17b0*/  SHF.L.U32 R25, R25, 0x10, RZ ;  /* 0x0000001019197819 */ /* 0x000fc400000006ff */
[----:B---3--:R-:W-:Y:S02]  /*17c0*/  PRMT R26, R54, 0x7632, R26 ;  /* 0x00007632361a7816 */ /* 0x008fe4000000001a */
[----:B------:R-:W-:Y:S01]  /*17d0*/  SHF.L.U32 R24, R52, 0x10, RZ ;  /* 0x0000001034187819 */ /* 0x000fe200000006ff */
[----:B------:R-:W-:Y:S01]  /*17e0*/  FADD.FTZ R20, R20, R21 ;  /* 0x0000001514147221 */ /* 0x000fe20000010000 */
[----:B------:R-:W-:Y:S01]  /*17f0*/  FADD.FTZ R22, R22, R23 ;  /* 0x0000001716167221 */ /* 0x000fe20000010000 */
[----:B------:R-:W-:Y:S01]  /*1800*/  SHF.L.U32 R26, R26, 0x10, RZ ;  /* 0x000000101a1a7819 */ /* 0x000fe200000006ff */
[----:B------:R-:W-:Y:S01]  /*1810*/  FMUL.FTZ R21, R25, R25 ;  /* 0x0000001919157220 */ /* 0x000fe20000410000 */
[----:B------:R-:W-:Y:S01]  /*1820*/  FADD.FTZ R25, R24, R25 ;  /* 0x0000001918197221 */ /* 0x000fe20000010000 */
[----:B------:R-:W-:Y:S02]  /*1830*/  SHF.L.U32 R23, R54, 0x10, RZ ;  /* 0x0000001036177819 */ /* 0x000fe400000006ff */
[----:B------:R-:W-:Y:S01]  /*1840*/  PRMT R27, R56, 0x7632, R27 ;  /* 0x00007632381b7816 */ /* 0x000fe2000000001b */
[----:B------:R-:W-:Y:S01]  /*1850*/  FFMA.FTZ R21, R24, R24, R21 ;  /* 0x0000001818157223 */ /* 0x000fe20000010015 */
[----:B------:R-:W-:Y:S01]  /*1860*/  FADD.FTZ R22, R22, R25 ;  /* 0x0000001916167221 */ /* 0x000fe20000010000 */
[----:B------:R-:W-:Y:S01]  /*1870*/  FMUL.FTZ R24, R26, R26 ;  /* 0x0000001a1a187220 */ /* 0x000fe20000410000 */
[----:B------:R-:W-:Y:S01]  /*1880*/  FADD.FTZ R25, R23, R26 ;  /* 0x0000001a17197221 */ /* 0x000fe20000010000 */
[----:B------:R-:W-:-:S02]  /*1890*/  IMAD.U32 R28, R27, 0x10000, RZ ;  /* 0x000100001b1c7824 */ /* 0x000fc400078e00ff */
        /* <DEDUP_REMOVED lines=9> */
[----:B------:R-:W-:Y:S02]  /*1930*/  SHF.L.U32 R25, R25, 0x10, RZ ;  /* 0x0000001019197819 */ /* 0x000fe400000006ff */
[----:B------:R-:W-:-:S02]  /*1940*/  PRMT R26, R68, 0x7632, R26 ;  /* 0x00007632441a7816 */ /* 0x000fc4000000001a */
[----:B------:R-:W-:Y:S01]  /*1950*/  SHF.L.U32 R24, R66, 0x10, RZ ;  /* 0x0000001042187819 */ /* 0x000fe200000006ff */
[----:B------:R-:W-:Y:S01]  /*1960*/  FADD.FTZ R20, R20, R21 ;  /* 0x0000001514147221 */ /* 0x000fe20000010000 */
[----:B------:R-:W-:Y:S01]  /*1970*/  FADD.FTZ R22, R22, R23 ;  /* 0x0000001716167221 */ /* 0x000fe20000010000 */
[----:B------:R-:W-:Y:S01]  /*1980*/  SHF.L.U32 R26, R26, 0x10, RZ ;  /* 0x000000101a1a7819 */ /* 0x000fe200000006ff */
[----:B------:R-:W-:Y:S01]  /*1990*/  FMUL.FTZ R21, R25, R25 ;  /* 0x0000001919157220 */ /* 0x000fe20000410000 */
[----:B------:R-:W-:Y:S01]  /*19a0*/  FADD.FTZ R25, R24, R25 ;  /* 0x0000001918197221 */ /* 0x000fe20000010000 */
[----:B------:R-:W-:Y:S02]  /*19b0*/  SHF.L.U32 R23, R68, 0x10, RZ ;  /* 0x0000001044177819 */ /* 0x000fe400000006ff */
[----:B------:R-:W-:Y:S01]  /*19c0*/  FFMA.FTZ R21, R24, R24, R21 ;  /* 0x0000001818157223 */ /* 0x000fe20000010015 */
[----:B------:R-:W-:Y:S01]  /*19d0*/  FADD.FTZ R22, R22, R25 ;  /* 0x0000001916167221 */ /* 0x000fe20000010000 */
[----:B------:R-:W-:Y:S01]  /*19e0*/  FMUL.FTZ R24, R26, R26 ;  /* 0x0000001a1a187220 */ /* 0x000fe20000410000 */
[C---:B------:R-:W-:Y:S01]  /*19f0*/  FADD.FTZ R25, R23.reuse, R26 ;  /* 0x0000001a17197221 */ /* 0x040fe20000010000 */
[----:B------:R-:W-:Y:S01]  /*1a00*/  FADD.FTZ R20, R20, R21 ;  /* 0x0000001514147221 */ /* 0x000fe20000010000 */
[----:B------:R-:W-:Y:S01]  /*1a10*/  PRMT R27, R70, 0x7632, R27 ;  /* 0x00007632461b7816 */ /* 0x000fe2000000001b */
[----:B------:R-:W-:-:S03]  /*1a20*/  FFMA.FTZ R23, R23, R23, R24 ;  /* 0x0000001717177223 */ /* 0x000fc60000010018 */
[----:B------:R-:W-:Y:S01]  /*1a30*/  SHF.L.U32 R28, R27, 0x10, RZ ;  /* 0x000000101b1c7819 */ /* 0x000fe200000006ff */
[----:B------:R-:W-:Y:S01]  /*1a40*/  FADD.FTZ R22, R22, R25 ;  /* 0x0000001916167221 */ /* 0x000fe20000010000 */
[----:B------:R-:W-:Y:S01]  /*1a50*/  SHF.L.U32 R21, R70, 0x10, RZ ;  /* 0x0000001046157819 */ /* 0x000fe200000006ff */
[----:B------:R-:W-:Y:S02]  /*1a60*/  FADD.FTZ R20, R20, R23 ;  /* 0x0000001714147221 */ /* 0x000fe40000010000 */
[----:B------:R-:W-:Y:S01]  /*1a70*/  FMUL.FTZ R24, R28, R28 ;  /* 0x0000001c1c187220 */ /* 0x000fe20000410000 */
[C---:B------:R-:W-:Y:S01]  /*1a80*/  PRMT R25, R72.reuse, 0x7632, R25 ;  /* 0x0000763248197816 */ /* 0x040fe20000000019 */
[C---:B------:R-:W-:Y:S02]  /*1a90*/  FADD.FTZ R23, R21.reuse, R28 ;  /* 0x0000001c15177221 */ /* 0x040fe40000010000 */
[----:B------:R-:W-:Y:S01]  /*1aa0*/  FFMA.FTZ R21, R21, R21, R24 ;  /* 0x0000001515157223 */ /* 0x000fe20000010018 */
[----:B------:R-:W-:-:S02]  /*1ab0*/  SHF.L.U32 R24, R72, 0x10, RZ ;  /* 0x0000001048187819 */ /* 0x000fc400000006ff */
[----:B------:R-:W-:Y:S02]  /*1ac0*/  SHF.L.U32 R25, R25, 0x10, RZ ;  /* 0x0000001019197819 */ /* 0x000fe400000006ff */
[----:B--2---:R-:W-:Y:S01]  /*1ad0*/  PRMT R26, R73, 0x7632, R26 ;  /* 0x00007632491a7816 */ /* 0x004fe2000000001a */
[----:B------:R-:W-:Y:S01]  /*1ae0*/  FADD.FTZ R20, R20, R21 ;  /* 0x0000001514147221 */ /* 0x000fe20000010000 */
[----:B------:R-:W-:Y:S01]  /*1af0*/  FADD.FTZ R22, R22, R23 ;  /* 0x0000001716167221 */ /* 0x000fe20000010000 */
[----:B------:R-:W-:Y:S01]  /*1b00*/  FMUL.FTZ R21, R25, R25 ;  /* 0x0000001919157220 */ /* 0x000fe20000410000 */
[----:B------:R-:W-:Y:S01]  /*1b10*/  SHF.L.U32 R26, R26, 0x10, RZ ;  /* 0x000000101a1a7819 */ /* 0x000fe200000006ff */
[----:B------:R-:W-:Y:S01]  /*1b20*/  FADD.FTZ R25, R24, R25 ;  /* 0x0000001918197221 */ /* 0x000fe20000010000 */
[----:B------:R-:W-:Y:S02]  /*1b30*/  SHF.L.U32 R23, R73, 0x10, RZ ;  /* 0x0000001049177819 */ /* 0x000fe400000006ff */
[----:B------:R-:W-:Y:S01]  /*1b40*/  PRMT R27, R74, 0x7632, R27 ;  /* 0x000076324a1b7816 */ /* 0x000fe2000000001b */
[----:B------:R-:W-:Y:S01]  /*1b50*/  FFMA.FTZ R21, R24, R24, R21 ;  /* 0x0000001818157223 */ /* 0x000fe20000010015 */
[----:B------:R-:W-:Y:S01]  /*1b60*/  FADD.FTZ R22, R22, R25 ;  /* 0x0000001916167221 */ /* 0x000fe20000010000 */
[----:B------:R-:W-:Y:S01]  /*1b70*/  FMUL.FTZ R24, R26, R26 ;  /* 0x0000001a1a187220 */ /* 0x000fe20000410000 */
[----:B------:R-:W-:Y:S01]  /*1b80*/  SHF.L.U32 R28, R27, 0x10, RZ ;  /* 0x000000101b1c7819 */ /* 0x000fe200000006ff */
[C---:B------:R-:W-:Y:S01]  /*1b90*/  FADD.FTZ R25, R23.reuse, R26 ;  /* 0x0000001a17197221 */ /* 0x040fe20000010000 */
[----:B------:R-:W-:Y:S01]  /*1ba0*/  FADD.FTZ R20, R20, R21 ;  /* 0x0000001514147221 */ /* 0x000fe20000010000 */
[----:B------:R-:W-:Y:S01]  /*1bb0*/  FFMA.FTZ R23, R23, R23, R24 ;  /* 0x0000001717177223 */ /* 0x000fe20000010018 */
[----:B------:R-:W-:Y:S01]  /*1bc0*/  SHF.L.U32 R21, R74, 0x10, RZ ;  /* 0x000000104a157819 */ /* 0x000fe200000006ff */
[----:B------:R-:W-:Y:S01]  /*1bd0*/  FADD.FTZ R22, R22, R25 ;  /* 0x0000001916167221 */ /* 0x000fe20000010000 */
[----:B------:R-:W-:Y:S01]  /*1be0*/  FMUL.FTZ R24, R28, R28 ;  /* 0x0000001c1c187220 */ /* 0x000fe20000410000 */
[----:B------:R-:W-:Y:S01]  /*1bf0*/  FADD.FTZ R20, R20, R23 ;  /* 0x0000001714147221 */ /* 0x000fe20000010000 */
[----:B------:R-:W-:Y:S01]  /*1c00*/  PRMT R25, R83, 0x7632, R25 ;  /* 0x0000763253197816 */ /* 0x000fe20000000019 */
[C---:B------:R-:W-:Y:S01]  /*1c10*/  FADD.FTZ R23, R21.reuse, R28 ;  /* 0x0000001c15177221 */ /* 0x040fe20000010000 */
[----:B------:R-:W-:-:S02]  /*1c20*/  FFMA.FTZ R21, R21, R21, R24 ;  /* 0x0000001515157223 */ /* 0x000fc40000010018 */
[----:B------:R-:W-:Y:S02]  /*1c30*/  SHF.L.U32 R25, R25, 0x10, RZ ;  /* 0x0000001019197819 */ /* 0x000fe400000006ff */
[----:B------:R-:W-:Y:S01]  /*1c40*/  MOV R27, 0xffffffe0 ;  /* 0xffffffe0001b7802 */ /* 0x000fe20000000f00 */
[----:B------:R-:W-:Y:S01]  /*1c50*/  FADD.FTZ R20, R20, R21 ;  /* 0x0000001514147221 */ /* 0x000fe20000010000 */
[----:B------:R-:W-:Y:S02]  /*1c60*/  IMAD.U32 R24, R83, 0x10000, RZ ;  /* 0x0001000053187824 */ /* 0x000fe400078e00ff */
[----:B------:R-:W-:Y:S01]  /*1c70*/  FMUL.FTZ R21, R25, R25 ;  /* 0x0000001919157220 */ /* 0x000fe20000410000 */
        /* <DEDUP_REMOVED lines=22> */
[C---:B------:R-:W-:Y:S02]  /*1de0*/  IADD3 R24, R2.reuse, 0x8, RZ ;  /* 0x0000000802187810 */ /* 0x040fe40007ffe0ff */
[----:B------:R-:W-:-:S09]  /*1df0*/  ISETP.NE.AND P2, PT, R2, RZ, PT ;  /* 0x000000ff0200720c */ /* 0x000fd20003f45270 */
        /* <DEDUP_REMOVED lines=11> */
[----:B------:R-:W-:Y:S01]  /*1eb0*/  ISETP.GT.AND P1, PT, R24, R23, PT ;  /* 0x000000171800720c */ /* 0x000fe20003f24270 */
[----:B------:R-:W3:Y:S01]  /*1ec0*/  LDC R84, c[0x0][0xc] ;  /* 0x00000300ff547b82 */ /* 0x000ee20000000800 */
        /* <DEDUP_REMOVED lines=10> */
[----:B---3--:R-:W-:Y:S02]  /*1f70*/  ISETP.GE.U32.AND P1, PT, R84, 0x2, PT ;  /* 0x000000025400780c */ /* 0x008fe40003f26070 */
[----:B------:R-:W-:-:S02]  /*1f80*/  PRMT R81, R40, 0x7632, R81 ;  /* 0x0000763228517816 */ /* 0x000fc40000000051 */
[----:B------:R-:W-:Y:S02]  /*1f90*/  PRMT R82, R50, 0x7632, R82 ;  /* 0x0000763232527816 */ /* 0x000fe40000000052 */
[----:B------:R-:W-:Y:S02]  /*1fa0*/  PRMT R80, R42, 0x7632, R80 ;  /* 0x000076322a507816 */ /* 0x000fe40000000050 */
[----:B------:R-:W-:Y:S02]  /*1fb0*/  PRMT R79, R44, 0x7632, R79 ;  /* 0x000076322c4f7816 */ /* 0x000fe4000000004f */
[----:B------:R-:W-:Y:S02]  /*1fc0*/  PRMT R78, R46, 0x7632, R78 ;  /* 0x000076322e4e7816 */ /* 0x000fe4000000004e */
[----:B------:R-:W-:Y:S02]  /*1fd0*/  PRMT R77, R48, 0x7632, R77 ;  /* 0x00007632304d7816 */ /* 0x000fe4000000004d */
[----:B------:R-:W-:-:S02]  /*1fe0*/  PRMT R76, R52, 0x7632, R76 ;  /* 0x00007632344c7816 */ /* 0x000fc4000000004c */
[----:B------:R-:W-:Y:S01]  /*1ff0*/  PRMT R75, R54, 0x7632, R75 ;  /* 0x00007632364b7816 */ /* 0x000fe2000000004b */
[----:B------:R-:W-:Y:S06]  /*2000*/  BAR.SYNC.DEFER_BLOCKING 0x0 ;  /* 0x0000000000007b1d */ /* 0x000fec0000010000 */
[----:B0-----:R-:W-:Y:S05]  /*2010*/  @P3 BRA `(.L_x_3156) ;  /* 0x0000000000b83947 */ /* 0x001fea0003800000 */
[----:B------:R-:W0:Y:S01]  /*2020*/  S2UR UR6, SR_CgaCtaId ;  /* 0x00000000000679c3 */ /* 0x000e220000008800 */
[----:B------:R-:W-:Y:S02]  /*2030*/  UMOV UR5, 0x400 ;  /* 0x0000040000057882 */ /* 0x000fe40000000000 */
[----:B0-----:R-:W-:-:S09]  /*2040*/  ULEA UR5, UR6, UR5, 0x18 ;  /* 0x0000000506057291 */ /* 0x001fd2000f8ec03f */
[----:B------:R-:W0:Y:S04]  /*2050*/  LDS.128 R24, [UR5+0x20] ;  /* 0x00002005ff187984 */ /* 0x000e280008000c00 */
        /* <DEDUP_REMOVED lines=42> */
.L_x_3156:
[----:B------:R-:W-:Y:S05]  /*2300*/  BSYNC B0 ;  /* 0x0000000000007941 */ /* 0x000fea0003800000 */
.L_x_3155:
        /* <DEDUP_REMOVED lines=8> */
[----:B------:R-:W-:Y:S06]  /*2390*/  @!P1 BRA `(.L_x_3157) ;  /* 0x0000000800709947 */ /* 0x000fec0003800000 */
[----:B------:R-:W-:Y:S05]  /*23a0*/  @P3 BRA `(.L_x_3158) ;  /* 0x0000000000743947 */ /* 0x000fea0003800000 */
[----:B------:R-:W0:Y:S01]  /*23b0*/  LDC R39, c[0x0][0x10] ;  /* 0x00000400ff277b82 */ /* 0x000e220000000800 */
[----:B------:R-:W1:Y:S01]  /*23c0*/  S2R R26, SR_CTAID.Y ;  /* 0x00000000001a7919 */ /* 0x000e620000002600 */
[C---:B------:R-:W-:Y:S02]  /*23d0*/  LOP3.LUT R24, R4.reuse, 0x1, RZ, 0xc0, !PT ;  /* 0x0000000104187812 */ /* 0x040fe400078ec0ff */
[----:B------:R-:W-:-:S04]  /*23e0*/  LOP3.LUT P1, RZ, R4, 0x2, RZ, 0xc0, !PT ;  /* 0x0000000204ff7812 */ /* 0x000fc8000782c0ff */
[----:B------:R-:W2:Y:S08]  /*23f0*/  LDC.64 R22, c[0x0][0x248] ;  /* 0x00009200ff167b82 */ /* 0x000eb00000000a00 */
[----:B------:R-:W3:Y:S01]  /*2400*/  LDC.64 R20, c[0x0][0x240] ;  /* 0x00009000ff147b82 */ /* 0x000ee20000000a00 */
[----:B0-----:R-:W-:-:S04]  /*2410*/  IMAD R25, R24, R39, RZ ;  /* 0x0000002718197224 */ /* 0x001fc800078e02ff */
[----:B------:R-:W-:-:S05]  /*2420*/  IMAD R24, R25, R84, RZ ;  /* 0x0000005419187224 */ /* 0x000fca00078e02ff */
[----:B------:R-:W-:Y:S02]  /*2430*/  SHF.L.U32 R27, R24, 0x1, RZ ;  /* 0x00000001181b7819 */ /* 0x000fe400000006ff */
[----:B-1----:R-:W-:Y:S02]  /*2440*/  IADD3 R25, R25, R26, RZ ;  /* 0x0000001a19197210 */ /* 0x002fe40007ffe0ff */
[----:B------:R-:W-:Y:S01]  /*2450*/  MOV R24, 0xffffffff ;  /* 0xffffffff00187802 */ /* 0x000fe20000000f00 */
[----:B--2---:R-:W-:-:S04]  /*2460*/  IMAD.WIDE R22, R27, 0x4, R22 ;  /* 0x000000041b167825 */ /* 0x004fc800078e0216 */
[----:B------:R-:W-:Y:S02]  /*2470*/  IMAD R27, R39, UR7, R26 ;  /* 0x00000007271b7c24 */ /* 0x000fe4000f8e021a */
        /* <DEDUP_REMOVED lines=11> */
.L_x_3159:
[----:B0-----:R-:W2:Y:S04]  /*2530*/  LDG.E.STRONG.GPU R22, desc[UR8][R20.64] ;  /* 0x0000000814167981 */ /* 0x001ea8000c1ef900 */
[----:B--2---:R-:W-:Y:S01]  /*2540*/  CCTL.IVALL ;  /* 0x00000000ff00798f */ /* 0x004fe20002000000 */
[----:B------:R-:W-:Y:S05]  /*2550*/  YIELD ;  /* 0x0000000000007946 */ /* 0x000fea0003800000 */
[----:B------:R-:W-:-:S13]  /*2560*/  ISETP.NE.AND P1, PT, R22, R25, PT ;  /* 0x000000191600720c */ /* 0x000fda0003f25270 */
[----:B------:R-:W-:Y:S05]  /*2570*/  @P1 BRA `(.L_x_3159) ;  /* 0xfffffffc00ec1947 */ /* 0x000fea000383ffff */
.L_x_3158:
[----:B------:R-:W-:Y:S01]  /*2580*/  ISETP.NE.AND P1, PT, R84, RZ, PT ;  /* 0x000000ff5400720c */ /* 0x000fe20003f25270 */
[----:B------:R-:W-:Y:S05]  /*2590*/  WARPSYNC.ALL ;  /* 0x0000000000007948 */ /* 0x000fea0003800000 */
[----:B------:R-:W-:Y:S07]  /*25a0*/  BAR.SYNC.DEFER_BLOCKING 0x0 ;  /* 0x0000000000007b1d */ /* 0x000fee0000010000 */
[----:B------:R-:W-:Y:S05]  /*25b0*/  @!P1 BRA `(.L_x_3157) ;  /* 0x0000000400e89947 */ /* 0x000fea0003800000 */
[----:B0-----:R-:W-:Y:S01]  /*25c0*/  IADD3 R20, R84, -0x1, RZ ;  /* 0xffffffff54147810 */ /* 0x001fe20007ffe0ff */
[----:B------:R-:W-:-:S03]  /*25d0*/  HFMA2.MMA R38, -RZ, RZ, 0, 0 ;  /* 0x00000000ff267435 */ /* 0x000fc600000001ff */
[----:B------:R-:W-:-:S13]  /*25e0*/  ISETP.GE.U32.AND P1, PT, R20, 0x3, PT ;  /* 0x000000031400780c */ /* 0x000fda0003f26070 */
[----:B------:R-:W-:Y:S05]  /*25f0*/  @!P1 BRA `(.L_x_3160) ;  /* 0x0000000400089947 */ /* 0x000fea0003800000 */
[----:B------:R-:W-:Y:S02]  /*2600*/  LOP3.LUT R39, R84, 0x3, RZ, 0xc0, !PT ;  /* 0x0000000354277812 */ /* 0x000fe400078ec0ff */
[----:B------:R-:W-:Y:S02]  /*2610*/  MOV R38, RZ ;  /* 0x000000ff00267202 */ /* 0x000fe40000000f00 */
[----:B------:R-:W-:-:S07]  /*2620*/  IADD3 R39, -R39, R84, RZ ;  /* 0x0000005427277210 */ /* 0x000fce0007ffe1ff */
.L_x_3161:
[C---:B------:R-:W-:Y:S01]  /*2630*/  IADD3 R20, R38.reuse, 0x1, RZ ;  /* 0x0000000126147810 */ /* 0x040fe20007ffe0ff */
[C---:B------:R-:W-:Y:S01]  /*2640*/  VIADD R85, R38.reuse, 0x2 ;  /* 0x0000000226557836 */ /* 0x040fe20000000000 */
[----:B------:R-:W-:Y:S02]  /*2650*/  ISETP.EQ.OR P1, PT, R38, UR7, P3 ;  /* 0x0000000726007c0c */ /* 0x000fe40009f22670 */
[----:B------:R-:W-:Y:S02]  /*2660*/  ISETP.EQ.OR P2, PT, R20, UR7, P3 ;  /* 0x0000000714007c0c */ /* 0x000fe40009f42670 */
[----:B------:R-:W-:-:S09]  /*2670*/  ISETP.EQ.OR P4, PT, R85, UR7, P3 ;  /* 0x0000000755007c0c */ /* 0x000fd20009f82670 */
[----:B------:R-:W0:Y:S01]  /*2680*/  @!P1 LDC R93, c[0x0][0x10] ;  /* 0x00000400ff5d9b82 */ /* 0x000e220000000800 */
[----:B------:R-:W1:Y:S01]  /*2690*/  @!P1 S2R R22, SR_CTAID.Y ;  /* 0x0000000000169919 */ /* 0x000e620000002600 */
[C---:B------:R-:W-:Y:S02]  /*26a0*/  @!P1 LOP3.LUT R24, R4.reuse, 0x1, RZ, 0xc0, !PT ;  /* 0x0000000104189812 */ /* 0x040fe400078ec0ff */
[----:B------:R-:W-:Y:S01]  /*26b0*/  @!P2 LOP3.LUT R26, R4, 0x1, RZ, 0xc0, !PT ;  /* 0x00000001041aa812 */ /* 0x000fe200078ec0ff */
[----:B------:R-:W2:Y:S03]  /*26c0*/  @!P2 S2R R25, SR_CTAID.Y ;  /* 0x000000000019a919 */ /* 0x000ea60000002600 */
[----:B------:R-:W2:Y:S01]  /*26d0*/  @!P2 LDC R27, c[0x0][0x10] ;  /* 0x00000400ff1bab82 */ /* 0x000ea20000000800 */
[----:B------:R-:W3:Y:S07]  /*26e0*/  @!P4 S2R R23, SR_CTAID.Y ;  /* 0x000000000017c919 */ /* 0x000eee0000002600 */
[----:B------:R-:W4:Y:S01]  /*26f0*/  @!P2 LDC.64 R90, c[0x0][0x248] ;  /* 0x00009200ff5aab82 */ /* 0x000f220000000a00 */
[----:B0-----:R-:W-:-:S04]  /*2700*/  @!P1 IMAD R24, R24, R93, RZ ;  /* 0x0000005d18189224 */ /* 0x001fc800078e02ff */
[----:B------:R-:W-:Y:S02]  /*2710*/  @!P1 IMAD R24, R24, R84, RZ ;  /* 0x0000005418189224 */ /* 0x000fe400078e02ff */
[----:B-1----:R-:W-:Y:S02]  /*2720*/  @!P1 IMAD R93, R93, R38, R22 ;  /* 0x000000265d5d9224 */ /* 0x002fe400078e0216 */
[----:B------:R-:W3:Y:S01]  /*2730*/  @!P4 LDC R22, c[0x0][0x10] ;  /* 0x00000400ff16cb82 */ /* 0x000ee20000000800 */
[-C--:B--2---:R-:W-:Y:S02]  /*2740*/  @!P2 IMAD R25, R20, R27.reuse, R25 ;  /* 0x0000001b1419a224 */ /* 0x084fe400078e0219 */
[----:B------:R-:W-:-:S05]  /*2750*/  @!P2 IMAD R27, R26, R27, RZ ;  /* 0x0000001b1a1ba224 */ /* 0x000fca00078e02ff */
[----:B------:R-:W0:Y:S01]  /*2760*/  @!P1 LDC.64 R20, c[0x0][0x248] ;  /* 0x00009200ff149b82 */ /* 0x000e220000000a00 */
[----:B------:R-:W-:Y:S01]  /*2770*/  @!P2 IMAD R26, R27, R84, RZ ;  /* 0x000000541b1aa224 */ /* 0x000fe200078e02ff */
[----:B------:R-:W-:-:S04]  /*2780*/  @!P1 SHF.L.U32 R27, R24, 0x1, RZ ;  /* 0x00000001181b9819 */ /* 0x000fc800000006ff */
[----:B------:R-:W-:-:S05]  /*2790*/  @!P2 SHF.L.U32 R26, R26, 0x1, RZ ;  /* 0x000000011a1aa819 */ /* 0x000fca00000006ff */
[----:B----4-:R-:W-:-:S04]  /*27a0*/  @!P2 IMAD.WIDE R90, R26, 0x4, R90 ;  /* 0x000000041a5aa825 */ /* 0x010fc800078e025a */
[----:B---3--:R-:W-:Y:S02]  /*27b0*/  @!P4 IMAD R85, R85, R22, R23 ;  /* 0x000000165555c224 */ /* 0x008fe400078e0217 */
[----:B------:R-:W-:-:S04]  /*27c0*/  @!P2 IMAD.WIDE.U32 R90, R25, 0x8, R90 ;  /* 0x00000008195aa825 */ /* 0x000fc800078e005a */
[----:B0-----:R-:W-:Y:S01]  /*27d0*/  @!P1 IMAD.WIDE R20, R27, 0x4, R20 ;  /* 0x000000041b149825 */ /* 0x001fe200078e0214 */
[----:B------:R-:W-:-:S04]  /*27e0*/  IADD3 R27, R38, 0x3, RZ ;  /* 0x00000003261b7810 */ /* 0x000fc80007ffe0ff */
[----:B------:R-:W-:Y:S01]  /*27f0*/  ISETP.EQ.OR P5, PT, R27, UR7, P3 ;  /* 0x000000071b007c0c */ /* 0x000fe20009fa2670 */
[----:B------:R-:W-:Y:S01]  /*2800*/  @!P1 IMAD.WIDE.U32 R20, R93, 0x8, R20 ;  /* 0x000000085d149825 */ /* 0x000fe200078e0014 */
[----:B------:R-:W-:-:S05]  /*2810*/  @!P4 LOP3.LUT R93, R4, 0x1, RZ, 0xc0, !PT ;  /* 0x00000001045dc812 */ /* 0x000fca00078ec0ff */
[----:B------:R-:W-:Y:S01]  /*2820*/  @!P4 IMAD R93, R93, R22, RZ ;  /* 0x000000165d5dc224 */ /* 0x000fe200078e02ff */
[----:B------:R-:W2:Y:S01]  /*2830*/  @!P1 LDG.E.64 R20, desc[UR8][R20.64] ;  /* 0x0000000814149981 */ /* 0x000ea2000c1e1b00 */
[----:B------:R-:W0:Y:S02]  /*2840*/  @!P4 LDC.64 R22, c[0x0][0x248] ;  /* 0x00009200ff16cb82 */ /* 0x000e240000000a00 */
[----:B------:R-:W-:Y:S02]  /*2850*/  @!P4 IMAD R93, R93, R84, RZ ;  /* 0x000000545d5dc224 */ /* 0x000fe400078e02ff */
[----:B------:R-:W1:Y:S03]  /*2860*/  @!P5 S2R R25, SR_CTAID.Y ;  /* 0x000000000019d919 */ /* 0x000e660000002600 */
[----:B------:R-:W-:Y:S01]  /*2870*/  @!P4 SHF.L.U32 R93, R93, 0x1, RZ ;  /* 0x000000015d5dc819 */ /* 0x000fe200000006ff */
[----:B------:R-:W3:Y:S04]  /*2880*/  @!P5 LDC R24, c[0x0][0x10] ;  /* 0x00000400ff18db82 */ /* 0x000ee80000000800 */
[----:B0-----:R-:W-:Y:S01]  /*2890*/  @!P4 IMAD.WIDE R22, R93, 0x4, R22 ;  /* 0x000000045d16c825 */ /* 0x001fe200078e0216 */
[----:B------:R-:W-:-:S05]  /*28a0*/  @!P5 LOP3.LUT R93, R4, 0x1, RZ, 0xc0, !PT ;  /* 0x00000001045dd812 */ /* 0x000fca00078ec0ff */
[-C--:B---3--:R-:W-:Y:S02]  /*28b0*/  @!P5 IMAD R93, R93, R24.reuse, RZ ;  /* 0x000000185d5dd224 */ /* 0x088fe400078e02ff */
[----:B-1----:R-:W-:Y:S02]  /*28c0*/  @!P5 IMAD R27, R27, R24, R25 ;  /* 0x000000181b1bd224 */ /* 0x002fe400078e0219 */
[----:B------:R-:W0:Y:S01]  /*28d0*/  @!P5 LDC.64 R24, c[0x0][0x248] ;  /* 0x00009200ff18db82 */ /* 0x000e220000000a00 */
[----:B------:R-:W-:-:S05]  /*28e0*/  @!P5 IMAD R93, R93, R84, RZ ;  /* 0x000000545d5dd224 */ /* 0x000fca00078e02ff */
[----:B------:R-:W-:-:S05]  /*28f0*/  @!P5 SHF.L.U32 R93, R93, 0x1, RZ ;  /* 0x000000015d5dd819 */ /* 0x000fca00000006ff */
[----:B0-----:R-:W-:-:S04]  /*2900*/  @!P5 IMAD.WIDE R24, R93, 0x4, R24 ;  /* 0x000000045d18d825 */ /* 0x001fc800078e0218 */
[----:B------:R-:W-:Y:S02]  /*2910*/  @!P4 IMAD.WIDE.U32 R92, R85, 0x8, R22 ;  /* 0x00000008555cc825 */ /* 0x000fe400078e0016 */
[----:B------:R-:W3:Y:S02]  /*2920*/  @!P2 LDG.E.64 R22, desc[UR8][R90.64] ;  /* 0x000000085a16a981 */ /* 0x000ee4000c1e1b00 */
        /* <DEDUP_REMOVED lines=15> */
.L_x_3160:
[----:B------:R-:W-:-:S13]  /*2a20*/  LOP3.LUT P1, R22, R84, 0x3, RZ, 0xc0, !PT ;  /* 0x0000000354167812 */ /* 0x000fda000782c0ff */
        /* <DEDUP_REMOVED lines=18> */
.L_x_3163:
[----:B------:R-:W-:Y:S05]  /*2b50*/  BSYNC B0 ;  /* 0x0000000000007941 */ /* 0x000fea0003800000 */
.L_x_3162:
[----:B------:R-:W-:Y:S05]  /*2b60*/  @!P2 BRA `(.L_x_3157) ;  /* 0x00000000007ca947 */ /* 0x000fea0003800000 */
[C---:B------:R-:W-:Y:S02]  /*2b70*/  IADD3 R20, R38.reuse, 0x1, RZ ;  /* 0x0000000126147810 */ /* 0x040fe40007ffe0ff */
[----:B------:R-:W-:Y:S02]  /*2b80*/  IADD3 R39, R38, 0x2, RZ ;  /* 0x0000000226277810 */ /* 0x000fe40007ffe0ff */
[----:B------:R-:W-:Y:S02]  /*2b90*/  ISETP.EQ.OR P2, PT, R20, UR7, P3 ;  /* 0x0000000714007c0c */ /* 0x000fe40009f42670 */
[----:B------:R-:W-:-:S04]  /*2ba0*/  ISETP.EQ.OR P1, PT, R39, UR7, P3 ;  /* 0x0000000727007c0c */ /* 0x000fc80009f22670 */
[----:B------:R-:W-:-:S07]  /*2bb0*/  ISETP.EQ.OR P1, PT, R22, 0x2, P1 ;  /* 0x000000021600780c */ /* 0x000fce0000f22670 */
[----:B------:R-:W0:Y:S01]  /*2bc0*/  @!P2 S2R R27, SR_CTAID.Y ;  /* 0x00000000001ba919 */ /* 0x000e220000002600 */
[----:B------:R-:W0:Y:S01]  /*2bd0*/  @!P2 LDC R25, c[0x0][0x10] ;  /* 0x00000400ff19ab82 */ /* 0x000e220000000800 */
[----:B------:R-:W-:-:S04]  /*2be0*/  @!P2 LOP3.LUT R24, R4, 0x1, RZ, 0xc0, !PT ;  /* 0x000000010418a812 */ /* 0x000fc800078ec0ff */
[----:B------:R-:W1:Y:S01]  /*2bf0*/  @!P1 S2R R26, SR_CTAID.Y ;  /* 0x00000000001a9919 */ /* 0x000e620000002600 */
[----:B------:R-:W-:Y:S02]  /*2c00*/  @!P1 LOP3.LUT R85, R4, 0x1, RZ, 0xc0, !PT ;  /* 0x0000000104559812 */ /* 0x000fe400078ec0ff */
[----:B------:R-:W2:Y:S08]  /*2c10*/  @!P1 LDC R38, c[0x0][0x10] ;  /* 0x00000400ff269b82 */ /* 0x000eb00000000800 */
[----:B------:R-:W3:Y:S01]  /*2c20*/  @!P2 LDC.64 R22, c[0x0][0x248] ;  /* 0x00009200ff16ab82 */ /* 0x000ee20000000a00 */
[----:B0-----:R-:W-:-:S07]  /*2c30*/  @!P2 IMAD R27, R20, R25, R27 ;  /* 0x00000019141ba224 */ /* 0x001fce00078e021b */
[----:B------:R-:W0:Y:S01]  /*2c40*/  @!P1 LDC.64 R20, c[0x0][0x248] ;  /* 0x00009200ff149b82 */ /* 0x000e220000000a00 */
[----:B------:R-:W-:Y:S02]  /*2c50*/  @!P2 IMAD R25, R24, R25, RZ ;  /* 0x000000191819a224 */ /* 0x000fe400078e02ff */
[----:B--2---:R-:W-:Y:S02]  /*2c60*/  @!P1 IMAD R85, R85, R38, RZ ;  /* 0x0000002655559224 */ /* 0x004fe400078e02ff */
[-C--:B------:R-:W-:Y:S02]  /*2c70*/  @!P2 IMAD R25, R25, R84.reuse, RZ ;  /* 0x000000541919a224 */ /* 0x080fe400078e02ff */
[----:B------:R-:W-:Y:S02]  /*2c80*/  @!P1 IMAD R85, R85, R84, RZ ;  /* 0x0000005455559224 */ /* 0x000fe400078e02ff */
[----:B-1----:R-:W-:Y:S01]  /*2c90*/  @!P1 IMAD R39, R39, R38, R26 ;  /* 0x0000002627279224 */ /* 0x002fe200078e021a */
        /* <DEDUP_REMOVED lines=12> */
.L_x_3157:
[----:B------:R-:W-:Y:S01]  /*2d60*/  ULDC.64 UR12, c[0x0][0x218] ;  /* 0x00008600000c7ab9 */ /* 0x000fe20000000a00 */
[----:B------:R-:W-:Y:S01]  /*2d70*/  LOP3.LUT P1, RZ, R0, UR7, RZ, 0xfc, !PT ;  /* 0x0000000700ff7c12 */ /* 0x000fe2000f82fcff */
[----:B------:R-:W1:Y:S01]  /*2d80*/  S2UR UR6, SR_CgaCtaId ;  /* 0x00000000000679c3 */ /* 0x000e620000008800 */
[----:B------:R-:W-:Y:S01]  /*2d90*/  ISETP.EQ.U32.AND P2, PT, RZ, UR12, PT ;  /* 0x0000000cff007c0c */ /* 0x000fe2000bf42070 */
[----:B------:R-:W-:Y:S01]  /*2da0*/  UMOV UR5, 0x400 ;  /* 0x0000040000057882 */ /* 0x000fe20000000000 */
[----:B------:R-:W-:Y:S02]  /*2db0*/  IADD3 R69, R64, R69, RZ ;  /* 0x0000004540457210 */ /* 0x000fe40007ffe0ff */
[----:B------:R-:W-:-:S03]  /*2dc0*/  ISETP.EQ.OR.EX P1, PT, RZ, UR13, P1, P2 ;  /* 0x0000000dff007c0c */ /* 0x000fc60008f22720 */
[----:B0-----:R-:W0:Y:S08]  /*2dd0*/  LDC.64 R22, c[0x0][0x228] ;  /* 0x00008a00ff167b82 */ /* 0x001e300000000a00 */
[----:B------:R-:W2:Y:S08]  /*2de0*/  LDC.64 R20, c[0x0][0x230] ;  /* 0x00008c00ff147b82 */ /* 0x000eb00000000a00 */
[----:B------:R-:W3:Y:S01]  /*2df0*/  @!P1 LDC.64 R24, c[0x0][0x218] ;  /* 0x00008600ff189b82 */ /* 0x000ee20000000a00 */
[----:B-1----:R-:W-:-:S03]  /*2e00*/  ULEA UR5, UR6, UR5, 0x18 ;  /* 0x0000000506057291 */ /* 0x002fc6000f8ec03f */
[----:B------:R-:W-:Y:S02]  /*2e10*/  ULDC UR6, c[0x0][0x2a4] ;  /* 0x0000a90000067ab9 */ /* 0x000fe40000000800 */
[----:B------:R-:W-:Y:S01]  /*2e20*/  @!P1 FMUL.FTZ R27, R37, UR6 ;  /* 0x00000006251b9c20 */ /* 0x000fe20008410000 */
[----:B------:R-:W-:Y:S01]  /*2e30*/  @!P1 FMUL.FTZ R26, R36, UR6 ;  /* 0x00000006241a9c20 */ /* 0x000fe20008410000 */
[C---:B0-----:R-:W-:Y:S02]  /*2e40*/  IMAD.WIDE R84, R69.reuse, 0x4, R22 ;  /* 0x0000000445547825 */ /* 0x041fe400078e0216 */
[----:B------:R0:W-:Y:S02]  /*2e50*/  @!P3 STS.64 [UR5+0xb0], R36 ;  /* 0x0000b024ff00b988 */ /* 0x0001e40008000a05 */
[----:B--2---:R-:W-:-:S04]  /*2e60*/  IMAD.WIDE R22, R69, 0x4, R20 ;  /* 0x0000000445167825 */ /* 0x004fc800078e0214 */
[----:B---3--:R-:W-:-:S05]  /*2e70*/  @!P1 IMAD.WIDE R38, R62, 0x8, R24 ;  /* 0x000000083e269825 */ /* 0x008fca00078e0218 */
[----:B------:R1:W-:Y:S01]  /*2e80*/  @!P1 STG.E.64 desc[UR8][R38.64], R26 ;  /* 0x0000001a26009986 */ /* 0x0003e2000c101b08 */
[----:B------:R-:W-:Y:S06]  /*2e90*/  BAR.SYNC.DEFER_BLOCKING 0x0 ;  /* 0x0000000000007b1d */ /* 0x000fec0000010000 */
[----:B------:R-:W2:Y:S04]  /*2ea0*/  LDG.E.64 R20, desc[UR8][R84.64] ;  /* 0x0000000854147981 */ /* 0x000ea8000c1e1b00 */
[----:B------:R-:W2:Y:S01]  /*2eb0*/  LDG.E.64 R22, desc[UR8][R22.64] ;  /* 0x0000000816167981 */ /* 0x000ea2000c1e1b00 */
[----:B0-----:R-:W-:Y:S01]  /*2ec0*/  MOV R36, 0x3f800000 ;  /* 0x3f80000000247802 */ /* 0x001fe20000000f00 */
[----:B------:R-:W-:Y:S01]  /*2ed0*/  IMAD.U32 R82, R82, 0x10000, RZ ;  /* 0x0001000052527824 */ /* 0x000fe200078e00ff */
[----:B------:R-:W-:Y:S01]  /*2ee0*/  ISETP.NE.AND P5, PT, RZ, UR10, PT ;  /* 0x0000000aff007c0c */ /* 0x000fe2000bfa5270 */
[----:B------:R-:W0:Y:S01]  /*2ef0*/  LDS.64 R24, [UR5+0xb0] ;  /* 0x0000b005ff187984 */ /* 0x000e220008000a00 */
[----:B------:R-:W-:-:S02]  /*2f00*/  SHF.L.U32 R50, R50, 0x10, RZ ;  /* 0x0000001032327819 */ /* 0x000fc400000006ff */
[----:B------:R-:W-:Y:S02]  /*2f10*/  SHF.L.U32 R40, R40, 0x10, RZ ;  /* 0x0000001028287819 */ /* 0x000fe400000006ff */
[----:B-1----:R-:W-:Y:S01]  /*2f20*/  SHF.L.U32 R38, R81, 0x10, RZ ;  /* 0x0000001051267819 */ /* 0x002fe200000006ff */
[----:B0-----:R-:W-:-:S04]  /*2f30*/  FMUL.FTZ R69, R24, UR6 ;  /* 0x0000000618457c20 */ /* 0x001fc80008410000 */
[C---:B------:R-:W-:Y:S01]  /*2f40*/  FMUL.FTZ R24, R69.reuse, R69 ;  /* 0x0000004545187220 */ /* 0x040fe20000410000 */
[----:B------:R-:W-:-:S03]  /*2f50*/  FADD.FTZ R27, -R69, R82 ;  /* 0x00000052451b7221 */ /* 0x000fc60000010100 */
[----:B------:R-:W-:-:S05]  /*2f60*/  FFMA.FTZ R24, R25, UR6, -R24 ;  /* 0x0000000619187c23 */ /* 0x000fca0008010818 */
[----:B------:R-:W-:-:S13]  /*2f70*/  FSETP.GTU.FTZ.AND P1, PT, R24, RZ, PT ;  /* 0x000000ff1800720b */ /* 0x000fda0003f3c000 */
[----:B------:R-:W0:Y:S02]  /*2f80*/  @P1 LDC R25, c[0x0][0x238] ;  /* 0x00008e00ff191b82 */ /* 0x000e240000000800 */
[----:B0-----:R-:W-:Y:S01]  /*2f90*/  @P1 FADD.FTZ R24, R24, R25 ;  /* 0x0000001918181221 */ /* 0x001fe20000010000 */
[----:B------:R-:W-:-:S03]  /*2fa0*/  FADD.FTZ R25, R50, -R69 ;  /* 0x8000004532197221 */ /* 0x000fc60000010000 */
[----:B------:R-:W0:Y:S02]  /*2fb0*/  @P1 MUFU.RSQ R36, R24 ;  /* 0x0000001800241308 */ /* 0x000e240000001400 */
[-C--:B0-----:R-:W-:Y:S01]  /*2fc0*/  FMUL.FTZ R25, R25, R36.reuse ;  /* 0x0000002419197220 */ /* 0x081fe20000410000 */
[----:B------:R-:W-:-:S03]  /*2fd0*/  FMUL.FTZ R50, R27, R36 ;  /* 0x000000241b327220 */ /* 0x000fc60000410000 */
        /* <DEDUP_REMOVED lines=13> */
.L_x_3164:
        /* <DEDUP_REMOVED lines=14> */
.L_x_3166:
[----:B------:R-:W-:Y:S05]  /*3190*/  BSYNC B0 ;  /* 0x0000000000007941 */ /* 0x000fea0003800000 */
.L_x_3165:
[----:B------:R-:W-:Y:S01]  /*31a0*/  ULDC.64 UR12, c[0x0][0x278] ;  /* 0x00009e00000c7ab9 */ /* 0x000fe20000000a00 */
[----:B------:R-:W-:Y:S01]  /*31b0*/  SHF.L.U32 R90, R31, 0x10, RZ ;  /* 0x000000101f5a7819 */ /* 0x000fe200000006ff */
[--C-:B------:R-:W-:Y:S01]  /*31c0*/  FADD.FTZ R31, R40, -R69.reuse ;  /* 0x80000045281f7221 */ /* 0x100fe20000010000 */
[----:B------:R-:W-:Y:S01]  /*31d0*/  ISETP.GE.U32.AND P6, PT, R5, UR12, PT ;  /* 0x0000000c05007c0c */ /* 0x000fe2000bfc6070 */
[----:B------:R-:W-:Y:S01]  /*31e0*/  FADD.FTZ R38, -R69, R38 ;  /* 0x0000002645267221 */ /* 0x000fe20000010100 */
[----:B------:R-:W-:Y:S01]  /*31f0*/  ISETP.GE.U32.AND P1, PT, R6, UR12, PT ;  /* 0x0000000c06007c0c */ /* 0x000fe2000bf26070 */
[----:B------:R-:W-:Y:S01]  /*3200*/  IMAD.U32 R54, R54, 0x10000, RZ ;  /* 0x0001000036367824 */ /* 0x000fe200078e00ff */
[----:B------:R-:W-:Y:S01]  /*3210*/  ISETP.GE.U32.AND P2, PT, R7, UR12, PT ;  /* 0x0000000c07007c0c */ /* 0x000fe2000bf46070 */
[----:B------:R-:W-:Y:S01]  /*3220*/  IMAD.U32 R83, R83, 0x10000, RZ ;  /* 0x0001000053537824 */ /* 0x000fe200078e00ff */
[----:B------:R-:W-:Y:S01]  /*3230*/  ISETP.GE.U32.AND P3, PT, R8, UR12, PT ;  /* 0x0000000c08007c0c */ /* 0x000fe2000bf66070 */
[-C--:B------:R-:W-:Y:S01]  /*3240*/  FMUL.FTZ R31, R31, R36.reuse ;  /* 0x000000241f1f7220 */ /* 0x080fe20000410000 */
[----:B------:R-:W-:Y:S01]  /*3250*/  ISETP.GE.U32.AND P4, PT, R9, UR12, PT ;  /* 0x0000000c09007c0c */ /* 0x000fe2000bf86070 */
[----:B------:R-:W-:Y:S01]  /*3260*/  FMUL.FTZ R38, R38, R36 ;  /* 0x0000002426267220 */ /* 0x000fe20000410000 */
[----:B0-----:R-:W-:Y:S01]  /*3270*/  SHF.L.U32 R26, R77, 0x10, RZ ;  /* 0x000000104d1a7819 */ /* 0x001fe200000006ff */
[--C-:B------:R-:W-:Y:S01]  /*3280*/  FADD.FTZ R77, R54, -R69.reuse ;  /* 0x80000045364d7221 */ /* 0x100fe20000010000 */
[----:B------:R-:W-:Y:S01]  /*3290*/  SHF.L.U32 R42, R42, 0x10, RZ ;  /* 0x000000102a2a7819 */ /* 0x000fe200000006ff */
[C---:B------:R-:W-:Y:S01]  /*32a0*/  FADD.FTZ R90, -R69.reuse, R90 ;  /* 0x0000005a455a7221 */ /* 0x040fe20000010100 */
[----:B------:R-:W-:Y:S01]  /*32b0*/  SHF.L.U32 R80, R80, 0x10, RZ ;  /* 0x0000001050507819 */ /* 0x000fe200000006ff */
[----:B------:R-:W-:Y:S01]  /*32c0*/  FADD.FTZ R37, -R69, R26 ;  /* 0x0000001a45257221 */ /* 0x000fe20000010100 */
[----:B------:R-:W-:Y:S01]  /*32d0*/  SHF.L.U32 R44, R44, 0x10, RZ ;  /* 0x000000102c2c7819 */ /* 0x000fe200000006ff */
[--C-:B------:R-:W-:Y:S01]  /*32e0*/  FADD.FTZ R25, R42, -R69.reuse ;  /* 0x800000452a197221 */ /* 0x100fe20000010000 */
[----:B------:R-:W-:Y:S01]  /*32f0*/  SHF.L.U32 R24, R79, 0x10, RZ ;  /* 0x000000104f187819 */ /* 0x000fe200000006ff */
[--C-:B------:R-:W-:Y:S01]  /*3300*/  FADD.FTZ R83, R83, -R69.reuse ;  /* 0x8000004553537221 */ /* 0x100fe20000010000 */
[----:B------:R-:W-:Y:S01]  /*3310*/  SHF.L.U32 R46, R46, 0x10, RZ ;  /* 0x000000102e2e7819 */ /* 0x000fe200000006ff */
[--C-:B------:R-:W-:Y:S01]  /*3320*/  FADD.FTZ R79, R44, -R69.reuse ;  /* 0x800000452c4f7221 */ /* 0x100fe20000010000 */
[----:B------:R-:W-:Y:S01]  /*3330*/  SHF.L.U32 R78, R78, 0x10, RZ ;  /* 0x000000104e4e7819 */ /* 0x000fe200000006ff */
[----:B------:R-:W-:Y:S01]  /*3340*/  FADD.FTZ R85, -R69, R24 ;  /* 0x0000001845557221 */ /* 0x000fe20000010100 */
[----:B------:R-:W-:Y:S01]  /*3350*/  SHF.L.U32 R48, R48, 0x10, RZ ;  /* 0x0000001030307819 */ /* 0x000fe200000006ff */
[----:B------:R-:W-:Y:S01]  /*3360*/  FADD.FTZ R27, R46, -R69 ;  /* 0x800000452e1b7221 */ /* 0x000fe20000010000 */
[----:B------:R-:W-:Y:S01]  /*3370*/  SHF.L.U32 R52, R52, 0x10, RZ ;  /* 0x0000001034347819 */ /* 0x000fe200000006ff */
[----:B------:R-:W-:Y:S01]  /*3380*/  FFMA.FTZ R24, R20, R31, R22 ;  /* 0x0000001f14187223 */ /* 0x000fe20000010016 */
[----:B------:R-:W-:Y:S01]  /*3390*/  SHF.L.U32 R76, R76, 0x10, RZ ;  /* 0x000000104c4c7819 */ /* 0x000fe200000006ff */
[----:B------:R-:W-:Y:S01]  /*33a0*/  FFMA.FTZ R38, R21, R38, R23 ;  /* 0x0000002615267223 */ /* 0x000fe20000010017 */
[----:B------:R-:W-:Y:S01]  /*33b0*/  SHF.L.U32 R50, R75, 0x10, RZ ;  /* 0x000000104b327819 */ /* 0x000fe200000006ff */
[----:B------:R-:W-:Y:S01]  /*33c0*/  FADD.FTZ R75, -R69, R80 ;  /* 0x00000050454b7221 */ /* 0x000fe20000010100 */
[----:B------:R-:W-:Y:S01]  /*33d0*/  SHF.L.U32 R56, R56, 0x10, RZ ;  /* 0x0000001038387819 */ /* 0x000fe200000006ff */
[--C-:B------:R-:W-:Y:S01]  /*33e0*/  FADD.FTZ R39, R52, -R69.reuse ;  /* 0x8000004534277221 */ /* 0x100fe20000010000 */
[----:B------:R-:W-:Y:S01]  /*33f0*/  SHF.L.U32 R82, R35, 0x10, RZ ;  /* 0x0000001023527819 */ /* 0x000fe200000006ff */
[--C-:B------:R-:W-:Y:S01]  /*3400*/  FADD.FTZ R35, R48, -R69.reuse ;  /* 0x8000004530237221 */ /* 0x100fe20000010000 */
[----:B------:R-:W-:Y:S01]  /*3410*/  SHF.L.U32 R66, R66, 0x10, RZ ;  /* 0x0000001042427819 */ /* 0x000fe200000006ff */
[C---:B------:R-:W-:Y:S01]  /*3420*/  FADD.FTZ R81, -R69.reuse, R50 ;  /* 0x0000003245517221 */ /* 0x040fe20000010100 */
[----:B------:R-:W-:Y:S01]  /*3430*/  SHF.L.U32 R34, R34, 0x10, RZ ;  /* 0x0000001022227819 */ /* 0x000fe200000006ff */
[--C-:B------:R-:W-:Y:S01]  /*3440*/  FADD.FTZ R91, R56, -R69.reuse ;  /* 0x80000045385b7221 */ /* 0x100fe20000010000 */
[----:B------:R-:W-:Y:S01]  /*3450*/  SHF.L.U32 R68, R68, 0x10, RZ ;  /* 0x0000001044447819 */ /* 0x000fe200000006ff */
[----:B------:R-:W-:Y:S01]  /*3460*/  FADD.FTZ R93, -R69, R82 ;  /* 0x00000052455d7221 */ /* 0x000fe20000010100 */
[----:B------:R-:W-:Y:S01]  /*3470*/  SHF.L.U32 R84, R33, 0x10, RZ ;  /* 0x0000001021547819 */ /* 0x000fe200000006ff */
[C---:B------:R-:W-:Y:S01]  /*3480*/  FADD.FTZ R33, -R69.reuse, R78 ;  /* 0x0000004e45217221 */ /* 0x040fe20000010100 */
[----:B------:R-:W-:Y:S01]  /*3490*/  SHF.L.U32 R70, R70, 0x10, RZ ;  /* 0x0000001046467819 */ /* 0x000fe200000006ff */
[--C-:B------:R-:W-:Y:S01]  /*34a0*/  FADD.FTZ R66, R66, -R69.reuse ;  /* 0x8000004542427221 */ /* 0x100fe20000010000 */
[----:B------:R-:W-:Y:S01]  /*34b0*/  SHF.L.U32 R32, R32, 0x10, RZ ;  /* 0x0000001020207819 */ /* 0x000fe200000006ff */
[----:B------:R-:W-:Y:S01]  /*34c0*/  FADD.FTZ R34, -R69, R34 ;  /* 0x0000002245227221 */ /* 0x000fe20000010100 */
[----:B------:R-:W-:Y:S01]  /*34d0*/  SHF.L.U32 R72, R72, 0x10, RZ ;  /* 0x0000001048487819 */ /* 0x000fe200000006ff */
        /* <DEDUP_REMOVED lines=8> */
[----:B------:R-:W-:Y:S01]  /*3560*/  FADD.FTZ R32, -R69, R32 ;  /* 0x0000002045207221 */ /* 0x000fe20000010100 */
[----:B------:R-:W-:Y:S01]  /*3570*/  SHF.L.U32 R28, R28, 0x10, RZ ;  /* 0x000000101c1c7819 */ /* 0x000fe200000006ff */
[--C-:B------:R-:W-:Y:S01]  /*3580*/  FADD.FTZ R72, R72, -R69.reuse ;  /* 0x8000004548487221 */ /* 0x100fe20000010000 */
[----:B------:R-:W-:Y:S01]  /*3590*/  ISETP.GE.AND.EX P6, PT, R41, UR13, PT, P6 ;  /* 0x0000000d29007c0c */ /* 0x000fe2000bfc6360 */
[--C-:B------:R-:W-:Y:S01]  /*35a0*/  FADD.FTZ R92, R92, -R69.reuse ;  /* 0x800000455c5c7221 */ /* 0x100fe20000010000 */
[----:B------:R-:W-:Y:S01]  /*35b0*/  ISETP.GE.AND.EX P1, PT, R43, UR13, PT, P1 ;  /* 0x0000000d2b007c0c */ /* 0x000fe2000bf26310 */
[----:B------:R-:W-:Y:S01]  /*35c0*/  FADD.FTZ R26, -R69, R30 ;  /* 0x0000001e451a7221 */ /* 0x000fe20000010100 */
[----:B------:R-:W-:Y:S01]  /*35d0*/  ISETP.GE.AND.EX P2, PT, R45, UR13, PT, P2 ;  /* 0x0000000d2d007c0c */ /* 0x000fe2000bf46320 */
[----:B------:R-:W-:Y:S01]  /*35e0*/  FADD.FTZ R74, R74, -R69 ;  /* 0x800000454a4a7221 */ /* 0x000fe20000010000 */
[----:B------:R-:W-:Y:S01]  /*35f0*/  ISETP.GE.AND.EX P3, PT, R47, UR13, PT, P3 ;  /* 0x0000000d2f007c0c */ /* 0x000fe2000bf66330 */
[----:B------:R-:W-:Y:S01]  /*3600*/  FADD.FTZ R40, -R69, R29 ;  /* 0x0000001d45287221 */ /* 0x000fe20000010100 */
[----:B------:R-:W-:Y:S01]  /*3610*/  ISETP.GE.AND.EX P4, PT, R49, UR13, PT, P4 ;  /* 0x0000000d31007c0c */ /* 0x000fe2000bf86340 */
[----:B------:R-:W-:Y:S01]  /*3620*/  FADD.FTZ R69, -R69, R28 ;  /* 0x0000001c45457221 */ /* 0x000fe20000010100 */
[----:B------:R-:W-:-:S02]  /*3630*/  ISETP.GT.U32.OR P6, PT, R0, 0x22f, P6 ;  /* 0x0000022f0000780c */ /* 0x000fc400037c4470 */
[C---:B------:R-:W-:Y:S02]  /*3640*/  ISETP.GT.U32.OR P1, PT, R0.reuse, 0x22f, P1 ;  /* 0x0000022f0000780c */ /* 0x040fe40000f24470 */
[C---:B------:R-:W-:Y:S02]  /*3650*/  ISETP.GT.U32.OR P2, PT, R0.reuse, 0x22f, P2 ;  /* 0x0000022f0000780c */ /* 0x040fe40001744470 */
[C---:B------:R-:W-:Y:S02]  /*3660*/  ISETP.GT.U32.OR P3, PT, R0.reuse, 0x22f, P3 ;  /* 0x0000022f0000780c */ /* 0x040fe40001f64470 */
        /* <DEDUP_REMOVED lines=12> */
.L_x_3167:
[----:B------:R-:W-:Y:S04]  /*3730*/  BSSY B0, `(.L_x_3168) ;  /* 0x000000e000007945 */ /* 0x000fe80003800000 */
[----:B------:R-:W-:Y:S05]  /*3740*/  @P6 BRA `(.L_x_3169) ;  /* 0x0000000000306947 */ /* 0x000fea0003800000 */
[----:B------:R-:W-:Y:S01]  /*3750*/  ULDC.64 UR14, c[0x0][0x270] ;  /* 0x00009c00000e7ab9 */ /* 0x000fe20000000a00 */
[----:B------:R-:W-:Y:S01]  /*3760*/  MOV R28, R86 ;  /* 0x00000056001c7202 */ /* 0x000fe20000000f00 */
[----:B------:R-:W-:Y:S01]  /*3770*/  IMAD R30, R41, UR14, RZ ;  /* 0x0000000e291e7c24 */ /* 0x000fe2000f8e02ff */
[----:B------:R-:W-:-:S03]  /*3780*/  MOV R29, R89 ;  /* 0x00000059001d7202 */ /* 0x000fc60000000f00 */
[C---:B------:R-:W-:Y:S02]  /*3790*/  IMAD R31, R5.reuse, UR15, R30 ;  /* 0x0000000f051f7c24 */ /* 0x040fe4000f8e021e */
[----:B------:R-:W-:Y:S01]  /*37a0*/  IMAD.WIDE.U32 R28, R5, UR14, R28 ;  /* 0x0000000e051c7c25 */ /* 0x000fe2000f8e001c */
[----:B------:R-:W-:Y:S02]  /*37b0*/  ULDC.64 UR14, c[0x0][0x210] ;  /* 0x00008400000e7ab9 */ /* 0x000fe40000000a00 */
[----:B------:R-:W-:Y:S02]  /*37c0*/  LEA R30, P6, R28, UR14, 0x1 ;  /* 0x0000000e1c1e7c11 */ /* 0x000fe4000f8c08ff */
[----:B------:R-:W-:Y:S02]  /*37d0*/  IADD3 R31, R29, R31, RZ ;  /* 0x0000001f1d1f7210 */ /* 0x000fe40007ffe0ff */
[----:B------:R-:W-:Y:S02]  /*37e0*/  F2FP.BF16.F32.PACK_AB R29, R38, R24 ;  /* 0x00000018261d723e */ /* 0x000fe400000010ff */
[----:B------:R-:W-:-:S05]  /*37f0*/  LEA.HI.X R31, R28, UR15, R31, 0x1, P6 ;  /* 0x0000000f1c1f7c11 */ /* 0x000fca000b0f0c1f */
[----:B------:R0:W-:Y:S02]  /*3800*/  STG.E desc[UR8][R30.64], R29 ;  /* 0x0000001d1e007986 */ /* 0x0001e4000c101908 */
.L_x_3169:
[----:B------:R-:W-:Y:S05]  /*3810*/  BSYNC B0 ;  /* 0x0000000000007941 */ /* 0x000fea0003800000 */
.L_x_3168:
[-C--:B------:R-:W-:Y:S01]  /*3820*/  FMUL.FTZ R25, R25, R36.reuse ;  /* 0x0000002419197220 */ /* 0x080fe20000410000 */
[-C--:B------:R-:W-:Y:S01]  /*3830*/  FMUL.FTZ R24, R75, R36.reuse ;  /* 0x000000244b187220 */ /* 0x080fe20000410000 */
[-C--:B------:R-:W-:Y:S01]  /*3840*/  FMUL.FTZ R79, R79, R36.reuse ;  /* 0x000000244f4f7220 */ /* 0x080fe20000410000 */
[----:B0-----:R-:W-:Y:S01]  /*3850*/  FMUL.FTZ R30, R85, R36 ;  /* 0x00000024551e7220 */ /* 0x001fe20000410000 */
        /* <DEDUP_REMOVED lines=13> */
.L_x_3170:
        /* <DEDUP_REMOVED lines=14> */
.L_x_3172:
[----:B------:R-:W-:Y:S05]  /*3a10*/  BSYNC B0 ;  /* 0x0000000000007941 */ /* 0x000fea0003800000 */
.L_x_3171:
[----:B------:R-:W-:Y:S01]  /*3a20*/  FFMA.FTZ R79, R20, R79, R22 ;  /* 0x0000004f144f7223 */ /* 0x000fe20000010016 */
[----:B------:R-:W-:Y:S01]  /*3a30*/  FFMA.FTZ R30, R21, R30, R23 ;  /* 0x0000001e151e7223 */ /* 0x000fe20000010017 */
[----:B------:R-:W-:Y:S06]  /*3a40*/  @!P5 BRA `(.L_x_3173) ;  /* 0x000000000028d947 */ /* 0x000fec0003800000 */
        /* <DEDUP_REMOVED lines=10> */
.L_x_3173:
[----:B------:R-:W-:Y:S04]  /*3af0*/  BSSY B0, `(.L_x_3174) ;  /* 0x000000e000007945 */ /* 0x000fe80003800000 */
[----:B------:R-:W-:Y:S05]  /*3b00*/  @P2 BRA `(.L_x_3175) ;  /* 0x0000000000302947 */ /* 0x000fea0003800000 */
[----:B------:R-:W-:Y:S01]  /*3b10*/  ULDC.64 UR14, c[0x0][0x270] ;  /* 0x00009c00000e7ab9 */ /* 0x000fe20000000a00 */
[----:B------:R-:W-:Y:S01]  /*3b20*/  MOV R24, R86 ;  /* 0x0000005600187202 */ /* 0x000fe20000000f00 */
[----:B0-----:R-:W-:Y:S01]  /*3b30*/  IMAD R28, R45, UR14, RZ ;  /* 0x0000000e2d1c7c24 */ /* 0x001fe2000f8e02ff */
        /* <DEDUP_REMOVED lines=9> */
.L_x_3175:
[----:B------:R-:W-:Y:S05]  /*3bd0*/  BSYNC B0 ;  /* 0x0000000000007941 */ /* 0x000fea0003800000 */
.L_x_3174:
[-C--:B------:R-:W-:Y:S01]  /*3be0*/  FMUL.FTZ R27, R27, R36.reuse ;  /* 0x000000241b1b7220 */ /* 0x080fe20000410000 */
[-C--:B------:R-:W-:Y:S01]  /*3bf0*/  FMUL.FTZ R24, R33, R36.reuse ;  /* 0x0000002421187220 */ /* 0x080fe20000410000 */
[-C--:B------:R-:W-:Y:S01]  /*3c00*/  FMUL.FTZ R35, R35, R36.reuse ;  /* 0x0000002423237220 */ /* 0x080fe20000410000 */
[----:B------:R-:W-:Y:S01]  /*3c10*/  FMUL.FTZ R38, R37, R36 ;  /* 0x0000002425267220 */ /* 0x000fe20000410000 */
[----:B------:R-:W-:Y:S01]  /*3c20*/  FFMA.FTZ R27, R20, R27, R22 ;  /* 0x0000001b141b7223 */ /* 0x000fe20000010016 */
[----:B------:R-:W-:Y:S01]  /*3c30*/  FFMA.FTZ R30, R21, R24, R23 ;  /* 0x00000018151e7223 */ /* 0x000fe20000010017 */
[----:B------:R-:W-:Y:S06]  /*3c40*/  @!P5 BRA `(.L_x_3176) ;  /* 0x000000000028d947 */ /* 0x000fec0003800000 */
        /* <DEDUP_REMOVED lines=10> */
.L_x_3176:
        /* <DEDUP_REMOVED lines=10> */
[----:B01----:R-:W-:-:S02]  /*3d90*/  LEA R28, P1, R24, UR14, 0x1 ;  /* 0x0000000e181c7c11 */ /* 0x003fc4000f8208ff */
[----:B------:R-:W-:-:S04]  /*3da0*/  IADD3 R47, R25, R47, RZ ;  /* 0x0000002f192f7210 */ /* 0x000fc80007ffe0ff */
[----:B------:R-:W-:-:S05]  /*3db0*/  LEA.HI.X R29, R24, UR15, R47, 0x1, P1 ;  /* 0x0000000f181d7c11 */ /* 0x000fca00088f0c2f */
[----:B------:R2:W-:Y:S02]  /*3dc0*/  STG.E desc[UR8][R28.64], R27 ;  /* 0x0000001b1c007986 */ /* 0x0005e4000c101908 */
.L_x_3178:
[----:B------:R-:W-:Y:S05]  /*3dd0*/  BSYNC B0 ;  /* 0x0000000000007941 */ /* 0x000fea0003800000 */
.L_x_3177:
[----:B------:R-:W-:Y:S01]  /*3de0*/  FFMA.FTZ R35, R20, R35, R22 ;  /* 0x0000002314237223 */ /* 0x000fe20000010016 */
[----:B------:R-:W-:Y:S01]  /*3df0*/  FFMA.FTZ R38, R21, R38, R23 ;  /* 0x0000002615267223 */ /* 0x000fe20000010017 */
[----:B------:R-:W-:Y:S06]  /*3e00*/  @!P5 BRA `(.L_x_3179) ;  /* 0x000000000028d947 */ /* 0x000fec0003800000 */
[----:B--2---:R-:W-:Y:S01]  /*3e10*/  FMUL.FTZ R27, R38, -1.4426950216293334961 ;  /* 0xbfb8aa3b261b7820 */ /* 0x004fe20000410000 */
[----:B------:R-:W-:-:S05]  /*3e20*/  FMUL.FTZ R24, R35, -1.4426950216293334961 ;  /* 0xbfb8aa3b23187820 */ /* 0x000fca0000410000 */
[----:B------:R-:W0:Y:S08]  /*3e30*/  MUFU.EX2 R27, R27 ;  /* 0x0000001b001b7308 */ /* 0x000e300000000800 */
[----:B------:R-:W2:Y:S01]  /*3e40*/  MUFU.EX2 R24, R24 ;  /* 0x0000001800187308 */ /* 0x000ea20000000800 */
[----:B01----:R-:W-:-:S07]  /*3e50*/  FADD.FTZ R29, R27, 1 ;  /* 0x3f8000001b1d7421 */ /* 0x003fce0000010000 */
[----:B------:R-:W0:Y:S01]  /*3e60*/  MUFU.RCP R29, R29 ;  /* 0x0000001d001d7308 */ /* 0x000e220000001000 */
[----:B--2---:R-:W-:-:S07]  /*3e70*/  FADD.FTZ R25, R24, 1 ;  /* 0x3f80000018197421 */ /* 0x004fce0000010000 */
[----:B------:R-:W1:Y:S01]  /*3e80*/  MUFU.RCP R28, R25 ;  /* 0x00000019001c7308 */ /* 0x000e620000001000 */
[----:B0-----:R-:W-:Y:S01]  /*3e90*/  FMUL.FTZ R38, R38, R29 ;  /* 0x0000001d26267220 */ /* 0x001fe20000410000 */
[----:B-1----:R-:W-:-:S07]  /*3ea0*/  FMUL.FTZ R35, R35, R28 ;  /* 0x0000001c23237220 */ /* 0x002fce0000410000 */
.L_x_3179:
[----:B------:R-:W-:Y:S04]  /*3eb0*/  BSSY B0, `(.L_x_3180) ;  /* 0x000000e000007945 */ /* 0x000fe80003800000 */
[----:B------:R-:W-:Y:S05]  /*3ec0*/  @P4 BRA `(.L_x_3181) ;  /* 0x0000000000304947 */ /* 0x000fea0003800000 */
[----:B------:R-:W-:Y:S01]  /*3ed0*/  ULDC.64 UR14, c[0x0][0x270] ;  /* 0x00009c00000e7ab9 */ /* 0x000fe20000000a00 */
[----:B------:R-:W-:Y:S01]  /*3ee0*/  MOV R24, R86 ;  /* 0x0000005600187202 */ /* 0x000fe20000000f00 */
[----:B012---:R-:W-:Y:S01]  /*3ef0*/  IMAD R28, R49, UR14, RZ ;  /* 0x0000000e311c7c24 */ /* 0x007fe2000f8e02ff */
[----:B------:R-:W-:Y:S02]  /*3f00*/  MOV R25, R89 ;  /* 0x0000005900197202 */ /* 0x000fe40000000f00 */
[----:B------:R-:W-:Y:S01]  /*3f10*/  F2FP.BF16.F32.PACK_AB R35, R38, R35 ;  /* 0x000000232623723e */ /* 0x000fe200000010ff */
[C---:B------:R-:W-:Y:S02]  /*3f20*/  IMAD R27, R9.reuse, UR15, R28 ;  /* 0x0000000f091b7c24 */ /* 0x040fe4000f8e021c */
[----:B------:R-:W-:Y:S01]  /*3f30*/  IMAD.WIDE.U32 R24, R9, UR14, R24 ;  /* 0x0000000e09187c25 */ /* 0x000fe2000f8e0018 */
[----:B------:R-:W-:-:S03]  /*3f40*/  ULDC.64 UR14, c[0x0][0x210] ;  /* 0x00008400000e7ab9 */ /* 0x000fc60000000a00 */
[----:B------:R-:W-:Y:S01]  /*3f50*/  IMAD.IADD R27, R25, 0x1, R27 ;  /* 0x00000001191b7824 */ /* 0x000fe200078e021b */
[----:B------:R-:W-:-:S04]  /*3f60*/  LEA R28, P1, R24, UR14, 0x1 ;  /* 0x0000000e181c7c11 */ /* 0x000fc8000f8208ff */
[----:B------:R-:W-:-:S05]  /*3f70*/  LEA.HI.X R29, R24, UR15, R27, 0x1, P1 ;  /* 0x0000000f181d7c11 */ /* 0x000fca00088f0c1b */
[----:B------:R3:W-:Y:S04]  /*3f80*/  STG.E desc[UR8][R28.64], R35 ;  /* 0x000000231c007986 */ /* 0x0007e8000c101908 */
.L_x_3181:
[----:B------:R-:W-:Y:S05]  /*3f90*/  BSYNC B0 ;  /* 0x0000000000007941 */ /* 0x000fea0003800000 */
.L_x_3180:
[----:B------:R-:W-:Y:S01]  /*3fa0*/  ISETP.GE.U32.AND P6, PT, R10, UR12, PT ;  /* 0x0000000c0a007c0c */ /* 0x000fe2000bfc6070 */
[-C--:B------:R-:W-:Y:S01]  /*3fb0*/  FMUL.FTZ R25, R39, R36.reuse ;  /* 0x0000002427197220 */ /* 0x080fe20000410000 */
        /* <DEDUP_REMOVED lines=8> */
[----:B------:R-:W-:Y:S01]  /*4040*/  ISETP.GE.AND.EX P6, PT, R51, UR13, PT, P6 ;  /* 0x0000000d33007c0c */ /* 0x000fe2000bfc6360 */
[-C--:B------:R-:W-:Y:S01]  /*4050*/  FMUL.FTZ R30, R93, R36.reuse ;  /* 0x000000245d1e7220 */ /* 0x080fe20000410000 */
[----:B------:R-:W-:Y:S01]  /*4060*/  ISETP.GE.AND.EX P1, PT, R53, UR13, PT, P1 ;  /* 0x0000000d35007c0c */ /* 0x000fe2000bf26310 */
[-C--:B------:R-:W-:Y:S01]  /*4070*/  FMUL.FTZ R39, R66, R36.reuse ;  /* 0x0000002442277220 */ /* 0x080fe20000410000 */
[----:B------:R-:W-:Y:S01]  /*4080*/  ISETP.GE.AND.EX P2, PT, R55, UR13, PT, P2 ;  /* 0x0000000d37007c0c */ /* 0x000fe2000bf46320 */
[-C--:B------:R-:W-:Y:S01]  /*4090*/  FMUL.FTZ R34, R34, R36.reuse ;  /* 0x0000002422227220 */ /* 0x080fe20000410000 */
[----:B------:R-:W-:Y:S01]  /*40a0*/  ISETP.GE.AND.EX P3, PT, R57, UR13, PT, P3 ;  /* 0x0000000d39007c0c */ /* 0x000fe2000bf66330 */
[-C--:B0123--:R-:W-:Y:S01]  /*40b0*/  FMUL.FTZ R29, R68, R36.reuse ;  /* 0x00000024441d7220 */ /* 0x08ffe20000410000 */
[----:B------:R-:W-:Y:S01]  /*40c0*/  ISETP.GE.AND.EX P4, PT, R59, UR13, PT, P4 ;  /* 0x0000000d3b007c0c */ /* 0x000fe2000bf86340 */
        /* <DEDUP_REMOVED lines=10> */
[C---:B------:R-:W-:Y:S01]  /*4170*/  ISETP.GT.U32.OR P6, PT, R0.reuse, 0x22f, P6 ;  /* 0x0000022f0000780c */ /* 0x040fe200037c4470 */
[----:B------:R-:W-:Y:S01]  /*4180*/  FMUL.FTZ R36, R69, R36 ;  /* 0x0000002445247220 */ /* 0x000fe20000410000 */
[----:B------:R-:W-:Y:S01]  /*4190*/  ISETP.GT.U32.OR P1, PT, R0, 0x22f, P1 ;  /* 0x0000022f0000780c */ /* 0x000fe20000f24470 */
[----:B------:R-:W-:Y:S01]  /*41a0*/  FFMA.FTZ R41, R20, R25, R22 ;  /* 0x0000001914297223 */ /* 0x000fe20000010016 */
[C---:B------:R-:W-:Y:S01]  /*41b0*/  ISETP.GT.U32.OR P2, PT, R0.reuse, 0x22f, P2 ;  /* 0x0000022f0000780c */ /* 0x040fe20001744470 */
[----:B------:R-:W-:Y:S01]  /*41c0*/  FFMA.FTZ R42, R21, R24, R23 ;  /* 0x00000018152a7223 */ /* 0x000fe20000010017 */
        /* <DEDUP_REMOVED lines=13> */
.L_x_3182:
        /* <DEDUP_REMOVED lines=14> */
.L_x_3184:
[----:B------:R-:W-:Y:S05]  /*4380*/  BSYNC B0 ;  /* 0x0000000000007941 */ /* 0x000fea0003800000 */
.L_x_3183:
        /* <DEDUP_REMOVED lines=13> */
.L_x_3185:
        /* <DEDUP_REMOVED lines=14> */
.L_x_3187:
[----:B------:R-:W-:Y:S05]  /*4540*/  BSYNC B0 ;  /* 0x0000000000007941 */ /* 0x000fea0003800000 */
.L_x_3186:
[----:B------:R-:W-:Y:S01]  /*4550*/  FFMA.FTZ R91, R20, R91, R22 ;  /* 0x0000005b145b7223 */ /* 0x000fe20000010016 */
[----:B------:R-:W-:Y:S01]  /*4560*/  FFMA.FTZ R30, R21, R30, R23 ;  /* 0x0000001e151e7223 */ /* 0x000fe20000010017 */
[----:B------:R-:W-:Y:S06]  /*4570*/  @!P5 BRA `(.L_x_3188) ;  /* 0x000000000028d947 */ /* 0x000fec0003800000 */
        /* <DEDUP_REMOVED lines=10> */
.L_x_3188:
        /* <DEDUP_REMOVED lines=14> */
.L_x_3190:
[----:B------:R-:W-:Y:S05]  /*4700*/  BSYNC B0 ;  /* 0x0000000000007941 */ /* 0x000fea0003800000 */
.L_x_3189:
[----:B------:R-:W-:Y:S01]  /*4710*/  FFMA.FTZ R39, R20, R39, R22 ;  /* 0x0000002714277223 */ /* 0x000fe20000010016 */
[----:B------:R-:W-:Y:S01]  /*4720*/  FFMA.FTZ R34, R21, R34, R23 ;  /* 0x0000002215227223 */ /* 0x000fe20000010017 */
[----:B------:R-:W-:Y:S06]  /*4730*/  @!P5 BRA `(.L_x_3191) ;  /* 0x000000000028d947 */ /* 0x000fec0003800000 */
        /* <DEDUP_REMOVED lines=10> */
.L_x_3191:
        /* <DEDUP_REMOVED lines=14> */
.L_x_3193:
[----:B------:R-:W-:Y:S05]  /*48c0*/  BSYNC B0 ;  /* 0x0000000000007941 */ /* 0x000fea0003800000 */
.L_x_3192:
[----:B------:R-:W-:Y:S01]  /*48d0*/  FFMA.FTZ R29, R20, R29, R22 ;  /* 0x0000001d141d7223 */ /* 0x000fe20000010016 */
[----:B------:R-:W-:Y:S01]  /*48e0*/  FFMA.FTZ R84, R21, R84, R23 ;  /* 0x0000005415547223 */ /* 0x000fe20000010017 */
[----:B------:R-:W-:Y:S06]  /*48f0*/  @!P5 BRA `(.L_x_3194) ;  /* 0x000000000028d947 */ /* 0x000fec0003800000 */
[----:B------:R-:W-:Y:S01]  /*4900*/  FMUL.FTZ R24, R29, -1.4426950216293334961 ;  /* 0xbfb8aa3b1d187820 */ /* 0x000fe20000410000 */
[----:B0123--:R-:W-:-:S05]  /*4910*/  FMUL.FTZ R27, R84, -1.4426950216293334961 ;  /* 0xbfb8aa3b541b7820 */ /* 0x00ffca0000410000 */
        /* <DEDUP_REMOVED lines=8> */
.L_x_3194:
[----:B------:R-:W-:Y:S04]  /*49a0*/  BSSY B0, `(.L_x_3195) ;  /* 0x000000e000007945 */ /* 0x000fe80003800000 */
[----:B------:R-:W-:Y:S05]  /*49b0*/  @P4 BRA `(.L_x_3196) ;  /* 0x0000000000304947 */ /* 0x000fea0003800000 */
[----:B------:R-:W-:Y:S01]  /*49c0*/  ULDC.64 UR14, c[0x0][0x270] ;  /* 0x00009c00000e7ab9 */ /* 0x000fe20000000a00 */
[----:B0123--:R-:W-:Y:S01]  /*49d0*/  MOV R26, R86 ;  /* 0x00000056001a7202 */ /* 0x00ffe20000000f00 */
        /* <DEDUP_REMOVED lines=10> */
.L_x_3196:
[----:B------:R-:W-:Y:S05]  /*4a80*/  BSYNC B0 ;  /* 0x0000000000007941 */ /* 0x000fea0003800000 */
.L_x_3195:
[----:B------:R-:W-:Y:S01]  /*4a90*/  ISETP.GE.U32.AND P6, PT, R15, UR12, PT ;  /* 0x0000000c0f007c0c */ /* 0x000fe2000bfc6070 */
[--C-:B------:R-:W-:Y:S01]  /*4aa0*/  FFMA.FTZ R31, R20, R31, R22.reuse ;  /* 0x0000001f141f7223 */ /* 0x100fe20000010016 */
[----:B------:R-:W-:Y:S01]  /*4ab0*/  ISETP.GE.U32.AND P1, PT, R16, UR12, PT ;  /* 0x0000000c10007c0c */ /* 0x000fe2000bf26070 */
[C-C-:B------:R-:W-:Y:S01]  /*4ac0*/  FFMA.FTZ R33, R20.reuse, R33, R22.reuse ;  /* 0x0000002114217223 */ /* 0x140fe20000010016 */
[----:B------:R-:W-:Y:S01]  /*4ad0*/  ISETP.GE.U32.AND P2, PT, R17, UR12, PT ;  /* 0x0000000c11007c0c */ /* 0x000fe2000bf46070 */
[--C-:B------:R-:W-:Y:S01]  /*4ae0*/  FFMA.FTZ R35, R20, R35, R22.reuse ;  /* 0x0000002314237223 */ /* 0x100fe20000010016 */
[----:B------:R-:W-:Y:S01]  /*4af0*/  ISETP.GE.U32.AND P3, PT, R18, UR12, PT ;  /* 0x0000000c12007c0c */ /* 0x000fe2000bf66070 */
[C-C-:B------:R-:W-:Y:S01]  /*4b00*/  FFMA.FTZ R37, R20.reuse, R37, R22.reuse ;  /* 0x0000002514257223 */ /* 0x140fe20000010016 */
[----:B------:R-:W-:Y:S01]  /*4b10*/  ISETP.GE.U32.AND P4, PT, R19, UR12, PT ;  /* 0x0000000c13007c0c */ /* 0x000fe2000bf86070 */
[----:B------:R-:W-:Y:S01]  /*4b20*/  FFMA.FTZ R20, R20, R83, R22 ;  /* 0x0000005314147223 */ /* 0x000fe20000010016 */
[----:B------:R-:W-:Y:S01]  /*4b30*/  ISETP.GE.AND.EX P6, PT, R61, UR13, PT, P6 ;  /* 0x0000000d3d007c0c */ /* 0x000fe2000bfc6360 */
[--C-:B------:R-:W-:Y:S01]  /*4b40*/  FFMA.FTZ R90, R21, R90, R23.reuse ;  /* 0x0000005a155a7223 */ /* 0x100fe20000010017 */
[----:B------:R-:W-:Y:S01]  /*4b50*/  ISETP.GE.AND.EX P1, PT, R63, UR13, PT, P1 ;  /* 0x0000000d3f007c0c */ /* 0x000fe2000bf26310 */
[--C-:B------:R-:W-:Y:S01]  /*4b60*/  FFMA.FTZ R28, R21, R28, R23.reuse ;  /* 0x0000001c151c7223 */ /* 0x100fe20000010017 */
[----:B------:R-:W-:Y:S01]  /*4b70*/  ISETP.GE.AND.EX P2, PT, R67, UR13, PT, P2 ;  /* 0x0000000d43007c0c */ /* 0x000fe2000bf46320 */
[--C-:B------:R-:W-:Y:S01]  /*4b80*/  FFMA.FTZ R40, R21, R40, R23.reuse ;  /* 0x0000002815287223 */ /* 0x100fe20000010017 */
[----:B------:R-:W-:Y:S01]  /*4b90*/  ISETP.GE.AND.EX P3, PT, R65, UR13, PT, P3 ;  /* 0x0000000d41007c0c */ /* 0x000fe2000bf66330 */
[--C-:B----4-:R-:W-:Y:S01]  /*4ba0*/  FFMA.FTZ R25, R21, R36, R23.reuse ;  /* 0x0000002415197223 */ /* 0x110fe20000010017 */
[----:B------:R-:W-:Y:S01]  /*4bb0*/  ISETP.GE.AND.EX P4, PT, R71, UR13, PT, P4 ;  /* 0x0000000d47007c0c */ /* 0x000fe2000bf86340 */
[----:B------:R-:W-:Y:S01]  /*4bc0*/  FFMA.FTZ R32, R21, R32, R23 ;  /* 0x0000002015207223 */ /* 0x000fe20000010017 */
        /* <DEDUP_REMOVED lines=8> */
[----:B------:R-:W4:Y:S08]  /*4c50*/  MUFU.EX2 R21, R21 ;  /* 0x0000001500157308 */ /* 0x000f300000000800 */
[----:B------:R-:W5:Y:S01]  /*4c60*/  MUFU.EX2 R23, R23 ;  /* 0x0000001700177308 */ /* 0x000f620000000800 */
[----:B----4-:R-:W-:-:S07]  /*4c70*/  FADD.FTZ R22, R21, 1 ;  /* 0x3f80000015167421 */ /* 0x010fce0000010000 */
[----:B------:R-:W4:Y:S01]  /*4c80*/  MUFU.RCP R22, R22 ;  /* 0x0000001600167308 */ /* 0x000f220000001000 */
[----:B-----5:R-:W-:-:S07]  /*4c90*/  FADD.FTZ R24, R23, 1 ;  /* 0x3f80000017187421 */ /* 0x020fce0000010000 */
[----:B0123--:R-:W0:Y:S01]  /*4ca0*/  MUFU.RCP R27, R24 ;  /* 0x00000018001b7308 */ /* 0x00fe220000001000 */
[----:B----4-:R-:W-:Y:S01]  /*4cb0*/  FMUL.FTZ R31, R31, R22 ;  /* 0x000000161f1f7220 */ /* 0x010fe20000410000 */
[----:B0-----:R-:W-:-:S07]  /*4cc0*/  FMUL.FTZ R32, R32, R27 ;  /* 0x0000001b20207220 */ /* 0x001fce0000410000 */
.L_x_3197:
[----:B------:R-:W-:Y:S04]  /*4cd0*/  BSSY B0, `(.L_x_3198) ;  /* 0x000000e000007945 */ /* 0x000fe80003800000 */
[----:B------:R-:W-:Y:S05]  /*4ce0*/  @P6 BRA `(.L_x_3199) ;  /* 0x0000000000306947 */ /* 0x000fea0003800000 */
[----:B------:R-:W-:Y:S01]  /*4cf0*/  ULDC.64 UR12, c[0x0][0x270] ;  /* 0x00009c00000c7ab9 */ /* 0x000fe20000000a00 */
[----:B------:R-:W-:Y:S01]  /*4d00*/  MOV R23, R89 ;  /* 0x0000005900177202 */ /* 0x000fe20000000f00 */
[----:B------:R-:W-:Y:S01]  /*4d10*/  IMAD R24, R61, UR12, RZ ;  /* 0x0000000c3d187c24 */ /* 0x000fe2000f8e02ff */
[----:B------:R-:W-:Y:S01]  /*4d20*/  F2FP.BF16.F32.PACK_AB R31, R32, R31 ;  /* 0x0000001f201f723e */ /* 0x000fe200000010ff */
[----:B------:R-:W-:Y:S02]  /*4d30*/  IMAD.MOV.U32 R22, RZ, RZ, R86 ;  /* 0x000000ffff167224 */ /* 0x000fe400078e0056 */
[C---:B------:R-:W-:Y:S02]  /*4d40*/  IMAD R21, R15.reuse, UR13, R24 ;  /* 0x0000000d0f157c24 */ /* 0x040fe4000f8e0218 */
[----:B0123--:R-:W-:Y:S01]  /*4d50*/  IMAD.WIDE.U32 R26, R15, UR12, R22 ;  /* 0x0000000c0f1a7c25 */ /* 0x00ffe2000f8e0016 */
[----:B------:R-:W-:Y:S02]  /*4d60*/  ULDC.64 UR12, c[0x0][0x210] ;  /* 0x00008400000c7ab9 */ /* 0x000fe40000000a00 */
[----:B------:R-:W-:-:S02]  /*4d70*/  LEA R22, P6, R26, UR12, 0x1 ;  /* 0x0000000c1a167c11 */ /* 0x000fc4000f8c08ff */
[----:B------:R-:W-:-:S04]  /*4d80*/  IADD3 R21, R27, R21, RZ ;  /* 0x000000151b157210 */ /* 0x000fc80007ffe0ff */
[----:B------:R-:W-:-:S05]  /*4d90*/  LEA.HI.X R23, R26, UR13, R21, 0x1, P6 ;  /* 0x0000000d1a177c11 */ /* 0x000fca000b0f0c15 */
[----:B------:R4:W-:Y:S02]  /*4da0*/  STG.E desc[UR8][R22.64], R31 ;  /* 0x0000001f16007986 */ /* 0x0009e4000c101908 */
.L_x_3199:
[----:B------:R-:W-:Y:S05]  /*4db0*/  BSYNC B0 ;  /* 0x0000000000007941 */ /* 0x000fea0003800000 */
.L_x_3198:
[----:B------:R-:W-:Y:S05]  /*4dc0*/  @!P5 BRA `(.L_x_3200) ;  /* 0x000000000028d947 */ /* 0x000fea0003800000 */
[----:B------:R-:W-:Y:S01]  /*4dd0*/  FMUL.FTZ R21, R33, -1.4426950216293334961 ;  /* 0xbfb8aa3b21157820 */ /* 0x000fe20000410000 */
[----:B----4-:R-:W-:-:S05]  /*4de0*/  FMUL.FTZ R23, R90, -1.4426950216293334961 ;  /* 0xbfb8aa3b5a177820 */ /* 0x010fca0000410000 */
        /* <DEDUP_REMOVED lines=8> */
.L_x_3200:
[----:B------:R-:W-:Y:S04]  /*4e70*/  BSSY B0, `(.L_x_3201) ;  /* 0x000000e000007945 */ /* 0x000fe80003800000 */
[----:B------:R-:W-:Y:S05]  /*4e80*/  @P1 BRA `(.L_x_3202) ;  /* 0x0000000000301947 */ /* 0x000fea0003800000 */
[----:B------:R-:W-:Y:S01]  /*4e90*/  ULDC.64 UR12, c[0x0][0x270] ;  /* 0x00009c00000c7ab9 */ /* 0x000fe20000000a00 */
[----:B----4-:R-:W-:Y:S01]  /*4ea0*/  MOV R22, R86 ;  /* 0x0000005600167202 */ /* 0x010fe20000000f00 */
[----:B------:R-:W-:Y:S01]  /*4eb0*/  IMAD R63, R63, UR12, RZ ;  /* 0x0000000c3f3f7c24 */ /* 0x000fe2000f8e02ff */
[----:B------:R-:W-:Y:S02]  /*4ec0*/  MOV R23, R89 ;  /* 0x0000005900177202 */ /* 0x000fe40000000f00 */
[----:B------:R-:W-:Y:S01]  /*4ed0*/  F2FP.BF16.F32.PACK_AB R33, R90, R33 ;  /* 0x000000215a21723e */ /* 0x000fe200000010ff */
[C---:B------:R-:W-:Y:S02]  /*4ee0*/  IMAD R63, R16.reuse, UR13, R63 ;  /* 0x0000000d103f7c24 */ /* 0x040fe4000f8e023f */
[----:B0123--:R-:W-:Y:S01]  /*4ef0*/  IMAD.WIDE.U32 R26, R16, UR12, R22 ;  /* 0x0000000c101a7c25 */ /* 0x00ffe2000f8e0016 */
[----:B------:R-:W-:Y:S02]  /*4f00*/  ULDC.64 UR12, c[0x0][0x210] ;  /* 0x00008400000c7ab9 */ /* 0x000fe40000000a00 */
[----:B------:R-:W-:-:S02]  /*4f10*/  LEA R22, P1, R26, UR12, 0x1 ;  /* 0x0000000c1a167c11 */ /* 0x000fc4000f8208ff */
[----:B------:R-:W-:-:S04]  /*4f20*/  IADD3 R63, R27, R63, RZ ;  /* 0x0000003f1b3f7210 */ /* 0x000fc80007ffe0ff */
[----:B------:R-:W-:-:S05]  /*4f30*/  LEA.HI.X R23, R26, UR13, R63, 0x1, P1 ;  /* 0x0000000d1a177c11 */ /* 0x000fca00088f0c3f */
[----:B------:R0:W-:Y:S02]  /*4f40*/  STG.E desc[UR8][R22.64], R33 ;  /* 0x0000002116007986 */ /* 0x0001e4000c101908 */
.L_x_3202:
[----:B------:R-:W-:Y:S05]  /*4f50*/  BSYNC B0 ;  /* 0x0000000000007941 */ /* 0x000fea0003800000 */
.L_x_3201:
[----:B------:R-:W-:Y:S05]  /*4f60*/  @!P5 BRA `(.L_x_3203) ;  /* 0x000000000028d947 */ /* 0x000fea0003800000 */
[----:B------:R-:W-:Y:S01]  /*4f70*/  FMUL.FTZ R21, R35, -1.4426950216293334961 ;  /* 0xbfb8aa3b23157820 */ /* 0x000fe20000410000 */
[----:B0---4-:R-:W-:-:S05]  /*4f80*/  FMUL.FTZ R23, R28, -1.4426950216293334961 ;  /* 0xbfb8aa3b1c177820 */ /* 0x011fca0000410000 */
[----:B------:R-:W0:Y:S08]  /*4f90*/  MUFU.EX2 R21, R21 ;  /* 0x0000001500157308 */ /* 0x000e300000000800 */
[----:B------:R-:W4:Y:S01]  /*4fa0*/  MUFU.EX2 R23, R23 ;  /* 0x0000001700177308 */ /* 0x000f220000000800 */
[----:B0-----:R-:W-:-:S07]  /*4fb0*/  FADD.FTZ R22, R21, 1 ;  /* 0x3f80000015167421 */ /* 0x001fce0000010000 */
[----:B------:R-:W0:Y:S01]  /*4fc0*/  MUFU.RCP R22, R22 ;  /* 0x0000001600167308 */ /* 0x000e220000001000 */
[----:B----4-:R-:W-:-:S07]  /*4fd0*/  FADD.FTZ R24, R23, 1 ;  /* 0x3f80000017187421 */ /* 0x010fce0000010000 */
[----:B-123--:R-:W1:Y:S01]  /*4fe0*/  MUFU.RCP R27, R24 ;  /* 0x00000018001b7308 */ /* 0x00ee620000001000 */
[----:B0-----:R-:W-:Y:S01]  /*4ff0*/  FMUL.FTZ R35, R35, R22 ;  /* 0x0000001623237220 */ /* 0x001fe20000410000 */
[----:B-1----:R-:W-:-:S07]  /*5000*/  FMUL.FTZ R28, R28, R27 ;  /* 0x0000001b1c1c7220 */ /* 0x002fce0000410000 */
.L_x_3203:
[----:B------:R-:W-:Y:S04]  /*5010*/  BSSY B0, `(.L_x_3204) ;  /* 0x000000e000007945 */ /* 0x000fe80003800000 */
[----:B------:R-:W-:Y:S05]  /*5020*/  @P2 BRA `(.L_x_3205) ;  /* 0x0000000000302947 */ /* 0x000fea0003800000 */
[----:B------:R-:W-:Y:S01]  /*5030*/  ULDC.64 UR12, c[0x0][0x270] ;  /* 0x00009c00000c7ab9 */ /* 0x000fe20000000a00 */
[----:B0---4-:R-:W-:Y:S01]  /*5040*/  MOV R22, R86 ;  /* 0x0000005600167202 */ /* 0x011fe20000000f00 */
[----:B------:R-:W-:Y:S01]  /*5050*/  IMAD R24, R67, UR12, RZ ;  /* 0x0000000c43187c24 */ /* 0x000fe2000f8e02ff */
[----:B------:R-:W-:Y:S02]  /*5060*/  MOV R23, R89 ;  /* 0x0000005900177202 */ /* 0x000fe40000000f00 */
[----:B------:R-:W-:Y:S01]  /*5070*/  F2FP.BF16.F32.PACK_AB R35, R28, R35 ;  /* 0x000000231c23723e */ /* 0x000fe200000010ff */
[C---:B------:R-:W-:Y:S02]  /*5080*/  IMAD R21, R17.reuse, UR13, R24 ;  /* 0x0000000d11157c24 */ /* 0x040fe4000f8e0218 */
[----:B-123--:R-:W-:Y:S01]  /*5090*/  IMAD.WIDE.U32 R26, R17, UR12, R22 ;  /* 0x0000000c111a7c25 */ /* 0x00efe2000f8e0016 */
[----:B------:R-:W-:Y:S02]  /*50a0*/  ULDC.64 UR12, c[0x0][0x210] ;  /* 0x00008400000c7ab9 */ /* 0x000fe40000000a00 */
[----:B------:R-:W-:-:S02]  /*50b0*/  LEA R22, P1, R26, UR12, 0x1 ;  /* 0x0000000c1a167c11 */ /* 0x000fc4000f8208ff */
[----:B------:R-:W-:-:S04]  /*50c0*/  IADD3 R21, R27, R21, RZ ;  /* 0x000000151b157210 */ /* 0x000fc80007ffe0ff */
[----:B------:R-:W-:-:S05]  /*50d0*/  LEA.HI.X R23, R26, UR13, R21, 0x1, P1 ;  /* 0x0000000d1a177c11 */ /* 0x000fca00088f0c15 */
[----:B------:R0:W-:Y:S02]  /*50e0*/  STG.E desc[UR8][R22.64], R35 ;  /* 0x0000002316007986 */ /* 0x0001e4000c101908 */
.L_x_3205:
[----:B------:R-:W-:Y:S05]  /*50f0*/  BSYNC B0 ;  /* 0x0000000000007941 */ /* 0x000fea0003800000 */
.L_x_3204:
        /* <DEDUP_REMOVED lines=11> */
.L_x_3206:
        /* <DEDUP_REMOVED lines=14> */
.L_x_3208:
[----:B------:R-:W-:Y:S05]  /*5290*/  BSYNC B0 ;  /* 0x0000000000007941 */ /* 0x000fea0003800000 */
.L_x_3207:
[----:B------:R-:W-:Y:S05]  /*52a0*/  @!P5 BRA `(.L_x_3209) ;  /* 0x000000000028d947 */ /* 0x000fea0003800000 */
[----:B------:R-:W-:Y:S01]  /*52b0*/  FMUL.FTZ R24, R25, -1.4426950216293334961 ;  /* 0xbfb8aa3b19187820 */ /* 0x000fe20000410000 */
[----:B------:R-:W-:-:S05]  /*52c0*/  FMUL.FTZ R21, R20, -1.4426950216293334961 ;  /* 0xbfb8aa3b14157820 */ /* 0x000fca0000410000 */
[----:B------:R-:W0:Y:S08]  /*52d0*/  MUFU.EX2 R24, R24 ;  /* 0x0000001800187308 */ /* 0x000e300000000800 */
[----:B------:R-:W4:Y:S01]  /*52e0*/  MUFU.EX2 R21, R21 ;  /* 0x0000001500157308 */ /* 0x000f220000000800 */
[----:B0123--:R-:W-:-:S07]  /*52f0*/  FADD.FTZ R26, R24, 1 ;  /* 0x3f800000181a7421 */ /* 0x00ffce0000010000 */
[----:B------:R-:W0:Y:S01]  /*5300*/  MUFU.RCP R26, R26 ;  /* 0x0000001a001a7308 */ /* 0x000e220000001000 */
[----:B----4-:R-:W-:-:S07]  /*5310*/  FADD.FTZ R22, R21, 1 ;  /* 0x3f80000015167421 */ /* 0x010fce0000010000 */
[----:B------:R-:W1:Y:S01]  /*5320*/  MUFU.RCP R23, R22 ;  /* 0x0000001600177308 */ /* 0x000e620000001000 */
[----:B0-----:R-:W-:Y:S01]  /*5330*/  FMUL.FTZ R25, R25, R26 ;  /* 0x0000001a19197220 */ /* 0x001fe20000410000 */
[----:B-1----:R-:W-:-:S07]  /*5340*/  FMUL.FTZ R20, R20, R23 ;  /* 0x0000001714147220 */ /* 0x002fce0000410000 */
.L_x_3209:
[----:B------:R-:W-:Y:S04]  /*5350*/  BSSY B0, `(.L_x_3210) ;  /* 0x000000d000007945 */ /* 0x000fe80003800000 */
[----:B------:R-:W-:Y:S05]  /*5360*/  @P4 BRA `(.L_x_3211) ;  /* 0x00000000002c4947 */ /* 0x000fea0003800000 */
[----:B------:R-:W-:Y:S01]  /*5370*/  ULDC.64 UR12, c[0x0][0x270] ;  /* 0x00009c00000c7ab9 */ /* 0x000fe20000000a00 */
[----:B------:R-:W-:Y:S01]  /*5380*/  MOV R87, R89 ;  /* 0x0000005900577202 */ /* 0x000fe20000000f00 */
[----:B0---4-:R-:W-:Y:S01]  /*5390*/  IMAD R22, R71, UR12, RZ ;  /* 0x0000000c47167c24 */ /* 0x011fe2000f8e02ff */
[----:B------:R-:W-:Y:S01]  /*53a0*/  F2FP.BF16.F32.PACK_AB R25, R25, R20 ;  /* 0x000000141919723e */ /* 0x000fe200000010ff */
[----:B------:R-:W-:-:S04]  /*53b0*/  IMAD.WIDE.U32 R86, R19, UR12, R86 ;  /* 0x0000000c13567c25 */ /* 0x000fc8000f8e0056 */
[----:B------:R-:W-:Y:S01]  /*53c0*/  IMAD R21, R19, UR13, R22 ;  /* 0x0000000d13157c24 */ /* 0x000fe2000f8e0216 */
[----:B------:R-:W-:Y:S02]  /*53d0*/  ULDC.64 UR12, c[0x0][0x210] ;  /* 0x00008400000c7ab9 */ /* 0x000fe40000000a00 */
[----:B------:R-:W-:Y:S02]  /*53e0*/  LEA R22, P1, R86, UR12, 0x1 ;  /* 0x0000000c56167c11 */ /* 0x000fe4000f8208ff */
[----:B------:R-:W-:-:S04]  /*53f0*/  IADD3 R21, R87, R21, RZ ;  /* 0x0000001557157210 */ /* 0x000fc80007ffe0ff */
[----:B------:R-:W-:-:S05]  /*5400*/  LEA.HI.X R23, R86, UR13, R21, 0x1, P1 ;  /* 0x0000000d56177c11 */ /* 0x000fca00088f0c15 */
[----:B------:R0:W-:Y:S02]  /*5410*/  STG.E desc[UR8][R22.64], R25 ;  /* 0x0000001916007986 */ /* 0x0001e4000c101908 */
.L_x_3211:
[----:B------:R-:W-:Y:S05]  /*5420*/  BSYNC B0 ;  /* 0x0000000000007941 */ /* 0x000fea0003800000 */
.L_x_3210:
[----:B------:R-:W5:Y:S01]  /*5430*/  LDC R21, c[0x0][0x10] ;  /* 0x00000400ff157b82 */ /* 0x000f620000000800 */
[----:B------:R-:W-:Y:S02]  /*5440*/  IADD3 R4, R4, 0x1, RZ ;  /* 0x0000000104047810 */ /* 0x000fe40007ffe0ff */
[----:B-----5:R-:W-:-:S04]  /*5450*/  IADD3 R62, R21, R62, RZ ;  /* 0x0000003e153e7210 */ /* 0x020fc80007ffe0ff */
[----:B------:R-:W-:-:S13]  /*5460*/  ISETP.GE.AND P1, PT, R62, UR4, PT ;  /* 0x000000043e007c0c */ /* 0x000fda000bf26270 */
[----:B------:R-:W-:Y:S05]  /*5470*/  @!P1 BRA `(.L_x_3212) ;  /* 0xffffffac00909947 */ /* 0x000fea000383ffff */
[----:B------:R-:W-:Y:S05]  /*5480*/  EXIT ;  /* 0x000000000000794d */ /* 0x000fea0003800000 */
.L_x_3213:
        /* <DEDUP_REMOVED lines=15> */
.L_x_5152:


//--------------------- .text._Z35group_norm_nhwc_fwd_one_pass_kernelI11Bf16IOFp32WLi512ELi70ELi560EEv26Group_norm_nhwc_fwd_params --------------------------
	.section	.text._Z35group_norm_nhwc_fwd_one_pass_kernelI11Bf16IOFp32WLi512ELi70ELi560EEv26Group_norm_nhwc_fwd_params,"ax",@progbits
	.align	128
        .global         _Z35group_norm_nhwc_fwd_one_pass_kernelI11Bf16IOFp32WLi512ELi70ELi560EEv26Group_norm_nhwc_fwd_params
        .type           _Z35group_norm_nhwc_fwd_one_pass_kernelI11Bf16IOFp32WLi512ELi70ELi560EEv26Group_norm_nhwc_fwd_params,@function
        .size           _Z35group_norm_nhwc_fwd_one_pass_kernelI11Bf16IOFp32WLi512ELi70ELi560EEv26Group_norm_nhwc_fwd_params,(.L_x_5153 - _Z35group_norm_nhwc_fwd_one_pass_kernelI11Bf16IOFp32WLi512ELi70ELi560EEv26Group_norm_nhwc_fwd_params)
        .other          _Z35group_norm_nhwc_fwd_one_pass_kernelI11Bf16IOFp32WLi512ELi70ELi560EEv26Group_norm_nhwc_fwd_params,@"STO_CUDA_ENTRY STV_DEFAULT"
_Z35group_norm_nhwc_fwd_one_pass_kernelI11Bf16IOFp32WLi512ELi70ELi560EEv26Group_norm_nhwc_fwd_params:
.text._Z35group_norm_nhwc_fwd_one_pass_kernelI11Bf16IOFp32WLi512ELi70ELi560EEv26Group_norm_nhwc_fwd_params:
[----:B------:R-:W-:Y:S08]  /*0000*/  LDC R1, c[0x0][0x28] ;  /* 0x00000a00ff017b82 */ /* 0x000ff00000000800 */
[----:B------:R-:W0:Y:S01]  /*0010*/  S2UR UR9, SR_CTAID.Y ;  /* 0x00000000000979c3 */ /* 0x000e220000002600 */
[----:B------:R-:W-:Y:S01]  /*0020*/  ULDC UR8, c[0x0][0x288] ;  /* 0x0000a20000087ab9 */ /* 0x000fe20000000800 */
[----:B------:R-:W-:Y:S01]  /*0030*/  ULDC UR4, c[0x0][0x258] ;  /* 0x0000960000047ab9 */ /* 0x000fe20000000800 */
[----:B------:R-:W1:Y:S01]  /*0040*/  S2R R89, SR_TID.X ;  /* 0x0000000000597919 */ /* 0x000e620000002100 */
[----:B------:R-:W-:-:S04]  /*0050*/  UIMAD UR8, UR8, UR4, URZ ;  /* 0x00000004080872a4 */ /* 0x000fc8000f8e023f */
[----:B0-----:R-:W-:-:S06]  /*0060*/  UISETP.GE.AND UP0, UPT, UR9, UR8, UPT ;  /* 0x000000080900728c */ /* 0x001fcc000bf06270 */
[----:B------:R-:W-:-:S13]  /*0070*/  PLOP3.LUT P0, PT, PT, PT, UP0, 0x80, 0x0 ;  /* 0x000000000000781c */ /* 0x000fda0003f0f008 */
[----:B-1----:R-:W-:Y:S05]  /*0080*/  @P0 EXIT ;  /* 0x000000000000094d */ /* 0x002fea0003800000 */
[----:B------:R-:W0:Y:S01]  /*0090*/  S2UR UR16, SR_CTAID.X ;  /* 0x00000000001079c3 */ /* 0x000e220000002500 */
[----:B------:R-:W-:Y:S01]  /*00a0*/  IMAD.WIDE.U32 R2, R89, -0x2be2be2b, RZ ;  /* 0xd41d41d559027825 */ /* 0x000fe200078e00ff */
[----:B------:R-:W-:Y:S01]  /*00b0*/  ULDC.64 UR4, c[0x0][0x278] ;  /* 0x00009e0000047ab9 */ /* 0x000fe20000000a00 */
[----:B------:R-:W-:Y:S01]  /*00c0*/  ULDC.U8 UR17, c[0x0][0x28c] ;  /* 0x0000a30000117ab9 */ /* 0x000fe20000000000 */
[----:B------:R-:W-:Y:S02]  /*00d0*/  ULDC.64 UR14, c[0x0][0x208] ;  /* 0x00008200000e7ab9 */ /* 0x000fe40000000a00 */
[----:B------:R-:W-:Y:S02]  /*00e0*/  IADD3 R2, -R3, R89, RZ ;  /* 0x0000005903027210 */ /* 0x000fe40007ffe1ff */
[----:B------:R-:W0:Y:S02]  /*00f0*/  LDC R51, c[0x0][0x294] ;  /* 0x0000a500ff337b82 */ /* 0x000e240000000800 */
[----:B------:R-:W-:-:S04]  /*0100*/  LEA.HI R2, R2, R3, RZ, 0x1f ;  /* 0x0000000302027211 */ /* 0x000fc800078ff8ff */
[----:B------:R-:W-:-:S05]  /*0110*/  SHF.R.U32.HI R2, RZ, 0x5, R2 ;  /* 0x00000005ff027819 */ /* 0x000fca0000011602 */
[----:B------:R-:W-:-:S05]  /*0120*/  IMAD R50, R2, -0x23, R89 ;  /* 0xffffffdd02327824 */ /* 0x000fca00078e0259 */
[----:B------:R-:W-:Y:S01]  /*0130*/  SHF.L.U32 R50, R50, 0x1, RZ ;  /* 0x0000000132327819 */ /* 0x000fe200000006ff */
[----:B0-----:R-:W-:-:S04]  /*0140*/  IMAD R51, R51, UR16, R2 ;  /* 0x0000001033337c24 */ /* 0x001fc8000f8e0202 */
[C---:B------:R-:W-:Y:S01]  /*0150*/  VIADD R71, R51.reuse, 0x40 ;  /* 0x0000004033477836 */ /* 0x040fe20000000000 */
[C---:B------:R-:W-:Y:S01]  /*0160*/  ISETP.GE.U32.AND P0, PT, R51.reuse, UR4, PT ;  /* 0x0000000433007c0c */ /* 0x040fe2000bf06070 */
[C---:B------:R-:W-:Y:S01]  /*0170*/  VIADD R47, R51.reuse, 0xa0 ;  /* 0x000000a0332f7836 */ /* 0x040fe20000000000 */
[----:B------:R-:W-:Y:S01]  /*0180*/  SHF.R.S32.HI R0, RZ, 0x1f, R51 ;  /* 0x0000001fff007819 */ /* 0x000fe20000011433 */
[----:B------:R-:W-:Y:S01]  /*0190*/  UMOV UR4, URZ ;  /* 0x0000003f00047c82 */ /* 0x000fe20008000000 */
[C---:B------:R-:W-:Y:S02]  /*01a0*/  IADD3 R88, R51.reuse, 0x10, RZ ;  /* 0x0000001033587810 */ /* 0x040fe40007ffe0ff */
[----:B------:R-:W-:Y:S02]  /*01b0*/  ISETP.GE.AND.EX P0, PT, R0, UR5, PT, P0 ;  /* 0x0000000500007c0c */ /* 0x000fe4000bf06300 */
        /* <DEDUP_REMOVED lines=8> */
[C---:B------:R-:W-:Y:S02]  /*0240*/  IADD3 R46, R51.reuse, 0xb0, RZ ;  /* 0x000000b0332e7810 */ /* 0x040fe40007ffe0ff */
[C---:B------:R-:W-:Y:S02]  /*0250*/  IADD3 R41, R51.reuse, 0xc0, RZ ;  /* 0x000000c033297810 */ /* 0x040fe40007ffe0ff */
[----:B------:R-:W-:-:S07]  /*0260*/  IADD3 R40, R51, 0xd0, RZ ;  /* 0x000000d033287810 */ /* 0x000fce0007ffe0ff */
.L_x_3319:
[----:B------:R-:W-:Y:S01]  /*0270*/  ULDC UR11, c[0x0][0x288] ;  /* 0x0000a200000b7ab9 */ /* 0x000fe20000000800 */
[----:B----4-:R-:W-:Y:S01]  /*0280*/  IABS R3, UR9 ;  /* 0x0000000900037c13 */ /* 0x010fe20008000000 */
[----:B------:R-:W-:Y:S01]  /*0290*/  UMOV UR6, URZ ;  /* 0x0000003f00067c82 */ /* 0x000fe20008000000 */
[----:B------:R-:W-:Y:S01]  /*02a0*/  MOV R0, UR11 ;  /* 0x0000000b00007c02 */ /* 0x000fe20008000f00 */
[----:B01-3--:R-:W0:Y:S01]  /*02b0*/  @P0 LDC.64 R4, c[0x0][0x270] ;  /* 0x00009c00ff040b82 */ /* 0x00be220000000a00 */
[----:B------:R-:W-:Y:S02]  /*02c0*/  R2UR UR10, R3 ;  /* 0x00000000030a72ca */ /* 0x000fe400000e0000 */
[----:B------:R-:W-:Y:S02]  /*02d0*/  CS2R R38, SRZ ;  /* 0x0000000000267805 */ /* 0x000fe4000001ff00 */
[----:B------:R-:W-:Y:S02]  /*02e0*/  IABS R0, R0 ;  /* 0x0000000000007213 */ /* 0x000fe40000000000 */
[----:B------:R-:W-:-:S02]  /*02f0*/  SHF.R.S32.HI R90, RZ, 0x1f, R88 ;  /* 0x0000001fff5a7819 */ /* 0x000fc40000011458 */
[----:B------:R-:W-:Y:S01]  /*0300*/  R2UR UR12, R0 ;  /* 0x00000000000c72ca */ /* 0x000fe200000e0000 */
[----:B------:R-:W1:Y:S01]  /*0310*/  @P0 LDC.64 R16, c[0x0][0x220] ;  /* 0x00008800ff100b82 */ /* 0x000e620000000a00 */
[----:B------:R-:W-:Y:S02]  /*0320*/  SHF.R.S32.HI R92, RZ, 0x1f, R86 ;  /* 0x0000001fff5c7819 */ /* 0x000fe40000011456 */
[----:B------:R-:W-:Y:S02]  /*0330*/  SHF.R.S32.HI R93, RZ, 0x1f, R78 ;  /* 0x0000001fff5d7819 */ /* 0x000fe4000001144e */
[----:B------:R-:W-:Y:S02]  /*0340*/  SHF.R.S32.HI R6, RZ, 0x1f, R51 ;  /* 0x0000001fff067819 */ /* 0x000fe40000011433 */
[----:B------:R-:W-:Y:S02]  /*0350*/  SHF.R.S32.HI R22, RZ, 0x1f, R71 ;  /* 0x0000001fff167819 */ /* 0x000fe40000011447 */
[----:B------:R-:W-:-:S02]  /*0360*/  SHF.R.S32.HI R23, RZ, 0x1f, R68 ;  /* 0x0000001fff177819 */ /* 0x000fc40000011444 */
[----:B------:R-:W-:Y:S01]  /*0370*/  SHF.R.S32.HI R20, RZ, 0x1f, R64 ;  /* 0x0000001fff147819 */ /* 0x000fe20000011440 */
[----:B--2---:R-:W2:Y:S08]  /*0380*/  I2F.RP R0, UR12 ;  /* 0x0000000c00007d06 */ /* 0x004eb00008209400 */
[----:B--2---:R-:W2:Y:S02]  /*0390*/  MUFU.RCP R0, R0 ;  /* 0x0000000000007308 */ /* 0x004ea40000001000 */
[----:B--2---:R-:W-:-:S02]  /*03a0*/  IADD3 R2, R0, 0xffffffe, RZ ;  /* 0x0ffffffe00027810 */ /* 0x004fc40007ffe0ff */
[----:B------:R-:W-:-:S04]  /*03b0*/  SHF.R.S32.HI R0, RZ, 0x1f, R50 ;  /* 0x0000001fff007819 */ /* 0x000fc80000011432 */
[----:B------:R-:W2:Y:S02]  /*03c0*/  F2I.FTZ.U32.TRUNC.NTZ R2, R2 ;  /* 0x0000000200027305 */ /* 0x000ea4000021f000 */
[----:B--2---:R-:W-:-:S13]  /*03d0*/  R2UR UR7, R2 ;  /* 0x00000000020772ca */ /* 0x004fda00000e0000 */
[----:B------:R-:W-:-:S04]  /*03e0*/  UIADD3 UR5, URZ, -UR7, URZ ;  /* 0x800000073f057290 */ /* 0x000fc8000fffe03f */
[----:B------:R-:W-:-:S04]  /*03f0*/  UIMAD UR5, UR5, UR12, URZ ;  /* 0x0000000c050572a4 */ /* 0x000fc8000f8e023f */
[----:B------:R-:W-:-:S04]  /*0400*/  UIMAD.WIDE.U32 UR6, UR7, UR5, UR6 ;  /* 0x00000005070672a5 */ /* 0x000fc8000f8e0006 */
[----:B------:R-:W-:-:S04]  /*0410*/  UIMAD.WIDE.U32 UR6, UR7, UR10, URZ ;  /* 0x0000000a070672a5 */ /* 0x000fc8000f8e003f */
[----:B------:R-:W-:-:S04]  /*0420*/  UIADD3 UR5, -UR7, URZ, URZ ;  /* 0x0000003f07057290 */ /* 0x000fc8000fffe13f */
[----:B------:R-:W-:-:S04]  /*0430*/  UIMAD UR5, UR12, UR5, UR10 ;  /* 0x000000050c0572a4 */ /* 0x000fc8000f8e020a */
[----:B------:R-:W-:-:S11]  /*0440*/  UISETP.GT.U32.AND UP0, UPT, UR12, UR5, UPT ;  /* 0x000000050c00728c */ /* 0x000fd6000bf04070 */
[----:B------:R-:W-:Y:S02]  /*0450*/  @!UP0 UIADD3 UR5, UR5, -UR12, URZ ;  /* 0x8000000c05058290 */ /* 0x000fe4000fffe03f */
[----:B------:R-:W-:Y:S02]  /*0460*/  @!UP0 UIADD3 UR7, UR7, 0x1, URZ ;  /* 0x0000000107078890 */ /* 0x000fe4000fffe03f */
[----:B------:R-:W-:Y:S02]  /*0470*/  UISETP.GE.U32.AND UP1, UPT, UR5, UR12, UPT ;  /* 0x0000000c0500728c */ /* 0x000fe4000bf26070 */
[----:B------:R-:W-:Y:S01]  /*0480*/  ULOP3.LUT UR5, UR9, UR11, URZ, 0x3c, !UPT ;  /* 0x0000000b09057292 */ /* 0x000fe2000f8e3c3f */
[----:B------:R-:W-:-:S03]  /*0490*/  ULDC.64 UR12, c[0x0][0x278] ;  /* 0x00009e00000c7ab9 */ /* 0x000fc60000000a00 */
[----:B------:R-:W-:Y:S01]  /*04a0*/  UISETP.GE.AND UP0, UPT, UR5, URZ, UPT ;  /* 0x0000003f0500728c */ /* 0x000fe2000bf06270 */
[----:B------:R-:W-:Y:S02]  /*04b0*/  ISETP.GE.U32.AND P2, PT, R88, UR12, PT ;  /* 0x0000000c58007c0c */ /* 0x000fe4000bf46070 */
[----:B------:R-:W-:Y:S02]  /*04c0*/  ISETP.GE.U32.AND P5, PT, R86, UR12, PT ;  /* 0x0000000c56007c0c */ /* 0x000fe4000bfa6070 */
[----:B------:R-:W-:Y:S01]  /*04d0*/  @UP1 UIADD3 UR7, UR7, 0x1, URZ ;  /* 0x0000000107071890 */ /* 0x000fe2000fffe03f */
[----:B------:R-:W-:Y:S01]  /*04e0*/  ISETP.GE.AND.EX P2, PT, R90, UR13, PT, P2 ;  /* 0x0000000d5a007c0c */ /* 0x000fe2000bf46320 */
[----:B------:R-:W-:Y:S01]  /*04f0*/  UISETP.NE.AND UP1, UPT, UR11, URZ, UPT ;  /* 0x0000003f0b00728c */ /* 0x000fe2000bf25270 */
[----:B------:R-:W-:Y:S02]  /*0500*/  ISETP.GE.AND.EX P5, PT, R92, UR13, PT, P5 ;  /* 0x0000000d5c007c0c */ /* 0x000fe4000bfa6350 */
[C---:B------:R-:W-:Y:S01]  /*0510*/  ISETP.GT.U32.OR P2, PT, R89.reuse, 0x22f, P2 ;  /* 0x0000022f5900780c */ /* 0x040fe20001744470 */
[----:B------:R-:W-:Y:S01]  /*0520*/  @!UP0 UIADD3 UR7, -UR7, URZ, URZ ;  /* 0x0000003f07078290 */ /* 0x000fe2000fffe13f */
[----:B------:R-:W-:-:S02]  /*0530*/  ISETP.GT.U32.OR P5, PT, R89, 0x22f, P5 ;  /* 0x0000022f5900780c */ /* 0x000fc40002fa4470 */
[----:B------:R-:W-:Y:S02]  /*0540*/  ISETP.GE.U32.AND P4, PT, R78, UR12, PT ;  /* 0x0000000c4e007c0c */ /* 0x000fe4000bf86070 */
[----:B------:R-:W-:Y:S02]  /*0550*/  ISETP.GE.U32.AND P3, PT, R71, UR12, PT ;  /* 0x0000000c47007c0c */ /* 0x000fe4000bf66070 */
[----:B------:R-:W-:Y:S01]  /*0560*/  @!UP1 ULOP3.LUT UR7, URZ, UR11, URZ, 0x33, !UPT ;  /* 0x0000000b3f079292 */ /* 0x000fe2000f8e333f */
[----:B------:R-:W-:Y:S02]  /*0570*/  ISETP.GE.AND.EX P4, PT, R93, UR13, PT, P4 ;  /* 0x0000000d5d007c0c */ /* 0x000fe4000bf86340 */
[----:B------:R-:W-:Y:S01]  /*0580*/  ISETP.GE.AND.EX P3, PT, R22, UR13, PT, P3 ;  /* 0x0000000d16007c0c */ /* 0x000fe2000bf66330 */
[----:B------:R-:W-:Y:S01]  /*0590*/  UIADD3 UR6, -UR7, URZ, URZ ;  /* 0x0000003f07067290 */ /* 0x000fe2000fffe13f */
[----:B------:R-:W2:Y:S01]  /*05a0*/  @!P2 LDC.64 R14, c[0x0][0x270] ;  /* 0x00009c00ff0eab82 */ /* 0x000ea20000000a00 */
[----:B------:R-:W-:Y:S01]  /*05b0*/  USHF.R.S32.HI UR5, URZ, 0x1f, UR7 ;  /* 0x0000001f3f057899 */ /* 0x000fe20008011407 */
[C---:B------:R-:W-:Y:S01]  /*05c0*/  ISETP.GT.U32.OR P4, PT, R89.reuse, 0x22f, P4 ;  /* 0x0000022f5900780c */ /* 0x040fe20002784470 */
[----:B------:R-:W-:Y:S01]  /*05d0*/  UIMAD UR6, UR11, UR6, UR9 ;  /* 0x000000060b0672a4 */ /* 0x000fe2000f8e0209 */
[----:B------:R-:W-:-:S02]  /*05e0*/  ISETP.GT.U32.OR P3, PT, R89, 0x22f, P3 ;  /* 0x0000022f5900780c */ /* 0x000fc40001f64470 */
[----:B------:R-:W-:Y:S01]  /*05f0*/  ULDC.64 UR10, c[0x0][0x280] ;  /* 0x0000a000000a7ab9 */ /* 0x000fe20000000a00 */
[----:B------:R-:W-:Y:S01]  /*0600*/  UIMAD UR6, UR6, 0x46, URZ ;  /* 0x00000046060678a4 */ /* 0x000fe2000f8e023f */
[----:B------:R-:W3:Y:S01]  /*0610*/  @!P2 LDC.64 R18, c[0x0][0x220] ;  /* 0x00008800ff12ab82 */ /* 0x000ee20000000a00 */
[----:B------:R-:W-:-:S04]  /*0620*/  UIMAD UR5, UR5, UR10, URZ ;  /* 0x0000000a050572a4 */ /* 0x000fc8000f8e023f */
[----:B------:R-:W-:Y:S01]  /*0630*/  IMAD.U32 R3, RZ, RZ, UR6 ;  /* 0x00000006ff037e24 */ /* 0x000fe2000f8e00ff */
[----:B------:R-:W-:Y:S01]  /*0640*/  IADD3 R42, P1, R50, UR6, RZ ;  /* 0x00000006322a7c10 */ /* 0x000fe2000ff3e0ff */
[----:B------:R-:W-:Y:S01]  /*0650*/  UIMAD UR5, UR7, UR11, UR5 ;  /* 0x0000000b070572a4 */ /* 0x000fe2000f8e0205 */
[----:B------:R-:W4:Y:S02]  /*0660*/  @!P5 LDC.64 R12, c[0x0][0x270] ;  /* 0x00009c00ff0cdb82 */ /* 0x000f240000000a00 */
[----:B------:R-:W-:Y:S01]  /*0670*/  LEA.HI.X.SX32 R43, R3, R0, 0x1, P1 ;  /* 0x00000000032b7211 */ /* 0x000fe200008f0eff */
[----:B0-----:R-:W-:Y:S01]  /*0680*/  @P0 IMAD R0, R6, R4, RZ ;  /* 0x0000000406000224 */ /* 0x001fe200078e02ff */
[----:B------:R-:W-:-:S03]  /*0690*/  MOV R3, UR10 ;  /* 0x0000000a00037c02 */ /* 0x000fc60008000f00 */
[----:B------:R-:W-:Y:S01]  /*06a0*/  @P0 IMAD R5, R51, R5, R0 ;  /* 0x0000000533050224 */ /* 0x000fe200078e0200 */
[----:B------:R-:W0:Y:S01]  /*06b0*/  @!P5 LDC.64 R6, c[0x0][0x220] ;  /* 0x00008800ff06db82 */ /* 0x000e220000000a00 */
[----:B------:R-:W-:-:S04]  /*06c0*/  IMAD.WIDE.U32 R42, R3, UR7, R42 ;  /* 0x00000007032a7c25 */ /* 0x000fc8000f8e002a */
[----:B--2---:R-:W-:Y:S01]  /*06d0*/  @!P2 IMAD R0, R90, R14, RZ ;  /* 0x0000000e5a00a224 */ /* 0x004fe200078e02ff */
[----:B------:R-:W-:Y:S02]  /*06e0*/  IADD3 R45, R43, UR5, RZ ;  /* 0x000000052b2d7c10 */ /* 0x000fe4000fffe0ff */
[-C--:B------:R-:W-:Y:S01]  /*06f0*/  @P0 MOV R44, R42.reuse ;  /* 0x0000002a002c0202 */ /* 0x080fe20000000f00 */
[----:B------:R-:W2:Y:S01]  /*0700*/  @!P4 LDC.64 R2, c[0x0][0x270] ;  /* 0x00009c00ff02cb82 */ /* 0x000ea20000000a00 */
[----:B------:R-:W-:Y:S01]  /*0710*/  @!P2 MOV R10, R42 ;  /* 0x0000002a000aa202 */ /* 0x000fe20000000f00 */
[----:B------:R-:W-:Y:S01]  /*0720*/  @!P2 IMAD R15, R88, R15, R0 ;  /* 0x0000000f580fa224 */ /* 0x000fe200078e0200 */
[----:B------:R-:W-:Y:S01]  /*0730*/  @!P2 MOV R11, R45 ;  /* 0x0000002d000ba202 */ /* 0x000fe20000000f00 */
[----:B------:R-:W-:-:S04]  /*0740*/  @P0 IMAD.WIDE.U32 R8, R51, R4, R44 ;  /* 0x0000000433080225 */ /* 0x000fc800078e002c */
[----:B------:R-:W-:Y:S01]  /*0750*/  @!P2 IMAD.WIDE.U32 R10, R88, R14, R10 ;  /* 0x0000000e580aa225 */ /* 0x000fe200078e000a */
[----:B-1----:R-:W-:Y:S02]  /*0760*/  @P0 LEA R4, P1, R8, R16, 0x1 ;  /* 0x0000001008040211 */ /* 0x002fe400078208ff */
[----:B------:R-:W-:Y:S01]  /*0770*/  @!P5 MOV R14, R42 ;  /* 0x0000002a000ed202 */ /* 0x000fe20000000f00 */
[----:B------:R-:W-:Y:S01]  /*0780*/  @P0 IMAD.IADD R5, R9, 0x1, R5 ;  /* 0x0000000109050824 */ /* 0x000fe200078e0205 */
[----:B------:R-:W-:Y:S01]  /*0790*/  @!P2 IADD3 R0, R11, R15, RZ ;  /* 0x0000000f0b00a210 */ /* 0x000fe20007ffe0ff */
[----:B----4-:R-:W-:Y:S01]  /*07a0*/  @!P5 IMAD R9, R92, R12, RZ ;  /* 0x0000000c5c09d224 */ /* 0x010fe200078e02ff */
[----:B---3--:R-:W-:Y:S02]  /*07b0*/  @!P2 LEA R16, P6, R10, R18, 0x1 ;  /* 0x000000120a10a211 */ /* 0x008fe400078c08ff */
[----:B------:R-:W-:Y:S02]  /*07c0*/  @P0 LEA.HI.X R5, R8, R17, R5, 0x1, P1 ;  /* 0x0000001108050211 */ /* 0x000fe400008f0c05 */
[----:B------:R-:W-:Y:S01]  /*07d0*/  @!P2 LEA.HI.X R17, R10, R19, R0, 0x1, P6 ;  /* 0x000000130a11a211 */ /* 0x000fe200030f0c00 */
[----:B------:R-:W-:Y:S01]  /*07e0*/  @!P5 IMAD R19, R86, R13, R9 ;  /* 0x0000000d5613d224 */ /* 0x000fe200078e0209 */
[----:B------:R-:W1:Y:S01]  /*07f0*/  @!P4 LDC.64 R10, c[0x0][0x220] ;  /* 0x00008800ff0acb82 */ /* 0x000e620000000a00 */
[----:B------:R-:W-:-:S02]  /*0800*/  ISETP.GE.U32.AND P1, PT, R68, UR12, PT ;  /* 0x0000000c44007c0c */ /* 0x000fc4000bf26070 */
[----:B------:R-:W-:Y:S01]  /*0810*/  @!P5 MOV R15, R45 ;  /* 0x0000002d000fd202 */ /* 0x000fe20000000f00 */
[----:B--2---:R-:W-:Y:S01]  /*0820*/  @!P4 IMAD R0, R93, R2, RZ ;  /* 0x000000025d00c224 */ /* 0x004fe200078e02ff */
[----:B------:R-:W-:Y:S01]  /*0830*/  ISETP.GE.AND.EX P1, PT, R23, UR13, PT, P1 ;  /* 0x0000000d17007c0c */ /* 0x000fe2000bf26310 */
[----:B------:R2:W3:Y:S01]  /*0840*/  @!P2 LDG.E R39, desc[UR14][R16.64] ;  /* 0x0000000e1027a981 */ /* 0x0004e2000c1e1900 */
[----:B------:R-:W-:Y:S01]  /*0850*/  ISETP.GE.U32.AND P6, PT, R64, UR12, PT ;  /* 0x0000000c40007c0c */ /* 0x000fe2000bfc6070 */
[----:B------:R-:W2:Y:S01]  /*0860*/  @!P3 LDC.64 R8, c[0x0][0x270] ;  /* 0x00009c00ff08bb82 */ /* 0x000ea20000000a00 */
[----:B------:R-:W-:Y:S01]  /*0870*/  @!P5 IMAD.WIDE.U32 R12, R86, R12, R14 ;  /* 0x0000000c560cd225 */ /* 0x000fe200078e000e */
[----:B------:R-:W-:Y:S02]  /*0880*/  ISETP.GT.U32.OR P1, PT, R89, 0x22f, P1 ;  /* 0x0000022f5900780c */ /* 0x000fe40000f24470 */
[----:B------:R-:W-:Y:S01]  /*0890*/  ISETP.GE.AND.EX P2, PT, R20, UR13, PT, P6 ;  /* 0x0000000d14007c0c */ /* 0x000fe2000bf46360 */
[----:B------:R-:W-:Y:S01]  /*08a0*/  @!P4 IMAD R21, R78, R3, R0 ;  /* 0x000000034e15c224 */ /* 0x000fe200078e0200 */
[----:B------:R-:W-:Y:S01]  /*08b0*/  @!P5 IADD3 R0, R13, R19, RZ ;  /* 0x000000130d00d210 */ /* 0x000fe20007ffe0ff */
[----:B------:R-:W-:Y:S01]  /*08c0*/  @!P4 IMAD.MOV.U32 R19, RZ, RZ, R45 ;  /* 0x000000ffff13c224 */ /* 0x000fe200078e002d */
[----:B------:R-:W-:Y:S01]  /*08d0*/  @!P4 MOV R18, R42 ;  /* 0x0000002a0012c202 */ /* 0x000fe20000000f00 */
[----:B------:R-:W4:Y:S01]  /*08e0*/  @!P3 LDC.64 R14, c[0x0][0x220] ;  /* 0x00008800ff0ebb82 */ /* 0x000f220000000a00 */
[----:B------:R-:W-:-:S02]  /*08f0*/  ISETP.GT.U32.OR P2, PT, R89, 0x22f, P2 ;  /* 0x0000022f5900780c */ /* 0x000fc40001744470 */
[----:B0-----:R-:W-:Y:S01]  /*0900*/  @!P5 LEA R6, P6, R12, R6, 0x1 ;  /* 0x000000060c06d211 */ /* 0x001fe200078c08ff */
[----:B------:R-:W-:-:S03]  /*0910*/  @!P4 IMAD.WIDE.U32 R18, R78, R2, R18 ;  /* 0x000000024e12c225 */ /* 0x000fc600078e0012 */
[----:B------:R-:W-:Y:S01]  /*0920*/  @!P5 LEA.HI.X R7, R12, R7, R0, 0x1, P6 ;  /* 0x000000070c07d211 */ /* 0x000fe200030f0c00 */
[----:B------:R-:W0:Y:S01]  /*0930*/  @!P1 LDC.64 R2, c[0x0][0x270] ;  /* 0x00009c00ff029b82 */ /* 0x000e220000000a00 */
[----:B------:R-:W-:Y:S02]  /*0940*/  @!P4 IADD3 R0, R19, R21, RZ ;  /* 0x000000151300c210 */ /* 0x000fe40007ffe0ff */
[----:B-1----:R-:W-:Y:S01]  /*0950*/  @!P4 LEA R12, P6, R18, R10, 0x1 ;  /* 0x0000000a120cc211 */ /* 0x002fe200078c08ff */
[----:B------:R1:W5:Y:S01]  /*0960*/  @!P5 LDG.E R38, desc[UR14][R6.64] ;  /* 0x0000000e0626d981 */ /* 0x000362000c1e1900 */
[----:B--2---:R-:W-:Y:S02]  /*0970*/  @!P3 IMAD R16, R22, R8, RZ ;  /* 0x000000081610b224 */ /* 0x004fe400078e02ff */
[----:B------:R-:W-:Y:S02]  /*0980*/  @!P4 LEA.HI.X R13, R18, R11, R0, 0x1, P6 ;  /* 0x0000000b120dc211 */ /* 0x000fe400030f0c00 */
[----:B------:R-:W2:Y:S01]  /*0990*/  @!P2 LDC.64 R10, c[0x0][0x270] ;  /* 0x00009c00ff0aab82 */ /* 0x000ea20000000a00 */
[----:B------:R-:W-:Y:S01]  /*09a0*/  @!P3 IMAD R19, R71, R9, R16 ;  /* 0x000000094713b224 */ /* 0x000fe200078e0210 */
[----:B------:R-:W-:-:S02]  /*09b0*/  @!P3 MOV R16, R42 ;  /* 0x0000002a0010b202 */ /* 0x000fc40000000f00 */
[----:B------:R-:W-:Y:S02]  /*09c0*/  @!P3 MOV R17, R45 ;  /* 0x0000002d0011b202 */ /* 0x000fe40000000f00 */
[----:B------:R-:W-:Y:S02]  /*09d0*/  CS2R R36, SRZ ;  /* 0x0000000000247805 */ /* 0x000fe4000001ff00 */
[----:B------:R-:W-:Y:S02]  /*09e0*/  SHF.R.S32.HI R24, RZ, 0x1f, R60 ;  /* 0x0000001fff187819 */ /* 0x000fe4000001143c */
[----:B------:R-:W-:Y:S01]  /*09f0*/  ISETP.GE.U32.AND P6, PT, R60, UR12, PT ;  /* 0x0000000c3c007c0c */ /* 0x000fe2000bfc6070 */
[----:B-1----:R-:W1:Y:S01]  /*0a00*/  @!P2 LDC.64 R6, c[0x0][0x220] ;  /* 0x00008800ff06ab82 */ /* 0x002e620000000a00 */
[----:B------:R-:W-:Y:S02]  /*0a10*/  SHF.R.S32.HI R22, RZ, 0x1f, R49 ;  /* 0x0000001fff167819 */ /* 0x000fe40000011431 */
[----:B------:R-:W-:Y:S01]  /*0a20*/  ISETP.GE.U32.AND P5, PT, R49, UR12, PT ;  /* 0x0000000c31007c0c */ /* 0x000fe2000bfa6070 */
[----:B------:R-:W-:Y:S01]  /*0a30*/  @!P3 IMAD.WIDE.U32 R16, R71, R8, R16 ;  /* 0x000000084710b225 */ /* 0x000fe200078e0010 */
[----:B------:R-:W-:Y:S01]  /*0a40*/  ISETP.GE.AND.EX P6, PT, R24, UR13, PT, P6 ;  /* 0x0000000d18007c0c */ /* 0x000fe2000bfc6360 */
[----:B------:R4:W5:Y:S01]  /*0a50*/  @!P4 LDG.E R37, desc[UR14][R12.64] ;  /* 0x0000000e0c25c981 */ /* 0x000962000c1e1900 */
[----:B------:R-:W-:Y:S01]  /*0a60*/  ISETP.GE.AND.EX P5, PT, R22, UR13, PT, P5 ;  /* 0x0000000d16007c0c */ /* 0x000fe2000bfa6350 */
[----:B------:R-:W1:Y:S01]  /*0a70*/  @!P1 LDC.64 R8, c[0x0][0x220] ;  /* 0x00008800ff089b82 */ /* 0x000e620000000a00 */
[----:B------:R-:W-:-:S02]  /*0a80*/  ISETP.GT.U32.OR P4, PT, R89, 0x22f, P6 ;  /* 0x0000022f5900780c */ /* 0x000fc40003784470 */
[----:B------:R-:W-:Y:S02]  /*0a90*/  ISETP.GT.U32.OR P5, PT, R89, 0x22f, P5 ;  /* 0x0000022f5900780c */ /* 0x000fe40002fa4470 */
[----:B------:R-:W-:Y:S01]  /*0aa0*/  @!P3 IADD3 R0, R17, R19, RZ ;  /* 0x000000131100b210 */ /* 0x000fe20007ffe0ff */
[----:B0-----:R-:W-:Y:S01]  /*0ab0*/  @!P1 IMAD R17, R23, R2, RZ ;  /* 0x0000000217119224 */ /* 0x001fe200078e02ff */
[----:B------:R-:W-:Y:S01]  /*0ac0*/  @!P1 MOV R18, R42 ;  /* 0x0000002a00129202 */ /* 0x000fe20000000f00 */
[----:B------:R-:W-:Y:S01]  /*0ad0*/  @!P1 IMAD.MOV.U32 R19, RZ, RZ, R45 ;  /* 0x000000ffff139224 */ /* 0x000fe200078e002d */
[----:B----4-:R-:W-:Y:S01]  /*0ae0*/  @!P3 LEA R14, P6, R16, R14, 0x1 ;  /* 0x0000000e100eb211 */ /* 0x010fe200078c08ff */
[C---:B------:R-:W-:Y:S01]  /*0af0*/  @!P1 IMAD R21, R68.reuse, R3, R17 ;  /* 0x0000000344159224 */ /* 0x040fe200078e0211 */
[----:B------:R-:W-:Y:S01]  /*0b00*/  @!P2 MOV R17, R45 ;  /* 0x0000002d0011a202 */ /* 0x000fe20000000f00 */
[----:B------:R-:W-:Y:S01]  /*0b10*/  @!P1 IMAD.WIDE.U32 R18, R68, R2, R18 ;  /* 0x0000000244129225 */ /* 0x000fe200078e0012 */
[----:B------:R-:W-:Y:S01]  /*0b20*/  @!P3 LEA.HI.X R15, R16, R15, R0, 0x1, P6 ;  /* 0x0000000f100fb211 */ /* 0x000fe200030f0c00 */
[----:B------:R-:W0:Y:S01]  /*0b30*/  @!P4 LDC.64 R12, c[0x0][0x270] ;  /* 0x00009c00ff0ccb82 */ /* 0x000e220000000a00 */
[----:B------:R-:W-:Y:S01]  /*0b40*/  @!P2 MOV R16, R42 ;  /* 0x0000002a0010a202 */ /* 0x000fe20000000f00 */
[----:B--2---:R-:W-:-:S02]  /*0b50*/  @!P2 IMAD R0, R20, R10, RZ ;  /* 0x0000000a1400a224 */ /* 0x004fc400078e02ff */
[----:B------:R2:W4:Y:S04]  /*0b60*/  @!P3 LDG.E R36, desc[UR14][R14.64] ;  /* 0x0000000e0e24b981 */ /* 0x000528000c1e1900 */
[----:B------:R-:W2:Y:S01]  /*0b70*/  @!P5 LDC.64 R2, c[0x0][0x270] ;  /* 0x00009c00ff02db82 */ /* 0x000ea20000000a00 */
[C---:B------:R-:W-:Y:S01]  /*0b80*/  @!P2 IMAD R23, R64.reuse, R11, R0 ;  /* 0x0000000b4017a224 */ /* 0x040fe200078e0200 */
[----:B------:R-:W-:Y:S01]  /*0b90*/  @!P1 IADD3 R0, R19, R21, RZ ;  /* 0x0000001513009210 */ /* 0x000fe20007ffe0ff */
[----:B------:R-:W-:Y:S01]  /*0ba0*/  @!P2 IMAD.WIDE.U32 R10, R64, R10, R16 ;  /* 0x0000000a400aa225 */ /* 0x000fe200078e0010 */
[----:B-1----:R-:W-:Y:S02]  /*0bb0*/  @!P1 LEA R16, P6, R18, R8, 0x1 ;  /* 0x0000000812109211 */ /* 0x002fe400078c08ff */
[----:B------:R-:W-:-:S02]  /*0bc0*/  SHF.R.S32.HI R20, RZ, 0x1f, R48 ;  /* 0x0000001fff147819 */ /* 0x000fc40000011430 */
[----:B------:R-:W-:Y:S02]  /*0bd0*/  ISETP.GE.U32.AND P3, PT, R48, UR12, PT ;  /* 0x0000000c30007c0c */ /* 0x000fe4000bf66070 */
[----:B------:R-:W-:Y:S02]  /*0be0*/  @!P1 LEA.HI.X R17, R18, R9, R0, 0x1, P6 ;  /* 0x0000000912119211 */ /* 0x000fe400030f0c00 */
[----:B------:R-:W1:Y:S01]  /*0bf0*/  @!P4 LDC.64 R8, c[0x0][0x220] ;  /* 0x00008800ff08cb82 */ /* 0x000e620000000a00 */
[----:B------:R-:W-:Y:S02]  /*0c00*/  ISETP.GE.AND.EX P3, PT, R20, UR13, PT, P3 ;  /* 0x0000000d14007c0c */ /* 0x000fe4000bf66330 */
[----:B------:R-:W-:Y:S02]  /*0c10*/  @!P2 IADD3 R0, R11, R23, RZ ;  /* 0x000000170b00a210 */ /* 0x000fe40007ffe0ff */
[----:B------:R-:W-:Y:S02]  /*0c20*/  @!P2 LEA R18, P6, R10, R6, 0x1 ;  /* 0x000000060a12a211 */ /* 0x000fe400078c08ff */
[----:B------:R-:W-:-:S02]  /*0c30*/  ISETP.GT.U32.OR P3, PT, R89, 0x22f, P3 ;  /* 0x0000022f5900780c */ /* 0x000fc40001f64470 */
[----:B------:R-:W-:Y:S02]  /*0c40*/  @!P2 LEA.HI.X R19, R10, R7, R0, 0x1, P6 ;  /* 0x000000070a13a211 */ /* 0x000fe400030f0c00 */
[----:B------:R-:W-:Y:S01]  /*0c50*/  CS2R R34, SRZ ;  /* 0x0000000000227805 */ /* 0x000fe2000001ff00 */
[----:B------:R-:W1:Y:S01]  /*0c60*/  @!P5 LDC.64 R10, c[0x0][0x220] ;  /* 0x00008800ff0adb82 */ /* 0x000e620000000a00 */
[----:B0-----:R-:W-:Y:S01]  /*0c70*/  @!P4 IMAD R0, R24, R12, RZ ;  /* 0x0000000c1800c224 */ /* 0x001fe200078e02ff */
[----:B------:R-:W-:Y:S01]  /*0c80*/  @!P4 MOV R6, R42 ;  /* 0x0000002a0006c202 */ /* 0x000fe20000000f00 */
[----:B--2---:R-:W-:Y:S02]  /*0c90*/  @!P5 IMAD R14, R22, R2, RZ ;  /* 0x00000002160ed224 */ /* 0x004fe400078e02ff */
[----:B------:R-:W-:Y:S01]  /*0ca0*/  @!P4 IMAD.MOV.U32 R7, RZ, RZ, R45 ;  /* 0x000000ffff07c224 */ /* 0x000fe200078e002d */
[----:B------:R0:W2:Y:S01]  /*0cb0*/  @!P1 LDG.E R35, desc[UR14][R16.64] ;  /* 0x0000000e10239981 */ /* 0x0000a2000c1e1900 */
[C---:B------:R-:W-:Y:S01]  /*0cc0*/  @!P4 IMAD R21, R60.reuse, R13, R0 ;  /* 0x0000000d3c15c224 */ /* 0x040fe200078e0200 */
[----:B------:R-:W-:Y:S01]  /*0cd0*/  @!P5 MOV R15, R45 ;  /* 0x0000002d000fd202 */ /* 0x000fe20000000f00 */
[----:B------:R-:W-:Y:S01]  /*0ce0*/  @!P5 IMAD R23, R49, R3, R14 ;  /* 0x000000033117d224 */ /* 0x000fe200078e020e */
[----:B------:R0:W2:Y:S01]  /*0cf0*/  @!P2 LDG.E R34, desc[UR14][R18.64] ;  /* 0x0000000e1222a981 */ /* 0x0000a2000c1e1900 */
[----:B------:R-:W-:Y:S01]  /*0d00*/  @!P4 IMAD.WIDE.U32 R12, R60, R12, R6 ;  /* 0x0000000c3c0cc225 */ /* 0x000fe200078e0006 */
[----:B------:R-:W-:Y:S01]  /*0d10*/  @!P5 MOV R14, R42 ;  /* 0x0000002a000ed202 */ /* 0x000fe20000000f00 */
[----:B------:R-:W1:Y:S01]  /*0d20*/  @!P3 LDC.64 R6, c[0x0][0x270] ;  /* 0x00009c00ff06bb82 */ /* 0x000e620000000a00 */
[----:B------:R-:W-:-:S02]  /*0d30*/  ISETP.GE.U32.AND P1, PT, R47, UR12, PT ;  /* 0x0000000c2f007c0c */ /* 0x000fc4000bf26070 */
[----:B0-----:R-:W-:Y:S02]  /*0d40*/  SHF.R.S32.HI R16, RZ, 0x1f, R46 ;  /* 0x0000001fff107819 */ /* 0x001fe4000001142e */
[----:B------:R-:W-:Y:S01]  /*0d50*/  SHF.R.S32.HI R18, RZ, 0x1f, R47 ;  /* 0x0000001fff127819 */ /* 0x000fe2000001142f */
[----:B------:R-:W-:Y:S01]  /*0d60*/  @!P5 IMAD.WIDE.U32 R14, R49, R2, R14 ;  /* 0x00000002310ed225 */ /* 0x000fe200078e000e */
[----:B------:R-:W-:Y:S02]  /*0d70*/  ISETP.GE.U32.AND P2, PT, R46, UR12, PT ;  /* 0x0000000c2e007c0c */ /* 0x000fe4000bf46070 */
[----:B------:R-:W-:Y:S02]  /*0d80*/  ISETP.GE.AND.EX P1, PT, R18, UR13, PT, P1 ;  /* 0x0000000d12007c0c */ /* 0x000fe4000bf26310 */
[----:B------:R-:W-:Y:S02]  /*0d90*/  @!P4 IADD3 R0, R13, R21, RZ ;  /* 0x000000150d00c210 */ /* 0x000fe40007ffe0ff */
[----:B-1----:R-:W-:-:S02]  /*0da0*/  @!P4 LEA R2, P6, R12, R8, 0x1 ;  /* 0x000000080c02c211 */ /* 0x002fc400078c08ff */
[----:B------:R-:W-:Y:S02]  /*0db0*/  ISETP.GE.AND.EX P2, PT, R16, UR13, PT, P2 ;  /* 0x0000000d10007c0c */ /* 0x000fe4000bf46320 */
[C---:B------:R-:W-:Y:S02]  /*0dc0*/  ISETP.GT.U32.OR P1, PT, R89.reuse, 0x22f, P1 ;  /* 0x0000022f5900780c */ /* 0x040fe40000f24470 */
[----:B------:R-:W-:Y:S02]  /*0dd0*/  @!P4 LEA.HI.X R3, R12, R9, R0, 0x1, P6 ;  /* 0x000000090c03c211 */ /* 0x000fe400030f0c00 */
[----:B------:R-:W0:Y:S01]  /*0de0*/  @!P3 LDC.64 R8, c[0x0][0x220] ;  /* 0x00008800ff08bb82 */ /* 0x000e220000000a00 */
[----:B------:R-:W-:Y:S02]  /*0df0*/  ISETP.GT.U32.OR P2, PT, R89, 0x22f, P2 ;  /* 0x0000022f5900780c */ /* 0x000fe40001744470 */
[----:B------:R-:W-:Y:S02]  /*0e00*/  CS2R R32, SRZ ;  /* 0x0000000000207805 */ /* 0x000fe4000001ff00 */
[----:B------:R-:W-:-:S02]  /*0e10*/  @!P5 IADD3 R0, R15, R23, RZ ;  /* 0x000000170f00d210 */ /* 0x000fc40007ffe0ff */
[C---:B------:R-:W-:Y:S02]  /*0e20*/  @!P5 LEA R12, P6, R14.reuse, R10, 0x1 ;  /* 0x0000000a0e0cd211 */ /* 0x040fe400078c08ff */
[----:B------:R-:W-:Y:S01]  /*0e30*/  SHF.R.S32.HI R22, RZ, 0x1f, R41 ;  /* 0x0000001fff167819 */ /* 0x000fe20000011429 */
[----:B------:R1:W2:Y:S01]  /*0e40*/  @!P4 LDG.E R33, desc[UR14][R2.64] ;  /* 0x0000000e0221c981 */ /* 0x0002a2000c1e1900 */
[----:B------:R-:W-:Y:S02]  /*0e50*/  @!P5 LEA.HI.X R13, R14, R11, R0, 0x1, P6 ;  /* 0x0000000b0e0dd211 */ /* 0x000fe400030f0c00 */
[----:B------:R-:W0:Y:S01]  /*0e60*/  @!P1 LDC.64 R10, c[0x0][0x270] ;  /* 0x00009c00ff0a9b82 */ /* 0x000e220000000a00 */
[----:B------:R-:W-:Y:S01]  /*0e70*/  ISETP.GE.U32.AND P4, PT, R41, UR12, PT ;  /* 0x0000000c29007c0c */ /* 0x000fe2000bf86070 */
[----:B------:R-:W-:Y:S01]  /*0e80*/  @!P3 IMAD R0, R20, R6, RZ ;  /* 0x000000061400b224 */ /* 0x000fe200078e02ff */
[----:B------:R0:W2:Y:S01]  /*0e90*/  @!P5 LDG.E R32, desc[UR14][R12.64] ;  /* 0x0000000e0c20d981 */ /* 0x0000a2000c1e1900 */
[----:B-1----:R-:W-:-:S04]  /*0ea0*/  @!P3 MOV R2, R42 ;  /* 0x0000002a0002b202 */ /* 0x002fc80000000f00 */
[----:B------:R-:W1:Y:S01]  /*0eb0*/  @!P2 LDC.64 R14, c[0x0][0x270] ;  /* 0x00009c00ff0eab82 */ /* 0x000e620000000a00 */
[----:B------:R-:W-:Y:S01]  /*0ec0*/  @!P3 MOV R3, R45 ;  /* 0x0000002d0003b202 */ /* 0x000fe20000000f00 */
[----:B------:R-:W-:Y:S01]  /*0ed0*/  @!P3 IMAD R17, R48, R7, R0 ;  /* 0x000000073011b224 */ /* 0x000fe200078e0200 */
[----:B------:R-:W-:Y:S01]  /*0ee0*/  ISETP.GE.AND.EX P4, PT, R22, UR13, PT, P4 ;  /* 0x0000000d16007c0c */ /* 0x000fe2000bf86340 */
[----:B------:R-:W-:-:S03]  /*0ef0*/  @!P3 IMAD.WIDE.U32 R6, R48, R6, R2 ;  /* 0x000000063006b225 */ /* 0x000fc600078e0002 */
[----:B------:R-:W-:Y:S01]  /*0f00*/  ISETP.GT.U32.OR P4, PT, R89, 0x22f, P4 ;  /* 0x0000022f5900780c */ /* 0x000fe20002784470 */
[----:B------:R-:W1:Y:S01]  /*0f10*/  @!P1 LDC.64 R2, c[0x0][0x220] ;  /* 0x00008800ff029b82 */ /* 0x000e620000000a00 */
[----:B------:R-:W-:Y:S01]  /*0f20*/  HFMA2.MMA R19, -RZ, RZ, 0, 0 ;  /* 0x00000000ff137435 */ /* 0x000fe200000001ff */
[----:B------:R-:W-:Y:S01]  /*0f30*/  @!P3 IMAD.IADD R0, R7, 0x1, R17 ;  /* 0x000000010700b824 */ /* 0x000fe200078e0211 */
[----:B------:R-:W-:Y:S02]  /*0f40*/  SHF.R.S32.HI R20, RZ, 0x1f, R40 ;  /* 0x0000001fff147819 */ /* 0x000fe40000011428 */
[----:B------:R-:W-:Y:S02]  /*0f50*/  ISETP.GE.U32.AND P5, PT, R40, UR12, PT ;  /* 0x0000000c28007c0c */ /* 0x000fe4000bfa6070 */
[----:B0-----:R-:W-:Y:S02]  /*0f60*/  @!P3 LEA R8, P6, R6, R8, 0x1 ;  /* 0x000000080608b211 */ /* 0x001fe400078c08ff */
[----:B------:R-:W-:-:S02]  /*0f70*/  ISETP.GE.AND.EX P5, PT, R20, UR13, PT, P5 ;  /* 0x0000000d14007c0c */ /* 0x000fc4000bfa6350 */
[----:B------:R-:W-:Y:S02]  /*0f80*/  @!P3 LEA.HI.X R9, R6, R9, R0, 0x1, P6 ;  /* 0x000000090609b211 */ /* 0x000fe400030f0c00 */
[----:B------:R-:W0:Y:S01]  /*0f90*/  @!P2 LDC.64 R6, c[0x0][0x220] ;  /* 0x00008800ff06ab82 */ /* 0x000e220000000a00 */
[----:B------:R-:W-:Y:S02]  /*0fa0*/  ISETP.GT.U32.OR P5, PT, R89, 0x22f, P5 ;  /* 0x0000022f5900780c */ /* 0x000fe40002fa4470 */
[----:B------:R1:W2:Y:S01]  /*0fb0*/  @!P3 LDG.E R19, desc[UR14][R8.64] ;  /* 0x0000000e0813b981 */ /* 0x0002a2000c1e1900 */
[----:B------:R-:W-:Y:S01]  /*0fc0*/  @!P1 IMAD R0, R18, R10, RZ ;  /* 0x0000000a12009224 */ /* 0x000fe200078e02ff */
[----:B------:R-:W-:Y:S02]  /*0fd0*/  @!P1 MOV R12, R42 ;  /* 0x0000002a000c9202 */ /* 0x000fe40000000f00 */
[----:B------:R-:W-:Y:S01]  /*0fe0*/  @!P1 MOV R13, R45 ;  /* 0x0000002d000d9202 */ /* 0x000fe20000000f00 */
[----:B-1----:R-:W-:Y:S01]  /*0ff0*/  @!P2 IMAD R16, R16, R14, RZ ;  /* 0x0000000e1010a224 */ /* 0x002fe200078e02ff */
[----:B------:R-:W1:Y:S01]  /*1000*/  @!P4 LDC.64 R8, c[0x0][0x270] ;  /* 0x00009c00ff08cb82 */ /* 0x000e620000000a00 */
[----:B------:R-:W-:-:S02]  /*1010*/  @!P1 IMAD R21, R47, R11, R0 ;  /* 0x0000000b2f159224 */ /* 0x000fc400078e0200 */
[----:B------:R-:W-:Y:S01]  /*1020*/  @!P1 IMAD.WIDE.U32 R10, R47, R10, R12 ;  /* 0x0000000a2f0a9225 */ /* 0x000fe200078e000c */
[----:B------:R-:W-:Y:S01]  /*1030*/  @!P2 MOV R17, R45 ;  /* 0x0000002d0011a202 */ /* 0x000fe20000000f00 */
[----:B------:R-:W-:Y:S02]  /*1040*/  HFMA2.MMA R18, -RZ, RZ, 0, 0 ;  /* 0x00000000ff127435 */ /* 0x000fe400000001ff */
[----:B------:R-:W-:Y:S01]  /*1050*/  @!P2 IMAD R23, R46, R15, R16 ;  /* 0x0000000f2e17a224 */ /* 0x000fe200078e0210 */
[----:B------:R-:W-:Y:S01]  /*1060*/  @!P2 MOV R16, R42 ;  /* 0x0000002a0010a202 */ /* 0x000fe20000000f00 */
[----:B------:R-:W-:Y:S01]  /*1070*/  @!P1 IMAD.IADD R11, R11, 0x1, R21 ;  /* 0x000000010b0b9824 */ /* 0x000fe200078e0215 */
[----:B------:R-:W3:Y:S01]  /*1080*/  @!P5 LDC.64 R12, c[0x0][0x270] ;  /* 0x00009c00ff0cdb82 */ /* 0x000ee20000000a00 */
[----:B------:R-:W-:Y:S02]  /*1090*/  @!P1 LEA R2, P6, R10, R2, 0x1 ;  /* 0x000000020a029211 */ /* 0x000fe400078c08ff */
[----:B------:R-:W-:Y:S01]  /*10a0*/  IADD3 R0, R51, 0xe0, RZ ;  /* 0x000000e033007810 */ /* 0x000fe20007ffe0ff */
[----:B------:R-:W-:Y:S01]  /*10b0*/  @!P2 IMAD.WIDE.U32 R14, R46, R14, R16 ;  /* 0x0000000e2e0ea225 */ /* 0x000fe200078e0010 */
[----:B------:R-:W-:-:S03]  /*10c0*/  @!P1 LEA.HI.X R3, R10, R3, R11, 0x1, P6 ;  /* 0x000000030a039211 */ /* 0x000fc600030f0c0b */
[----:B------:R-:W3:Y:S01]  /*10d0*/  @!P4 LDC.64 R10, c[0x0][0x220] ;  /* 0x00008800ff0acb82 */ /* 0x000ee20000000a00 */
[----:B------:R-:W-:Y:S01]  /*10e0*/  ISETP.GE.U32.AND P3, PT, R0, UR12, PT ;  /* 0x0000000c00007c0c */ /* 0x000fe2000bf66070 */
[----:B------:R0:W2:Y:S01]  /*10f0*/  @!P1 LDG.E R18, desc[UR14][R2.64] ;  /* 0x0000000e02129981 */ /* 0x0000a2000c1e1900 */
[----:B------:R-:W-:Y:S02]  /*1100*/  SHF.R.S32.HI R24, RZ, 0x1f, R0 ;  /* 0x0000001fff187819 */ /* 0x000fe40000011400 */
[----:B------:R-:W-:Y:S02]  /*1110*/  @!P2 IADD3 R15, R15, R23, RZ ;  /* 0x000000170f0fa210 */ /* 0x000fe40007ffe0ff */
[----:B0-----:R-:W-:Y:S02]  /*1120*/  @!P2 LEA R6, P6, R14, R6, 0x1 ;  /* 0x000000060e06a211 */ /* 0x001fe400078c08ff */
[----:B------:R-:W-:Y:S02]  /*1130*/  IADD3 R23, R51, 0xf0, RZ ;  /* 0x000000f033177810 */ /* 0x000fe40007ffe0ff */
[----:B------:R-:W-:Y:S01]  /*1140*/  ISETP.GE.AND.EX P3, PT, R24, UR13, PT, P3 ;  /* 0x0000000d18007c0c */ /* 0x000fe2000bf66330 */
[----:B------:R-:W0:Y:S01]  /*1150*/  @!P5 LDC.64 R2, c[0x0][0x220] ;  /* 0x00008800ff02db82 */ /* 0x000e220000000a00 */
[----:B------:R-:W-:Y:S01]  /*1160*/  @!P2 LEA.HI.X R7, R14, R7, R15, 0x1, P6 ;  /* 0x000000070e07a211 */ /* 0x000fe200030f0c0f */
[----:B-1----:R-:W-:Y:S01]  /*1170*/  @!P4 IMAD R14, R22, R8, RZ ;  /* 0x00000008160ec224 */ /* 0x002fe200078e02ff */
[----:B------:R-:W-:-:S02]  /*1180*/  ISETP.GE.U32.AND P1, PT, R23, UR12, PT ;  /* 0x0000000c17007c0c */ /* 0x000fc4000bf26070 */
[----:B------:R-:W-:Y:S02]  /*1190*/  SHF.R.S32.HI R26, RZ, 0x1f, R23 ;  /* 0x0000001fff1a7819 */ /* 0x000fe40000011417 */
[----:B------:R-:W-:Y:S01]  /*11a0*/  ISETP.GT.U32.OR P3, PT, R89, 0x22f, P3 ;  /* 0x0000022f5900780c */ /* 0x000fe20001f64470 */
[C---:B------:R-:W-:Y:S01]  /*11b0*/  @!P4 IMAD R21, R41.reuse, R9, R14 ;  /* 0x000000092915c224 */ /* 0x040fe200078e020e */
[----:B------:R-:W-:Y:S01]  /*11c0*/  @!P4 MOV R14, R42 ;  /* 0x0000002a000ec202 */ /* 0x000fe20000000f00 */
[----:B------:R-:W-:Y:S01]  /*11d0*/  @!P4 IMAD.MOV.U32 R15, RZ, RZ, R45 ;  /* 0x000000ffff0fc224 */ /* 0x000fe200078e002d */
[----:B------:R-:W-:Y:S02]  /*11e0*/  ISETP.GE.AND.EX P1, PT, R26, UR13, PT, P1 ;  /* 0x0000000d1a007c0c */ /* 0x000fe4000bf26310 */
[----:B------:R-:W-:Y:S01]  /*11f0*/  MOV R17, RZ ;  /* 0x000000ff00117202 */ /* 0x000fe20000000f00 */
[----:B------:R-:W-:Y:S01]  /*1200*/  @!P4 IMAD.WIDE.U32 R8, R41, R8, R14 ;  /* 0x000000082908c225 */ /* 0x000fe200078e000e */
[----:B------:R-:W-:-:S02]  /*1210*/  ISETP.GT.U32.OR P1, PT, R89, 0x22f, P1 ;  /* 0x0000022f5900780c */ /* 0x000fc40000f24470 */
[----:B------:R-:W-:Y:S01]  /*1220*/  @!P5 MOV R14, R42 ;  /* 0x0000002a000ed202 */ /* 0x000fe20000000f00 */
[-C--:B---3--:R-:W-:Y:S01]  /*1230*/  @!P5 IMAD R16, R20, R12.reuse, RZ ;  /* 0x0000000c1410d224 */ /* 0x088fe200078e02ff */
[----:B------:R-:W-:Y:S01]  /*1240*/  @!P5 MOV R15, R45 ;  /* 0x0000002d000fd202 */ /* 0x000fe20000000f00 */
[----:B------:R1:W3:Y:S01]  /*1250*/  @!P2 LDG.E R17, desc[UR14][R6.64] ;  /* 0x0000000e0611a981 */ /* 0x0002e2000c1e1900 */
[----:B------:R-:W-:Y:S01]  /*1260*/  IADD3 R29, R51, 0x100, RZ ;  /* 0x00000100331d7810 */ /* 0x000fe20007ffe0ff */
[C---:B------:R-:W-:Y:S01]  /*1270*/  @!P5 IMAD R25, R40.reuse, R13, R16 ;  /* 0x0000000d2819d224 */ /* 0x040fe200078e0210 */
[----:B------:R-:W-:Y:S01]  /*1280*/  @!P4 IADD3 R9, R9, R21, RZ ;  /* 0x000000150909c210 */ /* 0x000fe20007ffe0ff */
[----:B------:R-:W-:Y:S01]  /*1290*/  @!P5 IMAD.WIDE.U32 R12, R40, R12, R14 ;  /* 0x0000000c280cd225 */ /* 0x000fe200078e000e */
[----:B------:R-:W-:Y:S01]  /*12a0*/  @!P4 LEA R10, P6, R8, R10, 0x1 ;  /* 0x0000000a080ac211 */ /* 0x000fe200078c08ff */
[----:B------:R-:W5:Y:S01]  /*12b0*/  @!P3 LDC.64 R20, c[0x0][0x220] ;  /* 0x00008800ff14bb82 */ /* 0x000f620000000a00 */
[----:B------:R-:W-:-:S02]  /*12c0*/  ISETP.GE.U32.AND P2, PT, R29, UR12, PT ;  /* 0x0000000c1d007c0c */ /* 0x000fc4000bf46070 */
[----:B------:R-:W-:-:S05]  /*12d0*/  SHF.R.S32.HI R22, RZ, 0x1f, R29 ;  /* 0x0000001fff167819 */ /* 0x000fca000001141d */
[----:B-1----:R-:W1:Y:S01]  /*12e0*/  @!P3 LDC.64 R6, c[0x0][0x270] ;  /* 0x00009c00ff06bb82 */ /* 0x002e620000000a00 */
[----:B------:R-:W-:Y:S02]  /*12f0*/  @!P4 LEA.HI.X R11, R8, R11, R9, 0x1, P6 ;  /* 0x0000000b080bc211 */ /* 0x000fe400030f0c09 */
[----:B------:R-:W-:Y:S02]  /*1300*/  @!P5 IADD3 R13, R13, R25, RZ ;  /* 0x000000190d0dd210 */ /* 0x000fe40007ffe0ff */
[----:B0-----:R-:W-:Y:S02]  /*1310*/  @!P5 LEA R2, P6, R12, R2, 0x1 ;  /* 0x000000020c02d211 */ /* 0x001fe400078c08ff */
[----:B------:R-:W-:Y:S01]  /*1320*/  CS2R R14, SRZ ;  /* 0x00000000000e7805 */ /* 0x000fe2000001ff00 */
[----:B------:R-:W0:Y:S01]  /*1330*/  @!P1 LDC.64 R8, c[0x0][0x270] ;  /* 0x00009c00ff089b82 */ /* 0x000e220000000a00 */
[----:B------:R-:W-:Y:S02]  /*1340*/  ISETP.GE.AND.EX P2, PT, R22, UR13, PT, P2 ;  /* 0x0000000d16007c0c */ /* 0x000fe4000bf46320 */
[----:B------:R-:W-:-:S02]  /*1350*/  @!P5 LEA.HI.X R3, R12, R3, R13, 0x1, P6 ;  /* 0x000000030c03d211 */ /* 0x000fc400030f0c0d */
[----:B------:R-:W-:Y:S01]  /*1360*/  IADD3 R28, R51, 0x110, RZ ;  /* 0x00000110331c7810 */ /* 0x000fe20007ffe0ff */
[----:B------:R-:W-:Y:S01]  /*1370*/  HFMA2.MMA R16, -RZ, RZ, 0, 0 ;  /* 0x00000000ff107435 */ /* 0x000fe200000001ff */
[----:B------:R-:W-:Y:S01]  /*1380*/  ISETP.GT.U32.OR P2, PT, R89, 0x22f, P2 ;  /* 0x0000022f5900780c */ /* 0x000fe20001744470 */
[----:B------:R1:W3:Y:S01]  /*1390*/  @!P5 LDG.E R15, desc[UR14][R2.64] ;  /* 0x0000000e020fd981 */ /* 0x0002e2000c1e1900 */
[----:B------:R-:W-:Y:S02]  /*13a0*/  ISETP.GE.U32.AND P5, PT, R28, UR12, PT ;  /* 0x0000000c1c007c0c */ /* 0x000fe4000bfa6070 */
[----:B------:R-:W-:Y:S01]  /*13b0*/  SHF.R.S32.HI R31, RZ, 0x1f, R28 ;  /* 0x0000001fff1f7819 */ /* 0x000fe2000001141c */
[----:B------:R-:W-:Y:S01]  /*13c0*/  VIADD R25, R51, 0x120 ;  /* 0x0000012033197836 */ /* 0x000fe20000000000 */
[----:B------:R-:W4:Y:S02]  /*13d0*/  @P0 LDG.E R14, desc[UR14][R4.64] ;  /* 0x0000000e040e0981 */ /* 0x000f24000c1e1900 */
[----:B------:R-:W-:Y:S01]  /*13e0*/  ISETP.GE.AND.EX P5, PT, R31, UR13, PT, P5 ;  /* 0x0000000d1f007c0c */ /* 0x000fe2000bfa6350 */
[----:B-1----:R-:W-:Y:S01]  /*13f0*/  @!P3 IMAD R24, R24, R6, RZ ;  /* 0x000000061818b224 */ /* 0x002fe200078e02ff */
[----:B------:R-:W-:Y:S01]  /*1400*/  @!P3 MOV R12, R42 ;  /* 0x0000002a000cb202 */ /* 0x000fe20000000f00 */
[----:B------:R-:W1:Y:S01]  /*1410*/  @!P1 LDC.64 R2, c[0x0][0x220] ;  /* 0x00008800ff029b82 */ /* 0x000e620000000a00 */
[----:B------:R-:W-:Y:S01]  /*1420*/  @!P3 MOV R13, R45 ;  /* 0x0000002d000db202 */ /* 0x000fe20000000f00 */
[----:B------:R5:W3:Y:S01]  /*1430*/  @!P4 LDG.E R16, desc[UR14][R10.64] ;  /* 0x0000000e0a10c981 */ /* 0x000ae2000c1e1900 */
[----:B------:R-:W-:Y:S01]  /*1440*/  ISETP.GT.U32.OR P5, PT, R89, 0x22f, P5 ;  /* 0x0000022f5900780c */ /* 0x000fe20002fa4470 */
[C---:B------:R-:W-:Y:S01]  /*1450*/  @!P3 IMAD R53, R0.reuse, R7, R24 ;  /* 0x000000070035b224 */ /* 0x040fe200078e0218 */
[----:B------:R-:W-:Y:S01]  /*1460*/  ISETP.GE.U32.AND P4, PT, R25, UR12, PT ;  /* 0x0000000c19007c0c */ /* 0x000fe2000bf86070 */
[----:B------:R-:W-:Y:S01]  /*1470*/  @!P3 IMAD.WIDE.U32 R6, R0, R6, R12 ;  /* 0x000000060006b225 */ /* 0x000fe200078e000c */
[----:B------:R-:W-:Y:S01]  /*1480*/  SHF.R.S32.HI R27, RZ, 0x1f, R25 ;  /* 0x0000001fff1b7819 */ /* 0x000fe20000011419 */
[----:B-----5:R-:W5:Y:S02]  /*1490*/  @!P2 LDC.64 R10, c[0x0][0x270] ;  /* 0x00009c00ff0aab82 */ /* 0x020f640000000a00 */
[----:B0-----:R-:W-:Y:S01]  /*14a0*/  @!P1 IMAD R26, R26, R8, RZ ;  /* 0x000000081a1a9224 */ /* 0x001fe200078e02ff */
[----:B------:R-:W-:-:S02]  /*14b0*/  @!P1 MOV R4, R42 ;  /* 0x0000002a00049202 */ /* 0x000fc40000000f00 */
[----:B------:R-:W-:Y:S02]  /*14c0*/  @!P1 MOV R5, R45 ;  /* 0x0000002d00059202 */ /* 0x000fe40000000f00 */
[----:B------:R-:W-:Y:S02]  /*14d0*/  ISETP.GE.AND.EX P4, PT, R27, UR13, PT, P4 ;  /* 0x0000000d1b007c0c */ /* 0x000fe4000bf86340 */
[----:B------:R-:W-:Y:S01]  /*14e0*/  @!P3 IADD3 R0, R7, R53, RZ ;  /* 0x000000350700b210 */ /* 0x000fe20007ffe0ff */
[----:B------:R-:W-:Y:S01]  /*14f0*/  @!P1 IMAD R53, R23, R9, R26 ;  /* 0x0000000917359224 */ /* 0x000fe200078e021a */
[----:B------:R-:W-:Y:S01]  /*1500*/  ISETP.GT.U32.OR P4, PT, R89, 0x22f, P4 ;  /* 0x0000022f5900780c */ /* 0x000fe20002784470 */
[----:B------:R-:W-:Y:S01]  /*1510*/  @!P1 IMAD.WIDE.U32 R8, R23, R8, R4 ;  /* 0x0000000817089225 */ /* 0x000fe200078e0004 */
[----:B------:R-:W-:Y:S01]  /*1520*/  @!P3 LEA R20, P6, R6, R20, 0x1 ;  /* 0x000000140614b211 */ /* 0x000fe200078c08ff */
[----:B------:R-:W0:Y:S01]  /*1530*/  @!P5 LDC.64 R4, c[0x0][0x270] ;  /* 0x00009c00ff04db82 */ /* 0x000e220000000a00 */
[----:B------:R-:W-:-:S02]  /*1540*/  CS2R R12, SRZ ;  /* 0x00000000000c7805 */ /* 0x000fc4000001ff00 */
[----:B------:R-:W-:Y:S02]  /*1550*/  @!P3 LEA.HI.X R21, R6, R21, R0, 0x1, P6 ;  /* 0x000000150615b211 */ /* 0x000fe400030f0c00 */
[----:B------:R-:W-:Y:S02]  /*1560*/  @!P1 IADD3 R0, R9, R53, RZ ;  /* 0x0000003509009210 */ /* 0x000fe40007ffe0ff */
[C---:B-1----:R-:W-:Y:S01]  /*1570*/  @!P1 LEA R2, P6, R8.reuse, R2, 0x1 ;  /* 0x0000000208029211 */ /* 0x042fe200078c08ff */
[----:B------:R-:W1:Y:S01]  /*1580*/  @!P2 LDC.64 R6, c[0x0][0x220] ;  /* 0x00008800ff06ab82 */ /* 0x000e620000000a00 */
[----:B------:R-:W-:Y:S01]  /*1590*/  VIADD R24, R51, 0x130 ;  /* 0x0000013033187836 */ /* 0x000fe20000000000 */
[----:B------:R5:W3:Y:S01]  /*15a0*/  @!P3 LDG.E R13, desc[UR14][R20.64] ;  /* 0x0000000e140db981 */ /* 0x000ae2000c1e1900 */
[----:B------:R-:W-:Y:S01]  /*15b0*/  @!P1 LEA.HI.X R3, R8, R3, R0, 0x1, P6 ;  /* 0x0000000308039211 */ /* 0x000fe200030f0c00 */
[----:B-----5:R-:W-:-:S04]  /*15c0*/  @!P2 IMAD R22, R22, R10, RZ ;  /* 0x0000000a1616a224 */ /* 0x020fc800078e02ff */
[----:B------:R-:W5:Y:S01]  /*15d0*/  @!P5 LDC.64 R8, c[0x0][0x220] ;  /* 0x00008800ff08db82 */ /* 0x000f620000000a00 */
[----:B------:R-:W-:Y:S02]  /*15e0*/  ISETP.GE.U32.AND P3, PT, R24, UR12, PT ;  /* 0x0000000c18007c0c */ /* 0x000fe4000bf66070 */
[----:B------:R-:W-:-:S05]  /*15f0*/  SHF.R.S32.HI R30, RZ, 0x1f, R24 ;  /* 0x0000001fff1e7819 */ /* 0x000fca0000011418 */
[----:B------:R-:W5:Y:S01]  /*1600*/  @!P4 LDC.64 R20, c[0x0][0x270] ;  /* 0x00009c00ff14cb82 */ /* 0x000f620000000a00 */
[----:B------:R-:W-:Y:S01]  /*1610*/  IADD3 R0, R51, 0x140, RZ ;  /* 0x0000014033007810 */ /* 0x000fe20007ffe0ff */
[C---:B------:R-:W-:Y:S01]  /*1620*/  @!P2 IMAD R53, R29.reuse, R11, R22 ;  /* 0x0000000b1d35a224 */ /* 0x040fe200078e0216 */
[----:B------:R-:W-:Y:S01]  /*1630*/  ISETP.GE.AND.EX P3, PT, R30, UR13, PT, P3 ;  /* 0x0000000d1e007c0c */ /* 0x000fe2000bf66330 */
[----:B------:R0:W3:Y:S01]  /*1640*/  @!P1 LDG.E R12, desc[UR14][R2.64] ;  /* 0x0000000e020c9981 */ /* 0x0000e2000c1e1900 */
[----:B------:R-:W-:Y:S02]  /*1650*/  @!P2 MOV R22, R42 ;  /* 0x0000002a0016a202 */ /* 0x000fe40000000f00 */
[----:B------:R-:W-:Y:S02]  /*1660*/  @!P2 MOV R23, R45 ;  /* 0x0000002d0017a202 */ /* 0x000fe40000000f00 */
[----:B------:R-:W-:Y:S02]  /*1670*/  ISETP.GE.U32.AND P6, PT, R0, UR12, PT ;  /* 0x0000000c00007c0c */ /* 0x000fe4000bfc6070 */
[----:B------:R-:W-:Y:S01]  /*1680*/  SHF.R.S32.HI R26, RZ, 0x1f, R0 ;  /* 0x0000001fff1a7819 */ /* 0x000fe20000011400 */
[----:B------:R-:W-:Y:S01]  /*1690*/  @!P2 IMAD.WIDE.U32 R10, R29, R10, R22 ;  /* 0x0000000a1d0aa225 */ /* 0x000fe200078e0016 */
[----:B------:R-:W-:Y:S01]  /*16a0*/  ISETP.GT.U32.OR P3, PT, R89, 0x22f, P3 ;  /* 0x0000022f5900780c */ /* 0x000fe20001f64470 */
[----:B0-----:R-:W0:Y:S01]  /*16b0*/  @!P4 LDC.64 R2, c[0x0][0x220] ;  /* 0x00008800ff02cb82 */ /* 0x001e220000000a00 */
[----:B------:R-:W-:Y:S01]  /*16c0*/  ISETP.GE.AND.EX P6, PT, R26, UR13, PT, P6 ;  /* 0x0000000d1a007c0c */ /* 0x000fe2000bfc6360 */
[----:B------:R-:W-:Y:S01]  /*16d0*/  @!P5 IMAD R31, R31, R4, RZ ;  /* 0x000000041f1fd224 */ /* 0x000fe200078e02ff */
[----:B------:R-:W-:-:S02]  /*16e0*/  @!P5 MOV R22, R42 ;  /* 0x0000002a0016d202 */ /* 0x000fc40000000f00 */
[----:B------:R-:W-:Y:S01]  /*16f0*/  @!P5 MOV R23, R45 ;  /* 0x0000002d0017d202 */ /* 0x000fe20000000f00 */
[C---:B------:R-:W-:Y:S01]  /*1700*/  @!P5 IMAD R31, R28.reuse, R5, R31 ;  /* 0x000000051c1fd224 */ /* 0x040fe200078e021f */
[----:B------:R-:W-:Y:S02]  /*1710*/  ISETP.GT.U32.OR P1, PT, R89, 0x22f, P6 ;  /* 0x0000022f5900780c */ /* 0x000fe40003724470 */
[----:B------:R-:W-:Y:S01]  /*1720*/  @!P2 IADD3 R11, R11, R53, RZ ;  /* 0x000000350b0ba210 */ /* 0x000fe20007ffe0ff */
[----:B------:R-:W-:Y:S01]  /*1730*/  @!P5 IMAD.WIDE.U32 R4, R28, R4, R22 ;  /* 0x000000041c04d225 */ /* 0x000fe200078e0016 */
[C---:B-1----:R-:W-:Y:S01]  /*1740*/  @!P2 LEA R6, P6, R10.reuse, R6, 0x1 ;  /* 0x000000060a06a211 */ /* 0x042fe200078c08ff */
[----:B------:R-:W1:Y:S03]  /*1750*/  @!P3 LDC.64 R22, c[0x0][0x270] ;  /* 0x00009c00ff16bb82 */ /* 0x000e660000000a00 */
[----:B------:R-:W-:-:S02]  /*1760*/  @!P2 LEA.HI.X R7, R10, R7, R11, 0x1, P6 ;  /* 0x000000070a07a211 */ /* 0x000fc400030f0c0b */
[----:B------:R-:W-:Y:S02]  /*1770*/  @!P5 IADD3 R5, R5, R31, RZ ;  /* 0x0000001f0505d210 */ /* 0x000fe40007ffe0ff */
[C---:B-----5:R-:W-:Y:S01]  /*1780*/  @!P5 LEA R8, P6, R4.reuse, R8, 0x1 ;  /* 0x000000080408d211 */ /* 0x060fe200078c08ff */
[----:B------:R-:W-:Y:S02]  /*1790*/  @!P4 IMAD R10, R27, R20, RZ ;  /* 0x000000141b0ac224 */ /* 0x000fe400078e02ff */
[----:B------:R-:W-:Y:S01]  /*17a0*/  IMAD.MOV.U32 R11, RZ, RZ, RZ ;  /* 0x000000ffff0b7224 */ /* 0x000fe200078e00ff */
[----:B------:R-:W-:Y:S01]  /*17b0*/  @!P5 LEA.HI.X R9, R4, R9, R5, 0x1, P6 ;  /* 0x000000090409d211 */ /* 0x000fe200030f0c05 */
[----:B------:R-:W-:Y:S01]  /*17c0*/  @!P4 IMAD R27, R25, R21, R10 ;  /* 0x00000015191bc224 */ /* 0x000fe200078e020a */
[----:B------:R-:W-:Y:S02]  /*17d0*/  @!P4 MOV R4, R42 ;  /* 0x0000002a0004c202 */ /* 0x000fe40000000f00 */
[----:B------:R-:W-:Y:S01]  /*17e0*/  @!P4 MOV R5, R45 ;  /* 0x0000002d0005c202 */ /* 0x000fe20000000f00 */
[----:B------:R-:W-:Y:S01]  /*17f0*/  HFMA2.MMA R10, -RZ, RZ, 0, 0 ;  /* 0x00000000ff0a7435 */ /* 0x000fe200000001ff */
[----:B------:R5:W3:Y:S01]  /*1800*/  @!P2 LDG.E R11, desc[UR14][R6.64] ;  /* 0x0000000e060ba981 */ /* 0x000ae2000c1e1900 */
[----:B------:R-:W-:Y:S01]  /*1810*/  IADD3 R29, R51, 0x150, RZ ;  /* 0x00000150331d7810 */ /* 0x000fe20007ffe0ff */
[----:B------:R-:W-:-:S03]  /*1820*/  @!P4 IMAD.WIDE.U32 R20, R25, R20, R4 ;  /* 0x000000141914c225 */ /* 0x000fc600078e0004 */
[----:B------:R-:W-:Y:S01]  /*1830*/  ISETP.GE.U32.AND P2, PT, R29, UR12, PT ;  /* 0x0000000c1d007c0c */ /* 0x000fe2000bf46070 */
[----:B------:R-:W2:Y:S01]  /*1840*/  @!P3 LDC.64 R4, c[0x0][0x220] ;  /* 0x00008800ff04bb82 */ /* 0x000ea20000000a00 */
[----:B------:R-:W-:Y:S02]  /*1850*/  SHF.R.S32.HI R52, RZ, 0x1f, R29 ;  /* 0x0000001fff347819 */ /* 0x000fe4000001141d */
[----:B------:R-:W-:Y:S01]  /*1860*/  @!P4 IADD3 R21, R21, R27, RZ ;  /* 0x0000001b1515c210 */ /* 0x000fe20007ffe0ff */
[----:B------:R1:W3:Y:S04]  /*1870*/  @!P5 LDG.E R10, desc[UR14][R8.64] ;  /* 0x0000000e080ad981 */ /* 0x0002e8000c1e1900 */
[----:B-----5:R-:W5:Y:S01]  /*1880*/  @!P1 LDC.64 R6, c[0x0][0x270] ;  /* 0x00009c00ff069b82 */ /* 0x020f620000000a00 */
[----:B0-----:R-:W-:-:S02]  /*1890*/  @!P4 LEA R2, P6, R20, R2, 0x1 ;  /* 0x000000021402c211 */ /* 0x001fc400078c08ff */
[----:B------:R-:W-:Y:S02]  /*18a0*/  ISETP.GE.AND.EX P2, PT, R52, UR13, PT, P2 ;  /* 0x0000000d34007c0c */ /* 0x000fe4000bf46320 */
[----:B------:R-:W-:Y:S01]  /*18b0*/  @!P4 LEA.HI.X R3, R20, R3, R21, 0x1, P6 ;  /* 0x000000031403c211 */ /* 0x000fe200030f0c15 */
[----:B-1----:R-:W-:Y:S01]  /*18c0*/  IMAD.MOV.U32 R9, RZ, RZ, RZ ;  /* 0x000000ffff097224 */ /* 0x002fe200078e00ff */
[----:B------:R-:W-:Y:S01]  /*18d0*/  ISETP.GT.U32.OR P2, PT, R89, 0x22f, P2 ;  /* 0x0000022f5900780c */ /* 0x000fe20001744470 */
[----:B------:R-:W0:Y:S01]  /*18e0*/  @!P1 LDC.64 R20, c[0x0][0x220] ;  /* 0x00008800ff149b82 */ /* 0x000e220000000a00 */
[----:B------:R-:W-:-:S03]  /*18f0*/  @!P3 IMAD R30, R30, R22, RZ ;  /* 0x000000161e1eb224 */ /* 0x000fc600078e02ff */
[----:B------:R1:W3:Y:S01]  /*1900*/  @!P4 LDG.E R9, desc[UR14][R2.64] ;  /* 0x0000000e0209c981 */ /* 0x0002e2000c1e1900 */
[----:B------:R-:W-:Y:S01]  /*1910*/  @!P3 IMAD R25, R24, R23, R30 ;  /* 0x000000171819b224 */ /* 0x000fe200078e021e */
[----:B------:R-:W-:Y:S02]  /*1920*/  IADD3 R28, R51, 0x160, RZ ;  /* 0x00000160331c7810 */ /* 0x000fe40007ffe0ff */
[----:B-1----:R-:W-:Y:S02]  /*1930*/  @!P3 MOV R2, R42 ;  /* 0x0000002a0002b202 */ /* 0x002fe40000000f00 */
[----:B------:R-:W-:-:S03]  /*1940*/  @!P3 MOV R3, R45 ;  /* 0x0000002d0003b202 */ /* 0x000fc60000000f00 */
[----:B------:R-:W-:Y:S01]  /*1950*/  @!P3 IMAD.WIDE.U32 R22, R24, R22, R2 ;  /* 0x000000161816b225 */ /* 0x000fe200078e0002 */
[----:B------:R-:W-:Y:S02]  /*1960*/  IADD3 R54, R51, 0x170, RZ ;  /* 0x0000017033367810 */ /* 0x000fe40007ffe0ff */
[----:B------:R-:W1:Y:S01]  /*1970*/  @!P2 LDC.64 R2, c[0x0][0x270] ;  /* 0x00009c00ff02ab82 */ /* 0x000e620000000a00 */
[----:B------:R-:W-:Y:S01]  /*1980*/  @!P1 MOV R24, R42 ;  /* 0x0000002a00189202 */ /* 0x000fe20000000f00 */
[-C--:B-----5:R-:W-:Y:S01]  /*1990*/  @!P1 IMAD R26, R26, R6.reuse, RZ ;  /* 0x000000061a1a9224 */ /* 0x0a0fe200078e02ff */
[----:B------:R-:W-:Y:S01]  /*19a0*/  @!P3 IADD3 R8, R23, R25, RZ ;  /* 0x000000191708b210 */ /* 0x000fe20007ffe0ff */
[----:B------:R-:W-:Y:S01]  /*19b0*/  @!P1 IMAD.MOV.U32 R25, RZ, RZ, R45 ;  /* 0x000000ffff199224 */ /* 0x000fe200078e002d */
[----:B------:R-:W-:Y:S02]  /*19c0*/  ISETP.GE.U32.AND P4, PT, R28, UR12, PT ;  /* 0x0000000c1c007c0c */ /* 0x000fe4000bf86070 */
[----:B------:R-:W-:Y:S01]  /*19d0*/  SHF.R.S32.HI R31, RZ, 0x1f, R28 ;  /* 0x0000001fff1f7819 */ /* 0x000fe2000001141c */
[----:B------:R-:W-:Y:S01]  /*19e0*/  @!P1 IMAD R27, R0, R7, R26 ;  /* 0x00000007001b9224 */ /* 0x000fe200078e021a */
[----:B------:R-:W-:Y:S01]  /*19f0*/  ISETP.GE.U32.AND P5, PT, R54, UR12, PT ;  /* 0x0000000c36007c0c */ /* 0x000fe2000bfa6070 */
[----:B------:R-:W-:Y:S01]  /*1a00*/  @!P1 IMAD.WIDE.U32 R6, R0, R6, R24 ;  /* 0x0000000600069225 */ /* 0x000fe200078e0018 */
[----:B------:R-:W-:-:S02]  /*1a10*/  SHF.R.S32.HI R30, RZ, 0x1f, R54 ;  /* 0x0000001fff1e7819 */ /* 0x000fc40000011436 */
[----:B------:R-:W-:Y:S02]  /*1a20*/  ISETP.GE.AND.EX P4, PT, R31, UR13, PT, P4 ;  /* 0x0000000d1f007c0c */ /* 0x000fe4000bf86340 */
[----:B--2---:R-:W-:Y:S02]  /*1a30*/  @!P3 LEA R4, P6, R22, R4, 0x1 ;  /* 0x000000041604b211 */ /* 0x004fe400078c08ff */
[----:B------:R-:W-:Y:S02]  /*1a40*/  ISETP.GE.AND.EX P5, PT, R30, UR13, PT, P5 ;  /* 0x0000000d1e007c0c */ /* 0x000fe4000bfa6350 */
[----:B------:R-:W-:Y:S02]  /*1a50*/  ISETP.GT.U32.OR P4, PT, R89, 0x22f, P4 ;  /* 0x0000022f5900780c */ /* 0x000fe40002784470 */
[----:B------:R-:W-:Y:S01]  /*1a60*/  @!P3 LEA.HI.X R5, R22, R5, R8, 0x1, P6 ;  /* 0x000000051605b211 */ /* 0x000fe200030f0c08 */
[----:B------:R-:W-:Y:S01]  /*1a70*/  HFMA2.MMA R8, -RZ, RZ, 0, 0 ;  /* 0x00000000ff087435 */ /* 0x000fe200000001ff */
[----:B------:R-:W-:-:S02]  /*1a80*/  @!P1 IADD3 R0, R7, R27, RZ ;  /* 0x0000001b07009210 */ /* 0x000fc40007ffe0ff */
[----:B------:R-:W2:Y:S01]  /*1a90*/  @!P2 LDC.64 R26, c[0x0][0x220] ;  /* 0x00008800ff1aab82 */ /* 0x000ea20000000a00 */
[----:B------:R-:W-:Y:S02]  /*1aa0*/  ISETP.GT.U32.OR P5, PT, R89, 0x22f, P5 ;  /* 0x0000022f5900780c */ /* 0x000fe40002fa4470 */
[----:B0-----:R-:W-:-:S04]  /*1ab0*/  @!P1 LEA R20, P6, R6, R20, 0x1 ;  /* 0x0000001406149211 */ /* 0x001fc800078c08ff */
[----:B------:R-:W-:Y:S02]  /*1ac0*/  @!P1 LEA.HI.X R21, R6, R21, R0, 0x1, P6 ;  /* 0x0000001506159211 */ /* 0x000fe400030f0c00 */
[----:B------:R-:W-:Y:S01]  /*1ad0*/  CS2R R6, SRZ ;  /* 0x0000000000067805 */ /* 0x000fe2000001ff00 */
[----:B------:R0:W5:Y:S01]  /*1ae0*/  @!P3 LDG.E R8, desc[UR14][R4.64] ;  /* 0x0000000e0408b981 */ /* 0x000162000c1e1900 */
[----:B------:R-:W-:Y:S01]  /*1af0*/  IADD3 R55, R51, 0x180, RZ ;  /* 0x0000018033377810 */ /* 0x000fe20007ffe0ff */
[----:B-1----:R-:W-:Y:S01]  /*1b00*/  @!P2 IMAD R52, R52, R2, RZ ;  /* 0x000000023434a224 */ /* 0x002fe200078e02ff */
[----:B------:R-:W1:Y:S02]  /*1b10*/  @!P4 LDC.64 R22, c[0x0][0x220] ;  /* 0x00008800ff16cb82 */ /* 0x000e640000000a00 */
[----:B------:R0:W5:Y:S01]  /*1b20*/  @!P1 LDG.E R7, desc[UR14][R20.64] ;  /* 0x0000000e14079981 */ /* 0x000162000c1e1900 */
[----:B------:R-:W-:Y:S02]  /*1b30*/  ISETP.GE.U32.AND P3, PT, R55, UR12, PT ;  /* 0x0000000c37007c0c */ /* 0x000fe4000bf66070 */
[----:B------:R-:W-:-:S03]  /*1b40*/  SHF.R.S32.HI R56, RZ, 0x1f, R55 ;  /* 0x0000001fff387819 */ /* 0x000fc60000011437 */
[----:B0-----:R-:W0:Y:S01]  /*1b50*/  @!P4 LDC.64 R4, c[0x0][0x270] ;  /* 0x00009c00ff04cb82 */ /* 0x001e220000000a00 */
[----:B------:R-:W-:Y:S02]  /*1b60*/  @!P2 MOV R20, R42 ;  /* 0x0000002a0014a202 */ /* 0x000fe40000000f00 */
[----:B------:R-:W-:-:S05]  /*1b70*/  @!P2 MOV R21, R45 ;  /* 0x0000002d0015a202 */ /* 0x000fca0000000f00 */
[----:B------:R-:W4:Y:S01]  /*1b80*/  @!P5 LDC.64 R24, c[0x0][0x270] ;  /* 0x00009c00ff18db82 */ /* 0x000f220000000a00 */
[C---:B------:R-:W-:Y:S01]  /*1b90*/  @!P2 IMAD R57, R29.reuse, R3, R52 ;  /* 0x000000031d39a224 */ /* 0x040fe200078e0234 */
[----:B------:R-:W-:Y:S01]  /*1ba0*/  ISETP.GE.AND.EX P3, PT, R56, UR13, PT, P3 ;  /* 0x0000000d38007c0c */ /* 0x000fe2000bf66330 */
[----:B------:R-:W-:Y:S01]  /*1bb0*/  @!P2 IMAD.WIDE.U32 R2, R29, R2, R20 ;  /* 0x000000021d02a225 */ /* 0x000fe200078e0014 */
[----:B------:R-:W-:Y:S02]  /*1bc0*/  IADD3 R52, R51, 0x190, RZ ;  /* 0x0000019033347810 */ /* 0x000fe40007ffe0ff */
[----:B------:R-:W-:Y:S01]  /*1bd0*/  ISETP.GT.U32.OR P3, PT, R89, 0x22f, P3 ;  /* 0x0000022f5900780c */ /* 0x000fe20001f64470 */
[----:B------:R-:W-:Y:S01]  /*1be0*/  @!P2 IMAD.IADD R0, R3, 0x1, R57 ;  /* 0x000000010300a824 */ /* 0x000fe200078e0239 */
[----:B--2---:R-:W-:Y:S02]  /*1bf0*/  @!P2 LEA R26, P6, R2, R26, 0x1 ;  /* 0x0000001a021aa211 */ /* 0x004fe400078c08ff */
[----:B------:R-:W-:-:S02]  /*1c00*/  ISETP.GE.U32.AND P1, PT, R52, UR12, PT ;  /* 0x0000000c34007c0c */ /* 0x000fc4000bf26070 */
[----:B------:R-:W-:Y:S02]  /*1c10*/  SHF.R.S32.HI R53, RZ, 0x1f, R52 ;  /* 0x0000001fff357819 */ /* 0x000fe40000011434 */
[----:B------:R-:W-:Y:S02]  /*1c20*/  @!P2 LEA.HI.X R27, R2, R27, R0, 0x1, P6 ;  /* 0x0000001b021ba211 */ /* 0x000fe400030f0c00 */
[----:B------:R-:W2:Y:S01]  /*1c30*/  @!P5 LDC.64 R2, c[0x0][0x220] ;  /* 0x00008800ff02db82 */ /* 0x000ea20000000a00 */
[----:B------:R-:W-:Y:S01]  /*1c40*/  ISETP.GE.AND.EX P1, PT, R53, UR13, PT, P1 ;  /* 0x0000000d35007c0c */ /* 0x000fe2000bf26310 */
[----:B0-----:R-:W-:Y:S01]  /*1c50*/  @!P4 IMAD R31, R31, R4, RZ ;  /* 0x000000041f1fc224 */ /* 0x001fe200078e02ff */
[----:B------:R0:W5:Y:S02]  /*1c60*/  @!P2 LDG.E R6, desc[UR14][R26.64] ;  /* 0x0000000e1a06a981 */ /* 0x000164000c1e1900 */
[----:B------:R-:W-:-:S03]  /*1c70*/  ISETP.GT.U32.OR P1, PT, R89, 0x22f, P1 ;  /* 0x0000022f5900780c */ /* 0x000fc60000f24470 */
[----:B------:R-:W2:Y:S01]  /*1c80*/  @!P3 LDC.64 R20, c[0x0][0x270] ;  /* 0x00009c00ff14bb82 */ /* 0x000ea20000000a00 */
[----:B----4-:R-:W-:Y:S01]  /*1c90*/  @!P5 IMAD R30, R30, R24, RZ ;  /* 0x000000181e1ed224 */ /* 0x010fe200078e02ff */
[----:B0-----:R-:W-:Y:S02]  /*1ca0*/  @!P4 MOV R26, R42 ;  /* 0x0000002a001ac202 */ /* 0x001fe40000000f00 */
[----:B------:R-:W-:Y:S01]  /*1cb0*/  @!P4 MOV R27, R45 ;  /* 0x0000002d001bc202 */ /* 0x000fe20000000f00 */
[----:B------:R-:W-:Y:S01]  /*1cc0*/  @!P4 IMAD R59, R28, R5, R31 ;  /* 0x000000051c3bc224 */ /* 0x000fe200078e021f */
[----:B------:R-:W-:Y:S01]  /*1cd0*/  IADD3 R0, R51, 0x1a0, RZ ;  /* 0x000001a033007810 */ /* 0x000fe20007ffe0ff */
[----:B------:R-:W-:Y:S02]  /*1ce0*/  @!P5 IMAD R61, R54, R25, R30 ;  /* 0x00000019363dd224 */ /* 0x000fe400078e021e */
[----:B------:R-:W-:Y:S01]  /*1cf0*/  @!P4 IMAD.WIDE.U32 R4, R28, R4, R26 ;  /* 0x000000041c04c225 */ /* 0x000fe200078e001a */
[----:B------:R-:W-:Y:S01]  /*1d00*/  ISETP.GE.U32.AND P2, PT, R0, UR12, PT ;  /* 0x0000000c00007c0c */ /* 0x000fe2000bf46070 */
[----:B------:R-:W0:Y:S01]  /*1d10*/  @!P1 LDC.64 R28, c[0x0][0x270] ;  /* 0x00009c00ff1c9b82 */ /* 0x000e220000000a00 */
[----:B------:R-:W-:-:S02]  /*1d20*/  SHF.R.S32.HI R57, RZ, 0x1f, R0 ;  /* 0x0000001fff397819 */ /* 0x000fc40000011400 */
[----:B------:R-:W-:Y:S02]  /*1d30*/  @!P5 MOV R30, R42 ;  /* 0x0000002a001ed202 */ /* 0x000fe40000000f00 */
[----:B------:R-:W-:Y:S02]  /*1d40*/  @!P5 MOV R31, R45 ;  /* 0x0000002d001fd202 */ /* 0x000fe40000000f00 */
[----:B------:R-:W-:Y:S01]  /*1d50*/  @!P4 IADD3 R5, R5, R59, RZ ;  /* 0x0000003b0505c210 */ /* 0x000fe20007ffe0ff */
[----:B------:R-:W4:Y:S01]  /*1d60*/  @!P3 LDC.64 R26, c[0x0][0x220] ;  /* 0x00008800ff1abb82 */ /* 0x000f220000000a00 */
[----:B-1----:R-:W-:Y:S01]  /*1d70*/  @!P4 LEA R22, P6, R4, R22, 0x1 ;  /* 0x000000160416c211 */ /* 0x002fe200078c08ff */
[----:B------:R-:W-:Y:S01]  /*1d80*/  @!P5 IMAD.WIDE.U32 R24, R54, R24, R30 ;  /* 0x000000183618d225 */ /* 0x000fe200078e001e */
[----:B------:R-:W-:Y:S02]  /*1d90*/  ISETP.GE.AND.EX P2, PT, R57, UR13, PT, P2 ;  /* 0x0000000d39007c0c */ /* 0x000fe4000bf46320 */
[----:B------:R-:W-:Y:S01]  /*1da0*/  @!P4 LEA.HI.X R23, R4, R23, R5, 0x1, P6 ;  /* 0x000000170417c211 */ /* 0x000fe200030f0c05 */
[----:B------:R-:W-:Y:S01]  /*1db0*/  IMAD.MOV.U32 R5, RZ, RZ, RZ ;  /* 0x000000ffff057224 */ /* 0x000fe200078e00ff */
[----:B------:R-:W-:-:S02]  /*1dc0*/  ISETP.GT.U32.OR P2, PT, R89, 0x22f, P2 ;  /* 0x0000022f5900780c */ /* 0x000fc40001744470 */
[----:B------:R-:W-:Y:S02]  /*1dd0*/  @!P5 IADD3 R4, R25, R61, RZ ;  /* 0x0000003d1904d210 */ /* 0x000fe40007ffe0ff */
[C---:B--2---:R-:W-:Y:S01]  /*1de0*/  @!P5 LEA R2, P6, R24.reuse, R2, 0x1 ;  /* 0x000000021802d211 */ /* 0x044fe200078c08ff */
[----:B------:R1:W2:Y:S01]  /*1df0*/  @!P4 LDG.E R5, desc[UR14][R22.64] ;  /* 0x0000000e1605c981 */ /* 0x0002a2000c1e1900 */
[----:B------:R-:W-:Y:S02]  /*1e00*/  @!P3 MOV R25, R45 ;  /* 0x0000002d0019b202 */ /* 0x000fe40000000f00 */
[----:B------:R-:W-:Y:S01]  /*1e10*/  @!P5 LEA.HI.X R3, R24, R3, R4, 0x1, P6 ;  /* 0x000000031803d211 */ /* 0x000fe200030f0c04 */
[----:B------:R-:W-:Y:S01]  /*1e20*/  @!P3 IMAD R56, R56, R20, RZ ;  /* 0x000000143838b224 */ /* 0x000fe200078e02ff */
[----:B------:R-:W-:Y:S01]  /*1e30*/  @!P3 MOV R24, R42 ;  /* 0x0000002a0018b202 */ /* 0x000fe20000000f00 */
[----:B------:R-:W-:Y:S01]  /*1e40*/  HFMA2.MMA R4, -RZ, RZ, 0, 0 ;  /* 0x00000000ff047435 */ /* 0x000fe200000001ff */
[----:B-1----:R-:W1:Y:S01]  /*1e50*/  @!P1 LDC.64 R22, c[0x0][0x220] ;  /* 0x00008800ff169b82 */ /* 0x002e620000000a00 */
[----:B------:R-:W-:-:S02]  /*1e60*/  @!P3 IMAD R31, R55, R21, R56 ;  /* 0x00000015371fb224 */ /* 0x000fc400078e0238 */
[----:B------:R-:W-:Y:S01]  /*1e70*/  @!P3 IMAD.WIDE.U32 R24, R55, R20, R24 ;  /* 0x000000143718b225 */ /* 0x000fe200078e0018 */
[----:B------:R-:W-:-:S05]  /*1e80*/  IADD3 R54, R51, 0x1b0, RZ ;  /* 0x000001b033367810 */ /* 0x000fca0007ffe0ff */
[----:B------:R4:W2:Y:S01]  /*1e90*/  @!P5 LDG.E R4, desc[UR14][R2.64] ;  /* 0x0000000e0204d981 */ /* 0x0008a2000c1e1900 */
[----:B------:R-:W1:Y:S01]  /*1ea0*/  @!P2 LDC.64 R20, c[0x0][0x270] ;  /* 0x00009c00ff14ab82 */ /* 0x000e620000000a00 */
[----:B0-----:R-:W-:Y:S01]  /*1eb0*/  @!P1 IMAD R53, R53, R28, RZ ;  /* 0x0000001c35359224 */ /* 0x001fe200078e02ff */
[----:B------:R-:W-:Y:S02]  /*1ec0*/  ISETP.GE.U32.AND P4, PT, R54, UR12, PT ;  /* 0x0000000c36007c0c */ /* 0x000fe4000bf86070 */
[----:B------:R-:W-:Y:S02]  /*1ed0*/  SHF.R.S32.HI R56, RZ, 0x1f, R54 ;  /* 0x0000001fff387819 */ /* 0x000fe40000011436 */
[----:B----4-:R-:W-:Y:S01]  /*1ee0*/  @!P1 MOV R3, R45 ;  /* 0x0000002d00039202 */ /* 0x010fe20000000f00 */
[----:B------:R-:W-:Y:S01]  /*1ef0*/  @!P1 IMAD.MOV.U32 R2, RZ, RZ, R42 ;  /* 0x000000ffff029224 */ /* 0x000fe200078e002a */
[----:B------:R-:W-:Y:S01]  /*1f00*/  @!P3 IADD3 R25, R25, R31, RZ ;  /* 0x0000001f1919b210 */ /* 0x000fe20007ffe0ff */
[----:B------:R-:W-:Y:S01]  /*1f10*/  @!P1 IMAD R53, R52, R29, R53 ;  /* 0x0000001d34359224 */ /* 0x000fe200078e0235 */
[----:B------:R-:W-:Y:S01]  /*1f20*/  @!P3 LEA R26, P6, R24, R26, 0x1 ;  /* 0x0000001a181ab211 */ /* 0x000fe200078c08ff */
[----:B------:R-:W-:Y:S01]  /*1f30*/  @!P1 IMAD.WIDE.U32 R28, R52, R28, R2 ;  /* 0x0000001c341c9225 */ /* 0x000fe200078e0002 */
[----:B------:R-:W-:Y:S01]  /*1f40*/  ISETP.GE.AND.EX P4, PT, R56, UR13, PT, P4 ;  /* 0x0000000d38007c0c */ /* 0x000fe2000bf86340 */
[----:B------:R-:W-:Y:S01]  /*1f50*/  HFMA2.MMA R3, -RZ, RZ, 0, 0 ;  /* 0x00000000ff037435 */ /* 0x000fe200000001ff */
[----:B------:R-:W-:-:S02]  /*1f60*/  @!P3 LEA.HI.X R27, R24, R27, R25, 0x1, P6 ;  /* 0x0000001b181bb211 */ /* 0x000fc400030f0c19 */
[----:B------:R-:W-:Y:S01]  /*1f70*/  ISETP.GT.U32.OR P4, PT, R89, 0x22f, P4 ;  /* 0x0000022f5900780c */ /* 0x000fe20002784470 */
[----:B------:R-:W0:Y:S01]  /*1f80*/  @!P2 LDC.64 R24, c[0x0][0x220] ;  /* 0x00008800ff18ab82 */ /* 0x000e220000000a00 */
[----:B------:R-:W-:Y:S02]  /*1f90*/  @!P1 IADD3 R29, R29, R53, RZ ;  /* 0x000000351d1d9210 */ /* 0x000fe40007ffe0ff */
[C---:B-1----:R-:W-:Y:S02]  /*1fa0*/  @!P1 LEA R22, P5, R28.reuse, R22, 0x1 ;  /* 0x000000161c169211 */ /* 0x042fe400078a08ff */
[C---:B------:R-:W-:Y:S01]  /*1fb0*/  IADD3 R55, R51.reuse, 0x1c0, RZ ;  /* 0x000001c033377810 */ /* 0x040fe20007ffe0ff */
[----:B------:R1:W4:Y:S01]  /*1fc0*/  @!P3 LDG.E R3, desc[UR14][R26.64] ;  /* 0x0000000e1a03b981 */ /* 0x000322000c1e1900 */
[----:B------:R-:W-:Y:S02]  /*1fd0*/  IADD3 R59, R51, 0x1d0, RZ ;  /* 0x000001d0333b7810 */ /* 0x000fe40007ffe0ff */
[----:B------:R-:W-:-:S02]  /*1fe0*/  @!P1 LEA.HI.X R23, R28, R23, R29, 0x1, P5 ;  /* 0x000000171c179211 */ /* 0x000fc400028f0c1d */
[----:B------:R-:W-:Y:S01]  /*1ff0*/  ISETP.GE.U32.AND P5, PT, R55, UR12, PT ;  /* 0x0000000c37007c0c */ /* 0x000fe2000bfa6070 */
[----:B------:R-:W-:Y:S01]  /*2000*/  @!P2 IMAD R2, R57, R20, RZ ;  /* 0x000000143902a224 */ /* 0x000fe200078e02ff */
[----:B------:R-:W-:Y:S01]  /*2010*/  SHF.R.S32.HI R58, RZ, 0x1f, R55 ;  /* 0x0000001fff3a7819 */ /* 0x000fe20000011437 */
[----:B------:R-:W3:Y:S01]  /*2020*/  @!P4 LDC.64 R52, c[0x0][0x270] ;  /* 0x00009c00ff34cb82 */ /* 0x000ee20000000a00 */
[----:B------:R-:W-:Y:S02]  /*2030*/  ISETP.GE.U32.AND P3, PT, R59, UR12, PT ;  /* 0x0000000c3b007c0c */ /* 0x000fe4000bf66070 */
[----:B------:R-:W-:Y:S02]  /*2040*/  SHF.R.S32.HI R57, RZ, 0x1f, R59 ;  /* 0x0000001fff397819 */ /* 0x000fe4000001143b */
[----:B------:R-:W-:Y:S02]  /*2050*/  ISETP.GE.AND.EX P5, PT, R58, UR13, PT, P5 ;  /* 0x0000000d3a007c0c */ /* 0x000fe4000bfa6350 */
[----:B-1----:R-:W-:-:S02]  /*2060*/  @!P2 MOV R26, R42 ;  /* 0x0000002a001aa202 */ /* 0x002fc40000000f00 */
[----:B------:R-:W-:Y:S02]  /*2070*/  @!P2 MOV R27, R45 ;  /* 0x0000002d001ba202 */ /* 0x000fe40000000f00 */
[----:B------:R-:W-:Y:S02]  /*2080*/  ISETP.GE.AND.EX P3, PT, R57, UR13, PT, P3 ;  /* 0x0000000d39007c0c */ /* 0x000fe4000bf66330 */
[C---:B------:R-:W-:Y:S01]  /*2090*/  ISETP.GT.U32.OR P5, PT, R89.reuse, 0x22f, P5 ;  /* 0x0000022f5900780c */ /* 0x040fe20002fa4470 */
[C---:B------:R-:W-:Y:S01]  /*20a0*/  @!P2 IMAD R29, R0.reuse, R21, R2 ;  /* 0x00000015001da224 */ /* 0x040fe200078e0202 */
[----:B------:R-:W-:Y:S01]  /*20b0*/  ISETP.GT.U32.OR P3, PT, R89, 0x22f, P3 ;  /* 0x0000022f5900780c */ /* 0x000fe20001f64470 */
[----:B------:R-:W-:Y:S01]  /*20c0*/  @!P2 IMAD.WIDE.U32 R20, R0, R20, R26 ;  /* 0x000000140014a225 */ /* 0x000fe200078e001a */
[----:B------:R-:W-:-:S03]  /*20d0*/  MOV R2, RZ ;  /* 0x000000ff00027202 */ /* 0x000fc60000000f00 */
[----:B------:R-:W-:Y:S01]  /*20e0*/  VIADD R63, R51, 0x1e0 ;  /* 0x000001e0333f7836 */ /* 0x000fe20000000000 */
[----:B------:R-:W-:Y:S02]  /*20f0*/  @!P2 IADD3 R0, R21, R29, RZ ;  /* 0x0000001d1500a210 */ /* 0x000fe40007ffe0ff */
[----:B------:R-:W1:Y:S01]  /*2100*/  @!P4 LDC.64 R28, c[0x0][0x220] ;  /* 0x00008800ff1ccb82 */ /* 0x000e620000000a00 */
[----:B0-----:R-:W-:Y:S01]  /*2110*/  @!P2 LEA R24, P6, R20, R24, 0x1 ;  /* 0x000000181418a211 */ /* 0x001fe200078c08ff */
[----:B------:R0:W4:Y:S01]  /*2120*/  @!P1 LDG.E R2, desc[UR14][R22.64] ;  /* 0x0000000e16029981 */ /* 0x000122000c1e1900 */
[----:B------:R-:W-:Y:S02]  /*2130*/  ISETP.GE.U32.AND P1, PT, R63, UR12, PT ;  /* 0x0000000c3f007c0c */ /* 0x000fe4000bf26070 */
[----:B------:R-:W-:-:S03]  /*2140*/  SHF.R.S32.HI R65, RZ, 0x1f, R63 ;  /* 0x0000001fff417819 */ /* 0x000fc6000001143f */
[----:B------:R-:W1:Y:S01]  /*2150*/  @!P5 LDC.64 R30, c[0x0][0x270] ;  /* 0x00009c00ff1edb82 */ /* 0x000e620000000a00 */
[----:B------:R-:W-:Y:S01]  /*2160*/  @!P2 LEA.HI.X R25, R20, R25, R0, 0x1, P6 ;  /* 0x000000191419a211 */ /* 0x000fe200030f0c00 */
[----:B------:R-:W-:Y:S01]  /*2170*/  HFMA2.MMA R0, -RZ, RZ, 0, 0 ;  /* 0x00000000ff007435 */ /* 0x000fe200000001ff */
[----:B------:R-:W-:-:S05]  /*2180*/  ISETP.GE.AND.EX P1, PT, R65, UR13, PT, P1 ;  /* 0x0000000d41007c0c */ /* 0x000fca000bf26310 */
[----:B------:R-:W1:Y:S01]  /*2190*/  @!P3 LDC.64 R20, c[0x0][0x270] ;  /* 0x00009c00ff14bb82 */ /* 0x000e620000000a00 */
[----:B------:R-:W-:Y:S01]  /*21a0*/  IADD3 R61, R51, 0x1f0, RZ ;  /* 0x000001f0333d7810 */ /* 0x000fe20007ffe0ff */
[----:B---3--:R-:W-:Y:S01]  /*21b0*/  @!P4 IMAD R56, R56, R52, RZ ;  /* 0x000000343838c224 */ /* 0x008fe200078e02ff */
[----:B------:R-:W-:Y:S01]  /*21c0*/  ISETP.GT.U32.OR P1, PT, R89, 0x22f, P1 ;  /* 0x0000022f5900780c */ /* 0x000fe20000f24470 */
[----:B------:R-:W-:Y:S01]  /*21d0*/  @!P4 IMAD.MOV.U32 R27, RZ, RZ, R45 ;  /* 0x000000ffff1bc224 */ /* 0x000fe200078e002d */
[----:B------:R-:W-:Y:S01]  /*21e0*/  @!P4 MOV R26, R42 ;  /* 0x0000002a001ac202 */ /* 0x000fe20000000f00 */
[----:B------:R3:W4:Y:S01]  /*21f0*/  @!P2 LDG.E R0, desc[UR14][R24.64] ;  /* 0x0000000e1800a981 */ /* 0x000722000c1e1900 */
[----:B------:R-:W-:Y:S01]  /*2200*/  ISETP.GE.U32.AND P6, PT, R61, UR12, PT ;  /* 0x0000000c3d007c0c */ /* 0x000fe2000bfc6070 */
[----:B0-----:R-:W0:Y:S01]  /*2210*/  @!P5 LDC.64 R22, c[0x0][0x220] ;  /* 0x00008800ff16db82 */ /* 0x001e220000000a00 */
[----:B------:R-:W-:Y:S01]  /*2220*/  SHF.R.S32.HI R62, RZ, 0x1f, R61 ;  /* 0x0000001fff3e7819 */ /* 0x000fe2000001143d */
[----:B------:R-:W-:-:S02]  /*2230*/  @!P4 IMAD R67, R54, R53, R56 ;  /* 0x000000353643c224 */ /* 0x000fc400078e0238 */
[----:B------:R-:W-:Y:S01]  /*2240*/  @!P4 IMAD.WIDE.U32 R52, R54, R52, R26 ;  /* 0x000000343634c225 */ /* 0x000fe200078e001a */
[----:B------:R-:W-:-:S03]  /*2250*/  ISETP.GE.AND.EX P6, PT, R62, UR13, PT, P6 ;  /* 0x0000000d3e007c0c */ /* 0x000fc6000bfc6360 */
[----:B---3--:R-:W3:Y:S01]  /*2260*/  @!P3 LDC.64 R24, c[0x0][0x220] ;  /* 0x00008800ff18bb82 */ /* 0x008ee20000000a00 */
[----:B------:R-:W-:Y:S02]  /*2270*/  ISETP.GT.U32.OR P2, PT, R89, 0x22f, P6 ;  /* 0x0000022f5900780c */ /* 0x000fe40003744470 */
[----:B------:R-:W-:Y:S02]  /*2280*/  @!P4 IADD3 R53, R53, R67, RZ ;  /* 0x000000433535c210 */ /* 0x000fe40007ffe0ff */
[----:B-1----:R-:W-:Y:S01]  /*2290*/  @!P4 LEA R28, P6, R52, R28, 0x1 ;  /* 0x0000001c341cc211 */ /* 0x002fe200078c08ff */
[----:B------:R-:W-:Y:S02]  /*22a0*/  @!P5 IMAD R58, R58, R30, RZ ;  /* 0x0000001e3a3ad224 */ /* 0x000fe400078e02ff */
[----:B------:R-:W1:Y:S01]  /*22b0*/  @!P1 LDC.64 R26, c[0x0][0x270] ;  /* 0x00009c00ff1a9b82 */ /* 0x000e620000000a00 */
[----:B------:R-:W-:Y:S02]  /*22c0*/  @!P4 LEA.HI.X R29, R52, R29, R53, 0x1, P6 ;  /* 0x0000001d341dc211 */ /* 0x000fe400030f0c35 */
[----:B------:R-:W-:-:S02]  /*22d0*/  @!P5 MOV R52, R42 ;  /* 0x0000002a0034d202 */ /* 0x000fc40000000f00 */
[----:B------:R-:W-:Y:S01]  /*22e0*/  @!P5 MOV R53, R45 ;  /* 0x0000002d0035d202 */ /* 0x000fe20000000f00 */
[----:B------:R-:W-:Y:S01]  /*22f0*/  @!P3 IMAD R54, R57, R20, RZ ;  /* 0x000000143936b224 */ /* 0x000fe200078e02ff */
[----:B------:R-:W-:Y:S01]  /*2300*/  @!P3 MOV R56, R42 ;  /* 0x0000002a0038b202 */ /* 0x000fe20000000f00 */
[C---:B------:R-:W-:Y:S01]  /*2310*/  @!P5 IMAD R67, R55.reuse, R31, R58 ;  /* 0x0000001f3743d224 */ /* 0x040fe200078e023a */
[----:B------:R-:W-:Y:S01]  /*2320*/  @!P3 MOV R57, R45 ;  /* 0x0000002d0039b202 */ /* 0x000fe20000000f00 */
[----:B------:R-:W-:Y:S01]  /*2330*/  HFMA2.MMA R58, -RZ, RZ, 0, 0 ;  /* 0x00000000ff3a7435 */ /* 0x000fe200000001ff */
[----:B------:R-:W-:Y:S02]  /*2340*/  @!P5 IMAD.WIDE.U32 R30, R55, R30, R52 ;  /* 0x0000001e371ed225 */ /* 0x000fe400078e0034 */
[----:B------:R-:W1:Y:S02]  /*2350*/  @!P1 LDC.64 R52, c[0x0][0x220] ;  /* 0x00008800ff349b82 */ /* 0x000e640000000a00 */
[----:B------:R-:W-:-:S02]  /*2360*/  @!P3 IMAD R69, R59, R21, R54 ;  /* 0x000000153b45b224 */ /* 0x000fc400078e0236 */
[----:B------:R-:W-:Y:S01]  /*2370*/  @!P3 IMAD.WIDE.U32 R56, R59, R20, R56 ;  /* 0x000000143b38b225 */ /* 0x000fe200078e0038 */
[----:B------:R-:W-:Y:S01]  /*2380*/  HFMA2.MMA R59, -RZ, RZ, 0, 0 ;  /* 0x00000000ff3b7435 */ /* 0x000fe200000001ff */
[----:B0-----:R-:W-:Y:S01]  /*2390*/  @!P5 LEA R22, P6, R30, R22, 0x1 ;  /* 0x000000161e16d211 */ /* 0x001fe200078c08ff */
[----:B------:R-:W4:Y:S01]  /*23a0*/  @!P4 LDG.E R58, desc[UR14][R28.64] ;  /* 0x0000000e1c3ac981 */ /* 0x000f22000c1e1900 */
[----:B------:R-:W-:Y:S01]  /*23b0*/  @!P5 IMAD.IADD R21, R31, 0x1, R67 ;  /* 0x000000011f15d824 */ /* 0x000fe200078e0243 */
[----:B------:R-:W0:Y:S01]  /*23c0*/  @!P2 LDC.64 R54, c[0x0][0x270] ;  /* 0x00009c00ff36ab82 */ /* 0x000e220000000a00 */
[----:B------:R-:W-:Y:S02]  /*23d0*/  @!P3 IADD3 R20, R57, R69, RZ ;  /* 0x000000453914b210 */ /* 0x000fe40007ffe0ff */
[----:B---3--:R-:W-:Y:S02]  /*23e0*/  @!P3 LEA R24, P4, R56, R24, 0x1 ;  /* 0x000000183818b211 */ /* 0x008fe400078808ff */
[----:B------:R-:W-:-:S02]  /*23f0*/  @!P5 LEA.HI.X R23, R30, R23, R21, 0x1, P6 ;  /* 0x000000171e17d211 */ /* 0x000fc400030f0c15 */
[----:B------:R-:W-:Y:S01]  /*2400*/  @!P3 LEA.HI.X R25, R56, R25, R20, 0x1, P4 ;  /* 0x000000193819b211 */ /* 0x000fe200020f0c14 */
[----:B-1----:R-:W-:Y:S01]  /*2410*/  @!P1 IMAD R30, R65, R26, RZ ;  /* 0x0000001a411e9224 */ /* 0x002fe200078e02ff */
[----:B------:R-:W1:Y:S01]  /*2420*/  @!P2 LDC.64 R20, c[0x0][0x220] ;  /* 0x00008800ff14ab82 */ /* 0x000e620000000a00 */
[----:B------:R3:W4:Y:S01]  /*2430*/  @!P5 LDG.E R59, desc[UR14][R22.64] ;  /* 0x0000000e163bd981 */ /* 0x000722000c1e1900 */
[----:B------:R-:W-:Y:S01]  /*2440*/  MOV R56, RZ ;  /* 0x000000ff00387202 */ /* 0x000fe20000000f00 */
[----:B------:R-:W-:-:S05]  /*2450*/  @!P1 IMAD R27, R63, R27, R30 ;  /* 0x0000001b3f1b9224 */ /* 0x000fca00078e021e */
[----:B------:R0:W4:Y:S01]  /*2460*/  @!P3 LDG.E R56, desc[UR14][R24.64] ;  /* 0x0000000e1838b981 */ /* 0x000122000c1e1900 */
[----:B---3--:R-:W-:Y:S02]  /*2470*/  @!P1 MOV R22, R42 ;  /* 0x0000002a00169202 */ /* 0x008fe40000000f00 */
[----:B------:R-:W-:-:S03]  /*2480*/  @!P1 MOV R23, R45 ;  /* 0x0000002d00179202 */ /* 0x000fc60000000f00 */
[----:B------:R-:W-:-:S05]  /*2490*/  @!P1 IMAD.WIDE.U32 R22, R63, R26, R22 ;  /* 0x0000001a3f169225 */ /* 0x000fca00078e0016 */
[----:B------:R-:W-:Y:S02]  /*24a0*/  @!P1 IADD3 R26, R23, R27, RZ ;  /* 0x0000001b171a9210 */ /* 0x000fe40007ffe0ff */
[----:B0-----:R-:W-:Y:S01]  /*24b0*/  @!P1 LEA R24, P3, R22, R52, 0x1 ;  /* 0x0000003416189211 */ /* 0x001fe200078608ff */
[-C--:B------:R-:W-:Y:S01]  /*24c0*/  @!P2 IMAD R62, R62, R54.reuse, RZ ;  /* 0x000000363e3ea224 */ /* 0x080fe200078e02ff */
[----:B------:R-:W-:Y:S02]  /*24d0*/  @!P2 MOV R23, R45 ;  /* 0x0000002d0017a202 */ /* 0x000fe40000000f00 */
[----:B------:R-:W-:Y:S01]  /*24e0*/  @!P1 LEA.HI.X R25, R22, R53, R26, 0x1, P3 ;  /* 0x0000003516199211 */ /* 0x000fe200018f0c1a */
[----:B------:R-:W-:Y:S01]  /*24f0*/  @!P2 IMAD.MOV.U32 R22, RZ, RZ, R42 ;  /* 0x000000ffff16a224 */ /* 0x000fe200078e002a */
[----:B------:R-:W-:Y:S01]  /*2500*/  CS2R R52, SRZ ;  /* 0x0000000000347805 */ /* 0x000fe2000001ff00 */
[C---:B------:R-:W-:Y:S02]  /*2510*/  @!P2 IMAD R55, R61.reuse, R55, R62 ;  /* 0x000000373d37a224 */ /* 0x040fe400078e023e */
[----:B------:R-:W-:-:S03]  /*2520*/  @!P2 IMAD.WIDE.U32 R22, R61, R54, R22 ;  /* 0x000000363d16a225 */ /* 0x000fc600078e0016 */
[----:B------:R0:W3:Y:S02]  /*2530*/  @!P1 LDG.E R52, desc[UR14][R24.64] ;  /* 0x0000000e18349981 */ /* 0x0000e4000c1e1900 */
[----:B------:R-:W-:Y:S02]  /*2540*/  @!P2 IADD3 R23, R23, R55, RZ ;  /* 0x000000371717a210 */ /* 0x000fe40007ffe0ff */
[----:B-1----:R-:W-:-:S04]  /*2550*/  @!P2 LEA R20, P1, R22, R20, 0x1 ;  /* 0x000000141614a211 */ /* 0x002fc800078208ff */
[----:B------:R-:W-:-:S05]  /*2560*/  @!P2 LEA.HI.X R21, R22, R21, R23, 0x1, P1 ;  /* 0x000000151615a211 */ /* 0x000fca00008f0c17 */
[----:B------:R1:W3:Y:S01]  /*2570*/  @!P2 LDG.E R53, desc[UR14][R20.64] ;  /* 0x0000000e1435a981 */ /* 0x0002e2000c1e1900 */
[----:B------:R-:W-:Y:S02]  /*2580*/  PRMT R22, R14, 0x7632, R22 ;  /* 0x000076320e167816 */ /* 0x000fe40000000016 */
[----:B------:R-:W-:Y:S02]  /*2590*/  PRMT R26, R39, 0x7632, R26 ;  /* 0x00007632271a7816 */ /* 0x000fe4000000001a */
[----:B------:R-:W-:Y:S02]  /*25a0*/  SHF.L.U32 R23, R22, 0x10, RZ ;  /* 0x0000001016177819 */ /* 0x000fe400000006ff */
[----:B------:R-:W-:Y:S02]  /*25b0*/  SHF.L.U32 R22, R14, 0x10, RZ ;  /* 0x000000100e167819 */ /* 0x000fe400000006ff */
[----:B------:R-:W-:Y:S02]  /*25c0*/  SHF.L.U32 R27, R26, 0x10, RZ ;  /* 0x000000101a1b7819 */ /* 0x000fe400000006ff */
[----:B------:R-:W-:Y:S01]  /*25d0*/  PRMT R26, R38, 0x7632, R26 ;  /* 0x00007632261a7816 */ /* 0x000fe2000000001a */
[----:B0-----:R-:W-:Y:S01]  /*25e0*/  FMUL.FTZ R25, R23, R23 ;  /* 0x0000001717197220 */ /* 0x001fe20000410000 */
[----:B------:R-:W-:Y:S01]  /*25f0*/  SHF.L.U32 R24, R39, 0x10, RZ ;  /* 0x0000001027187819 */ /* 0x000fe200000006ff */
[----:B------:R-:W-:Y:S01]  /*2600*/  FADD.FTZ R23, R22, R23 ;  /* 0x0000001716177221 */ /* 0x000fe20000010000 */
[----:B------:R-:W-:Y:S01]  /*2610*/  FMUL.FTZ R29, R27, R27 ;  /* 0x0000001b1b1d7220 */ /* 0x000fe20000410000 */
[----:B------:R-:W-:-:S02]  /*2620*/  IMAD.U32 R26, R26, 0x10000, RZ ;  /* 0x000100001a1a7824 */ /* 0x000fc400078e00ff */
[----:B------:R-:W-:Y:S01]  /*2630*/  FFMA.FTZ R25, R22, R22, R25 ;  /* 0x0000001616197223 */ /* 0x000fe20000010019 */
[----:B-1----:R-:W-:Y:S01]  /*2640*/  FADD.FTZ R20, R24, R27 ;  /* 0x0000001b18147221 */ /* 0x002fe20000010000 */
[----:B------:R-:W-:Y:S01]  /*2650*/  FADD.FTZ R23, RZ, R23 ;  /* 0x00000017ff177221 */ /* 0x000fe20000010000 */
[----:B------:R-:W-:Y:S01]  /*2660*/  SHF.L.U32 R21, R38, 0x10, RZ ;  /* 0x0000001026157819 */ /* 0x000fe200000006ff */
[----:B------:R-:W-:Y:S01]  /*2670*/  FMUL.FTZ R22, R26, R26 ;  /* 0x0000001a1a167220 */ /* 0x000fe20000410000 */
[----:B------:R-:W-:Y:S01]  /*2680*/  PRMT R27, R37, 0x7632, R27 ;  /* 0x00007632251b7816 */ /* 0x000fe2000000001b */
[----:B------:R-:W-:Y:S01]  /*2690*/  FFMA.FTZ R24, R24, R24, R29 ;  /* 0x0000001818187223 */ /* 0x000fe2000001001d */
[----:B------:R-:W-:Y:S01]  /*26a0*/  FADD.FTZ R25, RZ, R25 ;  /* 0x00000019ff197221 */ /* 0x000fe20000010000 */
[----:B------:R-:W-:Y:S01]  /*26b0*/  FADD.FTZ R20, R23, R20 ;  /* 0x0000001417147221 */ /* 0x000fe20000010000 */
[----:B------:R-:W-:Y:S01]  /*26c0*/  FADD.FTZ R23, R21, R26 ;  /* 0x0000001a15177221 */ /* 0x000fe20000010000 */
[----:B------:R-:W-:Y:S01]  /*26d0*/  SHF.L.U32 R27, R27, 0x10, RZ ;  /* 0x000000101b1b7819 */ /* 0x000fe200000006ff */
[----:B------:R-:W-:Y:S01]  /*26e0*/  FFMA.FTZ R21, R21, R21, R22 ;  /* 0x0000001515157223 */ /* 0x000fe20000010016 */
[----:B------:R-:W-:Y:S01]  /*26f0*/  FADD.FTZ R24, R25, R24 ;  /* 0x0000001819187221 */ /* 0x000fe20000010000 */
[----:B------:R-:W-:-:S02]  /*2700*/  SHF.L.U32 R22, R37, 0x10, RZ ;  /* 0x0000001025167819 */ /* 0x000fc400000006ff */
[----:B------:R-:W-:Y:S01]  /*2710*/  PRMT R25, R36, 0x7632, R25 ;  /* 0x0000763224197816 */ /* 0x000fe20000000019 */
[----:B------:R-:W-:Y:S01]  /*2720*/  FADD.FTZ R20, R20, R23 ;  /* 0x0000001714147221 */ /* 0x000fe20000010000 */
[----:B------:R-:W-:Y:S01]  /*2730*/  FMUL.FTZ R23, R27, R27 ;  /* 0x0000001b1b177220 */ /* 0x000fe20000410000 */
[----:B------:R-:W-:Y:S01]  /*2740*/  FADD.FTZ R21, R24, R21 ;  /* 0x0000001518157221 */ /* 0x000fe20000010000 */
[----:B------:R-:W-:Y:S01]  /*2750*/  SHF.L.U32 R24, R25, 0x10, RZ ;  /* 0x0000001019187819 */ /* 0x000fe200000006ff */
[C---:B------:R-:W-:Y:S01]  /*2760*/  FADD.FTZ R27, R22.reuse, R27 ;  /* 0x0000001b161b7221 */ /* 0x040fe20000010000 */
[----:B------:R-:W-:Y:S01]  /*2770*/  PRMT R25, R35, 0x7632, R25 ;  /* 0x0000763223197816 */ /* 0x000fe20000000019 */
[----:B------:R-:W-:Y:S01]  /*2780*/  FFMA.FTZ R22, R22, R22, R23 ;  /* 0x0000001616167223 */ /* 0x000fe20000010017 */
[----:B------:R-:W-:Y:S01]  /*2790*/  SHF.L.U32 R23, R36, 0x10, RZ ;  /* 0x0000001024177819 */ /* 0x000fe200000006ff */
[----:B------:R-:W-:Y:S01]  /*27a0*/  FADD.FTZ R20, R20, R27 ;  /* 0x0000001b14147221 */ /* 0x000fe20000010000 */
[----:B------:R-:W-:Y:S01]  /*27b0*/  FMUL.FTZ R26, R24, R24 ;  /* 0x00000018181a7220 */ /* 0x000fe20000410000 */
[----:B------:R-:W-:Y:S01]  /*27c0*/  SHF.L.U32 R27, R25, 0x10, RZ ;  /* 0x00000010191b7819 */ /* 0x000fe200000006ff */
[----:B------:R-:W-:Y:S01]  /*27d0*/  FADD.FTZ R21, R21, R22 ;  /* 0x0000001615157221 */ /* 0x000fe20000010000 */
[C---:B------:R-:W-:Y:S01]  /*27e0*/  FADD.FTZ R25, R23.reuse, R24 ;  /* 0x0000001817197221 */ /* 0x040fe20000010000 */
[----:B------:R-:W-:Y:S01]  /*27f0*/  FFMA.FTZ R26, R23, R23, R26 ;  /* 0x00000017171a7223 */ /* 0x000fe2000001001a */
[----:B------:R-:W-:Y:S01]  /*2800*/  IMAD.U32 R22, R35, 0x10000, RZ ;  /* 0x0001000023167824 */ /* 0x000fe200078e00ff */
[----:B------:R-:W-:Y:S01]  /*2810*/  PRMT R24, R34, 0x7632, R24 ;  /* 0x0000763222187816 */ /* 0x000fe20000000018 */
[----:B------:R-:W-:Y:S01]  /*2820*/  FMUL.FTZ R23, R27, R27 ;  /* 0x0000001b1b177220 */ /* 0x000fe20000410000 */
[----:B------:R-:W-:Y:S01]  /*2830*/  FADD.FTZ R20, R20, R25 ;  /* 0x0000001914147221 */ /* 0x000fe20000010000 */
[----:B------:R-:W-:Y:S01]  /*2840*/  FADD.FTZ R27, R22, R27 ;  /* 0x0000001b161b7221 */ /* 0x000fe20000010000 */
[----:B------:R-:W-:Y:S01]  /*2850*/  SHF.L.U32 R24, R24, 0x10, RZ ;  /* 0x0000001018187819 */ /* 0x000fe200000006ff */
[----:B------:R-:W-:Y:S01]  /*2860*/  FFMA.FTZ R22, R22, R22, R23 ;  /* 0x0000001616167223 */ /* 0x000fe20000010017 */
[----:B------:R-:W-:Y:S01]  /*2870*/  SHF.L.U32 R23, R34, 0x10, RZ ;  /* 0x0000001022177819 */ /* 0x000fe200000006ff */
[----:B------:R-:W-:Y:S01]  /*2880*/  FADD.FTZ R21, R21, R26 ;  /* 0x0000001a15157221 */ /* 0x000fe20000010000 */
[----:B------:R-:W-:Y:S01]  /*2890*/  PRMT R25, R33, 0x7632, R25 ;  /* 0x0000763221197816 */ /* 0x000fe20000000019 */
[----:B------:R-:W-:Y:S01]  /*28a0*/  FADD.FTZ R20, R20, R27 ;  /* 0x0000001b14147221 */ /* 0x000fe20000010000 */
[----:B------:R-:W-:Y:S01]  /*28b0*/  FMUL.FTZ R26, R24, R24 ;  /* 0x00000018181a7220 */ /* 0x000fe20000410000 */
[----:B------:R-:W-:Y:S01]  /*28c0*/  FADD.FTZ R21, R21, R22 ;  /* 0x0000001615157221 */ /* 0x000fe20000010000 */
[----:B------:R-:W-:Y:S01]  /*28d0*/  SHF.L.U32 R27, R25, 0x10, RZ ;  /* 0x00000010191b7819 */ /* 0x000fe200000006ff */
[----:B------:R-:W-:Y:S01]  /*28e0*/  FADD.FTZ R25, R23, R24 ;  /* 0x0000001817197221 */ /* 0x000fe20000010000 */
[----:B------:R-:W-:-:S02]  /*28f0*/  SHF.L.U32 R22, R33, 0x10, RZ ;  /* 0x0000001021167819 */ /* 0x000fc400000006ff */
[----:B------:R-:W-:Y:S01]  /*2900*/  PRMT R24, R32, 0x7632, R24 ;  /* 0x0000763220187816 */ /* 0x000fe20000000018 */
[----:B------:R-:W-:Y:S01]  /*2910*/  FFMA.FTZ R26, R23, R23, R26 ;  /* 0x00000017171a7223 */ /* 0x000fe2000001001a */
[----:B------:R-:W-:Y:S01]  /*2920*/  FMUL.FTZ R23, R27, R27 ;  /* 0x0000001b1b177220 */ /* 0x000fe20000410000 */
[----:B------:R-:W-:Y:S01]  /*2930*/  FADD.FTZ R20, R20, R25 ;  /* 0x0000001914147221 */ /* 0x000fe20000010000 */
[----:B------:R-:W-:Y:S01]  /*2940*/  SHF.L.U32 R24, R24, 0x10, RZ ;  /* 0x0000001018187819 */ /* 0x000fe200000006ff */
[C---:B------:R-:W-:Y:S01]  /*2950*/  FADD.FTZ R27, R22.reuse, R27 ;  /* 0x0000001b161b7221 */ /* 0x040fe20000010000 */
[----:B------:R-:W-:Y:S01]  /*2960*/  PRMT R25, R19, 0x7632, R25 ;  /* 0x0000763213197816 */ /* 0x000fe20000000019 */
[----:B------:R-:W-:Y:S01]  /*2970*/  FADD.FTZ R21, R21, R26 ;  /* 0x0000001a15157221 */ /* 0x000fe20000010000 */
[----:B------:R-:W-:Y:S01]  /*2980*/  FFMA.FTZ R22, R22, R22, R23 ;  /* 0x0000001616167223 */ /* 0x000fe20000010017 */
[----:B------:R-:W-:Y:S01]  /*2990*/  SHF.L.U32 R23, R32, 0x10, RZ ;  /* 0x0000001020177819 */ /* 0x000fe200000006ff */
[----:B------:R-:W-:Y:S01]  /*29a0*/  FADD.FTZ R20, R20, R27 ;  /* 0x0000001b14147221 */ /* 0x000fe20000010000 */
[----:B------:R-:W-:Y:S01]  /*29b0*/  FMUL.FTZ R26, R24, R24 ;  /* 0x00000018181a7220 */ /* 0x000fe20000410000 */
[----:B------:R-:W-:-:S02]  /*29c0*/  IMAD.U32 R27, R25, 0x10000, RZ ;  /* 0x00010000191b7824 */ /* 0x000fc400078e00ff */
[----:B------:R-:W-:Y:S01]  /*29d0*/  FADD.FTZ R21, R21, R22 ;  /* 0x0000001615157221 */ /* 0x000fe20000010000 */
[----:B------:R-:W-:Y:S01]  /*29e0*/  SHF.L.U32 R22, R19, 0x10, RZ ;  /* 0x0000001013167819 */ /* 0x000fe200000006ff */
[C---:B------:R-:W-:Y:S01]  /*29f0*/  FADD.FTZ R25, R23.reuse, R24 ;  /* 0x0000001817197221 */ /* 0x040fe20000010000 */
[----:B------:R-:W-:Y:S01]  /*2a00*/  FFMA.FTZ R26, R23, R23, R26 ;  /* 0x00000017171a7223 */ /* 0x000fe2000001001a */
[----:B------:R-:W-:Y:S01]  /*2a10*/  PRMT R24, R18, 0x7632, R24 ;  /* 0x0000763212187816 */ /* 0x000fe20000000018 */
[----:B------:R-:W-:Y:S01]  /*2a20*/  FMUL.FTZ R23, R27, R27 ;  /* 0x0000001b1b177220 */ /* 0x000fe20000410000 */
        /* <DEDUP_REMOVED lines=11> */
[--C-:B------:R-:W-:Y:S01]  /*2ae0*/  FADD.FTZ R25, R23, R24.reuse ;  /* 0x0000001817197221 */ /* 0x100fe20000010000 */
[----:B------:R-:W-:Y:S02]  /*2af0*/  SHF.L.U32 R22, R17, 0x10, RZ ;  /* 0x0000001011167819 */ /* 0x000fe400000006ff */
        /* <DEDUP_REMOVED lines=9> */
[----:B------:R-:W-:-:S02]  /*2b90*/  IMAD.U32 R23, R16, 0x10000, RZ ;  /* 0x0001000010177824 */ /* 0x000fc400078e00ff */
[----:B------:R-:W-:Y:S01]  /*2ba0*/  FADD.FTZ R20, R20, R27 ;  /* 0x0000001b14147221 */ /* 0x000fe20000010000 */
[----:B------:R-:W-:Y:S01]  /*2bb0*/  FMUL.FTZ R26, R24, R24 ;  /* 0x00000018181a7220 */ /* 0x000fe20000410000 */
[----:B------:R-:W-:Y:S01]  /*2bc0*/  SHF.L.U32 R27, R25, 0x10, RZ ;  /* 0x00000010191b7819 */ /* 0x000fe200000006ff */
[----:B------:R-:W-:Y:S01]  /*2bd0*/  FADD.FTZ R21, R21, R22 ;  /* 0x0000001615157221 */ /* 0x000fe20000010000 */
[----:B------:R-:W-:Y:S01]  /*2be0*/  FADD.FTZ R25, R23, R24 ;  /* 0x0000001817197221 */ /* 0x000fe20000010000 */
[----:B------:R-:W-:Y:S01]  /*2bf0*/  SHF.L.U32 R22, R15, 0x10, RZ ;  /* 0x000000100f167819 */ /* 0x000fe200000006ff */
[----:B------:R-:W-:Y:S01]  /*2c00*/  FFMA.FTZ R26, R23, R23, R26 ;  /* 0x00000017171a7223 */ /* 0x000fe2000001001a */
[----:B------:R-:W-:Y:S01]  /*2c10*/  PRMT R24, R13, 0x7632, R24 ;  /* 0x000076320d187816 */ /* 0x000fe20000000018 */
[----:B------:R-:W-:Y:S01]  /*2c20*/  FMUL.FTZ R23, R27, R27 ;  /* 0x0000001b1b177220 */ /* 0x000fe20000410000 */
[----:B------:R-:W-:Y:S01]  /*2c30*/  FADD.FTZ R20, R20, R25 ;  /* 0x0000001914147221 */ /* 0x000fe20000010000 */
[----:B------:R-:W-:Y:S01]  /*2c40*/  FADD.FTZ R27, R22, R27 ;  /* 0x0000001b161b7221 */ /* 0x000fe20000010000 */
[----:B------:R-:W-:Y:S01]  /*2c50*/  SHF.L.U32 R24, R24, 0x10, RZ ;  /* 0x0000001018187819 */ /* 0x000fe200000006ff */
[----:B------:R-:W-:Y:S01]  /*2c60*/  FFMA.FTZ R22, R22, R22, R23 ;  /* 0x0000001616167223 */ /* 0x000fe20000010017 */
[----:B------:R-:W-:Y:S01]  /*2c70*/  PRMT R25, R12, 0x7632, R25 ;  /* 0x000076320c197816 */ /* 0x000fe20000000019 */
[----:B------:R-:W-:Y:S01]  /*2c80*/  FADD.FTZ R21, R21, R26 ;  /* 0x0000001a15157221 */ /* 0x000fe20000010000 */
[----:B------:R-:W-:Y:S01]  /*2c90*/  SHF.L.U32 R23, R13, 0x10, RZ ;  /* 0x000000100d177819 */ /* 0x000fe200000006ff */
[----:B------:R-:W-:Y:S01]  /*2ca0*/  FADD.FTZ R20, R20, R27 ;  /* 0x0000001b14147221 */ /* 0x000fe20000010000 */
[----:B------:R-:W-:Y:S01]  /*2cb0*/  FMUL.FTZ R26, R24, R24 ;  /* 0x00000018181a7220 */ /* 0x000fe20000410000 */
[----:B------:R-:W-:Y:S01]  /*2cc0*/  SHF.L.U32 R27, R25, 0x10, RZ ;  /* 0x00000010191b7819 */ /* 0x000fe200000006ff */
[----:B------:R-:W-:Y:S01]  /*2cd0*/  FADD.FTZ R21, R21, R22 ;  /* 0x0000001615157221 */ /* 0x000fe20000010000 */
[C---:B------:R-:W-:Y:S01]  /*2ce0*/  FADD.FTZ R25, R23.reuse, R24 ;  /* 0x0000001817197221 */ /* 0x040fe20000010000 */
[----:B------:R-:W-:Y:S01]  /*2cf0*/  SHF.L.U32 R22, R12, 0x10, RZ ;  /* 0x000000100c167819 */ /* 0x000fe200000006ff */
[----:B------:R-:W-:Y:S01]  /*2d00*/  FFMA.FTZ R26, R23, R23, R26 ;  /* 0x00000017171a7223 */ /* 0x000fe2000001001a */
[----:B------:R-:W-:Y:S01]  /*2d10*/  PRMT R24, R11, 0x7632, R24 ;  /* 0x000076320b187816 */ /* 0x000fe20000000018 */
[----:B------:R-:W-:Y:S01]  /*2d20*/  FMUL.FTZ R23, R27, R27 ;  /* 0x0000001b1b177220 */ /* 0x000fe20000410000 */
[----:B------:R-:W-:Y:S01]  /*2d30*/  FADD.FTZ R20, R20, R25 ;  /* 0x0000001914147221 */ /* 0x000fe20000010000 */
[----:B------:R-:W-:Y:S01]  /*2d40*/  FADD.FTZ R27, R22, R27 ;  /* 0x0000001b161b7221 */ /* 0x000fe20000010000 */
[----:B------:R-:W-:Y:S01]  /*2d50*/  PRMT R25, R10, 0x7632, R25 ;  /* 0x000076320a197816 */ /* 0x000fe20000000019 */
[----:B------:R-:W-:-:S02]  /*2d60*/  IMAD.U32 R24, R24, 0x10000, RZ ;  /* 0x0001000018187824 */ /* 0x000fc400078e00ff */
[----:B------:R-:W-:Y:S01]  /*2d70*/  FFMA.FTZ R22, R22, R22, R23 ;  /* 0x0000001616167223 */ /* 0x000fe20000010017 */
        /* <DEDUP_REMOVED lines=15> */
[----:B-----5:R-:W-:Y:S01]  /*2e70*/  PRMT R25, R8, 0x7632, R25 ;  /* 0x0000763208197816 */ /* 0x020fe20000000019 */
[----:B------:R-:W-:Y:S01]  /*2e80*/  FADD.FTZ R21, R21, R26 ;  /* 0x0000001a15157221 */ /* 0x000fe20000010000 */
[----:B------:R-:W-:Y:S01]  /*2e90*/  SHF.L.U32 R23, R9, 0x10, RZ ;  /* 0x0000001009177819 */ /* 0x000fe200000006ff */
[----:B------:R-:W-:Y:S01]  /*2ea0*/  FADD.FTZ R20, R20, R27 ;  /* 0x0000001b14147221 */ /* 0x000fe20000010000 */
[----:B------:R-:W-:Y:S01]  /*2eb0*/  FMUL.FTZ R26, R24, R24 ;  /* 0x00000018181a7220 */ /* 0x000fe20000410000 */
[----:B------:R-:W-:Y:S01]  /*2ec0*/  SHF.L.U32 R27, R25, 0x10, RZ ;  /* 0x00000010191b7819 */ /* 0x000fe200000006ff */
[----:B------:R-:W-:Y:S01]  /*2ed0*/  FADD.FTZ R21, R21, R22 ;  /* 0x0000001615157221 */ /* 0x000fe20000010000 */
[--C-:B------:R-:W-:Y:S01]  /*2ee0*/  FADD.FTZ R25, R23, R24.reuse ;  /* 0x0000001817197221 */ /* 0x100fe20000010000 */
[----:B------:R-:W-:Y:S01]  /*2ef0*/  IMAD.U32 R22, R8, 0x10000, RZ ;  /* 0x0001000008167824 */ /* 0x000fe200078e00ff */
[----:B------:R-:W-:Y:S01]  /*2f00*/  PRMT R24, R7, 0x7632, R24 ;  /* 0x0000763207187816 */ /* 0x000fe20000000018 */
[----:B------:R-:W-:Y:S01]  /*2f10*/  FFMA.FTZ R26, R23, R23, R26 ;  /* 0x00000017171a7223 */ /* 0x000fe2000001001a */
[----:B------:R-:W-:Y:S01]  /*2f20*/  FMUL.FTZ R23, R27, R27 ;  /* 0x0000001b1b177220 */ /* 0x000fe20000410000 */
[----:B------:R-:W-:Y:S01]  /*2f30*/  FADD.FTZ R20, R20, R25 ;  /* 0x0000001914147221 */ /* 0x000fe20000010000 */
[----:B------:R-:W-:Y:S01]  /*2f40*/  SHF.L.U32 R24, R24, 0x10, RZ ;  /* 0x0000001018187819 */ /* 0x000fe200000006ff */
[----:B------:R-:W-:Y:S01]  /*2f50*/  FADD.FTZ R27, R22, R27 ;  /* 0x0000001b161b7221 */ /* 0x000fe20000010000 */
[----:B------:R-:W-:Y:S01]  /*2f60*/  PRMT R25, R6, 0x7632, R25 ;  /* 0x0000763206197816 */ /* 0x000fe20000000019 */
        /* <DEDUP_REMOVED lines=10> */
[----:B--2---:R-:W-:Y:S01]  /*3010*/  PRMT R24, R5, 0x7632, R24 ;  /* 0x0000763205187816 */ /* 0x004fe20000000018 */
        /* <DEDUP_REMOVED lines=10> */
[----:B------:R-:W-:Y:S01]  /*30c0*/  FADD.FTZ R21, R21, R22 ;  /* 0x0000001615157221 */ /* 0x000fe20000010000 */
[----:B------:R-:W-:-:S02]  /*30d0*/  IMAD.U32 R27, R25, 0x10000, RZ ;  /* 0x00010000191b7824 */ /* 0x000fc400078e00ff */
[C---:B------:R-:W-:Y:S01]  /*30e0*/  FADD.FTZ R25, R23.reuse, R24 ;  /* 0x0000001817197221 */ /* 0x040fe20000010000 */
[----:B------:R-:W-:Y:S01]  /*30f0*/  SHF.L.U32 R22, R4, 0x10, RZ ;  /* 0x0000001004167819 */ /* 0x000fe200000006ff */
[----:B------:R-:W-:Y:S01]  /*3100*/  FFMA.FTZ R26, R23, R23, R26 ;  /* 0x00000017171a7223 */ /* 0x000fe2000001001a */
[----:B----4-:R-:W-:Y:S01]  /*3110*/  PRMT R24, R3, 0x7632, R24 ;  /* 0x0000763203187816 */ /* 0x010fe20000000018 */
        /* <DEDUP_REMOVED lines=20> */
[----:B------:R-:W-:Y:S01]  /*3260*/  FADD.FTZ R21, R21, R26 ;  /* 0x0000001a15157221 */ /* 0x000fe20000010000 */
[----:B------:R-:W-:Y:S01]  /*3270*/  FFMA.FTZ R22, R22, R22, R23 ;  /* 0x0000001616167223 */ /* 0x000fe20000010017 */
[----:B------:R-:W-:-:S02]  /*3280*/  IMAD.U32 R23, R0, 0x10000, RZ ;  /* 0x0001000000177824 */ /* 0x000fc400078e00ff */
[----:B------:R-:W-:Y:S01]  /*3290*/  FADD.FTZ R20, R20, R27 ;  /* 0x0000001b14147221 */ /* 0x000fe20000010000 */
[----:B------:R-:W-:Y:S01]  /*32a0*/  FMUL.FTZ R26, R24, R24 ;  /* 0x00000018181a7220 */ /* 0x000fe20000410000 */
[----:B------:R-:W-:-:S03]  /*32b0*/  FADD.FTZ R21, R21, R22 ;  /* 0x0000001615157221 */ /* 0x000fc60000010000 */
[----:B------:R-:W-:Y:S01]  /*32c0*/  FFMA.FTZ R26, R23, R23, R26 ;  /* 0x00000017171a7223 */ /* 0x000fe2000001001a */
[C---:B------:R-:W-:Y:S02]  /*32d0*/  PRMT R25, R58.reuse, 0x7632, R25 ;  /* 0x000076323a197816 */ /* 0x040fe40000000019 */
[----:B------:R-:W-:Y:S02]  /*32e0*/  SHF.L.U32 R22, R58, 0x10, RZ ;  /* 0x000000103a167819 */ /* 0x000fe400000006ff */
[----:B------:R-:W-:Y:S01]  /*32f0*/  SHF.L.U32 R27, R25, 0x10, RZ ;  /* 0x00000010191b7819 */ /* 0x000fe200000006ff */
[----:B------:R-:W-:-:S04]  /*3300*/  FADD.FTZ R25, R23, R24 ;  /* 0x0000001817197221 */ /* 0x000fc80000010000 */
[----:B------:R-:W-:Y:S01]  /*3310*/  FMUL.FTZ R23, R27, R27 ;  /* 0x0000001b1b177220 */ /* 0x000fe20000410000 */
[----:B------:R-:W-:Y:S01]  /*3320*/  PRMT R24, R59, 0x7632, R24 ;  /* 0x000076323b187816 */ /* 0x000fe20000000018 */
[----:B------:R-:W-:Y:S01]  /*3330*/  FADD.FTZ R20, R20, R25 ;  /* 0x0000001914147221 */ /* 0x000fe20000010000 */
[----:B------:R-:W-:Y:S02]  /*3340*/  FADD.FTZ R27, R22, R27 ;  /* 0x0000001b161b7221 */ /* 0x000fe40000010000 */
[----:B------:R-:W-:Y:S01]  /*3350*/  SHF.L.U32 R24, R24, 0x10, RZ ;  /* 0x0000001018187819 */ /* 0x000fe200000006ff */
[----:B------:R-:W-:Y:S01]  /*3360*/  FADD.FTZ R21, R21, R26 ;  /* 0x0000001a15157221 */ /* 0x000fe20000010000 */
[----:B------:R-:W-:Y:S01]  /*3370*/  PRMT R25, R56, 0x7632, R25 ;  /* 0x0000763238197816 */ /* 0x000fe20000000019 */
[----:B------:R-:W-:Y:S01]  /*3380*/  FFMA.FTZ R22, R22, R22, R23 ;  /* 0x0000001616167223 */ /* 0x000fe20000010017 */
[----:B------:R-:W-:Y:S01]  /*3390*/  SHF.L.U32 R23, R59, 0x10, RZ ;  /* 0x000000103b177819 */ /* 0x000fe200000006ff */
[----:B------:R-:W-:Y:S01]  /*33a0*/  FADD.FTZ R20, R20, R27 ;  /* 0x0000001b14147221 */ /* 0x000fe20000010000 */
[----:B------:R-:W-:Y:S01]  /*33b0*/  FMUL.FTZ R26, R24, R24 ;  /* 0x00000018181a7220 */ /* 0x000fe20000410000 */
[----:B------:R-:W-:Y:S01]  /*33c0*/  SHF.L.U32 R27, R25, 0x10, RZ ;  /* 0x00000010191b7819 */ /* 0x000fe200000006ff */
[----:B------:R-:W-:Y:S01]  /*33d0*/  FADD.FTZ R21, R21, R22 ;  /* 0x0000001615157221 */ /* 0x000fe20000010000 */
[----:B------:R-:W-:Y:S01]  /*33e0*/  SHF.L.U32 R22, R56, 0x10, RZ ;  /* 0x0000001038167819 */ /* 0x000fe200000006ff */
[C---:B------:R-:W-:Y:S01]  /*33f0*/  FADD.FTZ R25, R23.reuse, R24 ;  /* 0x0000001817197221 */ /* 0x040fe20000010000 */
[----:B------:R-:W-:Y:S01]  /*3400*/  FFMA.FTZ R26, R23, R23, R26 ;  /* 0x00000017171a7223 */ /* 0x000fe2000001001a */
[----:B------:R-:W-:-:S02]  /*3410*/  FMUL.FTZ R23, R27, R27 ;  /* 0x0000001b1b177220 */ /* 0x000fc40000410000 */
[C---:B------:R-:W-:Y:S01]  /*3420*/  FADD.FTZ R27, R22.reuse, R27 ;  /* 0x0000001b161b7221 */ /* 0x040fe20000010000 */
[----:B------:R-:W-:Y:S01]  /*3430*/  FADD.FTZ R21, R21, R26 ;  /* 0x0000001a15157221 */ /* 0x000fe20000010000 */
[----:B------:R-:W-:Y:S01]  /*3440*/  FFMA.FTZ R22, R22, R22, R23 ;  /* 0x0000001616167223 */ /* 0x000fe20000010017 */
[----:B------:R-:W-:Y:S01]  /*3450*/  FADD.FTZ R20, R20, R25 ;  /* 0x0000001914147221 */ /* 0x000fe20000010000 */
[----:B------:R-:W-:Y:S02]  /*3460*/  SHF.R.S32.HI R28, RZ, 0x1f, R89 ;  /* 0x0000001fff1c7819 */ /* 0x000fe40000011459 */
[----:B------:R-:W-:Y:S01]  /*3470*/  FADD.FTZ R22, R21, R22 ;  /* 0x0000001615167221 */ /* 0x000fe20000010000 */
[----:B------:R-:W-:Y:S01]  /*3480*/  FADD.FTZ R27, R20, R27 ;  /* 0x0000001b141b7221 */ /* 0x000fe20000010000 */
[C---:B---3--:R-:W-:Y:S02]  /*3490*/  PRMT R24, R52.reuse, 0x7632, R24 ;  /* 0x0000763234187816 */ /* 0x048fe40000000018 */
[----:B------:R-:W-:-:S03]  /*34a0*/  SHF.L.U32 R21, R52, 0x10, RZ ;  /* 0x0000001034157819 */ /* 0x000fc600000006ff */
[----:B------:R-:W-:Y:S01]  /*34b0*/  IMAD.U32 R24, R24, 0x10000, RZ ;  /* 0x0001000018187824 */ /* 0x000fe200078e00ff */
[----:B------:R-:W0:Y:S03]  /*34c0*/  S2R R20, SR_LANEID ;  /* 0x0000000000147919 */ /* 0x000e260000000000 */
[----:B------:R-:W-:Y:S01]  /*34d0*/  FMUL.FTZ R26, R24, R24 ;  /* 0x00000018181a7220 */ /* 0x000fe20000410000 */
[----:B------:R-:W-:Y:S02]  /*34e0*/  LEA.HI R28, R28, R89, RZ, 0x5 ;  /* 0x000000591c1c7211 */ /* 0x000fe400078f28ff */
[----:B------:R-:W-:Y:S01]  /*34f0*/  PRMT R25, R53, 0x7632, R25 ;  /* 0x0000763235197816 */ /* 0x000fe20000000019 */
[C---:B------:R-:W-:Y:S01]  /*3500*/  FFMA.FTZ R23, R21.reuse, R21, R26 ;  /* 0x0000001515177223 */ /* 0x040fe2000001001a */
[----:B------:R-:W-:Y:S02]  /*3510*/  FADD.FTZ R24, R21, R24 ;  /* 0x0000001815187221 */ /* 0x000fe40000010000 */
[----:B------:R-:W-:-:S02]  /*3520*/  SHF.L.U32 R26, R25, 0x10, RZ ;  /* 0x00000010191a7819 */ /* 0x000fc400000006ff */
[----:B------:R-:W-:Y:S02]  /*3530*/  MOV R30, 0xffffffe0 ;  /* 0xffffffe0001e7802 */ /* 0x000fe40000000f00 */
[----:B------:R-:W-:Y:S02]  /*3540*/  SHF.R.S32.HI R21, RZ, 0x5, R28 ;  /* 0x00000005ff157819 */ /* 0x000fe4000001141c */
[----:B------:R-:W-:Y:S01]  /*3550*/  SHF.L.U32 R25, R53, 0x10, RZ ;  /* 0x0000001035197819 */ /* 0x000fe200000006ff */
[----:B------:R-:W-:Y:S01]  /*3560*/  FMUL.FTZ R28, R26, R26 ;  /* 0x0000001a1a1c7220 */ /* 0x000fe20000410000 */
[----:B------:R-:W-:Y:S01]  /*3570*/  FADD.FTZ R24, R27, R24 ;  /* 0x000000181b187221 */ /* 0x000fe20000010000 */
[----:B------:R-:W-:Y:S01]  /*3580*/  FADD.FTZ R22, R22, R23 ;  /* 0x0000001716167221 */ /* 0x000fe20000010000 */
[----:B------:R-:W-:Y:S02]  /*3590*/  IMAD R27, R21, R30, 0x22f ;  /* 0x0000022f151b7424 */ /* 0x000fe400078e021e */
[----:B------:R-:W-:Y:S01]  /*35a0*/  FADD.FTZ R23, R25, R26 ;  /* 0x0000001a19177221 */ /* 0x000fe20000010000 */
[----:B------:R-:W-:Y:S01]  /*35b0*/  ISETP.GT.AND P1, PT, R89, 0x21f, PT ;  /* 0x0000021f5900780c */ /* 0x000fe20003f24270 */
[----:B------:R-:W-:-:S02]  /*35c0*/  FFMA.FTZ R25, R25, R25, R28 ;  /* 0x0000001919197223 */ /* 0x000fc4000001001c */
[----:B------:R-:W-:Y:S01]  /*35d0*/  FADD.FTZ R24, R24, R23 ;  /* 0x0000001718187221 */ /* 0x000fe20000010000 */
[----:B------:R-:W-:Y:S01]  /*35e0*/  SEL R27, R27, 0x1f, P1 ;  /* 0x0000001f1b1b7807 */ /* 0x000fe20000800000 */
[----:B------:R-:W-:-:S04]  /*35f0*/  FADD.FTZ R25, R22, R25 ;  /* 0x0000001916197221 */ /* 0x000fc80000010000 */
[----:B------:R-:W1:Y:S04]  /*3600*/  SHFL.DOWN PT, R23, R24, 0x1, R27 ;  /* 0x0820000018177989 */ /* 0x000e6800000e001b */
[----:B------:R-:W2:Y:S01]  /*3610*/  SHFL.DOWN PT, R22, R25, 0x1, R27 ;  /* 0x0820000019167989 */ /* 0x000ea200000e001b */
[C---:B0-----:R-:W-:Y:S02]  /*3620*/  ISETP.GE.AND P1, PT, R20.reuse, R27, PT ;  /* 0x0000001b1400720c */ /* 0x041fe40003f26270 */
[----:B------:R-:W-:-:S11]  /*3630*/  IADD3 R26, R20, 0x2, RZ ;  /* 0x00000002141a7810 */ /* 0x000fd60007ffe0ff */
[----:B-1----:R-:W-:Y:S01]  /*3640*/  @!P1 FADD.FTZ R24, R24, R23 ;  /* 0x0000001718189221 */ /* 0x002fe20000010000 */
[----:B--2---:R-:W-:-:S04]  /*3650*/  @!P1 FADD.FTZ R25, R25, R22 ;  /* 0x0000001619199221 */ /* 0x004fc80000010000 */
        /* <DEDUP_REMOVED lines=9> */
[C---:B------:R-:W-:Y:S01]  /*36f0*/  VIADD R26, R20.reuse, 0x8 ;  /* 0x00000008141a7836 */ /* 0x040fe20000000000 */
[----:B------:R-:W-:-:S11]  /*3700*/  ISETP.NE.AND P2, PT, R20, RZ, PT ;  /* 0x000000ff1400720c */ /* 0x000fd60003f45270 */
        /* <DEDUP_REMOVED lines=20> */
[----:B------:R-:W-:Y:S01]  /*3850*/  ULDC UR13, c[0x0][0xc] ;  /* 0x00000300000d7ab9 */ /* 0x000fe20000000800 */
[----:B------:R-:W-:Y:S03]  /*3860*/  BSSY B0, `(.L_x_3214) ;  /* 0x0000040000007945 */ /* 0x000fe60003800000 */
[----:B------:R0:W-:Y:S01]  /*3870*/  @!P2 STS.64 [R20+0x18], R22 ;  /* 0x000018161400a388 */ /* 0x0001e20000000a00 */
        /* <DEDUP_REMOVED lines=13> */
[----:B------:R-:W-:Y:S01]  /*3950*/  PRMT R87, R15, 0x7632, R87 ;  /* 0x000076320f577816 */ /* 0x000fe20000000057 */
[----:B------:R-:W-:Y:S06]  /*3960*/  BAR.SYNC.DEFER_BLOCKING 0x0 ;  /* 0x0000000000007b1d */ /* 0x000fec0000010000 */
[----:B0-----:R-:W-:Y:S05]  /*3970*/  @P3 BRA `(.L_x_3215) ;  /* 0x0000000000b83947 */ /* 0x001fea0003800000 */
[----:B------:R-:W0:Y:S01]  /*3980*/  S2UR UR7, SR_CgaCtaId ;  /* 0x00000000000779c3 */ /* 0x000e220000008800 */
[----:B------:R-:W-:Y:S02]  /*3990*/  UMOV UR5, 0x400 ;  /* 0x0000040000057882 */ /* 0x000fe40000000000 */
[----:B0-----:R-:W-:-:S09]  /*39a0*/  ULEA UR5, UR7, UR5, 0x18 ;  /* 0x0000000507057291 */ /* 0x001fd2000f8ec03f */
[----:B------:R-:W0:Y:S04]  /*39b0*/  LDS.128 R24, [UR5+0x20] ;  /* 0x00002005ff187984 */ /* 0x000e280008000c00 */
[----:B------:R-:W1:Y:S01]  /*39c0*/  LDS.128 R28, [UR5+0x30] ;  /* 0x00003005ff1c7984 */ /* 0x000e620008000c00 */
[----:B0-----:R-:W-:Y:S01]  /*39d0*/  FADD.FTZ R21, R22, R24 ;  /* 0x0000001816157221 */ /* 0x001fe20000010000 */
[----:B------:R-:W-:-:S03]  /*39e0*/  FADD.FTZ R24, R23, R25 ;  /* 0x0000001917187221 */ /* 0x000fc60000010000 */
[----:B------:R-:W-:Y:S01]  /*39f0*/  FADD.FTZ R25, R21, R26 ;  /* 0x0000001a15197221 */ /* 0x000fe20000010000 */
[----:B------:R-:W-:Y:S01]  /*3a00*/  FADD.FTZ R24, R24, R27 ;  /* 0x0000001b18187221 */ /* 0x000fe20000010000 */
[----:B------:R-:W0:Y:S02]  /*3a10*/  LDS.128 R20, [UR5+0x40] ;  /* 0x00004005ff147984 */ /* 0x000e240008000c00 */
[----:B-1----:R-:W-:Y:S01]  /*3a20*/  FADD.FTZ R25, R25, R28 ;  /* 0x0000001c19197221 */ /* 0x002fe20000010000 */
[----:B------:R-:W-:-:S03]  /*3a30*/  FADD.FTZ R24, R24, R29 ;  /* 0x0000001d18187221 */ /* 0x000fc60000010000 */
[----:B------:R-:W-:Y:S01]  /*3a40*/  FADD.FTZ R25, R25, R30 ;  /* 0x0000001e19197221 */ /* 0x000fe20000010000 */
[----:B------:R-:W-:Y:S02]  /*3a50*/  FADD.FTZ R24, R24, R31 ;  /* 0x0000001f18187221 */ /* 0x000fe40000010000 */
        /* <DEDUP_REMOVED lines=9> */
[----:B------:R-:W-:-:S03]  /*3af0*/  FADD.FTZ R20, R20, R31 ;  /* 0x0000001f14147221 */ /* 0x000fc60000010000 */
[----:B0-----:R-:W-:Y:S01]  /*3b00*/  FADD.FTZ R29, R21, R24 ;  /* 0x00000018151d7221 */ /* 0x001fe20000010000 */
[----:B------:R-:W-:Y:S02]  /*3b10*/  FADD.FTZ R24, R20, R25 ;  /* 0x0000001914187221 */ /* 0x000fe40000010000 */
[----:B------:R-:W0:Y:S01]  /*3b20*/  LDS.128 R20, [UR5+0x70] ;  /* 0x00007005ff147984 */ /* 0x000e220008000c00 */
[----:B------:R-:W-:Y:S01]  /*3b30*/  FADD.FTZ R25, R29, R26 ;  /* 0x0000001a1d197221 */ /* 0x000fe20000010000 */
[----:B------:R-:W-:Y:S02]  /*3b40*/  FADD.FTZ R24, R24, R27 ;  /* 0x0000001b18187221 */ /* 0x000fe40000010000 */
[----:B------:R-:W1:Y:S01]  /*3b50*/  LDS.128 R28, [UR5+0x80] ;  /* 0x00008005ff1c7984 */ /* 0x000e620008000c00 */
[----:B0-----:R-:W-:Y:S01]  /*3b60*/  FADD.FTZ R25, R25, R20 ;  /* 0x0000001419197221 */ /* 0x001fe20000010000 */
[----:B------:R-:W-:-:S03]  /*3b70*/  FADD.FTZ R24, R24, R21 ;  /* 0x0000001518187221 */ /* 0x000fc60000010000 */
[----:B------:R-:W-:Y:S01]  /*3b80*/  FADD.FTZ R25, R25, R22 ;  /* 0x0000001619197221 */ /* 0x000fe20000010000 */
[----:B------:R-:W-:Y:S02]  /*3b90*/  FADD.FTZ R26, R24, R23 ;  /* 0x00000017181a7221 */ /* 0x000fe40000010000 */
[----:B------:R-:W0:Y:S01]  /*3ba0*/  LDS.128 R20, [UR5+0x90] ;  /* 0x00009005ff147984 */ /* 0x000e220008000c00 */
[----:B-1----:R-:W-:Y:S01]  /*3bb0*/  FADD.FTZ R27, R25, R28 ;  /* 0x0000001c191b7221 */ /* 0x002fe20000010000 */
[----:B------:R-:W-:Y:S02]  /*3bc0*/  FADD.FTZ R26, R26, R29 ;  /* 0x0000001d1a1a7221 */ /* 0x000fe40000010000 */
[----:B------:R-:W1:Y:S01]  /*3bd0*/  LDS.64 R24, [UR5+0xa0] ;  /* 0x0000a005ff187984 */ /* 0x000e620008000a00 */
[----:B------:R-:W-:Y:S01]  /*3be0*/  FADD.FTZ R27, R27, R30 ;  /* 0x0000001e1b1b7221 */ /* 0x000fe20000010000 */
[----:B------:R-:W-:-:S03]  /*3bf0*/  FADD.FTZ R26, R26, R31 ;  /* 0x0000001f1a1a7221 */ /* 0x000fc60000010000 */
[----:B0-----:R-:W-:Y:S01]  /*3c00*/  FADD.FTZ R27, R27, R20 ;  /* 0x000000141b1b7221 */ /* 0x001fe20000010000 */
[----:B------:R-:W-:-:S03]  /*3c10*/  FADD.FTZ R26, R26, R21 ;  /* 0x000000151a1a7221 */ /* 0x000fc60000010000 */
[----:B------:R-:W-:Y:S01]  /*3c20*/  FADD.FTZ R27, R27, R22 ;  /* 0x000000161b1b7221 */ /* 0x000fe20000010000 */
[----:B------:R-:W-:-:S03]  /*3c30*/  FADD.FTZ R26, R26, R23 ;  /* 0x000000171a1a7221 */ /* 0x000fc60000010000 */
[----:B-1----:R-:W-:Y:S01]  /*3c40*/  FADD.FTZ R22, R27, R24 ;  /* 0x000000181b167221 */ /* 0x002fe20000010000 */
[----:B------:R-:W-:-:S07]  /*3c50*/  FADD.FTZ R23, R26, R25 ;  /* 0x000000191a177221 */ /* 0x000fce0000010000 */
.L_x_3215:
[----:B------:R-:W-:Y:S05]  /*3c60*/  BSYNC B0 ;  /* 0x0000000000007941 */ /* 0x000fea0003800000 */
.L_x_3214:
[----:B------:R-:W-:Y:S01]  /*3c70*/  UISETP.GE.U32.AND UP0, UPT, UR13, 0x2, UPT ;  /* 0x000000020d00788c */ /* 0x000fe2000bf06070 */
[----:B------:R-:W-:Y:S02]  /*3c80*/  PRMT R80, R13, 0x7632, R80 ;  /* 0x000076320d507816 */ /* 0x000fe40000000050 */
[----:B------:R-:W-:Y:S02]  /*3c90*/  PRMT R79, R12, 0x7632, R79 ;  /* 0x000076320c4f7816 */ /* 0x000fe4000000004f */
[----:B------:R-:W-:Y:S02]  /*3ca0*/  PRMT R83, R11, 0x7632, R83 ;  /* 0x000076320b537816 */ /* 0x000fe40000000053 */
[----:B------:R-:W-:Y:S02]  /*3cb0*/  PLOP3.LUT P1, PT, PT, PT, UP0, 0x80, 0x0 ;  /* 0x000000000000781c */ /* 0x000fe40003f2f008 */
        /* <DEDUP_REMOVED lines=11> */
[----:B------:R-:W-:Y:S01]  /*3d70*/  PRMT R21, R59, 0x7632, R21 ;  /* 0x000076323b157816 */ /* 0x000fe20000000015 */
[----:B------:R-:W-:Y:S06]  /*3d80*/  @!P1 BRA `(.L_x_3216) ;  /* 0x0000000800b89947 */ /* 0x000fec0003800000 */
[----:B------:R-:W-:Y:S05]  /*3d90*/  @P3 BRA `(.L_x_3217) ;  /* 0x00000000007c3947 */ /* 0x000fea0003800000 */
[----:B------:R-:W0:Y:S01]  /*3da0*/  S2R R26, SR_CTAID.Y ;  /* 0x00000000001a7919 */ /* 0x000e220000002600 */
[----:B------:R-:W1:Y:S01]  /*3db0*/  LDC R27, c[0x0][0x10] ;  /* 0x00000400ff1b7b82 */ /* 0x000e620000000800 */
[----:B------:R-:W-:Y:S02]  /*3dc0*/  ULOP3.LUT UR5, UR4, 0x1, URZ, 0xc0, !UPT ;  /* 0x0000000104057892 */ /* 0x000fe4000f8ec03f */
[----:B------:R-:W-:-:S05]  /*3dd0*/  ULOP3.LUT UP0, URZ, UR4, 0x2, URZ, 0xc0, !UPT ;  /* 0x00000002043f7892 */ /* 0x000fca000f80c03f */
[----:B------:R-:W2:Y:S01]  /*3de0*/  LDC.64 R28, c[0x0][0x248] ;  /* 0x00009200ff1c7b82 */ /* 0x000ea20000000a00 */
[C---:B-1----:R-:W-:Y:S01]  /*3df0*/  IMAD R24, R27.reuse, UR5, RZ ;  /* 0x000000051b187c24 */ /* 0x042fe2000f8e02ff */
[----:B------:R-:W-:Y:S02]  /*3e00*/  UMOV UR5, 0xffffffff ;  /* 0xffffffff00057882 */ /* 0x000fe40000000000 */
[----:B------:R-:W-:Y:S01]  /*3e10*/  USEL UR5, UR5, 0x1, UP0 ;  /* 0x0000000105057887 */ /* 0x000fe20008000000 */
[----:B0-----:R-:W-:Y:S01]  /*3e20*/  IMAD R27, R27, UR16, R26 ;  /* 0x000000101b1b7c24 */ /* 0x001fe2000f8e021a */
[C---:B------:R-:W-:Y:S01]  /*3e30*/  IADD3 R26, R24.reuse, R26, RZ ;  /* 0x0000001a181a7210 */ /* 0x040fe20007ffe0ff */
[----:B------:R-:W-:-:S05]  /*3e40*/  IMAD R24, R24, UR13, RZ ;  /* 0x0000000d18187c24 */ /* 0x000fca000f8e02ff */
[----:B------:R-:W-:-:S05]  /*3e50*/  SHF.L.U32 R24, R24, 0x1, RZ ;  /* 0x0000000118187819 */ /* 0x000fca00000006ff */
[----:B--2---:R-:W-:-:S04]  /*3e60*/  IMAD.WIDE R24, R24, 0x4, R28 ;  /* 0x0000000418187825 */ /* 0x004fc800078e021c */
[----:B------:R-:W-:-:S05]  /*3e70*/  IMAD.WIDE.U32 R24, R27, 0x8, R24 ;  /* 0x000000081b187825 */ /* 0x000fca00078e0018 */
[----:B------:R0:W-:Y:S02]  /*3e80*/  STG.E.64 desc[UR14][R24.64], R22 ;  /* 0x0000001618007986 */ /* 0x0001e4000c101b0e */
[----:B0-----:R-:W0:Y:S01]  /*3e90*/  LDC.64 R24, c[0x0][0x240] ;  /* 0x00009000ff187b82 */ /* 0x001e220000000a00 */
[----:B------:R-:W-:Y:S01]  /*3ea0*/  PLOP3.LUT P1, PT, PT, PT, UP0, 0x80, 0x0 ;  /* 0x000000000000781c */ /* 0x000fe20003f2f008 */
[----:B0-----:R-:W-:-:S04]  /*3eb0*/  IMAD.WIDE.U32 R24, R26, 0x4, R24 ;  /* 0x000000041a187825 */ /* 0x001fc800078e0018 */
[----:B------:R-:W-:Y:S01]  /*3ec0*/  IMAD.U32 R26, RZ, RZ, UR5 ;  /* 0x00000005ff1a7e24 */ /* 0x000fe2000f8e00ff */
[----:B------:R-:W-:Y:S06]  /*3ed0*/  MEMBAR.ALL.GPU ;  /* 0x0000000000007992 */ /* 0x000fec000000a000 */
[----:B------:R-:W-:-:S00]  /*3ee0*/  ERRBAR ;  /* 0x00000000000079ab */ /* 0x000fc00000000000 */
[----:B------:R-:W-:Y:S06]  /*3ef0*/  CGAERRBAR ;  /* 0x00000000000075ab */ /* 0x000fec0000000000 */
[----:B------:R0:W-:Y:S02]  /*3f00*/  REDG.E.ADD.S32.STRONG.GPU desc[UR14][R24.64], R26 ;  /* 0x0000001a1800798e */ /* 0x0001e4000c10e38e */
[----:B0-----:R-:W-:-:S04]  /*3f10*/  SEL R26, RZ, UR13, P1 ;  /* 0x0000000dff1a7c07 */ /* 0x001fc80008800000 */
[----:B------:R-:W-:-:S13]  /*3f20*/  ISETP.NE.AND P1, PT, R26, -0x1, PT ;  /* 0xffffffff1a00780c */ /* 0x000fda0003f25270 */
[----:B------:R-:W-:Y:S05]  /*3f30*/  @!P1 BRA `(.L_x_3217) ;  /* 0x0000000000149947 */ /* 0x000fea0003800000 */
.L_x_3218:
[----:B------:R-:W2:Y:S04]  /*3f40*/  LDG.E.STRONG.GPU R27, desc[UR14][R24.64] ;  /* 0x0000000e181b7981 */ /* 0x000ea8000c1ef900 */
[----:B--2---:R-:W-:Y:S01]  /*3f50*/  CCTL.IVALL ;  /* 0x00000000ff00798f */ /* 0x004fe20002000000 */
[----:B------:R-:W-:Y:S05]  /*3f60*/  YIELD ;  /* 0x0000000000007946 */ /* 0x000fea0003800000 */
[----:B------:R-:W-:-:S13]  /*3f70*/  ISETP.NE.AND P1, PT, R27, R26, PT ;  /* 0x0000001a1b00720c */ /* 0x000fda0003f25270 */
[----:B------:R-:W-:Y:S05]  /*3f80*/  @P1 BRA `(.L_x_3218) ;  /* 0xfffffffc00ec1947 */ /* 0x000fea000383ffff */
.L_x_3217:
[----:B------:R-:W-:Y:S01]  /*3f90*/  ISETP.NE.AND P1, PT, RZ, UR13, PT ;  /* 0x0000000dff007c0c */ /* 0x000fe2000bf25270 */
[----:B------:R-:W-:Y:S05]  /*3fa0*/  WARPSYNC.ALL ;  /* 0x0000000000007948 */ /* 0x000fea0003800000 */
[----:B------:R-:W-:Y:S07]  /*3fb0*/  BAR.SYNC.DEFER_BLOCKING 0x0 ;  /* 0x0000000000007b1d */ /* 0x000fee0000010000 */
[----:B------:R-:W-:Y:S05]  /*3fc0*/  @!P1 BRA `(.L_x_3216) ;  /* 0x0000000800289947 */ /* 0x000fea0003800000 */
[----:B------:R-:W-:Y:S02]  /*3fd0*/  UIADD3 UR5, UR13, -0x1, URZ ;  /* 0xffffffff0d057890 */ /* 0x000fe4000fffe03f */
[----:B------:R-:W-:Y:S02]  /*3fe0*/  ULOP3.LUT UP1, UR19, UR13, 0x3, URZ, 0xc0, !UPT ;  /* 0x000000030d137892 */ /* 0x000fe4000f82c03f */
[----:B------:R-:W-:-:S03]  /*3ff0*/  UISETP.GE.U32.AND UP0, UPT, UR5, 0x3, UPT ;  /* 0x000000030500788c */ /* 0x000fc6000bf06070 */
[----:B------:R-:W-:Y:S01]  /*4000*/  UMOV UR5, URZ ;  /* 0x0000003f00057c82 */ /* 0x000fe20008000000 */
[----:B------:R-:W-:Y:S02]  /*4010*/  PLOP3.LUT P1, PT, PT, PT, UP1, 0x80, 0x0 ;  /* 0x000000000000781c */ /* 0x000fe40003f2f018 */
[----:B------:R-:W-:-:S13]  /*4020*/  PLOP3.LUT P2, PT, PT, PT, UP0, 0x80, 0x0 ;  /* 0x000000000000781c */ /* 0x000fda0003f4f008 */
[----:B------:R-:W-:Y:S05]  /*4030*/  @!P2 BRA `(.L_x_3219) ;  /* 0x00000004001ca947 */ /* 0x000fea0003800000 */
[----:B------:R-:W-:-:S04]  /*4040*/  ULOP3.LUT UR5, UR13, 0x3, URZ, 0xc0, !UPT ;  /* 0x000000030d057892 */ /* 0x000fc8000f8ec03f */
[----:B------:R-:W-:-:S03]  /*4050*/  UIADD3 UR7, -UR5, UR13, URZ ;  /* 0x0000000d05077290 */ /* 0x000fc6000fffe13f */
[----:B------:R-:W-:-:S09]  /*4060*/  UMOV UR5, URZ ;  /* 0x0000003f00057c82 */ /* 0x000fd20008000000 */
.L_x_3220:
[----:B------:R-:W0:Y:S01]  /*4070*/  S2R R28, SR_CTAID.X ;  /* 0x00000000001c7919 */ /* 0x000e220000002500 */
[----:B------:R-:W-:Y:S02]  /*4080*/  MOV R29, UR4 ;  /* 0x00000004001d7c02 */ /* 0x000fe40008000f00 */
[----:B0-----:R-:W-:-:S13]  /*4090*/  ISETP.EQ.OR P4, PT, R28, UR5, P3 ;  /* 0x000000051c007c0c */ /* 0x001fda0009f82670 */
[----:B------:R-:W0:Y:S01]  /*40a0*/  @!P4 LDC R26, c[0x0][0x10] ;  /* 0x00000400ff1acb82 */ /* 0x000e220000000800 */
[----:B------:R-:W1:Y:S01]  /*40b0*/  @!P4 S2R R27, SR_CTAID.Y ;  /* 0x00000000001bc919 */ /* 0x000e620000002600 */
[----:B------:R-:W-:-:S06]  /*40c0*/  @!P4 LOP3.LUT R29, R29, 0x1, RZ, 0xc0, !PT ;  /* 0x000000011d1dc812 */ /* 0x000fcc00078ec0ff */
[----:B------:R-:W2:Y:S01]  /*40d0*/  @!P4 LDC.64 R24, c[0x0][0x248] ;  /* 0x00009200ff18cb82 */ /* 0x000ea20000000a00 */
[----:B0-----:R-:W-:-:S04]  /*40e0*/  @!P4 IMAD R29, R29, R26, RZ ;  /* 0x0000001a1d1dc224 */ /* 0x001fc800078e02ff */
[----:B------:R-:W-:-:S05]  /*40f0*/  @!P4 IMAD R29, R29, UR13, RZ ;  /* 0x0000000d1d1dcc24 */ /* 0x000fca000f8e02ff */
[----:B------:R-:W-:Y:S01]  /*4100*/  @!P4 SHF.L.U32 R29, R29, 0x1, RZ ;  /* 0x000000011d1dc819 */ /* 0x000fe200000006ff */
[----:B-1----:R-:W-:-:S04]  /*4110*/  @!P4 IMAD R27, R26, UR5, R27 ;  /* 0x000000051a1bcc24 */ /* 0x002fc8000f8e021b */
[----:B--2---:R-:W-:-:S04]  /*4120*/  @!P4 IMAD.WIDE R24, R29, 0x4, R24 ;  /* 0x000000041d18c825 */ /* 0x004fc800078e0218 */
[----:B------:R-:W-:-:S06]  /*4130*/  @!P4 IMAD.WIDE.U32 R24, R27, 0x8, R24 ;  /* 0x000000081b18c825 */ /* 0x000fcc00078e0018 */
[----:B------:R-:W2:Y:S01]  /*4140*/  @!P4 LDG.E.64 R24, desc[UR14][R24.64] ;  /* 0x0000000e1818c981 */ /* 0x000ea2000c1e1b00 */
[----:B------:R-:W-:Y:S01]  /*4150*/  UIADD3 UR10, UR5, 0x1, URZ ;  /* 0x00000001050a7890 */ /* 0x000fe2000fffe03f */
[----:B------:R-:W-:-:S05]  /*4160*/  MOV R29, UR4 ;  /* 0x00000004001d7c02 */ /* 0x000fca0008000f00 */
[----:B------:R-:W-:-:S13]  /*4170*/  ISETP.EQ.OR P5, PT, R28, UR10, P3 ;  /* 0x0000000a1c007c0c */ /* 0x000fda0009fa2670 */
[----:B------:R-:W0:Y:S01]  /*4180*/  @!P5 S2R R26, SR_CTAID.Y ;  /* 0x00000000001ad919 */ /* 0x000e220000002600 */
[----:B------:R-:W1:Y:S01]  /*4190*/  @!P5 LDC R27, c[0x0][0x10] ;  /* 0x00000400ff1bdb82 */ /* 0x000e620000000800 */
[----:B------:R-:W-:-:S05]  /*41a0*/  @!P5 LOP3.LUT R29, R29, 0x1, RZ, 0xc0, !PT ;  /* 0x000000011d1dd812 */ /* 0x000fca00078ec0ff */
[----:B-1----:R-:W-:-:S04]  /*41b0*/  @!P5 IMAD R29, R29, R27, RZ ;  /* 0x0000001b1d1dd224 */ /* 0x002fc800078e02ff */
[----:B------:R-:W-:-:S05]  /*41c0*/  @!P5 IMAD R29, R29, UR13, RZ ;  /* 0x0000000d1d1ddc24 */ /* 0x000fca000f8e02ff */
[----:B------:R-:W-:Y:S01]  /*41d0*/  @!P5 SHF.L.U32 R29, R29, 0x1, RZ ;  /* 0x000000011d1dd819 */ /* 0x000fe200000006ff */
[----:B--2---:R-:W-:Y:S01]  /*41e0*/  @!P4 FADD.FTZ R22, R22, R24 ;  /* 0x000000181616c221 */ /* 0x004fe20000010000 */
[----:B0-----:R-:W-:Y:S02]  /*41f0*/  @!P5 IMAD R24, R27, UR10, R26 ;  /* 0x0000000a1b18dc24 */ /* 0x001fe4000f8e021a */
[----:B------:R-:W0:Y:S02]  /*4200*/  @!P5 LDC.64 R26, c[0x0][0x248] ;  /* 0x00009200ff1adb82 */ /* 0x000e240000000a00 */
[----:B0-----:R-:W-:-:S04]  /*4210*/  @!P5 IMAD.WIDE R26, R29, 0x4, R26 ;  /* 0x000000041d1ad825 */ /* 0x001fc800078e021a */
[----:B------:R-:W-:-:S06]  /*4220*/  @!P5 IMAD.WIDE.U32 R26, R24, 0x8, R26 ;  /* 0x00000008181ad825 */ /* 0x000fcc00078e001a */
[----:B------:R-:W2:Y:S01]  /*4230*/  @!P5 LDG.E.64 R26, desc[UR14][R26.64] ;  /* 0x0000000e1a1ad981 */ /* 0x000ea2000c1e1b00 */
[----:B------:R-:W-:Y:S01]  /*4240*/  UIADD3 UR10, UR5, 0x2, URZ ;  /* 0x00000002050a7890 */ /* 0x000fe2000fffe03f */
[----:B------:R-:W-:Y:S01]  /*4250*/  @!P4 FADD.FTZ R23, R23, R25 ;  /* 0x000000191717c221 */ /* 0x000fe20000010000 */
[----:B------:R-:W-:-:S04]  /*4260*/  UIADD3 UR11, UR5, 0x3, URZ ;  /* 0x00000003050b7890 */ /* 0x000fc8000fffe03f */
[C---:B------:R-:W-:Y:S02]  /*4270*/  ISETP.EQ.OR P6, PT, R28.reuse, UR10, P3 ;  /* 0x0000000a1c007c0c */ /* 0x040fe40009fc2670 */
[----:B------:R-:W-:-:S11]  /*4280*/  ISETP.EQ.OR P2, PT, R28, UR11, P3 ;  /* 0x0000000b1c007c0c */ /* 0x000fd60009f42670 */
[----:B------:R-:W0:Y:S01]  /*4290*/  @!P6 S2R R29, SR_CTAID.Y ;  /* 0x00000000001de919 */ /* 0x000e220000002600 */
[----:B------:R-:W0:Y:S01]  /*42a0*/  @!P6 LDC R91, c[0x0][0x10] ;  /* 0x00000400ff5beb82 */ /* 0x000e220000000800 */
[----:B------:R-:W1:Y:S07]  /*42b0*/  @!P2 S2R R28, SR_CTAID.Y ;  /* 0x00000000001ca919 */ /* 0x000e6e0000002600 */
[----:B------:R-:W3:Y:S01]  /*42c0*/  @!P6 LDC.64 R24, c[0x0][0x248] ;  /* 0x00009200ff18eb82 */ /* 0x000ee20000000a00 */
[----:B--2---:R-:W-:Y:S01]  /*42d0*/  @!P5 FADD.FTZ R23, R23, R27 ;  /* 0x0000001b1717d221 */ /* 0x004fe20000010000 */
[----:B------:R-:W-:Y:S01]  /*42e0*/  MOV R27, UR4 ;  /* 0x00000004001b7c02 */ /* 0x000fe20008000f00 */
[----:B------:R-:W-:Y:S01]  /*42f0*/  @!P5 FADD.FTZ R22, R22, R26 ;  /* 0x0000001a1616d221 */ /* 0x000fe20000010000 */
[----:B0-----:R-:W-:-:S02]  /*4300*/  @!P6 IMAD R26, R91, UR10, R29 ;  /* 0x0000000a5b1aec24 */ /* 0x001fc4000f8e021d */
[----:B------:R-:W-:Y:S02]  /*4310*/  @!P6 LOP3.LUT R27, R27, 0x1, RZ, 0xc0, !PT ;  /* 0x000000011b1be812 */ /* 0x000fe400078ec0ff */
[----:B------:R-:W0:Y:S03]  /*4320*/  @!P2 LDC R29, c[0x0][0x10] ;  /* 0x00000400ff1dab82 */ /* 0x000e260000000800 */
[----:B------:R-:W-:Y:S02]  /*4330*/  @!P6 IMAD R27, R27, R91, RZ ;  /* 0x0000005b1b1be224 */ /* 0x000fe400078e02ff */
[----:B------:R-:W-:Y:S02]  /*4340*/  IMAD.U32 R91, RZ, RZ, UR4 ;  /* 0x00000004ff5b7e24 */ /* 0x000fe4000f8e00ff */
[----:B------:R-:W-:-:S03]  /*4350*/  @!P6 IMAD R27, R27, UR13, RZ ;  /* 0x0000000d1b1bec24 */ /* 0x000fc6000f8e02ff */
[----:B------:R-:W-:Y:S02]  /*4360*/  @!P2 LOP3.LUT R91, R91, 0x1, RZ, 0xc0, !PT ;  /* 0x000000015b5ba812 */ /* 0x000fe400078ec0ff */
[----:B------:R-:W-:-:S05]  /*4370*/  @!P6 SHF.L.U32 R27, R27, 0x1, RZ ;  /* 0x000000011b1be819 */ /* 0x000fca00000006ff */
[----:B---3--:R-:W-:-:S04]  /*4380*/  @!P6 IMAD.WIDE R24, R27, 0x4, R24 ;  /* 0x000000041b18e825 */ /* 0x008fc800078e0218 */
[----:B------:R-:W-:Y:S02]  /*4390*/  @!P6 IMAD.WIDE.U32 R26, R26, 0x8, R24 ;  /* 0x000000081a1ae825 */ /* 0x000fe400078e0018 */
[----:B------:R-:W2:Y:S02]  /*43a0*/  @!P2 LDC.64 R24, c[0x0][0x248] ;  /* 0x00009200ff18ab82 */ /* 0x000ea40000000a00 */
[----:B0-----:R-:W-:Y:S02]  /*43b0*/  @!P2 IMAD R91, R91, R29, RZ ;  /* 0x0000001d5b5ba224 */ /* 0x001fe400078e02ff */
[----:B-1----:R-:W-:Y:S01]  /*43c0*/  @!P2 IMAD R28, R29, UR11, R28 ;  /* 0x0000000b1d1cac24 */ /* 0x002fe2000f8e021c */
[----:B------:R-:W3:Y:S01]  /*43d0*/  @!P6 LDG.E.64 R26, desc[UR14][R26.64] ;  /* 0x0000000e1a1ae981 */ /* 0x000ee2000c1e1b00 */
[----:B------:R-:W-:-:S05]  /*43e0*/  @!P2 IMAD R91, R91, UR13, RZ ;  /* 0x0000000d5b5bac24 */ /* 0x000fca000f8e02ff */
[----:B------:R-:W-:-:S05]  /*43f0*/  @!P2 SHF.L.U32 R91, R91, 0x1, RZ ;  /* 0x000000015b5ba819 */ /* 0x000fca00000006ff */
[----:B--2---:R-:W-:-:S04]  /*4400*/  @!P2 IMAD.WIDE R24, R91, 0x4, R24 ;  /* 0x000000045b18a825 */ /* 0x004fc800078e0218 */
[----:B------:R-:W-:-:S06]  /*4410*/  @!P2 IMAD.WIDE.U32 R24, R28, 0x8, R24 ;  /* 0x000000081c18a825 */ /* 0x000fcc00078e0018 */
[----:B------:R-:W2:Y:S01]  /*4420*/  @!P2 LDG.E.64 R24, desc[UR14][R24.64] ;  /* 0x0000000e1818a981 */ /* 0x000ea2000c1e1b00 */
[----:B------:R-:W-:-:S06]  /*4430*/  UIADD3 UR7, UR7, -0x4, URZ ;  /* 0xfffffffc07077890 */ /* 0x000fcc000fffe03f */
[----:B------:R-:W-:Y:S01]  /*4440*/  ISETP.NE.AND P4, PT, RZ, UR7, PT ;  /* 0x00000007ff007c0c */ /* 0x000fe2000bf85270 */
[----:B------:R-:W-:Y:S01]  /*4450*/  UIADD3 UR5, UR5, 0x4, URZ ;  /* 0x0000000405057890 */ /* 0x000fe2000fffe03f */
[----:B---3--:R-:W-:Y:S01]  /*4460*/  @!P6 FADD.FTZ R22, R22, R26 ;  /* 0x0000001a1616e221 */ /* 0x008fe20000010000 */
[----:B------:R-:W-:-:S03]  /*4470*/  @!P6 FADD.FTZ R23, R23, R27 ;  /* 0x0000001b1717e221 */ /* 0x000fc60000010000 */
[----:B--2---:R-:W-:Y:S01]  /*4480*/  @!P2 FADD.FTZ R22, R22, R24 ;  /* 0x000000181616a221 */ /* 0x004fe20000010000 */
[----:B------:R-:W-:-:S06]  /*4490*/  @!P2 FADD.FTZ R23, R23, R25 ;  /* 0x000000191717a221 */ /* 0x000fcc0000010000 */
[----:B------:R-:W-:Y:S05]  /*44a0*/  @P4 BRA `(.L_x_3220) ;  /* 0xfffffff800f04947 */ /* 0x000fea000383ffff */
.L_x_3219:
[----:B------:R-:W-:Y:S05]  /*44b0*/  @!P1 BRA `(.L_x_3216) ;  /* 0x0000000000ec9947 */ /* 0x000fea0003800000 */
[----:B------:R-:W0:Y:S01]  /*44c0*/  S2R R27, SR_CTAID.X ;  /* 0x00000000001b7919 */ /* 0x000e220000002500 */
[----:B------:R-:W-:Y:S01]  /*44d0*/  BSSY B0, `(.L_x_3221) ;  /* 0x0000012000007945 */ /* 0x000fe20003800000 */
[----:B0-----:R-:W-:-:S13]  /*44e0*/  ISETP.EQ.OR P1, PT, R27, UR5, P3 ;  /* 0x000000051b007c0c */ /* 0x001fda0009f22670 */
[----:B------:R-:W-:Y:S05]  /*44f0*/  @P1 BRA `(.L_x_3222) ;  /* 0x00000000003c1947 */ /* 0x000fea0003800000 */
[----:B------:R-:W0:Y:S01]  /*4500*/  S2UR UR18, SR_CTAID.Y ;  /* 0x00000000001279c3 */ /* 0x000e220000002600 */
[----:B------:R-:W-:Y:S01]  /*4510*/  ULOP3.LUT UR7, UR4, 0x1, URZ, 0xc0, !UPT ;  /* 0x0000000104077892 */ /* 0x000fe2000f8ec03f */
[----:B------:R-:W-:Y:S01]  /*4520*/  ULDC UR12, c[0x0][0x10] ;  /* 0x00000400000c7ab9 */ /* 0x000fe20000000800 */
[----:B------:R-:W-:Y:S02]  /*4530*/  ULDC.64 UR10, c[0x0][0x248] ;  /* 0x00009200000a7ab9 */ /* 0x000fe40000000a00 */
[----:B------:R-:W-:-:S04]  /*4540*/  UIMAD UR7, UR7, UR12, URZ ;  /* 0x0000000c070772a4 */ /* 0x000fc8000f8e023f */
[----:B------:R-:W-:-:S04]  /*4550*/  UIMAD UR7, UR7, UR13, URZ ;  /* 0x0000000d070772a4 */ /* 0x000fc8000f8e023f */
[----:B------:R-:W-:-:S04]  /*4560*/  USHF.L.U32 UR7, UR7, 0x1, URZ ;  /* 0x0000000107077899 */ /* 0x000fc8000800063f */
[----:B------:R-:W-:Y:S02]  /*4570*/  UIMAD.WIDE UR10, UR7, 0x4, UR10 ;  /* 0x00000004070a78a5 */ /* 0x000fe4000f8e020a */
[----:B0-----:R-:W-:-:S04]  /*4580*/  UIMAD UR12, UR12, UR5, UR18 ;  /* 0x000000050c0c72a4 */ /* 0x001fc8000f8e0212 */
[----:B------:R-:W-:-:S06]  /*4590*/  UIMAD.WIDE.U32 UR10, UR12, 0x8, UR10 ;  /* 0x000000080c0a78a5 */ /* 0x000fcc000f8e000a */
[----:B------:R-:W-:Y:S02]  /*45a0*/  MOV R24, UR10 ;  /* 0x0000000a00187c02 */ /* 0x000fe40008000f00 */
[----:B------:R-:W-:-:S06]  /*45b0*/  MOV R25, UR11 ;  /* 0x0000000b00197c02 */ /* 0x000fcc0008000f00 */
[----:B------:R-:W2:Y:S02]  /*45c0*/  LDG.E.64 R24, desc[UR14][R24.64] ;  /* 0x0000000e18187981 */ /* 0x000ea4000c1e1b00 */
[----:B--2---:R-:W-:Y:S01]  /*45d0*/  FADD.FTZ R22, R22, R24 ;  /* 0x0000001816167221 */ /* 0x004fe20000010000 */
[----:B------:R-:W-:-:S07]  /*45e0*/  FADD.FTZ R23, R23, R25 ;  /* 0x0000001917177221 */ /* 0x000fce0000010000 */
.L_x_3222:
[----:B------:R-:W-:Y:S05]  /*45f0*/  BSYNC B0 ;  /* 0x0000000000007941 */ /* 0x000fea0003800000 */
.L_x_3221:
[----:B------:R-:W-:-:S06]  /*4600*/  UISETP.NE.AND UP0, UPT, UR19, 0x1, UPT ;  /* 0x000000011300788c */ /* 0x000fcc000bf05270 */
[----:B------:R-:W-:-:S13]  /*4610*/  PLOP3.LUT P1, PT, PT, PT, UP0, 0x80, 0x0 ;  /* 0x000000000000781c */ /* 0x000fda0003f2f008 */
[----:B------:R-:W-:Y:S05]  /*4620*/  @!P1 BRA `(.L_x_3216) ;  /* 0x0000000000909947 */ /* 0x000fea0003800000 */
[----:B------:R-:W-:Y:S01]  /*4630*/  UIADD3 UR7, UR5, 0x1, URZ ;  /* 0x0000000105077890 */ /* 0x000fe2000fffe03f */
[----:B------:R-:W-:Y:S01]  /*4640*/  MOV R25, UR4 ;  /* 0x0000000400197c02 */ /* 0x000fe20008000f00 */
[----:B------:R-:W-:-:S04]  /*4650*/  UIADD3 UR12, UR5, 0x2, URZ ;  /* 0x00000002050c7890 */ /* 0x000fc8000fffe03f */
[C---:B------:R-:W-:Y:S02]  /*4660*/  ISETP.EQ.OR P2, PT, R27.reuse, UR7, P3 ;  /* 0x000000071b007c0c */ /* 0x040fe40009f42670 */
[----:B------:R-:W-:-:S11]  /*4670*/  ISETP.EQ.OR P1, PT, R27, UR12, P3 ;  /* 0x0000000c1b007c0c */ /* 0x000fd60009f22670 */
[----:B------:R-:W0:Y:S01]  /*4680*/  @!P2 S2R R26, SR_CTAID.Y ;  /* 0x00000000001aa919 */ /* 0x000e220000002600 */
[----:B------:R-:W1:Y:S01]  /*4690*/  @!P2 LDC R24, c[0x0][0x10] ;  /* 0x00000400ff18ab82 */ /* 0x000e620000000800 */
[----:B------:R-:W-:-:S05]  /*46a0*/  @!P2 LOP3.LUT R25, R25, 0x1, RZ, 0xc0, !PT ;  /* 0x000000011919a812 */ /* 0x000fca00078ec0ff */
[----:B-1----:R-:W-:-:S04]  /*46b0*/  @!P2 IMAD R27, R25, R24, RZ ;  /* 0x00000018191ba224 */ /* 0x002fc800078e02ff */
[----:B------:R-:W-:Y:S02]  /*46c0*/  @!P2 IMAD R27, R27, UR13, RZ ;  /* 0x0000000d1b1bac24 */ /* 0x000fe4000f8e02ff */
[----:B0-----:R-:W-:Y:S02]  /*46d0*/  @!P2 IMAD R26, R24, UR7, R26 ;  /* 0x00000007181aac24 */ /* 0x001fe4000f8e021a */
[----:B------:R-:W0:Y:S01]  /*46e0*/  @!P2 LDC.64 R24, c[0x0][0x248] ;  /* 0x00009200ff18ab82 */ /* 0x000e220000000a00 */
[----:B------:R-:W-:-:S05]  /*46f0*/  @!P2 SHF.L.U32 R27, R27, 0x1, RZ ;  /* 0x000000011b1ba819 */ /* 0x000fca00000006ff */
[----:B0-----:R-:W-:-:S04]  /*4700*/  @!P2 IMAD.WIDE R24, R27, 0x4, R24 ;  /* 0x000000041b18a825 */ /* 0x001fc800078e0218 */
[----:B------:R-:W-:Y:S01]  /*4710*/  @!P2 IMAD.WIDE.U32 R24, R26, 0x8, R24 ;  /* 0x000000081a18a825 */ /* 0x000fe200078e0018 */
[----:B------:R-:W-:-:S04]  /*4720*/  MOV R26, UR19 ;  /* 0x00000013001a7c02 */ /* 0x000fc80008000f00 */
[----:B------:R-:W-:Y:S01]  /*4730*/  ISETP.EQ.OR P1, PT, R26, 0x2, P1 ;  /* 0x000000021a00780c */ /* 0x000fe20000f22670 */
[----:B------:R-:W2:-:S12]  /*4740*/  @!P2 LDG.E.64 R24, desc[UR14][R24.64] ;  /* 0x0000000e1818a981 */ /* 0x000e98000c1e1b00 */
[----:B------:R-:W-:-:S05]  /*4750*/  VOTEU.ALL UP0, P1 ;  /* 0x00000000003f7886 */ /* 0x000fca0000800000 */
[----:B------:R-:W0:Y:S01]  /*4760*/  @!UP0 S2UR UR18, SR_CTAID.Y ;  /* 0x00000000001289c3 */ /* 0x000e220000002600 */
[----:B------:R-:W-:Y:S01]  /*4770*/  @!UP0 ULOP3.LUT UR5, UR4, 0x1, URZ, 0xc0, !UPT ;  /* 0x0000000104058892 */ /* 0x000fe2000f8ec03f */
[----:B------:R-:W-:Y:S01]  /*4780*/  @!UP0 ULDC UR7, c[0x0][0x10] ;  /* 0x0000040000078ab9 */ /* 0x000fe20000000800 */
[----:B------:R-:W-:Y:S02]  /*4790*/  @!UP0 ULDC.64 UR10, c[0x0][0x248] ;  /* 0x00009200000a8ab9 */ /* 0x000fe40000000a00 */
[----:B------:R-:W-:-:S04]  /*47a0*/  @!UP0 UIMAD UR5, UR5, UR7, URZ ;  /* 0x00000007050582a4 */ /* 0x000fc8000f8e023f */
[----:B------:R-:W-:-:S04]  /*47b0*/  @!UP0 UIMAD UR5, UR5, UR13, URZ ;  /* 0x0000000d050582a4 */ /* 0x000fc8000f8e023f */
[----:B------:R-:W-:-:S04]  /*47c0*/  @!UP0 USHF.L.U32 UR5, UR5, 0x1, URZ ;  /* 0x0000000105058899 */ /* 0x000fc8000800063f */
[----:B------:R-:W-:Y:S02]  /*47d0*/  @!UP0 UIMAD.WIDE UR10, UR5, 0x4, UR10 ;  /* 0x00000004050a88a5 */ /* 0x000fe4000f8e020a */
[----:B0-----:R-:W-:-:S04]  /*47e0*/  @!UP0 UIMAD UR7, UR12, UR7, UR18 ;  /* 0x000000070c0782a4 */ /* 0x001fc8000f8e0212 */
[----:B------:R-:W-:-:S06]  /*47f0*/  @!UP0 UIMAD.WIDE.U32 UR10, UR7, 0x8, UR10 ;  /* 0x00000008070a88a5 */ /* 0x000fcc000f8e000a */
[----:B------:R-:W-:Y:S01]  /*4800*/  IMAD.U32 R26, RZ, RZ, UR10 ;  /* 0x0000000aff1a7e24 */ /* 0x000fe2000f8e00ff */
[----:B------:R-:W-:-:S06]  /*4810*/  MOV R27, UR11 ;  /* 0x0000000b001b7c02 */ /* 0x000fcc0008000f00 */
[----:B------:R-:W3:Y:S01]  /*4820*/  @!P1 LDG.E.64 R26, desc[UR14][R26.64] ;  /* 0x0000000e1a1a9981 */ /* 0x000ee2000c1e1b00 */
[----:B--2---:R-:W-:Y:S01]  /*4830*/  @!P2 FADD.FTZ R22, R22, R24 ;  /* 0x000000181616a221 */ /* 0x004fe20000010000 */
[----:B------:R-:W-:-:S03]  /*4840*/  @!P2 FADD.FTZ R23, R23, R25 ;  /* 0x000000191717a221 */ /* 0x000fc60000010000 */
[----:B---3--:R-:W-:Y:S01]  /*4850*/  @!P1 FADD.FTZ R22, R22, R26 ;  /* 0x0000001a16169221 */ /* 0x008fe20000010000 */
[----:B------:R-:W-:-:S07]  /*4860*/  @!P1 FADD.FTZ R23, R23, R27 ;  /* 0x0000001b17179221 */ /* 0x000fce0000010000 */
.L_x_3216:
[----:B------:R-:W-:Y:S01]  /*4870*/  ULDC.64 UR10, c[0x0][0x218] ;  /* 0x00008600000a7ab9 */ /* 0x000fe20000000a00 */
[----:B------:R-:W-:Y:S01]  /*4880*/  LOP3.LUT P1, RZ, R89, UR16, RZ, 0xfc, !PT ;  /* 0x0000001059ff7c12 */ /* 0x000fe2000f82fcff */
[----:B------:R-:W0:Y:S01]  /*4890*/  S2UR UR7, SR_CgaCtaId ;  /* 0x00000000000779c3 */ /* 0x000e220000008800 */
[----:B------:R-:W-:Y:S01]  /*48a0*/  ISETP.EQ.U32.AND P2, PT, RZ, UR10, PT ;  /* 0x0000000aff007c0c */ /* 0x000fe2000bf42070 */
[----:B------:R-:W-:Y:S01]  /*48b0*/  UMOV UR5, 0x400 ;  /* 0x0000040000057882 */ /* 0x000fe20000000000 */
[----:B------:R-:W-:Y:S02]  /*48c0*/  MOV R26, UR9 ;  /* 0x00000009001a7c02 */ /* 0x000fe40008000f00 */
[----:B------:R-:W-:-:S13]  /*48d0*/  ISETP.EQ.OR.EX P1, PT, RZ, UR11, P1, P2 ;  /* 0x0000000bff007c0c */ /* 0x000fda0008f22720 */
[----:B------:R-:W1:Y:S01]  /*48e0*/  @!P1 LDC.64 R24, c[0x0][0x218] ;  /* 0x00008600ff189b82 */ /* 0x000e620000000a00 */
[----:B0-----:R-:W-:-:S03]  /*48f0*/  ULEA UR5, UR7, UR5, 0x18 ;  /* 0x0000000507057291 */ /* 0x001fc6000f8ec03f */
[----:B------:R-:W-:-:S06]  /*4900*/  ULDC UR7, c[0x0][0x2a4] ;  /* 0x0000a90000077ab9 */ /* 0x000fcc0000000800 */
[----:B------:R0:W-:Y:S01]  /*4910*/  @!P3 STS.64 [UR5+0xb0], R22 ;  /* 0x0000b016ff00b988 */ /* 0x0001e20008000a05 */
[----:B-1----:R-:W-:-:S04]  /*4920*/  @!P1 IMAD.WIDE R24, R26, 0x8, R24 ;  /* 0x000000081a189825 */ /* 0x002fc800078e0218 */
[----:B0-----:R-:W-:Y:S01]  /*4930*/  @!P1 FMUL.FTZ R23, R23, UR7 ;  /* 0x0000000717179c20 */ /* 0x001fe20008410000 */
[----:B------:R-:W-:Y:S01]  /*4940*/  @!P1 FMUL.FTZ R22, R22, UR7 ;  /* 0x0000000716169c20 */ /* 0x000fe20008410000 */
[----:B------:R-:W0:Y:S04]  /*4950*/  LDC.64 R26, c[0x0][0x230] ;  /* 0x00008c00ff1a7b82 */ /* 0x000e280000000a00 */
[----:B------:R1:W-:Y:S04]  /*4960*/  @!P1 STG.E.64 desc[UR14][R24.64], R22 ;  /* 0x0000001618009986 */ /* 0x0003e8000c101b0e */
[----:B------:R-:W-:Y:S01]  /*4970*/  BAR.SYNC.DEFER_BLOCKING 0x0 ;  /* 0x0000000000007b1d */ /* 0x000fe20000010000 */
[----:B-1----:R-:W-:-:S05]  /*4980*/  IADD3 R24, R50, UR6, RZ ;  /* 0x0000000632187c10 */ /* 0x002fca000fffe0ff */
[----:B------:R-:W1:Y:S02]  /*4990*/  LDS.64 R22, [UR5+0xb0] ;  /* 0x0000b005ff167984 */ /* 0x000e640008000a00 */
[----:B-1----:R-:W-:-:S05]  /*49a0*/  FMUL.FTZ R22, R22, UR7 ;  /* 0x0000000716167c20 */ /* 0x002fca0008410000 */
[----:B------:R-:W-:-:S13]  /*49b0*/  R2UR UR5, R22 ;  /* 0x00000000160572ca */ /* 0x000fda00000e0000 */
[----:B------:R-:W-:-:S05]  /*49c0*/  MOV R22, UR5 ;  /* 0x0000000500167c02 */ /* 0x000fca0008000f00 */
[----:B------:R-:W-:-:S04]  /*49d0*/  FMUL.FTZ R22, R22, UR5 ;  /* 0x0000000516167c20 */ /* 0x000fc80008410000 */
[----:B------:R-:W-:-:S05]  /*49e0*/  FFMA.FTZ R22, R23, UR7, -R22 ;  /* 0x0000000717167c23 */ /* 0x000fca0008010816 */
[----:B------:R-:W-:-:S13]  /*49f0*/  FSETP.GTU.FTZ.AND P1, PT, R22, RZ, PT ;  /* 0x000000ff1600720b */ /* 0x000fda0003f3c000 */
[----:B------:R-:W-:Y:S01]  /*4a00*/  VOTEU.ANY UP0, P1 ;  /* 0x00000000003f7886 */ /* 0x000fe20000800100 */
[----:B------:R-:W-:-:S04]  /*4a10*/  PLOP3.LUT P1, PT, PT, PT, UP0, 0x80, 0x0 ;  /* 0x000000000000781c */ /* 0x000fc80003f2f008 */
[----:B------:R-:W-:-:S09]  /*4a20*/  @UP0 ULDC UR7, c[0x0][0x238] ;  /* 0x00008e0000070ab9 */ /* 0x000fd20000000800 */
[----:B------:R-:W-:-:S06]  /*4a30*/  @P1 FADD.FTZ R22, R22, UR7 ;  /* 0x0000000716161e21 */ /* 0x000fcc0008010000 */
[----:B------:R-:W1:Y:S02]  /*4a40*/  @P1 MUFU.RSQ R22, R22 ;  /* 0x0000001600161308 */ /* 0x000e640000001400 */
[----:B-1----:R-:W-:Y:S02]  /*4a50*/  @P1 R2UR UR7, R22 ;  /* 0x00000000160712ca */ /* 0x002fe400000e0000 */
[----:B------:R-:W1:Y:S02]  /*4a60*/  LDC.64 R22, c[0x0][0x228] ;  /* 0x00008a00ff167b82 */ /* 0x000e640000000a00 */
[----:B-1----:R-:W-:-:S04]  /*4a70*/  IMAD.WIDE R22, R24, 0x4, R22 ;  /* 0x0000000418167825 */ /* 0x002fc800078e0216 */
[----:B0-----:R-:W-:Y:S02]  /*4a80*/  IMAD.WIDE R24, R24, 0x4, R26 ;  /* 0x0000000418187825 */ /* 0x001fe400078e021a */
[----:B------:R-:W2:Y:S04]  /*4a90*/  LDG.E.64 R22, desc[UR14][R22.64] ;  /* 0x0000000e16167981 */ /* 0x000ea8000c1e1b00 */
[----:B------:R-:W2:Y:S01]  /*4aa0*/  LDG.E.64 R24, desc[UR14][R24.64] ;  /* 0x0000000e18187981 */ /* 0x000ea2000c1e1b00 */
[----:B------:R-:W-:Y:S01]  /*4ab0*/  ISETP.NE.AND P5, PT, RZ, UR17, PT ;  /* 0x00000011ff007c0c */ /* 0x000fe2000bfa5270 */
[----:B------:R-:W-:Y:S01]  /*4ac0*/  UMOV UR10, 0x3f800000 ;  /* 0x3f800000000a7882 */ /* 0x000fe20000000000 */
[----:B------:R-:W-:Y:S01]  /*4ad0*/  SHF.L.U32 R14, R14, 0x10, RZ ;  /* 0x000000100e0e7819 */ /* 0x000fe200000006ff */
[----:B------:R-:W-:Y:S01]  /*4ae0*/  @UP0 UMOV UR10, UR7 ;  /* 0x00000007000a0c82 */ /* 0x000fe20008000000 */
[----:B------:R-:W-:-:S03]  /*4af0*/  SHF.L.U32 R61, R61, 0x10, RZ ;  /* 0x000000103d3d7819 */ /* 0x000fc600000006ff */
[----:B------:R-:W-:Y:S02]  /*4b00*/  FADD.FTZ R14, R14, -UR5 ;  /* 0x800000050e0e7e21 */ /* 0x000fe40008010000 */
[----:B------:R-:W-:Y:S02]  /*4b10*/  FADD.FTZ R61, R61, -UR5 ;  /* 0x800000053d3d7e21 */ /* 0x000fe40008010000 */
[----:B------:R-:W-:Y:S02]  /*4b20*/  FMUL.FTZ R14, R14, UR10 ;  /* 0x0000000a0e0e7c20 */ /* 0x000fe40008410000 */
[----:B------:R-:W-:Y:S02]  /*4b30*/  FMUL.FTZ R61, R61, UR10 ;  /* 0x0000000a3d3d7c20 */ /* 0x000fe40008410000 */
[----:B--2---:R-:W-:Y:S02]  /*4b40*/  FFMA.FTZ R14, R22, R14, R24 ;  /* 0x0000000e160e7223 */ /* 0x004fe40000010018 */
[----:B------:R-:W-:Y:S01]  /*4b50*/  FFMA.FTZ R61, R23, R61, R25 ;  /* 0x0000003d173d7223 */ /* 0x000fe20000010019 */
[----:B------:R-:W-:Y:S06]  /*4b60*/  @!P5 BRA `(.L_x_3223) ;  /* 0x000000000028d947 */ /* 0x000fec0003800000 */
[----:B------:R-:W-:-:S06]  /*4b70*/  FMUL.FTZ R26, R14, -1.4426950216293334961 ;  /* 0xbfb8aa3b0e1a7820 */ /* 0x000fcc0000410000 */
[----:B------:R-:W0:Y:S02]  /*4b80*/  MUFU.EX2 R26, R26 ;  /* 0x0000001a001a7308 */ /* 0x000e240000000800 */
[----:B0-----:R-:W-:-:S06]  /*4b90*/  FADD.FTZ R26, R26, 1 ;  /* 0x3f8000001a1a7421 */ /* 0x001fcc0000010000 */
[----:B------:R-:W0:Y:S02]  /*4ba0*/  MUFU.RCP R26, R26 ;  /* 0x0000001a001a7308 */ /* 0x000e240000001000 */
[----:B0-----:R-:W-:Y:S01]  /*4bb0*/  FMUL.FTZ R14, R14, R26 ;  /* 0x0000001a0e0e7220 */ /* 0x001fe20000410000 */
[----:B------:R-:W-:-:S06]  /*4bc0*/  FMUL.FTZ R26, R61, -1.4426950216293334961 ;  /* 0xbfb8aa3b3d1a7820 */ /* 0x000fcc0000410000 */
[----:B------:R-:W0:Y:S02]  /*4bd0*/  MUFU.EX2 R26, R26 ;  /* 0x0000001a001a7308 */ /* 0x000e240000000800 */
[----:B0-----:R-:W-:-:S06]  /*4be0*/  FADD.FTZ R26, R26, 1 ;  /* 0x3f8000001a1a7421 */ /* 0x001fcc0000010000 */
[----:B------:R-:W0:Y:S02]  /*4bf0*/  MUFU.RCP R26, R26 ;  /* 0x0000001a001a7308 */ /* 0x000e240000001000 */
[----:B0-----:R-:W-:-:S07]  /*4c00*/  FMUL.FTZ R61, R61, R26 ;  /* 0x0000001a3d3d7220 */ /* 0x001fce0000410000 */
.L_x_3223:
[----:B------:R-:W-:Y:S04]  /*4c10*/  BSSY B0, `(.L_x_3224) ;  /* 0x000000f000007945 */ /* 0x000fe80003800000 */
[----:B------:R-:W-:Y:S05]  /*4c20*/  @!P0 BRA `(.L_x_3225) ;  /* 0x0000000000348947 */ /* 0x000fea0003800000 */
[----:B------:R-:W-:Y:S01]  /*4c30*/  SHF.R.S32.HI R26, RZ, 0x1f, R51 ;  /* 0x0000001fff1a7819 */ /* 0x000fe20000011433 */
[----:B------:R-:W-:Y:S01]  /*4c40*/  ULDC.64 UR6, c[0x0][0x270] ;  /* 0x00009c0000067ab9 */ /* 0x000fe20000000a00 */
[----:B------:R-:W-:Y:S02]  /*4c50*/  MOV R27, R45 ;  /* 0x0000002d001b7202 */ /* 0x000fe40000000f00 */
[----:B------:R-:W-:Y:S01]  /*4c60*/  F2FP.BF16.F32.PACK_AB R14, R61, R14 ;  /* 0x0000000e3d0e723e */ /* 0x000fe200000010ff */
[----:B------:R-:W-:Y:S02]  /*4c70*/  IMAD R28, R26, UR6, RZ ;  /* 0x000000061a1c7c24 */ /* 0x000fe4000f8e02ff */
[----:B------:R-:W-:Y:S02]  /*4c80*/  IMAD.MOV.U32 R26, RZ, RZ, R42 ;  /* 0x000000ffff1a7224 */ /* 0x000fe400078e002a */
[C---:B------:R-:W-:Y:S02]  /*4c90*/  IMAD R28, R51.reuse, UR7, R28 ;  /* 0x00000007331c7c24 */ /* 0x040fe4000f8e021c */
[----:B------:R-:W-:Y:S01]  /*4ca0*/  IMAD.WIDE.U32 R26, R51, UR6, R26 ;  /* 0x00000006331a7c25 */ /* 0x000fe2000f8e001a */
[----:B------:R-:W-:-:S04]  /*4cb0*/  ULDC.64 UR6, c[0x0][0x210] ;  /* 0x0000840000067ab9 */ /* 0x000fc80000000a00 */
[----:B------:R-:W-:Y:S02]  /*4cc0*/  IADD3 R27, R27, R28, RZ ;  /* 0x0000001c1b1b7210 */ /* 0x000fe40007ffe0ff */
[----:B------:R-:W-:-:S04]  /*4cd0*/  LEA R28, P1, R26, UR6, 0x1 ;  /* 0x000000061a1c7c11 */ /* 0x000fc8000f8208ff */
[----:B------:R-:W-:-:S05]  /*4ce0*/  LEA.HI.X R29, R26, UR7, R27, 0x1, P1 ;  /* 0x000000071a1d7c11 */ /* 0x000fca00088f0c1b */
[----:B------:R0:W-:Y:S04]  /*4cf0*/  STG.E desc[UR14][R28.64], R14 ;  /* 0x0000000e1c007986 */ /* 0x0001e8000c10190e */
.L_x_3225:
[----:B------:R-:W-:Y:S05]  /*4d00*/  BSYNC B0 ;  /* 0x0000000000007941 */ /* 0x000fea0003800000 */
.L_x_3224:
[----:B------:R-:W-:Y:S01]  /*4d10*/  SHF.L.U32 R39, R39, 0x10, RZ ;  /* 0x0000001027277819 */ /* 0x000fe200000006ff */
[----:B------:R-:W-:Y:S01]  /*4d20*/  ULDC.64 UR6, c[0x0][0x278] ;  /* 0x00009e0000067ab9 */ /* 0x000fe20000000a00 */
[----:B------:R-:W-:Y:S02]  /*4d30*/  SHF.L.U32 R63, R63, 0x10, RZ ;  /* 0x000000103f3f7819 */ /* 0x000fe400000006ff */
[----:B------:R-:W-:Y:S01]  /*4d40*/  ISETP.GE.U32.AND P1, PT, R88, UR6, PT ;  /* 0x0000000658007c0c */ /* 0x000fe2000bf26070 */
[----:B------:R-:W-:Y:S02]  /*4d50*/  FADD.FTZ R39, R39, -UR5 ;  /* 0x8000000527277e21 */ /* 0x000fe40008010000 */
[----:B------:R-:W-:Y:S01]  /*4d60*/  FADD.FTZ R63, R63, -UR5 ;  /* 0x800000053f3f7e21 */ /* 0x000fe20008010000 */
[----:B------:R-:W-:Y:S01]  /*4d70*/  ISETP.GE.AND.EX P1, PT, R90, UR7, PT, P1 ;  /* 0x000000075a007c0c */ /* 0x000fe2000bf26310 */
[----:B------:R-:W-:Y:S02]  /*4d80*/  FMUL.FTZ R39, R39, UR10 ;  /* 0x0000000a27277c20 */ /* 0x000fe40008410000 */
[----:B------:R-:W-:Y:S01]  /*4d90*/  FMUL.FTZ R63, R63, UR10 ;  /* 0x0000000a3f3f7c20 */ /* 0x000fe20008410000 */
[----:B------:R-:W-:Y:S01]  /*4da0*/  ISETP.GT.U32.OR P1, PT, R89, 0x22f, P1 ;  /* 0x0000022f5900780c */ /* 0x000fe20000f24470 */
[----:B0-----:R-:W-:-:S02]  /*4db0*/  FFMA.FTZ R14, R22, R39, R24 ;  /* 0x00000027160e7223 */ /* 0x001fc40000010018 */
[----:B------:R-:W-:Y:S01]  /*4dc0*/  FFMA.FTZ R63, R23, R63, R25 ;  /* 0x0000003f173f7223 */ /* 0x000fe20000010019 */
[----:B------:R-:W-:Y:S09]  /*4dd0*/  @!P5 BRA `(.L_x_3226) ;  /* 0x000000000028d947 */ /* 0x000ff20003800000 */
        /* <DEDUP_REMOVED lines=10> */
.L_x_3226:
        /* <DEDUP_REMOVED lines=14> */
.L_x_3228:
[----:B------:R-:W-:Y:S05]  /*4f60*/  BSYNC B0 ;  /* 0x0000000000007941 */ /* 0x000fea0003800000 */
.L_x_3227:
[----:B------:R-:W-:Y:S02]  /*4f70*/  SHF.L.U32 R38, R38, 0x10, RZ ;  /* 0x0000001026267819 */ /* 0x000fe400000006ff */
        /* <DEDUP_REMOVED lines=21> */
.L_x_3229:
        /* <DEDUP_REMOVED lines=9> */
[----:B------:R-:W-:-:S04]  /*5160*/  ULDC.64 UR12, c[0x0][0x210] ;  /* 0x00008400000c7ab9 */ /* 0x000fc80000000a00 */
[----:B------:R-:W-:Y:S02]  /*5170*/  IADD3 R27, R27, R92, RZ ;  /* 0x0000005c1b1b7210 */ /* 0x000fe40007ffe0ff */
[----:B------:R-:W-:-:S04]  /*5180*/  LEA R28, P1, R26, UR12, 0x1 ;  /* 0x0000000c1a1c7c11 */ /* 0x000fc8000f8208ff */
[----:B------:R-:W-:-:S05]  /*5190*/  LEA.HI.X R29, R26, UR13, R27, 0x1, P1 ;  /* 0x0000000d1a1d7c11 */ /* 0x000fca00088f0c1b */
[----:B------:R0:W-:Y:S04]  /*51a0*/  STG.E desc[UR14][R28.64], R14 ;  /* 0x0000000e1c007986 */ /* 0x0001e8000c10190e */
.L_x_3231:
[----:B------:R-:W-:Y:S05]  /*51b0*/  BSYNC B0 ;  /* 0x0000000000007941 */ /* 0x000fea0003800000 */
.L_x_3230:
[----:B------:R-:W-:Y:S01]  /*51c0*/  SHF.L.U32 R27, R37, 0x10, RZ ;  /* 0x00000010251b7819 */ /* 0x000fe200000006ff */
[----:B------:R-:W-:Y:S01]  /*51d0*/  IMAD.U32 R67, R67, 0x10000, RZ ;  /* 0x0001000043437824 */ /* 0x000fe200078e00ff */
[----:B------:R-:W-:Y:S02]  /*51e0*/  ISETP.GE.U32.AND P1, PT, R78, UR6, PT ;  /* 0x000000064e007c0c */ /* 0x000fe4000bf26070 */
[----:B------:R-:W-:Y:S01]  /*51f0*/  SHF.L.U32 R36, R36, 0x10, RZ ;  /* 0x0000001024247819 */ /* 0x000fe200000006ff */
[----:B------:R-:W-:Y:S01]  /*5200*/  FADD.FTZ R27, R27, -UR5 ;  /* 0x800000051b1b7e21 */ /* 0x000fe20008010000 */
[----:B0-----:R-:W-:Y:S01]  /*5210*/  FADD.FTZ R14, R67, -UR5 ;  /* 0x80000005430e7e21 */ /* 0x001fe20008010000 */
[----:B------:R-:W-:Y:S02]  /*5220*/  ISETP.GE.AND.EX P1, PT, R93, UR7, PT, P1 ;  /* 0x000000075d007c0c */ /* 0x000fe4000bf26310 */
[----:B------:R-:W-:Y:S01]  /*5230*/  FMUL.FTZ R27, R27, UR10 ;  /* 0x0000000a1b1b7c20 */ /* 0x000fe20008410000 */
[----:B------:R-:W-:Y:S01]  /*5240*/  FMUL.FTZ R14, R14, UR10 ;  /* 0x0000000a0e0e7c20 */ /* 0x000fe20008410000 */
[----:B------:R-:W-:-:S02]  /*5250*/  ISETP.GT.U32.OR P1, PT, R89, 0x22f, P1 ;  /* 0x0000022f5900780c */ /* 0x000fc40000f24470 */
[----:B------:R-:W-:Y:S01]  /*5260*/  SHF.L.U32 R66, R66, 0x10, RZ ;  /* 0x0000001042427819 */ /* 0x000fe200000006ff */
[----:B------:R-:W-:Y:S01]  /*5270*/  FFMA.FTZ R27, R22, R27, R24 ;  /* 0x0000001b161b7223 */ /* 0x000fe20000010018 */
[----:B------:R-:W-:Y:S01]  /*5280*/  FFMA.FTZ R14, R23, R14, R25 ;  /* 0x0000000e170e7223 */ /* 0x000fe20000010019 */
[----:B------:R-:W-:Y:S08]  /*5290*/  @!P5 BRA `(.L_x_3232) ;  /* 0x000000000028d947 */ /* 0x000ff00003800000 */
        /* <DEDUP_REMOVED lines=10> */
.L_x_3232:
[----:B------:R-:W-:Y:S04]  /*5340*/  BSSY B0, `(.L_x_3233) ;  /* 0x000000e000007945 */ /* 0x000fe80003800000 */
[----:B------:R-:W-:Y:S05]  /*5350*/  @P1 BRA `(.L_x_3234) ;  /* 0x0000000000301947 */ /* 0x000fea0003800000 */
[----:B------:R-:W-:Y:S01]  /*5360*/  F2FP.BF16.F32.PACK_AB R14, R14, R27 ;  /* 0x0000001b0e0e723e */ /* 0x000fe200000010ff */
[----:B------:R-:W-:Y:S01]  /*5370*/  ULDC.64 UR12, c[0x0][0x270] ;  /* 0x00009c00000c7ab9 */ /* 0x000fe20000000a00 */
[----:B------:R-:W-:Y:S01]  /*5380*/  MOV R26, R42 ;  /* 0x0000002a001a7202 */ /* 0x000fe20000000f00 */
        /* <DEDUP_REMOVED lines=9> */
.L_x_3234:
[----:B------:R-:W-:Y:S05]  /*5420*/  BSYNC B0 ;  /* 0x0000000000007941 */ /* 0x000fea0003800000 */
.L_x_3233:
[----:B------:R-:W-:Y:S01]  /*5430*/  ISETP.GE.U32.AND P1, PT, R71, UR6, PT ;  /* 0x0000000647007c0c */ /* 0x000fe2000bf26070 */
[----:B------:R-:W-:Y:S01]  /*5440*/  FADD.FTZ R36, R36, -UR5 ;  /* 0x8000000524247e21 */ /* 0x000fe20008010000 */
[----:B------:R-:W-:Y:S01]  /*5450*/  ISETP.GE.U32.AND P2, PT, R68, UR6, PT ;  /* 0x0000000644007c0c */ /* 0x000fe2000bf46070 */
[----:B------:R-:W-:Y:S01]  /*5460*/  FADD.FTZ R66, R66, -UR5 ;  /* 0x8000000542427e21 */ /* 0x000fe20008010000 */
[----:B------:R-:W-:Y:S01]  /*5470*/  SHF.R.S32.HI R63, RZ, 0x1f, R71 ;  /* 0x0000001fff3f7819 */ /* 0x000fe20000011447 */
[----:B------:R-:W-:Y:S01]  /*5480*/  FMUL.FTZ R27, R36, UR10 ;  /* 0x0000000a241b7c20 */ /* 0x000fe20008410000 */
[----:B------:R-:W-:Y:S01]  /*5490*/  SHF.R.S32.HI R61, RZ, 0x1f, R68 ;  /* 0x0000001fff3d7819 */ /* 0x000fe20000011444 */
[----:B------:R-:W-:Y:S01]  /*54a0*/  FMUL.FTZ R66, R66, UR10 ;  /* 0x0000000a42427c20 */ /* 0x000fe20008410000 */
[----:B------:R-:W-:Y:S01]  /*54b0*/  ISETP.GE.U32.AND P3, PT, R64, UR6, PT ;  /* 0x0000000640007c0c */ /* 0x000fe2000bf66070 */
[----:B------:R-:W-:Y:S01]  /*54c0*/  FFMA.FTZ R36, R22, R27, R24 ;  /* 0x0000001b16247223 */ /* 0x000fe20000010018 */
[----:B------:R-:W-:Y:S01]  /*54d0*/  SHF.R.S32.HI R39, RZ, 0x1f, R64 ;  /* 0x0000001fff277819 */ /* 0x000fe20000011440 */
[----:B------:R-:W-:Y:S01]  /*54e0*/  FFMA.FTZ R37, R23, R66, R25 ;  /* 0x0000004217257223 */ /* 0x000fe20000010019 */
[----:B0-----:R-:W-:Y:S01]  /*54f0*/  SHF.L.U32 R14, R35, 0x10, RZ ;  /* 0x00000010230e7819 */ /* 0x001fe200000006ff */
[----:B------:R-:W-:Y:S01]  /*5500*/  IMAD.U32 R35, R70, 0x10000, RZ ;  /* 0x0001000046237824 */ /* 0x000fe200078e00ff */
[----:B------:R-:W-:-:S02]  /*5510*/  ISETP.GE.AND.EX P1, PT, R63, UR7, PT, P1 ;  /* 0x000000073f007c0c */ /* 0x000fc4000bf26310 */
[----:B------:R-:W-:Y:S01]  /*5520*/  ISETP.GE.AND.EX P2, PT, R61, UR7, PT, P2 ;  /* 0x000000073d007c0c */ /* 0x000fe2000bf46320 */
[----:B------:R-:W-:Y:S01]  /*5530*/  FADD.FTZ R14, R14, -UR5 ;  /* 0x800000050e0e7e21 */ /* 0x000fe20008010000 */
[----:B------:R-:W-:Y:S01]  /*5540*/  ISETP.GE.AND.EX P3, PT, R39, UR7, PT, P3 ;  /* 0x0000000727007c0c */ /* 0x000fe2000bf66330 */
[----:B------:R-:W-:Y:S01]  /*5550*/  FADD.FTZ R35, R35, -UR5 ;  /* 0x8000000523237e21 */ /* 0x000fe20008010000 */
[----:B------:R-:W-:Y:S02]  /*5560*/  SHF.L.U32 R34, R34, 0x10, RZ ;  /* 0x0000001022227819 */ /* 0x000fe400000006ff */
[C---:B------:R-:W-:Y:S02]  /*5570*/  ISETP.GT.U32.OR P1, PT, R89.reuse, 0x22f, P1 ;  /* 0x0000022f5900780c */ /* 0x040fe40000f24470 */
[C---:B------:R-:W-:Y:S02]  /*5580*/  ISETP.GT.U32.OR P2, PT, R89.reuse, 0x22f, P2 ;  /* 0x0000022f5900780c */ /* 0x040fe40001744470 */
[----:B------:R-:W-:-:S02]  /*5590*/  ISETP.GT.U32.OR P3, PT, R89, 0x22f, P3 ;  /* 0x0000022f5900780c */ /* 0x000fc40001f64470 */
[----:B------:R-:W-:Y:S01]  /*55a0*/  SHF.L.U32 R69, R69, 0x10, RZ ;  /* 0x0000001045457819 */ /* 0x000fe200000006ff */
[----:B------:R-:W-:Y:S10]  /*55b0*/  @!P5 BRA `(.L_x_3235) ;  /* 0x000000000028d947 */ /* 0x000ff40003800000 */
        /* <DEDUP_REMOVED lines=10> */
.L_x_3235:
        /* <DEDUP_REMOVED lines=14> */
.L_x_3237:
[----:B------:R-:W-:Y:S05]  /*5740*/  BSYNC B0 ;  /* 0x0000000000007941 */ /* 0x000fea0003800000 */
.L_x_3236:
[----:B------:R-:W-:Y:S01]  /*5750*/  FMUL.FTZ R27, R14, UR10 ;  /* 0x0000000a0e1b7c20 */ /* 0x000fe20008410000 */
[----:B------:R-:W-:Y:S01]  /*5760*/  FMUL.FTZ R26, R35, UR10 ;  /* 0x0000000a231a7c20 */ /* 0x000fe20008410000 */
[----:B------:R-:W-:Y:S01]  /*5770*/  FADD.FTZ R34, R34, -UR5 ;  /* 0x8000000522227e21 */ /* 0x000fe20008010000 */
[----:B------:R-:W-:Y:S01]  /*5780*/  FADD.FTZ R69, R69, -UR5 ;  /* 0x8000000545457e21 */ /* 0x000fe20008010000 */
        /* <DEDUP_REMOVED lines=13> */
.L_x_3238:
[----:B------:R-:W-:Y:S04]  /*5860*/  BSSY B0, `(.L_x_3239) ;  /* 0x000000e000007945 */ /* 0x000fe80003800000 */
[----:B------:R-:W-:Y:S05]  /*5870*/  @P2 BRA `(.L_x_3240) ;  /* 0x0000000000302947 */ /* 0x000fea0003800000 */
[----:B------:R-:W-:Y:S01]  /*5880*/  ULDC.64 UR12, c[0x0][0x270] ;  /* 0x00009c00000c7ab9 */ /* 0x000fe20000000a00 */
[----:B------:R-:W-:Y:S01]  /*5890*/  MOV R26, R42 ;  /* 0x0000002a001a7202 */ /* 0x000fe20000000f00 */
[----:B0-----:R-:W-:Y:S01]  /*58a0*/  IMAD R29, R61, UR12, RZ ;  /* 0x0000000c3d1d7c24 */ /* 0x001fe2000f8e02ff */
[----:B------:R-:W-:Y:S01]  /*58b0*/  F2FP.BF16.F32.PACK_AB R35, R35, R14 ;  /* 0x0000000e2323723e */ /* 0x000fe200000010ff */
        /* <DEDUP_REMOVED lines=8> */
.L_x_3240:
[----:B------:R-:W-:Y:S05]  /*5940*/  BSYNC B0 ;  /* 0x0000000000007941 */ /* 0x000fea0003800000 */
.L_x_3239:
[----:B------:R-:W-:Y:S01]  /*5950*/  FMUL.FTZ R27, R34, UR10 ;  /* 0x0000000a221b7c20 */ /* 0x000fe20008410000 */
[----:B------:R-:W-:Y:S01]  /*5960*/  FMUL.FTZ R26, R69, UR10 ;  /* 0x0000000a451a7c20 */ /* 0x000fe20008410000 */
[----:B------:R-:W-:Y:S02]  /*5970*/  SHF.L.U32 R33, R33, 0x10, RZ ;  /* 0x0000001021217819 */ /* 0x000fe400000006ff */
[----:B------:R-:W-:Y:S01]  /*5980*/  SHF.L.U32 R74, R74, 0x10, RZ ;  /* 0x000000104a4a7819 */ /* 0x000fe200000006ff */
[----:B------:R-:W-:Y:S01]  /*5990*/  FFMA.FTZ R14, R22, R27, R24 ;  /* 0x0000001b160e7223 */ /* 0x000fe20000010018 */
[----:B-1----:R-:W-:Y:S01]  /*59a0*/  FFMA.FTZ R35, R23, R26, R25 ;  /* 0x0000001a17237223 */ /* 0x002fe20000010019 */
        /* <DEDUP_REMOVED lines=11> */
.L_x_3241:
        /* <DEDUP_REMOVED lines=14> */
.L_x_3243:
[----:B------:R-:W-:Y:S05]  /*5b40*/  BSYNC B0 ;  /* 0x0000000000007941 */ /* 0x000fea0003800000 */
.L_x_3242:
[----:B------:R-:W-:Y:S01]  /*5b50*/  ISETP.GE.U32.AND P1, PT, R60, UR6, PT ;  /* 0x000000063c007c0c */ /* 0x000fe2000bf26070 */
[----:B------:R-:W-:Y:S01]  /*5b60*/  FADD.FTZ R33, R33, -UR5 ;  /* 0x8000000521217e21 */ /* 0x000fe20008010000 */
[----:B------:R-:W-:Y:S01]  /*5b70*/  ISETP.GE.U32.AND P2, PT, R49, UR6, PT ;  /* 0x0000000631007c0c */ /* 0x000fe2000bf46070 */
[----:B------:R-:W-:Y:S01]  /*5b80*/  FADD.FTZ R74, R74, -UR5 ;  /* 0x800000054a4a7e21 */ /* 0x000fe20008010000 */
[----:B------:R-:W-:Y:S01]  /*5b90*/  SHF.R.S32.HI R38, RZ, 0x1f, R60 ;  /* 0x0000001fff267819 */ /* 0x000fe2000001143c */
[----:B------:R-:W-:Y:S01]  /*5ba0*/  IMAD.U32 R14, R32, 0x10000, RZ ;  /* 0x00010000200e7824 */ /* 0x000fe200078e00ff */
[----:B0-----:R-:W-:Y:S01]  /*5bb0*/  SHF.R.S32.HI R37, RZ, 0x1f, R49 ;  /* 0x0000001fff257819 */ /* 0x001fe20000011431 */
[----:B------:R-:W-:Y:S01]  /*5bc0*/  FMUL.FTZ R33, R33, UR10 ;  /* 0x0000000a21217c20 */ /* 0x000fe20008410000 */
[----:B------:R-:W-:Y:S01]  /*5bd0*/  ISETP.GE.U32.AND P3, PT, R48, UR6, PT ;  /* 0x0000000630007c0c */ /* 0x000fe2000bf66070 */
[----:B------:R-:W-:Y:S01]  /*5be0*/  FMUL.FTZ R74, R74, UR10 ;  /* 0x0000000a4a4a7c20 */ /* 0x000fe20008410000 */
[----:B------:R-:W-:Y:S01]  /*5bf0*/  SHF.R.S32.HI R36, RZ, 0x1f, R48 ;  /* 0x0000001fff247819 */ /* 0x000fe20000011430 */
[----:B------:R-:W-:Y:S01]  /*5c00*/  FADD.FTZ R14, R14, -UR5 ;  /* 0x800000050e0e7e21 */ /* 0x000fe20008010000 */
[----:B------:R-:W-:Y:S01]  /*5c10*/  SHF.L.U32 R32, R77, 0x10, RZ ;  /* 0x000000104d207819 */ /* 0x000fe200000006ff */
[----:B------:R-:W-:Y:S01]  /*5c20*/  FFMA.FTZ R33, R22, R33, R24 ;  /* 0x0000002116217223 */ /* 0x000fe20000010018 */
[----:B------:R-:W-:Y:S01]  /*5c30*/  ISETP.GE.AND.EX P1, PT, R38, UR7, PT, P1 ;  /* 0x0000000726007c0c */ /* 0x000fe2000bf26310 */
[----:B------:R-:W-:Y:S01]  /*5c40*/  FFMA.FTZ R34, R23, R74, R25 ;  /* 0x0000004a17227223 */ /* 0x000fe20000010019 */
[----:B------:R-:W-:Y:S01]  /*5c50*/  ISETP.GE.AND.EX P2, PT, R37, UR7, PT, P2 ;  /* 0x0000000725007c0c */ /* 0x000fe2000bf46320 */
[----:B------:R-:W-:Y:S01]  /*5c60*/  FADD.FTZ R32, R32, -UR5 ;  /* 0x8000000520207e21 */ /* 0x000fe20008010000 */
[----:B------:R-:W-:-:S02]  /*5c70*/  ISETP.GE.AND.EX P3, PT, R36, UR7, PT, P3 ;  /* 0x0000000724007c0c */ /* 0x000fc4000bf66330 */
[----:B------:R-:W-:Y:S02]  /*5c80*/  SHF.L.U32 R19, R19, 0x10, RZ ;  /* 0x0000001013137819 */ /* 0x000fe400000006ff */
[C---:B------:R-:W-:Y:S02]  /*5c90*/  ISETP.GT.U32.OR P1, PT, R89.reuse, 0x22f, P1 ;  /* 0x0000022f5900780c */ /* 0x040fe40000f24470 */
[C---:B------:R-:W-:Y:S02]  /*5ca0*/  ISETP.GT.U32.OR P2, PT, R89.reuse, 0x22f, P2 ;  /* 0x0000022f5900780c */ /* 0x040fe40001744470 */
[----:B------:R-:W-:Y:S02]  /*5cb0*/  ISETP.GT.U32.OR P3, PT, R89, 0x22f, P3 ;  /* 0x0000022f5900780c */ /* 0x000fe40001f64470 */
[----:B------:R-:W-:Y:S01]  /*5cc0*/  SHF.L.U32 R76, R76, 0x10, RZ ;  /* 0x000000104c4c7819 */ /* 0x000fe200000006ff */
[----:B------:R-:W-:Y:S10]  /*5cd0*/  @!P5 BRA `(.L_x_3244) ;  /* 0x000000000028d947 */ /* 0x000ff40003800000 */
        /* <DEDUP_REMOVED lines=10> */
.L_x_3244:
[----:B------:R-:W-:Y:S04]  /*5d80*/  BSSY B0, `(.L_x_3245) ;  /* 0x000000e000007945 */ /* 0x000fe80003800000 */
[----:B------:R-:W-:Y:S05]  /*5d90*/  @P1 BRA `(.L_x_3246) ;  /* 0x0000000000301947 */ /* 0x000fea0003800000 */
[----:B------:R-:W-:Y:S01]  /*5da0*/  ULDC.64 UR12, c[0x0][0x270] ;  /* 0x00009c00000c7ab9 */ /* 0x000fe20000000a00 */
[----:B------:R-:W-:Y:S01]  /*5db0*/  MOV R26, R42 ;  /* 0x0000002a001a7202 */ /* 0x000fe20000000f00 */
[----:B-1----:R-:W-:Y:S01]  /*5dc0*/  IMAD R29, R38, UR12, RZ ;  /* 0x0000000c261d7c24 */ /* 0x002fe2000f8e02ff */
        /* <DEDUP_REMOVED lines=9> */
.L_x_3246:
[----:B------:R-:W-:Y:S05]  /*5e60*/  BSYNC B0 ;  /* 0x0000000000007941 */ /* 0x000fea0003800000 */
.L_x_3245:
[----:B------:R-:W-:Y:S01]  /*5e70*/  FMUL.FTZ R27, R14, UR10 ;  /* 0x0000000a0e1b7c20 */ /* 0x000fe20008410000 */
[----:B------:R-:W-:Y:S01]  /*5e80*/  FMUL.FTZ R32, R32, UR10 ;  /* 0x0000000a20207c20 */ /* 0x000fe20008410000 */
[----:B------:R-:W-:Y:S01]  /*5e90*/  FADD.FTZ R19, R19, -UR5 ;  /* 0x8000000513137e21 */ /* 0x000fe20008010000 */
[----:B------:R-:W-:Y:S01]  /*5ea0*/  FADD.FTZ R76, R76, -UR5 ;  /* 0x800000054c4c7e21 */ /* 0x000fe20008010000 */
[----:B------:R-:W-:Y:S01]  /*5eb0*/  FFMA.FTZ R14, R22, R27, R24 ;  /* 0x0000001b160e7223 */ /* 0x000fe20000010018 */
[----:B0-----:R-:W-:Y:S01]  /*5ec0*/  FFMA.FTZ R33, R23, R32, R25 ;  /* 0x0000002017217223 */ /* 0x001fe20000010019 */
[----:B------:R-:W-:Y:S06]  /*5ed0*/  @!P5 BRA `(.L_x_3247) ;  /* 0x000000000028d947 */ /* 0x000fec0003800000 */
        /* <DEDUP_REMOVED lines=10> */
.L_x_3247:
[----:B------:R-:W-:Y:S04]  /*5f80*/  BSSY B0, `(.L_x_3248) ;  /* 0x000000e000007945 */ /* 0x000fe80003800000 */
[----:B------:R-:W-:Y:S05]  /*5f90*/  @P2 BRA `(.L_x_3249) ;  /* 0x0000000000302947 */ /* 0x000fea0003800000 */
[----:B------:R-:W-:Y:S01]  /*5fa0*/  ULDC.64 UR12, c[0x0][0x270] ;  /* 0x00009c00000c7ab9 */ /* 0x000fe20000000a00 */
[----:B------:R-:W-:Y:S01]  /*5fb0*/  MOV R27, R45 ;  /* 0x0000002d001b7202 */ /* 0x000fe20000000f00 */
[----:B-1----:R-:W-:Y:S01]  /*5fc0*/  IMAD R28, R37, UR12, RZ ;  /* 0x0000000c251c7c24 */ /* 0x002fe2000f8e02ff */
[----:B------:R-:W-:Y:S01]  /*5fd0*/  F2FP.BF16.F32.PACK_AB R33, R33, R14 ;  /* 0x0000000e2121723e */ /* 0x000fe200000010ff */
[----:B------:R-:W-:Y:S02]  /*5fe0*/  IMAD.MOV.U32 R26, RZ, RZ, R42 ;  /* 0x000000ffff1a7224 */ /* 0x000fe400078e002a */
[C---:B------:R-:W-:Y:S02]  /*5ff0*/  IMAD R29, R49.reuse, UR13, R28 ;  /* 0x0000000d311d7c24 */ /* 0x040fe4000f8e021c */
[----:B------:R-:W-:Y:S01]  /*6000*/  IMAD.WIDE.U32 R26, R49, UR12, R26 ;  /* 0x0000000c311a7c25 */ /* 0x000fe2000f8e001a */
[----:B------:R-:W-:Y:S02]  /*6010*/  ULDC.64 UR12, c[0x0][0x210] ;  /* 0x00008400000c7ab9 */ /* 0x000fe40000000a00 */
[----:B------:R-:W-:-:S02]  /*6020*/  LEA R28, P1, R26, UR12, 0x1 ;  /* 0x0000000c1a1c7c11 */ /* 0x000fc4000f8208ff */
[----:B------:R-:W-:-:S04]  /*6030*/  IADD3 R29, R27, R29, RZ ;  /* 0x0000001d1b1d7210 */ /* 0x000fc80007ffe0ff */
[----:B------:R-:W-:-:S05]  /*6040*/  LEA.HI.X R29, R26, UR13, R29, 0x1, P1 ;  /* 0x0000000d1a1d7c11 */ /* 0x000fca00088f0c1d */
[----:B------:R0:W-:Y:S02]  /*6050*/  STG.E desc[UR14][R28.64], R33 ;  /* 0x000000211c007986 */ /* 0x0001e4000c10190e */
.L_x_3249:
[----:B------:R-:W-:Y:S05]  /*6060*/  BSYNC B0 ;  /* 0x0000000000007941 */ /* 0x000fea0003800000 */
.L_x_3248:
[----:B------:R-:W-:Y:S01]  /*6070*/  FMUL.FTZ R19, R19, UR10 ;  /* 0x0000000a13137c20 */ /* 0x000fe20008410000 */
[----:B------:R-:W-:Y:S01]  /*6080*/  FMUL.FTZ R76, R76, UR10 ;  /* 0x0000000a4c4c7c20 */ /* 0x000fe20008410000 */
[----:B01----:R-:W-:Y:S02]  /*6090*/  SHF.L.U32 R28, R18, 0x10, RZ ;  /* 0x00000010121c7819 */ /* 0x003fe400000006ff */
[----:B------:R-:W-:Y:S01]  /*60a0*/  SHF.L.U32 R82, R82, 0x10, RZ ;  /* 0x0000001052527819 */ /* 0x000fe200000006ff */
        /* <DEDUP_REMOVED lines=13> */
.L_x_3250:
        /* <DEDUP_REMOVED lines=14> */
.L_x_3252:
[----:B------:R-:W-:Y:S05]  /*6260*/  BSYNC B0 ;  /* 0x0000000000007941 */ /* 0x000fea0003800000 */
.L_x_3251:
[----:B------:R-:W-:Y:S01]  /*6270*/  ISETP.GE.U32.AND P1, PT, R47, UR6, PT ;  /* 0x000000062f007c0c */ /* 0x000fe2000bf26070 */
[----:B------:R-:W-:Y:S01]  /*6280*/  FADD.FTZ R28, R28, -UR5 ;  /* 0x800000051c1c7e21 */ /* 0x000fe20008010000 */
[----:B------:R-:W-:Y:S01]  /*6290*/  ISETP.GE.U32.AND P2, PT, R46, UR6, PT ;  /* 0x000000062e007c0c */ /* 0x000fe2000bf46070 */
[----:B------:R-:W-:Y:S01]  /*62a0*/  FADD.FTZ R82, R82, -UR5 ;  /* 0x8000000552527e21 */ /* 0x000fe20008010000 */
[----:B------:R-:W-:Y:S02]  /*62b0*/  SHF.R.S32.HI R34, RZ, 0x1f, R47 ;  /* 0x0000001fff227819 */ /* 0x000fe4000001142f */
[----:B------:R-:W-:Y:S01]  /*62c0*/  SHF.R.S32.HI R33, RZ, 0x1f, R46 ;  /* 0x0000001fff217819 */ /* 0x000fe2000001142e */
[----:B------:R-:W-:Y:S01]  /*62d0*/  FMUL.FTZ R82, R82, UR10 ;  /* 0x0000000a52527c20 */ /* 0x000fe20008410000 */
[----:B------:R-:W-:Y:S02]  /*62e0*/  ISETP.GE.U32.AND P3, PT, R41, UR6, PT ;  /* 0x0000000629007c0c */ /* 0x000fe4000bf66070 */
[----:B------:R-:W-:Y:S01]  /*62f0*/  SHF.R.S32.HI R32, RZ, 0x1f, R41 ;  /* 0x0000001fff207819 */ /* 0x000fe20000011429 */
[----:B0-----:R-:W-:Y:S01]  /*6300*/  FFMA.FTZ R27, R23, R82, R25 ;  /* 0x00000052171b7223 */ /* 0x001fe20000010019 */
[----:B------:R-:W-:Y:S01]  /*6310*/  SHF.L.U32 R29, R17, 0x10, RZ ;  /* 0x00000010111d7819 */ /* 0x000fe200000006ff */
[----:B------:R-:W-:Y:S01]  /*6320*/  FMUL.FTZ R17, R28, UR10 ;  /* 0x0000000a1c117c20 */ /* 0x000fe20008410000 */
[----:B------:R-:W-:-:S02]  /*6330*/  SHF.L.U32 R85, R85, 0x10, RZ ;  /* 0x0000001055557819 */ /* 0x000fc400000006ff */
[----:B------:R-:W-:Y:S01]  /*6340*/  ISETP.GE.AND.EX P1, PT, R34, UR7, PT, P1 ;  /* 0x0000000722007c0c */ /* 0x000fe2000bf26310 */
[----:B------:R-:W-:Y:S01]  /*6350*/  FADD.FTZ R29, R29, -UR5 ;  /* 0x800000051d1d7e21 */ /* 0x000fe20008010000 */
[----:B------:R-:W-:Y:S01]  /*6360*/  ISETP.GE.AND.EX P2, PT, R33, UR7, PT, P2 ;  /* 0x0000000721007c0c */ /* 0x000fe2000bf46320 */
[----:B------:R-:W-:Y:S01]  /*6370*/  FADD.FTZ R85, R85, -UR5 ;  /* 0x8000000555557e21 */ /* 0x000fe20008010000 */
[----:B------:R-:W-:Y:S01]  /*6380*/  ISETP.GE.AND.EX P3, PT, R32, UR7, PT, P3 ;  /* 0x0000000720007c0c */ /* 0x000fe2000bf66330 */
[----:B------:R-:W-:Y:S01]  /*6390*/  FFMA.FTZ R26, R22, R17, R24 ;  /* 0x00000011161a7223 */ /* 0x000fe20000010018 */
[----:B------:R-:W-:Y:S02]  /*63a0*/  SHF.L.U32 R14, R16, 0x10, RZ ;  /* 0x00000010100e7819 */ /* 0x000fe400000006ff */
[C---:B------:R-:W-:Y:S02]  /*63b0*/  ISETP.GT.U32.OR P1, PT, R89.reuse, 0x22f, P1 ;  /* 0x0000022f5900780c */ /* 0x040fe40000f24470 */
[----:B------:R-:W-:-:S02]  /*63c0*/  ISETP.GT.U32.OR P2, PT, R89, 0x22f, P2 ;  /* 0x0000022f5900780c */ /* 0x000fc40001744470 */
[----:B------:R-:W-:Y:S02]  /*63d0*/  ISETP.GT.U32.OR P3, PT, R89, 0x22f, P3 ;  /* 0x0000022f5900780c */ /* 0x000fe40001f64470 */
        /* <DEDUP_REMOVED lines=12> */
.L_x_3253:
        /* <DEDUP_REMOVED lines=14> */
.L_x_3255:
[----:B------:R-:W-:Y:S05]  /*6580*/  BSYNC B0 ;  /* 0x0000000000007941 */ /* 0x000fea0003800000 */
.L_x_3254:
        /* <DEDUP_REMOVED lines=17> */
.L_x_3256:
        /* <DEDUP_REMOVED lines=14> */
.L_x_3258:
[----:B------:R-:W-:Y:S05]  /*6780*/  BSYNC B0 ;  /* 0x0000000000007941 */ /* 0x000fea0003800000 */
.L_x_3257:
[----:B------:R-:W-:Y:S01]  /*6790*/  FMUL.FTZ R17, R28, UR10 ;  /* 0x0000000a1c117c20 */ /* 0x000fe20008410000 */
[----:B------:R-:W-:Y:S01]  /*67a0*/  FMUL.FTZ R84, R84, UR10 ;  /* 0x0000000a54547c20 */ /* 0x000fe20008410000 */
[----:B0-----:R-:W-:Y:S02]  /*67b0*/  SHF.L.U32 R27, R15, 0x10, RZ ;  /* 0x000000100f1b7819 */ /* 0x001fe400000006ff */
[----:B------:R-:W-:Y:S01]  /*67c0*/  SHF.L.U32 R87, R87, 0x10, RZ ;  /* 0x0000001057577819 */ /* 0x000fe200000006ff */
[----:B-1----:R-:W-:Y:S01]  /*67d0*/  FFMA.FTZ R18, R22, R17, R24 ;  /* 0x0000001116127223 */ /* 0x002fe20000010018 */
        /* <DEDUP_REMOVED lines=12> */
.L_x_3259:
        /* <DEDUP_REMOVED lines=14> */
.L_x_3261:
[----:B------:R-:W-:Y:S05]  /*6980*/  BSYNC B0 ;  /* 0x0000000000007941 */ /* 0x000fea0003800000 */
.L_x_3260:
[----:B0-----:R-:W-:Y:S01]  /*6990*/  IADD3 R19, R51, 0xe0, RZ ;  /* 0x000000e033137810 */ /* 0x001fe20007ffe0ff */
[----:B------:R-:W-:Y:S01]  /*69a0*/  FADD.FTZ R87, R87, -UR5 ;  /* 0x8000000557577e21 */ /* 0x000fe20008010000 */
[----:B------:R-:W-:Y:S01]  /*69b0*/  IADD3 R17, R51, 0xf0, RZ ;  /* 0x000000f033117810 */ /* 0x000fe20007ffe0ff */
[----:B------:R-:W-:Y:S01]  /*69c0*/  IMAD.U32 R79, R79, 0x10000, RZ ;  /* 0x000100004f4f7824 */ /* 0x000fe200078e00ff */
[----:B------:R-:W-:Y:S01]  /*69d0*/  SHF.L.U32 R26, R12, 0x10, RZ ;  /* 0x000000100c1a7819 */ /* 0x000fe200000006ff */
[----:B------:R-:W-:Y:S01]  /*69e0*/  FADD.FTZ R12, R27, -UR5 ;  /* 0x800000051b0c7e21 */ /* 0x000fe20008010000 */
[----:B------:R-:W-:Y:S02]  /*69f0*/  ISETP.GE.U32.AND P1, PT, R40, UR6, PT ;  /* 0x0000000628007c0c */ /* 0x000fe4000bf26070 */
[----:B------:R-:W-:Y:S02]  /*6a00*/  ISETP.GE.U32.AND P2, PT, R19, UR6, PT ;  /* 0x0000000613007c0c */ /* 0x000fe4000bf46070 */
[----:B------:R-:W-:-:S02]  /*6a10*/  SHF.R.S32.HI R33, RZ, 0x1f, R40 ;  /* 0x0000001fff217819 */ /* 0x000fc40000011428 */
[----:B------:R-:W-:Y:S02]  /*6a20*/  SHF.R.S32.HI R18, RZ, 0x1f, R19 ;  /* 0x0000001fff127819 */ /* 0x000fe40000011413 */
[----:B------:R-:W-:Y:S02]  /*6a30*/  ISETP.GE.U32.AND P3, PT, R17, UR6, PT ;  /* 0x0000000611007c0c */ /* 0x000fe4000bf66070 */
[----:B------:R-:W-:Y:S02]  /*6a40*/  SHF.R.S32.HI R16, RZ, 0x1f, R17 ;  /* 0x0000001fff107819 */ /* 0x000fe40000011411 */
[----:B------:R-:W-:Y:S01]  /*6a50*/  SHF.L.U32 R32, R13, 0x10, RZ ;  /* 0x000000100d207819 */ /* 0x000fe200000006ff */
[----:B------:R-:W-:Y:S01]  /*6a60*/  FMUL.FTZ R13, R12, UR10 ;  /* 0x0000000a0c0d7c20 */ /* 0x000fe20008410000 */
[----:B------:R-:W-:Y:S01]  /*6a70*/  SHF.L.U32 R80, R80, 0x10, RZ ;  /* 0x0000001050507819 */ /* 0x000fe200000006ff */
[----:B------:R-:W-:Y:S01]  /*6a80*/  FMUL.FTZ R12, R87, UR10 ;  /* 0x0000000a570c7c20 */ /* 0x000fe20008410000 */
[----:B------:R-:W-:Y:S01]  /*6a90*/  ISETP.GE.AND.EX P1, PT, R33, UR7, PT, P1 ;  /* 0x0000000721007c0c */ /* 0x000fe2000bf26310 */
[----:B------:R-:W-:Y:S01]  /*6aa0*/  FADD.FTZ R32, R32, -UR5 ;  /* 0x8000000520207e21 */ /* 0x000fe20008010000 */
[----:B------:R-:W-:Y:S01]  /*6ab0*/  ISETP.GE.AND.EX P2, PT, R18, UR7, PT, P2 ;  /* 0x0000000712007c0c */ /* 0x000fe2000bf46320 */
[----:B------:R-:W-:Y:S01]  /*6ac0*/  FADD.FTZ R80, R80, -UR5 ;  /* 0x8000000550507e21 */ /* 0x000fe20008010000 */
[----:B------:R-:W-:Y:S01]  /*6ad0*/  ISETP.GE.AND.EX P3, PT, R16, UR7, PT, P3 ;  /* 0x0000000710007c0c */ /* 0x000fe2000bf66330 */
[----:B------:R-:W-:Y:S01]  /*6ae0*/  FFMA.FTZ R27, R22, R13, R24 ;  /* 0x0000000d161b7223 */ /* 0x000fe20000010018 */
[----:B------:R-:W-:Y:S01]  /*6af0*/  ISETP.GT.U32.OR P1, PT, R89, 0x22f, P1 ;  /* 0x0000022f5900780c */ /* 0x000fe20000f24470 */
        /* <DEDUP_REMOVED lines=14> */
.L_x_3262:
        /* <DEDUP_REMOVED lines=14> */
.L_x_3264:
[----:B------:R-:W-:Y:S05]  /*6cc0*/  BSYNC B0 ;  /* 0x0000000000007941 */ /* 0x000fea0003800000 */
.L_x_3263:
        /* <DEDUP_REMOVED lines=17> */
.L_x_3265:
[----:B------:R-:W-:Y:S04]  /*6de0*/  BSSY B0, `(.L_x_3266) ;  /* 0x000000e000007945 */ /* 0x000fe80003800000 */
[----:B------:R-:W-:Y:S05]  /*6df0*/  @P2 BRA `(.L_x_3267) ;  /* 0x0000000000302947 */ /* 0x000fea0003800000 */
[----:B------:R-:W-:Y:S01]  /*6e00*/  ULDC.64 UR12, c[0x0][0x270] ;  /* 0x00009c00000c7ab9 */ /* 0x000fe20000000a00 */
[----:B------:R-:W-:Y:S01]  /*6e10*/  MOV R12, R42 ;  /* 0x0000002a000c7202 */ /* 0x000fe20000000f00 */
[----:B------:R-:W-:Y:S01]  /*6e20*/  IMAD R18, R18, UR12, RZ ;  /* 0x0000000c12127c24 */ /* 0x000fe2000f8e02ff */
[----:B------:R-:W-:Y:S02]  /*6e30*/  MOV R13, R45 ;  /* 0x0000002d000d7202 */ /* 0x000fe40000000f00 */
        /* <DEDUP_REMOVED lines=8> */
.L_x_3267:
[----:B------:R-:W-:Y:S05]  /*6ec0*/  BSYNC B0 ;  /* 0x0000000000007941 */ /* 0x000fea0003800000 */
.L_x_3266:
[----:B------:R-:W-:Y:S01]  /*6ed0*/  FMUL.FTZ R29, R29, UR10 ;  /* 0x0000000a1d1d7c20 */ /* 0x000fe20008410000 */
[----:B------:R-:W-:Y:S01]  /*6ee0*/  FMUL.FTZ R12, R79, UR10 ;  /* 0x0000000a4f0c7c20 */ /* 0x000fe20008410000 */
[----:B------:R-:W-:Y:S01]  /*6ef0*/  IMAD.U32 R19, R11, 0x10000, RZ ;  /* 0x000100000b137824 */ /* 0x000fe200078e00ff */
[----:B------:R-:W-:Y:S01]  /*6f00*/  SHF.L.U32 R83, R83, 0x10, RZ ;  /* 0x0000001053537819 */ /* 0x000fe200000006ff */
[----:B------:R-:W-:Y:S01]  /*6f10*/  FFMA.FTZ R29, R22, R29, R24 ;  /* 0x0000001d161d7223 */ /* 0x000fe20000010018 */
[----:B------:R-:W-:Y:S01]  /*6f20*/  FFMA.FTZ R18, R23, R12, R25 ;  /* 0x0000000c17127223 */ /* 0x000fe20000010019 */
[----:B------:R-:W-:Y:S06]  /*6f30*/  @!P5 BRA `(.L_x_3268) ;  /* 0x000000000028d947 */ /* 0x000fec0003800000 */
        /* <DEDUP_REMOVED lines=8> */
[----:B-1----:R-:W-:Y:S01]  /*6fc0*/  FMUL.FTZ R29, R29, R12 ;  /* 0x0000000c1d1d7220 */ /* 0x002fe20000410000 */
[----:B0-----:R-:W-:-:S07]  /*6fd0*/  FMUL.FTZ R18, R18, R15 ;  /* 0x0000000f12127220 */ /* 0x001fce0000410000 */
.L_x_3268:
        /* <DEDUP_REMOVED lines=10> */
[----:B0-----:R-:W-:Y:S02]  /*7080*/  LEA R14, P1, R12, UR12, 0x1 ;  /* 0x0000000c0c0e7c11 */ /* 0x001fe4000f8208ff */
[----:B------:R-:W-:-:S04]  /*7090*/  IADD3 R17, R13, R17, RZ ;  /* 0x000000110d117210 */ /* 0x000fc80007ffe0ff */
[----:B------:R-:W-:-:S05]  /*70a0*/  LEA.HI.X R15, R12, UR13, R17, 0x1, P1 ;  /* 0x0000000d0c0f7c11 */ /* 0x000fca00088f0c11 */
[----:B------:R1:W-:Y:S02]  /*70b0*/  STG.E desc[UR14][R14.64], R29 ;  /* 0x0000001d0e007986 */ /* 0x0003e4000c10190e */
.L_x_3270:
[----:B------:R-:W-:Y:S05]  /*70c0*/  BSYNC B0 ;  /* 0x0000000000007941 */ /* 0x000fea0003800000 */
.L_x_3269:
[C---:B------:R-:W-:Y:S01]  /*70d0*/  VIADD R17, R51.reuse, 0x110 ;  /* 0x0000011033117836 */ /* 0x040fe20000000000 */
[----:B-1----:R-:W-:Y:S01]  /*70e0*/  IADD3 R29, R51, 0x100, RZ ;  /* 0x00000100331d7810 */ /* 0x002fe20007ffe0ff */
[----:B------:R-:W-:Y:S01]  /*70f0*/  FADD.FTZ R83, R83, -UR5 ;  /* 0x8000000553537e21 */ /* 0x000fe20008010000 */
[----:B0-----:R-:W-:Y:S02]  /*7100*/  IADD3 R14, R51, 0x120, RZ ;  /* 0x00000120330e7810 */ /* 0x001fe40007ffe0ff */
[----:B------:R-:W-:Y:S01]  /*7110*/  SHF.L.U32 R27, R9, 0x10, RZ ;  /* 0x00000010091b7819 */ /* 0x000fe200000006ff */
[----:B------:R-:W-:Y:S01]  /*7120*/  FADD.FTZ R9, R19, -UR5 ;  /* 0x8000000513097e21 */ /* 0x000fe20008010000 */
[----:B------:R-:W-:Y:S02]  /*7130*/  ISETP.GE.U32.AND P1, PT, R29, UR6, PT ;  /* 0x000000061d007c0c */ /* 0x000fe4000bf26070 */
[----:B------:R-:W-:Y:S01]  /*7140*/  ISETP.GE.U32.AND P2, PT, R17, UR6, PT ;  /* 0x0000000611007c0c */ /* 0x000fe2000bf46070 */
[----:B------:R-:W-:Y:S01]  /*7150*/  FMUL.FTZ R9, R9, UR10 ;  /* 0x0000000a09097c20 */ /* 0x000fe20008410000 */
[----:B------:R-:W-:-:S02]  /*7160*/  SHF.R.S32.HI R28, RZ, 0x1f, R29 ;  /* 0x0000001fff1c7819 */ /* 0x000fc4000001141d */
[----:B------:R-:W-:Y:S01]  /*7170*/  SHF.R.S32.HI R16, RZ, 0x1f, R17 ;  /* 0x0000001fff107819 */ /* 0x000fe20000011411 */
[----:B------:R-:W-:Y:S01]  /*7180*/  FFMA.FTZ R9, R22, R9, R24 ;  /* 0x0000000916097223 */ /* 0x000fe20000010018 */
[----:B------:R-:W-:Y:S02]  /*7190*/  ISETP.GE.U32.AND P3, PT, R14, UR6, PT ;  /* 0x000000060e007c0c */ /* 0x000fe4000bf66070 */
[----:B------:R-:W-:Y:S02]  /*71a0*/  SHF.R.S32.HI R15, RZ, 0x1f, R14 ;  /* 0x0000001fff0f7819 */ /* 0x000fe4000001140e */
[----:B------:R-:W-:Y:S01]  /*71b0*/  SHF.L.U32 R26, R10, 0x10, RZ ;  /* 0x000000100a1a7819 */ /* 0x000fe200000006ff */
[----:B------:R-:W-:Y:S01]  /*71c0*/  FMUL.FTZ R10, R83, UR10 ;  /* 0x0000000a530a7c20 */ /* 0x000fe20008410000 */
[----:B------:R-:W-:Y:S02]  /*71d0*/  SHF.L.U32 R81, R81, 0x10, RZ ;  /* 0x0000001051517819 */ /* 0x000fe400000006ff */
[----:B------:R-:W-:Y:S01]  /*71e0*/  ISETP.GE.AND.EX P1, PT, R28, UR7, PT, P1 ;  /* 0x000000071c007c0c */ /* 0x000fe2000bf26310 */
[----:B------:R-:W-:Y:S01]  /*71f0*/  FADD.FTZ R26, R26, -UR5 ;  /* 0x800000051a1a7e21 */ /* 0x000fe20008010000 */
[----:B------:R-:W-:Y:S01]  /*7200*/  ISETP.GE.AND.EX P2, PT, R16, UR7, PT, P2 ;  /* 0x0000000710007c0c */ /* 0x000fe2000bf46320 */
[----:B------:R-:W-:Y:S01]  /*7210*/  FADD.FTZ R81, R81, -UR5 ;  /* 0x8000000551517e21 */ /* 0x000fe20008010000 */
[----:B------:R-:W-:Y:S01]  /*7220*/  ISETP.GE.AND.EX P3, PT, R15, UR7, PT, P3 ;  /* 0x000000070f007c0c */ /* 0x000fe2000bf66330 */
[----:B------:R-:W-:Y:S01]  /*7230*/  FFMA.FTZ R18, R23, R10, R25 ;  /* 0x0000000a17127223 */ /* 0x000fe20000010019 */
[----:B------:R-:W-:-:S02]  /*7240*/  ISETP.GT.U32.OR P1, PT, R89, 0x22f, P1 ;  /* 0x0000022f5900780c */ /* 0x000fc40000f24470 */
[C---:B------:R-:W-:Y:S02]  /*7250*/  ISETP.GT.U32.OR P2, PT, R89.reuse, 0x22f, P2 ;  /* 0x0000022f5900780c */ /* 0x040fe40001744470 */
        /* <DEDUP_REMOVED lines=13> */
.L_x_3271:
        /* <DEDUP_REMOVED lines=14> */
.L_x_3273:
[----:B------:R-:W-:Y:S05]  /*7410*/  BSYNC B0 ;  /* 0x0000000000007941 */ /* 0x000fea0003800000 */
.L_x_3272:
[----:B0-----:R-:W-:Y:S01]  /*7420*/  FMUL.FTZ R9, R26, UR10 ;  /* 0x0000000a1a097c20 */ /* 0x001fe20008410000 */
[----:B------:R-:W-:Y:S01]  /*7430*/  FMUL.FTZ R10, R81, UR10 ;  /* 0x0000000a510a7c20 */ /* 0x000fe20008410000 */
[----:B------:R-:W-:Y:S01]  /*7440*/  FADD.FTZ R26, R27, -UR5 ;  /* 0x800000051b1a7e21 */ /* 0x000fe20008010000 */
[----:B------:R-:W-:Y:S01]  /*7450*/  FADD.FTZ R75, R75, -UR5 ;  /* 0x800000054b4b7e21 */ /* 0x000fe20008010000 */
        /* <DEDUP_REMOVED lines=13> */
.L_x_3274:
        /* <DEDUP_REMOVED lines=14> */
.L_x_3276:
[----:B------:R-:W-:Y:S05]  /*7610*/  BSYNC B0 ;  /* 0x0000000000007941 */ /* 0x000fea0003800000 */
.L_x_3275:
[----:B0-----:R-:W-:Y:S01]  /*7620*/  FMUL.FTZ R9, R26, UR10 ;  /* 0x0000000a1a097c20 */ /* 0x001fe20008410000 */
[----:B------:R-:W-:Y:S01]  /*7630*/  FMUL.FTZ R10, R75, UR10 ;  /* 0x0000000a4b0a7c20 */ /* 0x000fe20008410000 */
[----:B------:R-:W-:Y:S02]  /*7640*/  SHF.L.U32 R17, R8, 0x10, RZ ;  /* 0x0000001008117819 */ /* 0x000fe400000006ff */
        /* <DEDUP_REMOVED lines=14> */
.L_x_3277:
        /* <DEDUP_REMOVED lines=14> */
.L_x_3279:
[----:B------:R-:W-:Y:S05]  /*7810*/  BSYNC B0 ;  /* 0x0000000000007941 */ /* 0x000fea0003800000 */
.L_x_3278:
[C---:B------:R-:W-:Y:S01]  /*7820*/  IADD3 R19, R51.reuse, 0x130, RZ ;  /* 0x0000013033137810 */ /* 0x040fe20007ffe0ff */
[----:B------:R-:W-:Y:S01]  /*7830*/  IMAD.U32 R18, R6, 0x10000, RZ ;  /* 0x0001000006127824 */ /* 0x000fe200078e00ff */
[----:B------:R-:W-:Y:S01]  /*7840*/  IADD3 R12, R51, 0x140, RZ ;  /* 0x00000140330c7810 */ /* 0x000fe20007ffe0ff */
[----:B------:R-:W-:Y:S01]  /*7850*/  FADD.FTZ R6, R17, -UR5 ;  /* 0x8000000511067e21 */ /* 0x000fe20008010000 */
[----:B0-----:R-:W-:Y:S01]  /*7860*/  IADD3 R10, R51, 0x150, RZ ;  /* 0x00000150330a7810 */ /* 0x001fe20007ffe0ff */
        /* <DEDUP_REMOVED lines=33> */
.L_x_3280:
        /* <DEDUP_REMOVED lines=14> */
.L_x_3282:
[----:B------:R-:W-:Y:S05]  /*7b60*/  BSYNC B0 ;  /* 0x0000000000007941 */ /* 0x000fea0003800000 */
.L_x_3281:
        /* <DEDUP_REMOVED lines=17> */
.L_x_3283:
        /* <DEDUP_REMOVED lines=11> */
[----:B0-----:R-:W-:-:S04]  /*7d30*/  LEA R8, P1, R6, UR12, 0x1 ;  /* 0x0000000c06087c11 */ /* 0x001fc8000f8208ff */
[----:B------:R-:W-:-:S05]  /*7d40*/  LEA.HI.X R9, R6, UR13, R13, 0x1, P1 ;  /* 0x0000000d06097c11 */ /* 0x000fca00088f0c0d */
[----:B------:R1:W-:Y:S04]  /*7d50*/  STG.E desc[UR14][R8.64], R17 ;  /* 0x0000001108007986 */ /* 0x0003e8000c10190e */
.L_x_3285:
[----:B------:R-:W-:Y:S05]  /*7d60*/  BSYNC B0 ;  /* 0x0000000000007941 */ /* 0x000fea0003800000 */
.L_x_3284:
[----:B------:R-:W-:Y:S01]  /*7d70*/  FMUL.FTZ R7, R16, UR10 ;  /* 0x0000000a10077c20 */ /* 0x000fe20008410000 */
[----:B------:R-:W-:Y:S01]  /*7d80*/  FMUL.FTZ R62, R62, UR10 ;  /* 0x0000000a3e3e7c20 */ /* 0x000fe20008410000 */
[----:B------:R-:W-:Y:S02]  /*7d90*/  SHF.L.U32 R16, R5, 0x10, RZ ;  /* 0x0000001005107819 */ /* 0x000fe400000006ff */
[----:B------:R-:W-:Y:S01]  /*7da0*/  SHF.L.U32 R57, R57, 0x10, RZ ;  /* 0x0000001039397819 */ /* 0x000fe200000006ff */
        /* <DEDUP_REMOVED lines=13> */
.L_x_3286:
        /* <DEDUP_REMOVED lines=8> */
[----:B01----:R-:W-:Y:S01]  /*7f00*/  IMAD.WIDE.U32 R8, R10, UR12, R6 ;  /* 0x0000000c0a087c25 */ /* 0x003fe2000f8e0006 */
[----:B------:R-:W-:Y:S02]  /*7f10*/  ULDC.64 UR12, c[0x0][0x210] ;  /* 0x00008400000c7ab9 */ /* 0x000fe40000000a00 */
[----:B------:R-:W-:-:S02]  /*7f20*/  LEA R6, P1, R8, UR12, 0x1 ;  /* 0x0000000c08067c11 */ /* 0x000fc4000f8208ff */
[----:B------:R-:W-:-:S04]  /*7f30*/  IADD3 R11, R9, R11, RZ ;  /* 0x0000000b090b7210 */ /* 0x000fc80007ffe0ff */
[----:B------:R-:W-:-:S05]  /*7f40*/  LEA.HI.X R7, R8, UR13, R11, 0x1, P1 ;  /* 0x0000000d08077c11 */ /* 0x000fca00088f0c0b */
[----:B------:R2:W-:Y:S02]  /*7f50*/  STG.E desc[UR14][R6.64], R5 ;  /* 0x0000000506007986 */ /* 0x0005e4000c10190e */
.L_x_3288:
[----:B------:R-:W-:Y:S05]  /*7f60*/  BSYNC B0 ;  /* 0x0000000000007941 */ /* 0x000fea0003800000 */
.L_x_3287:
[----:B------:R-:W-:Y:S01]  /*7f70*/  SHF.L.U32 R4, R4, 0x10, RZ ;  /* 0x0000001004047819 */ /* 0x000fe200000006ff */
[----:B------:R-:W-:Y:S01]  /*7f80*/  VIADD R18, R51, 0x170 ;  /* 0x0000017033127836 */ /* 0x000fe20000000000 */
[----:B--2---:R-:W-:Y:S01]  /*7f90*/  SHF.L.U32 R6, R3, 0x10, RZ ;  /* 0x0000001003067819 */ /* 0x004fe200000006ff */
[----:B------:R-:W-:Y:S01]  /*7fa0*/  FADD.FTZ R57, R57, -UR5 ;  /* 0x8000000539397e21 */ /* 0x000fe20008010000 */
[----:B01----:R-:W-:Y:S01]  /*7fb0*/  SHF.L.U32 R8, R2, 0x10, RZ ;  /* 0x0000001002087819 */ /* 0x003fe200000006ff */
[----:B------:R-:W-:Y:S01]  /*7fc0*/  FADD.FTZ R4, R4, -UR5 ;  /* 0x8000000504047e21 */ /* 0x000fe20008010000 */
[----:B------:R-:W-:Y:S01]  /*7fd0*/  SHF.L.U32 R10, R0, 0x10, RZ ;  /* 0x00000010000a7819 */ /* 0x000fe200000006ff */
        /* <DEDUP_REMOVED lines=11> */
[----:B------:R-:W-:Y:S01]  /*8090*/  IADD3 R9, R51, 0x160, RZ ;  /* 0x0000016033097810 */ /* 0x000fe20007ffe0ff */
[----:B------:R-:W-:Y:S01]  /*80a0*/  FADD.FTZ R27, R27, -UR5 ;  /* 0x800000051b1b7e21 */ /* 0x000fe20008010000 */
[C---:B------:R-:W-:Y:S01]  /*80b0*/  IADD3 R15, R51.reuse, 0x180, RZ ;  /* 0x00000180330f7810 */ /* 0x040fe20007ffe0ff */
[----:B------:R-:W-:Y:S01]  /*80c0*/  FADD.FTZ R28, R28, -UR5 ;  /* 0x800000051c1c7e21 */ /* 0x000fe20008010000 */
[C---:B------:R-:W-:Y:S01]  /*80d0*/  IADD3 R12, R51.reuse, 0x190, RZ ;  /* 0x00000190330c7810 */ /* 0x040fe20007ffe0ff */
[----:B------:R-:W-:Y:S01]  /*80e0*/  FADD.FTZ R32, R32, -UR5 ;  /* 0x8000000520207e21 */ /* 0x000fe20008010000 */
[----:B------:R-:W-:Y:S01]  /*80f0*/  IADD3 R7, R51, 0x1a0, RZ ;  /* 0x000001a033077810 */ /* 0x000fe20007ffe0ff */
[----:B------:R-:W-:Y:S01]  /*8100*/  FMUL.FTZ R5, R4, UR10 ;  /* 0x0000000a04057c20 */ /* 0x000fe20008410000 */
[----:B------:R-:W-:Y:S01]  /*8110*/  ISETP.GE.U32.AND P6, PT, R9, UR6, PT ;  /* 0x0000000609007c0c */ /* 0x000fe2000bfc6070 */
        /* <DEDUP_REMOVED lines=9> */
[----:B------:R-:W-:Y:S01]  /*81b0*/  SHF.R.S32.HI R2, RZ, 0x1f, R9 ;  /* 0x0000001fff027819 */ /* 0x000fe20000011409 */
        /* <DEDUP_REMOVED lines=8> */
[----:B------:R-:W-:Y:S01]  /*8240*/  IMAD.U32 R55, R55, 0x10000, RZ ;  /* 0x0001000037377824 */ /* 0x000fe200078e00ff */
[----:B------:R-:W-:Y:S01]  /*8250*/  ISETP.GE.AND.EX P6, PT, R2, UR7, PT, P6 ;  /* 0x0000000702007c0c */ /* 0x000fe2000bfc6360 */
[----:B------:R-:W-:Y:S01]  /*8260*/  FMUL.FTZ R8, R57, UR10 ;  /* 0x0000000a39087c20 */ /* 0x000fe20008410000 */
[----:B------:R-:W-:Y:S01]  /*8270*/  ISETP.GE.AND.EX P1, PT, R19, UR7, PT, P1 ;  /* 0x0000000713007c0c */ /* 0x000fe2000bf26310 */
[C-C-:B------:R-:W-:Y:S01]  /*8280*/  FFMA.FTZ R26, R22.reuse, R5, R24.reuse ;  /* 0x00000005161a7223 */ /* 0x140fe20000010018 */
[----:B------:R-:W-:Y:S01]  /*8290*/  ISETP.GE.AND.EX P2, PT, R17, UR7, PT, P2 ;  /* 0x0000000711007c0c */ /* 0x000fe2000bf46320 */
[--C-:B------:R-:W-:Y:S01]  /*82a0*/  FFMA.FTZ R16, R22, R13, R24.reuse ;  /* 0x0000000d16107223 */ /* 0x100fe20000010018 */
[----:B------:R-:W-:Y:S01]  /*82b0*/  ISETP.GE.AND.EX P3, PT, R14, UR7, PT, P3 ;  /* 0x000000070e007c0c */ /* 0x000fe2000bf66330 */
[C-C-:B------:R-:W-:Y:S01]  /*82c0*/  FFMA.FTZ R27, R22.reuse, R3, R24.reuse ;  /* 0x00000003161b7223 */ /* 0x140fe20000010018 */
[----:B------:R-:W-:Y:S01]  /*82d0*/  ISETP.GE.AND.EX P4, PT, R11, UR7, PT, P4 ;  /* 0x000000070b007c0c */ /* 0x000fe2000bf86340 */
[C-C-:B------:R-:W-:Y:S01]  /*82e0*/  FFMA.FTZ R13, R22.reuse, R29, R24.reuse ;  /* 0x0000001d160d7223 */ /* 0x140fe20000010018 */
[C-C-:B------:R-:W-:Y:S01]  /*82f0*/  FFMA.FTZ R10, R22.reuse, R33, R24.reuse ;  /* 0x00000021160a7223 */ /* 0x140fe20000010018 */
[C-C-:B------:R-:W-:Y:S01]  /*8300*/  FFMA.FTZ R6, R22.reuse, R35, R24.reuse ;  /* 0x0000002316067223 */ /* 0x140fe20000010018 */
[C-C-:B------:R-:W-:Y:S01]  /*8310*/  FFMA.FTZ R5, R22.reuse, R37, R24.reuse ;  /* 0x0000002516057223 */ /* 0x140fe20000010018 */
[C-C-:B------:R-:W-:Y:S01]  /*8320*/  FFMA.FTZ R4, R22.reuse, R39, R24.reuse ;  /* 0x0000002716047223 */ /* 0x140fe20000010018 */
[C-C-:B------:R-:W-:Y:S01]  /*8330*/  FFMA.FTZ R0, R22.reuse, R59, R24.reuse ;  /* 0x0000003b16007223 */ /* 0x140fe20000010018 */
[----:B------:R-:W-:Y:S01]  /*8340*/  FFMA.FTZ R22, R22, R61, R24 ;  /* 0x0000003d16167223 */ /* 0x000fe20000010018 */
[C---:B------:R-:W-:Y:S01]  /*8350*/  ISETP.GT.U32.OR P6, PT, R89.reuse, 0x22f, P6 ;  /* 0x0000022f5900780c */ /* 0x040fe200037c4470 */
[----:B------:R-:W-:Y:S01]  /*8360*/  IMAD.U32 R54, R54, 0x10000, RZ ;  /* 0x0001000036367824 */ /* 0x000fe200078e00ff */
[----:B------:R-:W-:Y:S01]  /*8370*/  ISETP.GT.U32.OR P1, PT, R89, 0x22f, P1 ;  /* 0x0000022f5900780c */ /* 0x000fe20000f24470 */
[----:B------:R-:W-:Y:S01]  /*8380*/  FADD.FTZ R55, R55, -UR5 ;  /* 0x8000000537377e21 */ /* 0x000fe20008010000 */
        /* <DEDUP_REMOVED lines=16> */
.L_x_3289:
[----:B------:R-:W-:Y:S04]  /*8490*/  BSSY B0, `(.L_x_3290) ;  /* 0x000000e000007945 */ /* 0x000fe80003800000 */
[----:B------:R-:W-:Y:S05]  /*84a0*/  @P6 BRA `(.L_x_3291) ;  /* 0x0000000000306947 */ /* 0x000fea0003800000 */
[----:B------:R-:W-:Y:S01]  /*84b0*/  ULDC.64 UR12, c[0x0][0x270] ;  /* 0x00009c00000c7ab9 */ /* 0x000fe20000000a00 */
[----:B------:R-:W-:Y:S01]  /*84c0*/  MOV R3, R45 ;  /* 0x0000002d00037202 */ /* 0x000fe20000000f00 */
[----:B------:R-:W-:Y:S01]  /*84d0*/  IMAD R8, R2, UR12, RZ ;  /* 0x0000000c02087c24 */ /* 0x000fe2000f8e02ff */
[----:B------:R-:W-:Y:S02]  /*84e0*/  MOV R2, R42 ;  /* 0x0000002a00027202 */ /* 0x000fe40000000f00 */
        /* <DEDUP_REMOVED lines=8> */
.L_x_3291:
[----:B------:R-:W-:Y:S05]  /*8570*/  BSYNC B0 ;  /* 0x0000000000007941 */ /* 0x000fea0003800000 */
.L_x_3290:
[----:B------:R-:W-:Y:S01]  /*8580*/  FADD.FTZ R54, R54, -UR5 ;  /* 0x8000000536367e21 */ /* 0x000fe20008010000 */
[----:B------:R-:W-:Y:S01]  /*8590*/  FMUL.FTZ R2, R55, UR10 ;  /* 0x0000000a37027c20 */ /* 0x000fe20008410000 */
[----:B------:R-:W-:Y:S01]  /*85a0*/  SHF.L.U32 R30, R30, 0x10, RZ ;  /* 0x000000101e1e7819 */ /* 0x000fe200000006ff */
[----:B------:R-:W-:Y:S01]  /*85b0*/  FADD.FTZ R31, R31, -UR5 ;  /* 0x800000051f1f7e21 */ /* 0x000fe20008010000 */
[----:B------:R-:W-:Y:S01]  /*85c0*/  FMUL.FTZ R54, R54, UR10 ;  /* 0x0000000a36367c20 */ /* 0x000fe20008410000 */
        /* <DEDUP_REMOVED lines=12> */
.L_x_3292:
        /* <DEDUP_REMOVED lines=14> */
.L_x_3294:
[----:B------:R-:W-:Y:S05]  /*8770*/  BSYNC B0 ;  /* 0x0000000000007941 */ /* 0x000fea0003800000 */
.L_x_3293:
[----:B------:R-:W-:Y:S01]  /*8780*/  FADD.FTZ R30, R30, -UR5 ;  /* 0x800000051e1e7e21 */ /* 0x000fe20008010000 */
[----:B------:R-:W-:Y:S01]  /*8790*/  FMUL.FTZ R24, R31, UR10 ;  /* 0x0000000a1f187c20 */ /* 0x000fe20008410000 */
        /* <DEDUP_REMOVED lines=12> */
.L_x_3295:
[----:B------:R-:W-:Y:S04]  /*8860*/  BSSY B0, `(.L_x_3296) ;  /* 0x000000e000007945 */ /* 0x000fe80003800000 */
[----:B------:R-:W-:Y:S05]  /*8870*/  @P2 BRA `(.L_x_3297) ;  /* 0x0000000000302947 */ /* 0x000fea0003800000 */
[----:B------:R-:W-:Y:S01]  /*8880*/  ULDC.64 UR12, c[0x0][0x270] ;  /* 0x00009c00000c7ab9 */ /* 0x000fe20000000a00 */
[----:B------:R-:W-:Y:S01]  /*8890*/  MOV R2, R42 ;  /* 0x0000002a00027202 */ /* 0x000fe20000000f00 */
[----:B0-----:R-:W-:Y:S01]  /*88a0*/  IMAD R8, R17, UR12, RZ ;  /* 0x0000000c11087c24 */ /* 0x001fe2000f8e02ff */
        /* <DEDUP_REMOVED lines=9> */
.L_x_3297:
[----:B------:R-:W-:Y:S05]  /*8940*/  BSYNC B0 ;  /* 0x0000000000007941 */ /* 0x000fea0003800000 */
.L_x_3296:
[----:B------:R-:W-:Y:S01]  /*8950*/  FMUL.FTZ R30, R30, UR10 ;  /* 0x0000000a1e1e7c20 */ /* 0x000fe20008410000 */
        /* <DEDUP_REMOVED lines=12> */
.L_x_3298:
        /* <DEDUP_REMOVED lines=9> */
[----:B------:R-:W-:-:S03]  /*8ab0*/  ULDC.64 UR12, c[0x0][0x210] ;  /* 0x00008400000c7ab9 */ /* 0x000fc60000000a00 */
[----:B------:R-:W-:Y:S01]  /*8ac0*/  IMAD.IADD R15, R9, 0x1, R15 ;  /* 0x00000001090f7824 */ /* 0x000fe200078e020f */
[----:B------:R-:W-:-:S04]  /*8ad0*/  LEA R2, P1, R8, UR12, 0x1 ;  /* 0x0000000c08027c11 */ /* 0x000fc8000f8208ff */
[----:B------:R-:W-:-:S05]  /*8ae0*/  LEA.HI.X R3, R8, UR13, R15, 0x1, P1 ;  /* 0x0000000d08037c11 */ /* 0x000fca00088f0c0f */
[----:B------:R2:W-:Y:S04]  /*8af0*/  STG.E desc[UR14][R2.64], R13 ;  /* 0x0000000d02007986 */ /* 0x0005e8000c10190e */
.L_x_3300:
[----:B------:R-:W-:Y:S05]  /*8b00*/  BSYNC B0 ;  /* 0x0000000000007941 */ /* 0x000fea0003800000 */
.L_x_3299:
[----:B--2---:R-:W-:Y:S01]  /*8b10*/  FFMA.FTZ R13, R23, R30, R25 ;  /* 0x0000001e170d7223 */ /* 0x004fe20000010019 */
        /* <DEDUP_REMOVED lines=11> */
.L_x_3301:
[----:B------:R-:W-:Y:S04]  /*8bd0*/  BSSY B0, `(.L_x_3302) ;  /* 0x000000e000007945 */ /* 0x000fe80003800000 */
[----:B------:R-:W-:Y:S05]  /*8be0*/  @P4 BRA `(.L_x_3303) ;  /* 0x0000000000304947 */ /* 0x000fea0003800000 */
[----:B------:R-:W-:Y:S01]  /*8bf0*/  ULDC.64 UR12, c[0x0][0x270] ;  /* 0x00009c00000c7ab9 */ /* 0x000fe20000000a00 */
[----:B------:R-:W-:Y:S01]  /*8c00*/  MOV R2, R42 ;  /* 0x0000002a00027202 */ /* 0x000fe20000000f00 */
[----:B------:R-:W-:Y:S01]  /*8c10*/  IMAD R12, R11, UR12, RZ ;  /* 0x0000000c0b0c7c24 */ /* 0x000fe2000f8e02ff */
[----:B------:R-:W-:Y:S02]  /*8c20*/  MOV R3, R45 ;  /* 0x0000002d00037202 */ /* 0x000fe40000000f00 */
[----:B------:R-:W-:Y:S01]  /*8c30*/  F2FP.BF16.F32.PACK_AB R13, R13, R10 ;  /* 0x0000000a0d0d723e */ /* 0x000fe200000010ff */
[----:B01----:R-:W-:-:S04]  /*8c40*/  IMAD.WIDE.U32 R8, R7, UR12, R2 ;  /* 0x0000000c07087c25 */ /* 0x003fc8000f8e0002 */
[----:B------:R-:W-:Y:S01]  /*8c50*/  IMAD R7, R7, UR13, R12 ;  /* 0x0000000d07077c24 */ /* 0x000fe2000f8e020c */
[----:B------:R-:W-:Y:S02]  /*8c60*/  ULDC.64 UR12, c[0x0][0x210] ;  /* 0x00008400000c7ab9 */ /* 0x000fe40000000a00 */
[----:B------:R-:W-:Y:S02]  /*8c70*/  LEA R2, P1, R8, UR12, 0x1 ;  /* 0x0000000c08027c11 */ /* 0x000fe4000f8208ff */
[----:B------:R-:W-:-:S04]  /*8c80*/  IADD3 R7, R9, R7, RZ ;  /* 0x0000000709077210 */ /* 0x000fc80007ffe0ff */
[----:B------:R-:W-:-:S05]  /*8c90*/  LEA.HI.X R3, R8, UR13, R7, 0x1, P1 ;  /* 0x0000000d08037c11 */ /* 0x000fca00088f0c07 */
[----:B------:R2:W-:Y:S02]  /*8ca0*/  STG.E desc[UR14][R2.64], R13 ;  /* 0x0000000d02007986 */ /* 0x0005e4000c10190e */
.L_x_3303:
[----:B------:R-:W-:Y:S05]  /*8cb0*/  BSYNC B0 ;  /* 0x0000000000007941 */ /* 0x000fea0003800000 */
.L_x_3302:
[----:B01----:R-:W-:Y:S01]  /*8cc0*/  PRMT R9, R56, 0x7632, R9 ;  /* 0x0000763238097816 */ /* 0x003fe20000000009 */
[----:B------:R-:W-:Y:S01]  /*8cd0*/  VIADD R7, R51, 0x1e0 ;  /* 0x000001e033077836 */ /* 0x000fe20000000000 */
[----:B------:R-:W-:Y:S02]  /*8ce0*/  PRMT R11, R52, 0x7632, R11 ;  /* 0x00007632340b7816 */ /* 0x000fe4000000000b */
[----:B--2---:R-:W-:Y:S02]  /*8cf0*/  PRMT R13, R53, 0x7632, R13 ;  /* 0x00007632350d7816 */ /* 0x004fe4000000000d */
[----:B------:R-:W-:Y:S02]  /*8d00*/  SHF.L.U32 R21, R21, 0x10, RZ ;  /* 0x0000001015157819 */ /* 0x000fe400000006ff */
[----:B------:R-:W-:Y:S02]  /*8d10*/  SHF.L.U32 R9, R9, 0x10, RZ ;  /* 0x0000001009097819 */ /* 0x000fe400000006ff */
        /* <DEDUP_REMOVED lines=10> */
[----:B------:R-:W-:Y:S01]  /*8dc0*/  IADD3 R10, R51, 0x1d0, RZ ;  /* 0x000001d0330a7810 */ /* 0x000fe20007ffe0ff */
[----:B------:R-:W-:Y:S01]  /*8dd0*/  FMUL.FTZ R16, R21, UR10 ;  /* 0x0000000a15107c20 */ /* 0x000fe20008410000 */
        /* <DEDUP_REMOVED lines=9> */
[C-C-:B------:R-:W-:Y:S01]  /*8e70*/  FFMA.FTZ R24, R23.reuse, R16, R25.reuse ;  /* 0x0000001017187223 */ /* 0x140fe20000010019 */
[----:B------:R-:W-:Y:S01]  /*8e80*/  ISETP.GE.U32.AND P4, PT, R2, UR6, PT ;  /* 0x0000000602007c0c */ /* 0x000fe2000bf86070 */
[C---:B------:R-:W-:Y:S01]  /*8e90*/  FFMA.FTZ R13, R23.reuse, R18, R25 ;  /* 0x00000012170d7223 */ /* 0x040fe20000010019 */
[----:B------:R-:W-:Y:S01]  /*8ea0*/  SHF.R.S32.HI R29, RZ, 0x1f, R27 ;  /* 0x0000001fff1d7819 */ /* 0x000fe2000001141b */
[C-C-:B------:R-:W-:Y:S01]  /*8eb0*/  FFMA.FTZ R11, R23.reuse, R26, R25.reuse ;  /* 0x0000001a170b7223 */ /* 0x140fe20000010019 */
[----:B------:R-:W-:Y:S01]  /*8ec0*/  SHF.R.S32.HI R30, RZ, 0x1f, R14 ;  /* 0x0000001fff1e7819 */ /* 0x000fe2000001140e */
[C-C-:B------:R-:W-:Y:S01]  /*8ed0*/  FFMA.FTZ R9, R23.reuse, R28, R25.reuse ;  /* 0x0000001c17097223 */ /* 0x140fe20000010019 */
[----:B------:R-:W-:Y:S01]  /*8ee0*/  SHF.R.S32.HI R12, RZ, 0x1f, R10 ;  /* 0x0000001fff0c7819 */ /* 0x000fe2000001140a */
[----:B------:R-:W-:Y:S01]  /*8ef0*/  FFMA.FTZ R23, R23, R20, R25 ;  /* 0x0000001417177223 */ /* 0x000fe20000010019 */
        /* <DEDUP_REMOVED lines=23> */
.L_x_3304:
        /* <DEDUP_REMOVED lines=14> */
.L_x_3306:
[----:B------:R-:W-:Y:S05]  /*9150*/  BSYNC B0 ;  /* 0x0000000000007941 */ /* 0x000fea0003800000 */
.L_x_3305:
        /* <DEDUP_REMOVED lines=11> */
.L_x_3307:
        /* <DEDUP_REMOVED lines=14> */
.L_x_3309:
[----:B------:R-:W-:Y:S05]  /*92f0*/  BSYNC B0 ;  /* 0x0000000000007941 */ /* 0x000fea0003800000 */
.L_x_3308:
[----:B------:R-:W-:Y:S05]  /*9300*/  @!P5 BRA `(.L_x_3310) ;  /* 0x000000000028d947 */ /* 0x000fea0003800000 */
        /* <DEDUP_REMOVED lines=10> */
.L_x_3310:
[----:B------:R-:W-:Y:S04]  /*93b0*/  BSSY B0, `(.L_x_3311) ;  /* 0x000000e000007945 */ /* 0x000fe80003800000 */
[----:B------:R-:W-:Y:S05]  /*93c0*/  @P2 BRA `(.L_x_3312) ;  /* 0x0000000000302947 */ /* 0x000fea0003800000 */
[----:B------:R-:W-:Y:S01]  /*93d0*/  ULDC.64 UR6, c[0x0][0x270] ;  /* 0x00009c0000067ab9 */ /* 0x000fe20000000a00 */
[----:B-1----:R-:W-:Y:S01]  /*93e0*/  MOV R14, R42 ;  /* 0x0000002a000e7202 */ /* 0x002fe20000000f00 */
[----:B------:R-:W-:Y:S01]  /*93f0*/  IMAD R5, R12, UR6, RZ ;  /* 0x000000060c057c24 */ /* 0x000fe2000f8e02ff */
[----:B------:R-:W-:Y:S01]  /*9400*/  F2FP.BF16.F32.PACK_AB R13, R13, R4 ;  /* 0x000000040d0d723e */ /* 0x000fe200000010ff */
[----:B------:R-:W-:Y:S02]  /*9410*/  IMAD.MOV.U32 R15, RZ, RZ, R45 ;  /* 0x000000ffff0f7224 */ /* 0x000fe400078e002d */
[C---:B------:R-:W-:Y:S02]  /*9420*/  IMAD R5, R10.reuse, UR7, R5 ;  /* 0x000000070a057c24 */ /* 0x040fe4000f8e0205 */
[----:B0-----:R-:W-:Y:S01]  /*9430*/  IMAD.WIDE.U32 R16, R10, UR6, R14 ;  /* 0x000000060a107c25 */ /* 0x001fe2000f8e000e */
[----:B------:R-:W-:Y:S02]  /*9440*/  ULDC.64 UR6, c[0x0][0x210] ;  /* 0x0000840000067ab9 */ /* 0x000fe40000000a00 */
[----:B------:R-:W-:-:S02]  /*9450*/  LEA R14, P1, R16, UR6, 0x1 ;  /* 0x00000006100e7c11 */ /* 0x000fc4000f8208ff */
[----:B------:R-:W-:-:S04]  /*9460*/  IADD3 R5, R17, R5, RZ ;  /* 0x0000000511057210 */ /* 0x000fc80007ffe0ff */
[----:B------:R-:W-:-:S05]  /*9470*/  LEA.HI.X R15, R16, UR7, R5, 0x1, P1 ;  /* 0x00000007100f7c11 */ /* 0x000fca00088f0c05 */
[----:B------:R2:W-:Y:S02]  /*9480*/  STG.E desc[UR14][R14.64], R13 ;  /* 0x0000000d0e007986 */ /* 0x0005e4000c10190e */
.L_x_3312:
[----:B------:R-:W-:Y:S05]  /*9490*/  BSYNC B0 ;  /* 0x0000000000007941 */ /* 0x000fea0003800000 */
.L_x_3311:
[----:B------:R-:W-:Y:S05]  /*94a0*/  @!P5 BRA `(.L_x_3313) ;  /* 0x000000000028d947 */ /* 0x000fea0003800000 */
[----:B------:R-:W-:Y:S01]  /*94b0*/  FMUL.FTZ R4, R0, -1.4426950216293334961 ;  /* 0xbfb8aa3b00047820 */ /* 0x000fe20000410000 */
[----:B------:R-:W-:-:S05]  /*94c0*/  FMUL.FTZ R6, R11, -1.4426950216293334961 ;  /* 0xbfb8aa3b0b067820 */ /* 0x000fca0000410000 */
[----:B------:R-:W1:Y:S08]  /*94d0*/  MUFU.EX2 R4, R4 ;  /* 0x0000000400047308 */ /* 0x000e700000000800 */
[----:B------:R-:W3:Y:S01]  /*94e0*/  MUFU.EX2 R6, R6 ;  /* 0x0000000600067308 */ /* 0x000ee20000000800 */
[----:B-1----:R-:W-:-:S07]  /*94f0*/  FADD.FTZ R5, R4, 1 ;  /* 0x3f80000004057421 */ /* 0x002fce0000010000 */
[----:B------:R-:W1:Y:S01]  /*9500*/  MUFU.RCP R5, R5 ;  /* 0x0000000500057308 */ /* 0x000e620000001000 */
[----:B---3--:R-:W-:-:S07]  /*9510*/  FADD.FTZ R10, R6, 1 ;  /* 0x3f800000060a7421 */ /* 0x008fce0000010000 */
[----:B------:R-:W3:Y:S01]  /*9520*/  MUFU.RCP R10, R10 ;  /* 0x0000000a000a7308 */ /* 0x000ee20000001000 */
[----:B-1----:R-:W-:Y:S01]  /*9530*/  FMUL.FTZ R0, R0, R5 ;  /* 0x0000000500007220 */ /* 0x002fe20000410000 */
[----:B---3--:R-:W-:-:S07]  /*9540*/  FMUL.FTZ R11, R11, R10 ;  /* 0x0000000a0b0b7220 */ /* 0x008fce0000410000 */
.L_x_3313:
[----:B------:R-:W-:Y:S04]  /*9550*/  BSSY B0, `(.L_x_3314) ;  /* 0x000000e000007945 */ /* 0x000fe80003800000 */
[----:B------:R-:W-:Y:S05]  /*9560*/  @P3 BRA `(.L_x_3315) ;  /* 0x0000000000303947 */ /* 0x000fea0003800000 */
[----:B------:R-:W-:Y:S01]  /*9570*/  ULDC.64 UR6, c[0x0][0x270] ;  /* 0x00009c0000067ab9 */ /* 0x000fe20000000a00 */
[----:B------:R-:W-:Y:S01]  /*9580*/  MOV R4, R42 ;  /* 0x0000002a00047202 */ /* 0x000fe20000000f00 */
[----:B------:R-:W-:Y:S01]  /*9590*/  IMAD R8, R8, UR6, RZ ;  /* 0x0000000608087c24 */ /* 0x000fe2000f8e02ff */
[----:B-1----:R-:W-:Y:S02]  /*95a0*/  MOV R5, R45 ;  /* 0x0000002d00057202 */ /* 0x002fe40000000f00 */
[----:B------:R-:W-:Y:S01]  /*95b0*/  F2FP.BF16.F32.PACK_AB R11, R11, R0 ;  /* 0x000000000b0b723e */ /* 0x000fe200000010ff */
[----:B--2---:R-:W-:-:S04]  /*95c0*/  IMAD.WIDE.U32 R12, R7, UR6, R4 ;  /* 0x00000006070c7c25 */ /* 0x004fc8000f8e0004 */
[----:B------:R-:W-:Y:S01]  /*95d0*/  IMAD R7, R7, UR7, R8 ;  /* 0x0000000707077c24 */ /* 0x000fe2000f8e0208 */
[----:B------:R-:W-:Y:S02]  /*95e0*/  ULDC.64 UR6, c[0x0][0x210] ;  /* 0x0000840000067ab9 */ /* 0x000fe40000000a00 */
[----:B------:R-:W-:Y:S02]  /*95f0*/  LEA R4, P1, R12, UR6, 0x1 ;  /* 0x000000060c047c11 */ /* 0x000fe4000f8208ff */
[----:B------:R-:W-:-:S04]  /*9600*/  IADD3 R7, R13, R7, RZ ;  /* 0x000000070d077210 */ /* 0x000fc80007ffe0ff */
[----:B------:R-:W-:-:S05]  /*9610*/  LEA.HI.X R5, R12, UR7, R7, 0x1, P1 ;  /* 0x000000070c057c11 */ /* 0x000fca00088f0c07 */
[----:B------:R3:W-:Y:S02]  /*9620*/  STG.E desc[UR14][R4.64], R11 ;  /* 0x0000000b04007986 */ /* 0x0007e4000c10190e */
.L_x_3315:
[----:B------:R-:W-:Y:S05]  /*9630*/  BSYNC B0 ;  /* 0x0000000000007941 */ /* 0x000fea0003800000 */
.L_x_3314:
[----:B------:R-:W-:Y:S05]  /*9640*/  @!P5 BRA `(.L_x_3316) ;  /* 0x000000000028d947 */ /* 0x000fea0003800000 */
[----:B------:R-:W-:Y:S01]  /*9650*/  FMUL.FTZ R0, R22, -1.4426950216293334961 ;  /* 0xbfb8aa3b16007820 */ /* 0x000fe20000410000 */
[----:B------:R-:W-:-:S05]  /*9660*/  FMUL.FTZ R6, R9, -1.4426950216293334961 ;  /* 0xbfb8aa3b09067820 */ /* 0x000fca0000410000 */
[----:B------:R-:W3:Y:S08]  /*9670*/  MUFU.EX2 R0, R0 ;  /* 0x0000000000007308 */ /* 0x000ef00000000800 */
[----:B------:R-:W4:Y:S01]  /*9680*/  MUFU.EX2 R6, R6 ;  /* 0x0000000600067308 */ /* 0x000f220000000800 */
[----:B---3--:R-:W-:-:S07]  /*9690*/  FADD.FTZ R4, R0, 1 ;  /* 0x3f80000000047421 */ /* 0x008fce0000010000 */
[----:B-1----:R-:W1:Y:S01]  /*96a0*/  MUFU.RCP R5, R4 ;  /* 0x0000000400057308 */ /* 0x002e620000001000 */
[----:B----4-:R-:W-:-:S07]  /*96b0*/  FADD.FTZ R7, R6, 1 ;  /* 0x3f80000006077421 */ /* 0x010fce0000010000 */
[----:B------:R-:W3:Y:S01]  /*96c0*/  MUFU.RCP R8, R7 ;  /* 0x0000000700087308 */ /* 0x000ee20000001000 */
[----:B-1----:R-:W-:Y:S01]  /*96d0*/  FMUL.FTZ R22, R22, R5 ;  /* 0x0000000516167220 */ /* 0x002fe20000410000 */
[----:B---3--:R-:W-:-:S07]  /*96e0*/  FMUL.FTZ R9, R9, R8 ;  /* 0x0000000809097220 */ /* 0x008fce0000410000 */
.L_x_3316:
        /* <DEDUP_REMOVED lines=13> */
.L_x_3318:
[----:B------:R-:W-:Y:S05]  /*97c0*/  BSYNC B0 ;  /* 0x0000000000007941 */ /* 0x000fea0003800000 */
.L_x_3317:
[----:B------:R-:W-:Y:S01]  /*97d0*/  ULDC UR5, c[0x0][0x10] ;  /* 0x0000040000057ab9 */ /* 0x000fe20000000800 */
[----:B------:R-:W-:Y:S02]  /*97e0*/  UIADD3 UR4, UR4, 0x1, URZ ;  /* 0x0000000104047890 */ /* 0x000fe4000fffe03f */
[----:B------:R-:W-:-:S04]  /*97f0*/  UIADD3 UR9, UR5, UR9, URZ ;  /* 0x0000000905097290 */ /* 0x000fc8000fffe03f */
[----:B------:R-:W-:-:S06]  /*9800*/  UISETP.GE.AND UP0, UPT, UR9, UR8, UPT ;  /* 0x000000080900728c */ /* 0x000fcc000bf06270 */
[----:B------:R-:W-:-:S13]  /*9810*/  PLOP3.LUT P1, PT, PT, PT, UP0, 0x80, 0x0 ;  /* 0x000000000000781c */ /* 0x000fda0003f2f008 */
[----:B------:R-:W-:Y:S05]  /*9820*/  @!P1 BRA `(.L_x_3319) ;  /* 0xffffff6800909947 */ /* 0x000fea000383ffff */
[----:B------:R-:W-:Y:S05]  /*9830*/  EXIT ;  /* 0x000000000000794d */ /* 0x000fea0003800000 */
.L_x_3320:
        /* <DEDUP_REMOVED lines=12> */
.L_x_5153:


//--------------------- .text._Z35group_norm_nhwc_fwd_one_pass_kernelI11Bf16IOBf16WLi64ELi70ELi560EEv26Group_norm_nhwc_fwd_params --------------------------
	.section	.text._Z35group_norm_nhwc_fwd_one_pass_kernelI11Bf16IOBf16WLi64ELi70ELi560EEv26Group_norm_nhwc_fwd_params,"ax",@progbits
	.align	128
        .global         _Z35group_norm_nhwc_fwd_one_pass_kernelI11Bf16IOBf16WLi64ELi70ELi560EEv26Group_norm_nhwc_fwd_params
        .type           _Z35group_norm_nhwc_fwd_one_pass_kernelI11Bf16IOBf16WLi64ELi70ELi560EEv26Group_norm_nhwc_fwd_params,@function
        .size           _Z35group_norm_nhwc_fwd_one_pass_kernelI11Bf16IOBf16WLi64ELi70ELi560EEv26Group_norm_nhwc_fwd_params,(.L_x_5154 - _Z35group_norm_nhwc_fwd_one_pass_kernelI11Bf16IOBf16WLi64ELi70ELi560EEv26Group_norm_nhwc_fwd_params)
        .other          _Z35group_norm_nhwc_fwd_one_pass_kernelI11Bf16IOBf16WLi64ELi70ELi560EEv26Group_norm_nhwc_fwd_params,@"STO_CUDA_ENTRY STV_DEFAULT"
_Z35group_norm_nhwc_fwd_one_pass_kernelI11Bf16IOBf16WLi64ELi70ELi560EEv26Group_norm_nhwc_fwd_params:
.text._Z35group_norm_nhwc_fwd_one_pass_kernelI11Bf16IOBf16WLi64ELi70ELi560EEv26Group_norm_nhwc_fwd_params:
        /* <DEDUP_REMOVED lines=32> */
.L_x_3342:
[----:B0-2---:R-:W0:Y:S01]  /*0200*/  LDC R12, c[0x0][0x288] ;  /* 0x0000a200ff0c7b82 */ /* 0x005e220000000800 */
[----:B-1----:R-:W-:Y:S01]  /*0210*/  IABS R13, R43 ;  /* 0x0000002b000d7213 */ /* 0x002fe20000000000 */
[----:B------:R-:W-:Y:S01]  /*0220*/  ULDC.64 UR14, c[0x0][0x278] ;  /* 0x00009e00000e7ab9 */ /* 0x000fe20000000a00 */
[----:B------:R-:W-:Y:S01]  /*0230*/  SHF.R.S32.HI R29, RZ, 0x1f, R5 ;  /* 0x0000001fff1d7819 */ /* 0x000fe20000011405 */
[----:B------:R-:W-:Y:S01]  /*0240*/  ULDC.64 UR12, c[0x0][0x280] ;  /* 0x0000a000000c7ab9 */ /* 0x000fe20000000a00 */
[----:B------:R-:W-:Y:S02]  /*0250*/  SHF.R.S32.HI R31, RZ, 0x1f, R6 ;  /* 0x0000001fff1f7819 */ /* 0x000fe40000011406 */
[----:B------:R-:W-:Y:S01]  /*0260*/  MOV R30, RZ ;  /* 0x000000ff001e7202 */ /* 0x000fe20000000f00 */
[----:B------:R-:W1:Y:S01]  /*0270*/  @P0 LDC.64 R22, c[0x0][0x220] ;  /* 0x00008800ff160b82 */ /* 0x000e620000000a00 */
[----:B0--3--:R-:W-:-:S04]  /*0280*/  IABS R10, R12 ;  /* 0x0000000c000a7213 */ /* 0x009fc80000000000 */
        /* <DEDUP_REMOVED lines=215> */
.L_x_3322:
[----:B------:R-:W-:Y:S05]  /*1000*/  BSYNC B0 ;  /* 0x0000000000007941 */ /* 0x000fea0003800000 */
.L_x_3321:
        /* <DEDUP_REMOVED lines=28> */
.L_x_3325:
[----:B-1----:R-:W2:Y:S04]  /*11d0*/  LDG.E.STRONG.GPU R10, desc[UR8][R8.64] ;  /* 0x00000008080a7981 */ /* 0x002ea8000c1ef900 */
[----:B--2---:R-:W-:Y:S01]  /*11e0*/  CCTL.IVALL ;  /* 0x00000000ff00798f */ /* 0x004fe20002000000 */
[----:B------:R-:W-:Y:S05]  /*11f0*/  YIELD ;  /* 0x0000000000007946 */ /* 0x000fea0003800000 */
[----:B------:R-:W-:-:S13]  /*1200*/  ISETP.NE.AND P1, PT, R10, R13, PT ;  /* 0x0000000d0a00720c */ /* 0x000fda0003f25270 */
[----:B------:R-:W-:Y:S05]  /*1210*/  @P1 BRA `(.L_x_3325) ;  /* 0xfffffffc00ec1947 */ /* 0x000fea000383ffff */
.L_x_3324:
        /* <DEDUP_REMOVED lines=12> */
.L_x_3327:
        /* <DEDUP_REMOVED lines=63> */
.L_x_3326:
        /* <DEDUP_REMOVED lines=18> */
.L_x_3329:
[----:B------:R-:W-:Y:S05]  /*17f0*/  BSYNC B0 ;  /* 0x0000000000007941 */ /* 0x000fea0003800000 */
.L_x_3328:
        /* <DEDUP_REMOVED lines=32> */
.L_x_3323:
        /* <DEDUP_REMOVED lines=8> */
[----:B0-----:R-:W0:Y:S08]  /*1a80*/  LDC.64 R12, c[0x0][0x228] ;  /* 0x00008a00ff0c7b82 */ /* 0x001e300000000a00 */
[----:B-1----:R-:W1:Y:S08]  /*1a90*/  LDC.64 R10, c[0x0][0x230] ;  /* 0x00008c00ff0a7b82 */ /* 0x002e700000000a00 */
[----:B------:R-:W3:Y:S01]  /*1aa0*/  @!P1 LDC.64 R14, c[0x0][0x218] ;  /* 0x00008600ff0e9b82 */ /* 0x000ee20000000a00 */
[----:B--2---:R-:W-:-:S03]  /*1ab0*/  ULEA UR5, UR6, UR5, 0x18 ;  /* 0x0000000506057291 */ /* 0x004fc6000f8ec03f */
[----:B------:R-:W-:Y:S02]  /*1ac0*/  ULDC UR6, c[0x0][0x2a4] ;  /* 0x0000a90000067ab9 */ /* 0x000fe40000000800 */
[----:B------:R-:W-:Y:S01]  /*1ad0*/  @!P1 FMUL.FTZ R9, R37, UR6 ;  /* 0x0000000625099c20 */ /* 0x000fe20008410000 */
[----:B------:R-:W-:Y:S01]  /*1ae0*/  @!P1 FMUL.FTZ R8, R36, UR6 ;  /* 0x0000000624089c20 */ /* 0x000fe20008410000 */
[C---:B0-----:R-:W-:Y:S02]  /*1af0*/  IMAD.WIDE R12, R17.reuse, 0x2, R12 ;  /* 0x00000002110c7825 */ /* 0x041fe400078e020c */
[----:B------:R-:W-:Y:S02]  /*1b00*/  @!P3 STS.64 [UR5+0xb0], R36 ;  /* 0x0000b024ff00b988 */ /* 0x000fe40008000a05 */
[----:B-1----:R-:W-:-:S04]  /*1b10*/  IMAD.WIDE R10, R17, 0x2, R10 ;  /* 0x00000002110a7825 */ /* 0x002fc800078e020a */
[----:B---3--:R-:W-:-:S05]  /*1b20*/  @!P1 IMAD.WIDE R14, R43, 0x8, R14 ;  /* 0x000000082b0e9825 */ /* 0x008fca00078e020e */
[----:B------:R0:W-:Y:S01]  /*1b30*/  @!P1 STG.E.64 desc[UR8][R14.64], R8 ;  /* 0x000000080e009986 */ /* 0x0001e2000c101b08 */
[----:B------:R-:W-:Y:S06]  /*1b40*/  BAR.SYNC.DEFER_BLOCKING 0x0 ;  /* 0x0000000000007b1d */ /* 0x000fec0000010000 */
[----:B------:R-:W2:Y:S04]  /*1b50*/  LDG.E.U16 R21, desc[UR8][R12.64+0x2] ;  /* 0x000002080c157981 */ /* 0x000ea8000c1e1500 */
[----:B------:R-:W3:Y:S04]  /*1b60*/  LDG.E.U16 R20, desc[UR8][R10.64+0x2] ;  /* 0x000002080a147981 */ /* 0x000ee8000c1e1500 */
[----:B------:R1:W4:Y:S04]  /*1b70*/  LDG.E.U16 R22, desc[UR8][R12.64] ;  /* 0x000000080c167981 */ /* 0x000328000c1e1500 */
[----:B------:R5:W4:Y:S01]  /*1b80*/  LDG.E.U16 R23, desc[UR8][R10.64] ;  /* 0x000000080a177981 */ /* 0x000b22000c1e1500 */
[----:B0-----:R-:W-:-:S02]  /*1b90*/  SHF.L.U32 R9, R30, 0x10, RZ ;  /* 0x000000101e097819 */ /* 0x001fc400000006ff */
[----:B------:R-:W-:Y:S01]  /*1ba0*/  SHF.L.U32 R39, R39, 0x10, RZ ;  /* 0x0000001027277819 */ /* 0x000fe200000006ff */
[----:B------:R-:W0:Y:S01]  /*1bb0*/  LDS.64 R16, [UR5+0xb0] ;  /* 0x0000b005ff107984 */ /* 0x000e220008000a00 */
[----:B------:R-:W-:Y:S02]  /*1bc0*/  SHF.L.U32 R33, R33, 0x10, RZ ;  /* 0x0000001021217819 */ /* 0x000fe400000006ff */
[----:B-1----:R-:W-:Y:S02]  /*1bd0*/  SHF.L.U32 R13, R32, 0x10, RZ ;  /* 0x00000010200d7819 */ /* 0x002fe400000006ff */
[----:B------:R-:W-:Y:S02]  /*1be0*/  SHF.L.U32 R15, R18, 0x10, RZ ;  /* 0x00000010120f7819 */ /* 0x000fe400000006ff */
[----:B-----5:R-:W-:Y:S02]  /*1bf0*/  SHF.L.U32 R11, R38, 0x10, RZ ;  /* 0x00000010260b7819 */ /* 0x020fe400000006ff */
[----:B------:R-:W-:-:S02]  /*1c00*/  SHF.L.U32 R25, R34, 0x10, RZ ;  /* 0x0000001022197819 */ /* 0x000fc400000006ff */
[----:B------:R-:W-:Y:S02]  /*1c10*/  ISETP.NE.AND P4, PT, RZ, UR10, PT ;  /* 0x0000000aff007c0c */ /* 0x000fe4000bf85270 */
        /* <DEDUP_REMOVED lines=10> */
[C---:B------:R-:W-:Y:S01]  /*1cc0*/  FADD.FTZ R39, -R16.reuse, R39 ;  /* 0x0000002710277221 */ /* 0x040fe20000010100 */
[----:B------:R-:W-:Y:S01]  /*1cd0*/  FADD.FTZ R13, R13, -R16 ;  /* 0x800000100d0d7221 */ /* 0x000fe20000010000 */
[----:B------:R-:W-:Y:S01]  /*1ce0*/  FFMA.FTZ R17, R17, UR6, -R24 ;  /* 0x0000000611117c23 */ /* 0x000fe20008010818 */
[C---:B------:R-:W-:Y:S01]  /*1cf0*/  FADD.FTZ R11, -R16.reuse, R11 ;  /* 0x0000000b100b7221 */ /* 0x040fe20000010100 */
[C---:B------:R-:W-:Y:S01]  /*1d00*/  FADD.FTZ R15, -R16.reuse, R15 ;  /* 0x0000000f100f7221 */ /* 0x040fe20000010100 */
[----:B------:R-:W-:Y:S01]  /*1d10*/  FADD.FTZ R25, R25, -R16 ;  /* 0x8000001019197221 */ /* 0x000fe20000010000 */
[----:B------:R-:W-:Y:S01]  /*1d20*/  FADD.FTZ R19, -R16, R19 ;  /* 0x0000001310137221 */ /* 0x000fe20000010100 */
[----:B------:R-:W-:-:S13]  /*1d30*/  FSETP.GTU.FTZ.AND P1, PT, R17, RZ, PT ;  /* 0x000000ff1100720b */ /* 0x000fda0003f3c000 */
[----:B------:R-:W0:Y:S02]  /*1d40*/  @P1 LDC R8, c[0x0][0x238] ;  /* 0x00008e00ff081b82 */ /* 0x000e240000000800 */
[----:B0-----:R-:W-:Y:S01]  /*1d50*/  @P1 FADD.FTZ R17, R17, R8 ;  /* 0x0000000811111221 */ /* 0x001fe20000010000 */
[----:B------:R-:W-:-:S06]  /*1d60*/  MOV R8, 0x3f800000 ;  /* 0x3f80000000087802 */ /* 0x000fcc0000000f00 */
[----:B------:R0:W1:Y:S01]  /*1d70*/  @P1 MUFU.RSQ R8, R17 ;  /* 0x0000001100081308 */ /* 0x0000620000001400 */
[----:B------:R-:W-:-:S04]  /*1d80*/  ISETP.GE.U32.AND P1, PT, R40, UR12, PT ;  /* 0x0000000c28007c0c */ /* 0x000fc8000bf26070 */
[----:B------:R-:W-:Y:S01]  /*1d90*/  ISETP.GE.AND.EX P1, PT, R7, UR13, PT, P1 ;  /* 0x0000000d07007c0c */ /* 0x000fe2000bf26310 */
[----:B0-----:R-:W-:-:S03]  /*1da0*/  FADD.FTZ R17, R33, -R16 ;  /* 0x8000001021117221 */ /* 0x001fc60000010000 */
        /* <DEDUP_REMOVED lines=9> */
[----:B--2---:R-:W-:Y:S02]  /*1e40*/  SHF.L.U32 R16, R21, 0x10, RZ ;  /* 0x0000001015107819 */ /* 0x004fe400000006ff */
[----:B---3--:R-:W-:-:S02]  /*1e50*/  SHF.L.U32 R9, R20, 0x10, RZ ;  /* 0x0000001014097819 */ /* 0x008fc400000006ff */
[----:B----4-:R-:W-:-:S03]  /*1e60*/  SHF.L.U32 R22, R22, 0x10, RZ ;  /* 0x0000001016167819 */ /* 0x010fc600000006ff */
[C-C-:B------:R-:W-:Y:S01]  /*1e70*/  FFMA.FTZ R18, R16.reuse, R39, R9.reuse ;  /* 0x0000002710127223 */ /* 0x140fe20000010009 */
[C-C-:B------:R-:W-:Y:S01]  /*1e80*/  FFMA.FTZ R12, R16.reuse, R11, R9.reuse ;  /* 0x0000000b100c7223 */ /* 0x140fe20000010009 */
[C-C-:B------:R-:W-:Y:S01]  /*1e90*/  FFMA.FTZ R10, R16.reuse, R15, R9.reuse ;  /* 0x0000000f100a7223 */ /* 0x140fe20000010009 */
[----:B------:R-:W-:Y:S01]  /*1ea0*/  SHF.L.U32 R23, R23, 0x10, RZ ;  /* 0x0000001017177819 */ /* 0x000fe200000006ff */
[----:B------:R-:W-:-:S04]  /*1eb0*/  FFMA.FTZ R8, R16, R8, R9 ;  /* 0x0000000810087223 */ /* 0x000fc80000010009 */
[C-C-:B------:R-:W-:Y:S01]  /*1ec0*/  FFMA.FTZ R13, R22.reuse, R13, R23.reuse ;  /* 0x0000000d160d7223 */ /* 0x140fe20000010017 */
[C-C-:B------:R-:W-:Y:S01]  /*1ed0*/  FFMA.FTZ R11, R22.reuse, R17, R23.reuse ;  /* 0x00000011160b7223 */ /* 0x140fe20000010017 */
[C-C-:B------:R-:W-:Y:S01]  /*1ee0*/  FFMA.FTZ R9, R22.reuse, R25, R23.reuse ;  /* 0x0000001916097223 */ /* 0x140fe20000010017 */
        /* <DEDUP_REMOVED lines=12> */
.L_x_3330:
        /* <DEDUP_REMOVED lines=14> */
.L_x_3332:
[----:B------:R-:W-:Y:S05]  /*2090*/  BSYNC B0 ;  /* 0x0000000000007941 */ /* 0x000fea0003800000 */
.L_x_3331:
[----:B------:R-:W-:Y:S05]  /*20a0*/  @!P4 BRA `(.L_x_3333) ;  /* 0x000000000028c947 */ /* 0x000fea0003800000 */
        /* <DEDUP_REMOVED lines=10> */
.L_x_3333:
        /* <DEDUP_REMOVED lines=14> */
.L_x_3335:
[----:B------:R-:W-:Y:S05]  /*2230*/  BSYNC B0 ;  /* 0x0000000000007941 */ /* 0x000fea0003800000 */
.L_x_3334:
[----:B------:R-:W-:Y:S05]  /*2240*/  @!P4 BRA `(.L_x_3336) ;  /* 0x000000000028c947 */ /* 0x000fea0003800000 */
[----:B------:R-:W-:Y:S01]  /*2250*/  FMUL.FTZ R7, R11, -1.4426950216293334961 ;  /* 0xbfb8aa3b0b077820 */ /* 0x000fe20000410000 */
[----:B-1----:R-:W-:-:S05]  /*2260*/  FMUL.FTZ R13, R10, -1.4426950216293334961 ;  /* 0xbfb8aa3b0a0d7820 */ /* 0x002fca0000410000 */
        /* <DEDUP_REMOVED lines=8> */
.L_x_3336:
[----:B------:R-:W-:Y:S04]  /*22f0*/  BSSY B0, `(.L_x_3337) ;  /* 0x000000e000007945 */ /* 0x000fe80003800000 */
[----:B------:R-:W-:Y:S05]  /*2300*/  @P2 BRA `(.L_x_3338) ;  /* 0x0000000000302947 */ /* 0x000fea0003800000 */
[----:B------:R-:W-:Y:S01]  /*2310*/  ULDC.64 UR12, c[0x0][0x270] ;  /* 0x00009c00000c7ab9 */ /* 0x000fe20000000a00 */
[----:B------:R-:W-:Y:S01]  /*2320*/  MOV R12, R46 ;  /* 0x0000002e000c7202 */ /* 0x000fe20000000f00 */
[----:B------:R-:W-:Y:S01]  /*2330*/  IMAD R16, R29, UR12, RZ ;  /* 0x0000000c1d107c24 */ /* 0x000fe2000f8e02ff */
[----:B-1----:R-:W-:Y:S02]  /*2340*/  MOV R13, R49 ;  /* 0x00000031000d7202 */ /* 0x002fe40000000f00 */
[----:B------:R-:W-:Y:S01]  /*2350*/  F2FP.BF16.F32.PACK_AB R11, R10, R11 ;  /* 0x0000000b0a0b723e */ /* 0x000fe200000010ff */
[C---:B------:R-:W-:Y:S02]  /*2360*/  IMAD R7, R5.reuse, UR13, R16 ;  /* 0x0000000d05077c24 */ /* 0x040fe4000f8e0210 */
[----:B0-----:R-:W-:Y:S01]  /*2370*/  IMAD.WIDE.U32 R14, R5, UR12, R12 ;  /* 0x0000000c050e7c25 */ /* 0x001fe2000f8e000c */
[----:B------:R-:W-:Y:S02]  /*2380*/  ULDC.64 UR12, c[0x0][0x210] ;  /* 0x00008400000c7ab9 */ /* 0x000fe40000000a00 */
[----:B------:R-:W-:-:S02]  /*2390*/  LEA R12, P1, R14, UR12, 0x1 ;  /* 0x0000000c0e0c7c11 */ /* 0x000fc4000f8208ff */
[----:B------:R-:W-:-:S04]  /*23a0*/  IADD3 R7, R15, R7, RZ ;  /* 0x000000070f077210 */ /* 0x000fc80007ffe0ff */
[----:B------:R-:W-:-:S05]  /*23b0*/  LEA.HI.X R13, R14, UR13, R7, 0x1, P1 ;  /* 0x0000000d0e0d7c11 */ /* 0x000fca00088f0c07 */
[----:B------:R2:W-:Y:S02]  /*23c0*/  STG.E desc[UR8][R12.64], R11 ;  /* 0x0000000b0c007986 */ /* 0x0005e4000c101908 */
.L_x_3338:
[----:B------:R-:W-:Y:S05]  /*23d0*/  BSYNC B0 ;  /* 0x0000000000007941 */ /* 0x000fea0003800000 */
.L_x_3337:
[----:B------:R-:W-:Y:S05]  /*23e0*/  @!P4 BRA `(.L_x_3339) ;  /* 0x000000000028c947 */ /* 0x000fea0003800000 */
[----:B------:R-:W-:Y:S01]  /*23f0*/  FMUL.FTZ R7, R9, -1.4426950216293334961 ;  /* 0xbfb8aa3b09077820 */ /* 0x000fe20000410000 */
[----:B--2---:R-:W-:-:S05]  /*2400*/  FMUL.FTZ R11, R8, -1.4426950216293334961 ;  /* 0xbfb8aa3b080b7820 */ /* 0x004fca0000410000 */
[----:B------:R-:W2:Y:S08]  /*2410*/  MUFU.EX2 R7, R7 ;  /* 0x0000000700077308 */ /* 0x000eb00000000800 */
[----:B------:R-:W3:Y:S01]  /*2420*/  MUFU.EX2 R11, R11 ;  /* 0x0000000b000b7308 */ /* 0x000ee20000000800 */
[----:B--2---:R-:W-:-:S07]  /*2430*/  FADD.FTZ R10, R7, 1 ;  /* 0x3f800000070a7421 */ /* 0x004fce0000010000 */
[----:B------:R-:W2:Y:S01]  /*2440*/  MUFU.RCP R10, R10 ;  /* 0x0000000a000a7308 */ /* 0x000ea20000001000 */
[----:B---3--:R-:W-:-:S07]  /*2450*/  FADD.FTZ R12, R11, 1 ;  /* 0x3f8000000b0c7421 */ /* 0x008fce0000010000 */
[----:B-1----:R-:W1:Y:S01]  /*2460*/  MUFU.RCP R13, R12 ;  /* 0x0000000c000d7308 */ /* 0x002e620000001000 */
[----:B--2---:R-:W-:Y:S01]  /*2470*/  FMUL.FTZ R9, R9, R10 ;  /* 0x0000000a09097220 */ /* 0x004fe20000410000 */
[----:B-1----:R-:W-:-:S07]  /*2480*/  FMUL.FTZ R8, R8, R13 ;  /* 0x0000000d08087220 */ /* 0x002fce0000410000 */
.L_x_3339:
        /* <DEDUP_REMOVED lines=11> */
[----:B--2---:R-:W-:-:S05]  /*2540*/  LEA.HI.X R11, R46, UR13, R31, 0x1, P1 ;  /* 0x0000000d2e0b7c11 */ /* 0x004fca00088f0c1f */
[----:B------:R3:W-:Y:S02]  /*2550*/  STG.E desc[UR8][R10.64], R9 ;  /* 0x000000090a007986 */ /* 0x0007e4000c101908 */
.L_x_3341:
[----:B------:R-:W-:Y:S05]  /*2560*/  BSYNC B0 ;  /* 0x0000000000007941 */ /* 0x000fea0003800000 */
.L_x_3340:
[----:B------:R-:W4:Y:S01]  /*2570*/  LDC R8, c[0x0][0x10] ;  /* 0x00000400ff087b82 */ /* 0x000f220000000800 */
[----:B------:R-:W-:Y:S02]  /*2580*/  IADD3 R0, R0, 0x1, RZ ;  /* 0x0000000100007810 */ /* 0x000fe40007ffe0ff */
[----:B----4-:R-:W-:-:S04]  /*2590*/  IADD3 R43, R8, R43, RZ ;  /* 0x0000002b082b7210 */ /* 0x010fc80007ffe0ff */
[----:B------:R-:W-:-:S13]  /*25a0*/  ISETP.GE.AND P1, PT, R43, UR4, PT ;  /* 0x000000042b007c0c */ /* 0x000fda000bf26270 */
[----:B------:R-:W-:Y:S05]  /*25b0*/  @!P1 BRA `(.L_x_3342) ;  /* 0xffffffdc00109947 */ /* 0x000fea000383ffff */
[----:B------:R-:W-:Y:S05]  /*25c0*/  EXIT ;  /* 0x000000000000794d */ /* 0x000fea0003800000 */
.L_x_3343:
        /* <DEDUP_REMOVED lines=11> */
.L_x_5154:


//--------------------- .text._Z35group_norm_nhwc_fwd_one_pass_kernelI11Bf16IOBf16WLi128ELi70ELi560EEv26Group_norm_nhwc_fwd_params --------------------------
	.section	.text._Z35group_norm_nhwc_fwd_one_pass_kernelI11Bf16IOBf16WLi128ELi70ELi560EEv26Group_norm_nhwc_fwd_params,"ax",@progbits
	.align	128
        .global         _Z35group_norm_nhwc_fwd_one_pass_kernelI11Bf16IOBf16WLi128ELi70ELi560EEv26Group_norm_nhwc_fwd_params
        .type           _Z35group_norm_nhwc_fwd_one_pass_kernelI11Bf16IOBf16WLi128ELi70ELi560EEv26Group_norm_nhwc_fwd_params,@function
        .size           _Z35group_norm_nhwc_fwd_one_pass_kernelI11Bf16IOBf16WLi128ELi70ELi560EEv26Group_norm_nhwc_fwd_params,(.L_x_5155 - _Z35group_norm_nhwc_fwd_one_pass_kernelI11Bf16IOBf16WLi128ELi70ELi560EEv26Group_norm_nhwc_fwd_params)
        .other          _Z35group_norm_nhwc_fwd_one_pass_kernelI11Bf16IOBf16WLi128ELi70ELi560EEv26Group_norm_nhwc_fwd_params,@"STO_CUDA_ENTRY STV_DEFAULT"
_Z35group_norm_nhwc_fwd_one_pass_kernelI11Bf16IOBf16WLi128ELi70ELi560EEv26Group_norm_nhwc_fwd_params:
.text._Z35group_norm_nhwc_fwd_one_pass_kernelI11Bf16IOBf16WLi128ELi70ELi560EEv26Group_norm_nhwc_fwd_params:
        /* <DEDUP_REMOVED lines=36> */
.L_x_3377:
[----:B------:R-:W0:Y:S01]  /*0240*/  LDC R17, c[0x0][0x288] ;  /* 0x0000a200ff117b82 */ /* 0x000e220000000800 */
        /* <DEDUP_REMOVED lines=10> */
[----:B0-234-:R-:W-:-:S04]  /*02f0*/  IABS R11, R17 ;  /* 0x00000011000b7213 */ /* 0x01dfc80000000000 */
        /* <DEDUP_REMOVED lines=45> */
[----:B------:R-:W-:Y:S01]  /*05d0*/  IMAD.IADD R49, R51, 0x1, R49 ;  /* 0x0000000133317824 */ /* 0x000fe200078e0231 */
[----:B------:R-:W-:Y:S01]  /*05e0*/  @P0 MOV R14, R50 ;  /* 0x00000032000e0202 */ /* 0x000fe20000000f00 */
[----:B0-----:R-:W-:Y:S01]  /*05f0*/  @!P4 IMAD R18, R15, R16, RZ ;  /* 0x000000100f12c224 */ /* 0x001fe200078e02ff */
[----:B------:R-:W-:-:S04]  /*0600*/  @!P4 MOV R48, R50 ;  /* 0x000000320030c202 */ /* 0x000fc80000000f00 */
[----:B------:R-:W0:Y:S01]  /*0610*/  @!P1 LDC.64 R8, c[0x0][0x270] ;  /* 0x00009c00ff089b82 */ /* 0x000e220000000a00 */
[----:B------:R-:W-:Y:S01]  /*0620*/  @P0 MOV R15, R49 ;  /* 0x00000031000f0202 */ /* 0x000fe20000000f00 */
[C---:B------:R-:W-:Y:S02]  /*0630*/  @!P4 IMAD R25, R5.reuse, R17, R18 ;  /* 0x000000110519c224 */ /* 0x040fe400078e0212 */
[----:B------:R-:W-:-:S04]  /*0640*/  @!P4 IMAD.WIDE.U32 R16, R5, R16, R48 ;  /* 0x000000100510c225 */ /* 0x000fc800078e0030 */
[----:B------:R-:W-:Y:S01]  /*0650*/  @P0 IMAD.WIDE.U32 R12, R39, R12, R14 ;  /* 0x0000000c270c0225 */ /* 0x000fe200078e000e */
[----:B------:R-:W-:Y:S02]  /*0660*/  SHF.R.S32.HI R15, RZ, 0x1f, R28 ;  /* 0x0000001fff0f7819 */ /* 0x000fe4000001141c */
[----:B------:R-:W-:Y:S02]  /*0670*/  @!P4 IADD3 R14, R17, R25, RZ ;  /* 0x00000019110ec210 */ /* 0x000fe40007ffe0ff */
[----:B------:R-:W-:Y:S01]  /*0680*/  ISETP.GE.AND.EX P2, PT, R15, UR15, PT, P2 ;  /* 0x0000000f0f007c0c */ /* 0x000fe2000bf46320 */
[----:B------:R-:W4:Y:S01]  /*0690*/  @!P3 LDC.64 R24, c[0x0][0x270] ;  /* 0x00009c00ff18bb82 */ /* 0x000f220000000a00 */
[----:B------:R-:W-:Y:S02]  /*06a0*/  @P0 IADD3 R13, R13, R23, RZ ;  /* 0x000000170d0d0210 */ /* 0x000fe40007ffe0ff */
[----:B---3--:R-:W-:Y:S02]  /*06b0*/  @!P4 LEA R10, P5, R16, R10, 0x1 ;  /* 0x0000000a100ac211 */ /* 0x008fe400078a08ff */
[----:B------:R-:W-:-:S02]  /*06c0*/  ISETP.GT.U32.OR P2, PT, R4, 0x22f, P2 ;  /* 0x0000022f0400780c */ /* 0x000fc40001744470 */
[----:B------:R-:W-:Y:S02]  /*06d0*/  @!P4 LEA.HI.X R11, R16, R11, R14, 0x1, P5 ;  /* 0x0000000b100bc211 */ /* 0x000fe400028f0c0e */
[----:B-1----:R-:W-:Y:S01]  /*06e0*/  @P0 LEA R46, P5, R12, R46, 0x1 ;  /* 0x0000002e0c2e0211 */ /* 0x002fe200078a08ff */
[----:B0-----:R-:W-:Y:S01]  /*06f0*/  @!P1 IMAD R19, R19, R8, RZ ;  /* 0x0000000813139224 */ /* 0x001fe200078e02ff */
[----:B------:R-:W-:Y:S01]  /*0700*/  SHF.R.S32.HI R27, RZ, 0x1f, R29 ;  /* 0x0000001fff1b7819 */ /* 0x000fe2000001141d */
[----:B------:R0:W3:Y:S01]  /*0710*/  @!P4 LDG.E R33, desc[UR8][R10.64] ;  /* 0x000000080a21c981 */ /* 0x0000e2000c1e1900 */
        /* <DEDUP_REMOVED lines=18> */
[----:B----4-:R-:W-:Y:S01]  /*0840*/  @!P3 IMAD R8, R21, R24, RZ ;  /* 0x000000181508b224 */ /* 0x010fe200078e02ff */
[----:B------:R-:W-:Y:S02]  /*0850*/  @!P3 MOV R10, R50 ;  /* 0x00000032000ab202 */ /* 0x000fe40000000f00 */
[----:B------:R-:W-:Y:S01]  /*0860*/  @!P3 MOV R11, R49 ;  /* 0x00000031000bb202 */ /* 0x000fe20000000f00 */
[C---:B------:R-:W-:Y:S02]  /*0870*/  @!P3 IMAD R21, R7.reuse, R25, R8 ;  /* 0x000000190715b224 */ /* 0x040fe400078e0208 */
[----:B------:R-:W4:Y:S01]  /*0880*/  @!P4 LDC.64 R8, c[0x0][0x270] ;  /* 0x00009c00ff08cb82 */ /* 0x000f220000000a00 */
[----:B------:R-:W-:Y:S01]  /*0890*/  SHF.R.S32.HI R37, RZ, 0x1f, R31 ;  /* 0x0000001fff257819 */ /* 0x000fe2000001141f */
[----:B------:R-:W-:Y:S01]  /*08a0*/  @!P3 IMAD.WIDE.U32 R24, R7, R24, R10 ;  /* 0x000000180718b225 */ /* 0x000fe200078e000a */
[----:B------:R-:W-:-:S02]  /*08b0*/  ISETP.GE.U32.AND P6, PT, R31, UR14, PT ;  /* 0x0000000e1f007c0c */ /* 0x000fc4000bfc6070 */
[----:B------:R-:W-:-:S03]  /*08c0*/  MOV R34, RZ ;  /* 0x000000ff00227202 */ /* 0x000fc60000000f00 */
[----:B------:R-:W5:Y:S01]  /*08d0*/  @!P5 LDC.64 R10, c[0x0][0x270] ;  /* 0x00009c00ff0adb82 */ /* 0x000f620000000a00 */
[----:B------:R-:W-:Y:S01]  /*08e0*/  ISETP.GE.AND.EX P6, PT, R37, UR15, PT, P6 ;  /* 0x0000000f25007c0c */ /* 0x000fe2000bfc6360 */
[----:B-1----:R-:W-:Y:S01]  /*08f0*/  @!P2 IMAD R15, R15, R16, RZ ;  /* 0x000000100f0fa224 */ /* 0x002fe200078e02ff */
[----:B------:R-:W3:Y:S01]  /*0900*/  @!P1 LDG.E R34, desc[UR8][R44.64] ;  /* 0x000000082c229981 */ /* 0x000ee2000c1e1900 */
[----:B------:R-:W-:Y:S02]  /*0910*/  @!P2 MOV R22, R50 ;  /* 0x000000320016a202 */ /* 0x000fe40000000f00 */
[----:B------:R-:W-:Y:S01]  /*0920*/  ISETP.GT.U32.OR P6, PT, R4, 0x22f, P6 ;  /* 0x0000022f0400780c */ /* 0x000fe200037c4470 */
[----:B------:R-:W-:Y:S01]  /*0930*/  @!P2 IMAD R43, R28, R17, R15 ;  /* 0x000000111c2ba224 */ /* 0x000fe200078e020f */
[----:B------:R-:W-:Y:S01]  /*0940*/  @!P3 IADD3 R17, R25, R21, RZ ;  /* 0x000000151911b210 */ /* 0x000fe20007ffe0ff */
[----:B------:R-:W1:Y:S01]  /*0950*/  @!P4 LDC.64 R14, c[0x0][0x220] ;  /* 0x00008800ff0ecb82 */ /* 0x000e620000000a00 */
[----:B------:R-:W-:-:S02]  /*0960*/  @!P2 MOV R23, R49 ;  /* 0x000000310017a202 */ /* 0x000fc40000000f00 */
[----:B--2---:R-:W-:Y:S01]  /*0970*/  @!P3 LEA R20, P1, R24, R18, 0x1 ;  /* 0x000000121814b211 */ /* 0x004fe200078208ff */
[----:B------:R-:W-:-:S03]  /*0980*/  @!P2 IMAD.WIDE.U32 R22, R28, R16, R22 ;  /* 0x000000101c16a225 */ /* 0x000fc600078e0016 */
[----:B------:R-:W-:Y:S02]  /*0990*/  @!P3 LEA.HI.X R21, R24, R19, R17, 0x1, P1 ;  /* 0x000000131815b211 */ /* 0x000fe400008f0c11 */
[----:B------:R-:W2:Y:S01]  /*09a0*/  @!P5 LDC.64 R16, c[0x0][0x220] ;  /* 0x00008800ff10db82 */ /* 0x000ea20000000a00 */
[----:B----4-:R-:W-:Y:S01]  /*09b0*/  @!P4 IMAD R24, R27, R8, RZ ;  /* 0x000000081b18c224 */ /* 0x010fe200078e02ff */
[----:B------:R-:W-:Y:S02]  /*09c0*/  @!P2 IADD3 R23, R23, R43, RZ ;  /* 0x0000002b1717a210 */ /* 0x000fe40007ffe0ff */
[C---:B0-----:R-:W-:Y:S02]  /*09d0*/  @!P2 LEA R12, P1, R22.reuse, R12, 0x1 ;  /* 0x0000000c160ca211 */ /* 0x041fe400078208ff */
[----:B------:R-:W-:Y:S02]  /*09e0*/  MOV R36, RZ ;  /* 0x000000ff00247202 */ /* 0x000fe40000000f00 */
[----:B------:R-:W0:Y:S01]  /*09f0*/  @!P6 LDC.64 R18, c[0x0][0x270] ;  /* 0x00009c00ff12eb82 */ /* 0x000e220000000a00 */
[----:B------:R-:W-:Y:S01]  /*0a00*/  MOV R43, RZ ;  /* 0x000000ff002b7202 */ /* 0x000fe20000000f00 */
[----:B------:R-:W-:Y:S01]  /*0a10*/  @!P4 IMAD R25, R29, R9, R24 ;  /* 0x000000091d19c224 */ /* 0x000fe200078e0218 */
[----:B------:R-:W-:Y:S01]  /*0a20*/  @!P2 LEA.HI.X R13, R22, R13, R23, 0x1, P1 ;  /* 0x0000000d160da211 */ /* 0x000fe200008f0c17 */
[----:B-----5:R-:W-:Y:S01]  /*0a30*/  @!P5 IMAD R9, R35, R10, RZ ;  /* 0x0000000a2309d224 */ /* 0x020fe200078e02ff */
[----:B------:R-:W-:Y:S01]  /*0a40*/  @!P4 MOV R22, R50 ;  /* 0x000000320016c202 */ /* 0x000fe20000000f00 */
[----:B------:R-:W4:Y:S01]  /*0a50*/  @P0 LDG.E R36, desc[UR8][R46.64] ;  /* 0x000000082e240981 */ /* 0x000f22000c1e1900 */
[----:B------:R-:W-:Y:S01]  /*0a60*/  @!P4 MOV R23, R49 ;  /* 0x000000310017c202 */ /* 0x000fe20000000f00 */
[----:B------:R-:W-:-:S02]  /*0a70*/  IMAD.MOV.U32 R42, RZ, RZ, RZ ;  /* 0x000000ffff2a7224 */ /* 0x000fc400078e00ff */
[----:B------:R5:W4:Y:S01]  /*0a80*/  @!P2 LDG.E R43, desc[UR8][R12.64] ;  /* 0x000000080c2ba981 */ /* 0x000b22000c1e1900 */
[----:B------:R-:W-:Y:S02]  /*0a90*/  @!P5 IMAD R27, R30, R11, R9 ;  /* 0x0000000b1e1bd224 */ /* 0x000fe400078e0209 */
[----:B------:R-:W-:Y:S01]  /*0aa0*/  @!P4 IMAD.WIDE.U32 R22, R29, R8, R22 ;  /* 0x000000081d16c225 */ /* 0x000fe200078e0016 */
[----:B------:R1:W4:Y:S01]  /*0ab0*/  @!P3 LDG.E R42, desc[UR8][R20.64] ;  /* 0x00000008142ab981 */ /* 0x000322000c1e1900 */
[----:B------:R-:W0:Y:S01]  /*0ac0*/  @!P6 LDC.64 R8, c[0x0][0x220] ;  /* 0x00008800ff08eb82 */ /* 0x000e220000000a00 */
[----:B-----5:R-:W-:Y:S02]  /*0ad0*/  @!P5 MOV R12, R50 ;  /* 0x00000032000cd202 */ /* 0x020fe40000000f00 */
[----:B------:R-:W-:Y:S02]  /*0ae0*/  @!P5 MOV R13, R49 ;  /* 0x00000031000dd202 */ /* 0x000fe40000000f00 */
[----:B-1----:R-:W-:-:S02]  /*0af0*/  @!P4 IADD3 R20, R23, R25, RZ ;  /* 0x000000191714c210 */ /* 0x002fc40007ffe0ff */
[----:B------:R-:W-:Y:S01]  /*0b00*/  @!P4 LEA R14, P1, R22, R14, 0x1 ;  /* 0x0000000e160ec211 */ /* 0x000fe200078208ff */
        /* <DEDUP_REMOVED lines=20> */
[----:B---3--:R-:W-:-:S04]  /*0c50*/  PRMT R10, R33, 0x7632, R10 ;  /* 0x00007632210a7816 */ /* 0x008fc8000000000a */
        /* <DEDUP_REMOVED lines=10> */
[C---:B----4-:R-:W-:Y:S02]  /*0d00*/  PRMT R11, R36.reuse, 0x7632, R11 ;  /* 0x00007632240b7816 */ /* 0x050fe4000000000b */
[----:B------:R-:W-:-:S03]  /*0d10*/  SHF.L.U32 R12, R36, 0x10, RZ ;  /* 0x00000010240c7819 */ /* 0x000fc600000006ff */
[----:B------:R-:W-:Y:S02]  /*0d20*/  IMAD.U32 R13, R11, 0x10000, RZ ;  /* 0x000100000b0d7824 */ /* 0x000fe400078e00ff */
[----:B------:R-:W-:Y:S02]  /*0d30*/  FFMA.FTZ R11, R14, R14, R17 ;  /* 0x0000000e0e0b7223 */ /* 0x000fe40000010011 */
[----:B------:R-:W-:Y:S01]  /*0d40*/  FMUL.FTZ R15, R13, R13 ;  /* 0x0000000d0d0f7220 */ /* 0x000fe20000410000 */
[----:B------:R-:W-:Y:S01]  /*0d50*/  FADD.FTZ R13, R12, R13 ;  /* 0x0000000d0c0d7221 */ /* 0x000fe20000010000 */
[----:B------:R-:W-:Y:S02]  /*0d60*/  PRMT R14, R42, 0x7632, R14 ;  /* 0x000076322a0e7816 */ /* 0x000fe4000000000e */
[----:B------:R-:W-:Y:S01]  /*0d70*/  FFMA.FTZ R15, R12, R12, R15 ;  /* 0x0000000c0c0f7223 */ /* 0x000fe2000001000f */
[----:B------:R-:W-:Y:S01]  /*0d80*/  FADD.FTZ R13, RZ, R13 ;  /* 0x0000000dff0d7221 */ /* 0x000fe20000010000 */
[----:B------:R-:W-:-:S02]  /*0d90*/  SHF.L.U32 R17, R14, 0x10, RZ ;  /* 0x000000100e117819 */ /* 0x000fc400000006ff */
[----:B------:R-:W-:Y:S01]  /*0da0*/  PRMT R16, R43, 0x7632, R16 ;  /* 0x000076322b107816 */ /* 0x000fe20000000010 */
[----:B------:R-:W-:Y:S01]  /*0db0*/  FADD.FTZ R15, RZ, R15 ;  /* 0x0000000fff0f7221 */ /* 0x000fe20000010000 */
[----:B------:R-:W-:Y:S01]  /*0dc0*/  FADD.FTZ R10, R13, R10 ;  /* 0x0000000a0d0a7221 */ /* 0x000fe20000010000 */
[----:B------:R-:W-:Y:S01]  /*0dd0*/  SHF.L.U32 R14, R42, 0x10, RZ ;  /* 0x000000102a0e7819 */ /* 0x000fe200000006ff */
[----:B------:R-:W-:Y:S01]  /*0de0*/  FMUL.FTZ R19, R17, R17 ;  /* 0x0000001111137220 */ /* 0x000fe20000410000 */
[----:B------:R-:W-:Y:S01]  /*0df0*/  SHF.L.U32 R16, R16, 0x10, RZ ;  /* 0x0000001010107819 */ /* 0x000fe200000006ff */
[----:B------:R-:W-:Y:S01]  /*0e00*/  FADD.FTZ R8, R15, R8 ;  /* 0x000000080f087221 */ /* 0x000fe20000010000 */
[----:B------:R-:W-:Y:S01]  /*0e10*/  FADD.FTZ R9, R10, R9 ;  /* 0x000000090a097221 */ /* 0x000fe20000010000 */
[C---:B------:R-:W-:Y:S01]  /*0e20*/  FADD.FTZ R12, R14.reuse, R17 ;  /* 0x000000110e0c7221 */ /* 0x040fe20000010000 */
[----:B------:R-:W-:Y:S01]  /*0e30*/  SHF.L.U32 R13, R43, 0x10, RZ ;  /* 0x000000102b0d7819 */ /* 0x000fe200000006ff */
[----:B------:R-:W-:Y:S01]  /*0e40*/  FFMA.FTZ R19, R14, R14, R19 ;  /* 0x0000000e0e137223 */ /* 0x000fe20000010013 */
[----:B------:R-:W-:Y:S01]  /*0e50*/  FADD.FTZ R8, R8, R11 ;  /* 0x0000000b08087221 */ /* 0x000fe20000010000 */
[----:B------:R-:W-:Y:S01]  /*0e60*/  FMUL.FTZ R14, R16, R16 ;  /* 0x00000010100e7220 */ /* 0x000fe20000410000 */
[----:B------:R-:W-:Y:S01]  /*0e70*/  FADD.FTZ R9, R9, R12 ;  /* 0x0000000c09097221 */ /* 0x000fe20000010000 */
[----:B--2---:R-:W-:Y:S01]  /*0e80*/  PRMT R10, R44, 0x7632, R10 ;  /* 0x000076322c0a7816 */ /* 0x004fe2000000000a */
[----:B------:R-:W-:-:S03]  /*0e90*/  FADD.FTZ R16, R13, R16 ;  /* 0x000000100d107221 */ /* 0x000fc60000010000 */
[----:B------:R-:W-:Y:S02]  /*0ea0*/  SHF.L.U32 R11, R10, 0x10, RZ ;  /* 0x000000100a0b7819 */ /* 0x000fe400000006ff */
[----:B-----5:R-:W-:Y:S01]  /*0eb0*/  PRMT R12, R45, 0x7632, R12 ;  /* 0x000076322d0c7816 */ /* 0x020fe2000000000c */
[----:B------:R-:W-:Y:S01]  /*0ec0*/  FFMA.FTZ R13, R13, R13, R14 ;  /* 0x0000000d0d0d7223 */ /* 0x000fe2000001000e */
[----:B------:R-:W-:Y:S01]  /*0ed0*/  SHF.L.U32 R10, R44, 0x10, RZ ;  /* 0x000000102c0a7819 */ /* 0x000fe200000006ff */
[----:B------:R-:W-:Y:S01]  /*0ee0*/  FADD.FTZ R8, R8, R19 ;  /* 0x0000001308087221 */ /* 0x000fe20000010000 */
[----:B------:R-:W-:Y:S01]  /*0ef0*/  FMUL.FTZ R15, R11, R11 ;  /* 0x0000000b0b0f7220 */ /* 0x000fe20000410000 */
[----:B------:R-:W-:Y:S02]  /*0f00*/  SHF.L.U32 R17, R12, 0x10, RZ ;  /* 0x000000100c117819 */ /* 0x000fe400000006ff */
        /* <DEDUP_REMOVED lines=53> */
[----:B--2---:R-:W-:-:S05]  /*1260*/  @!P2 LEA R15, R15, R12, 0x18 ;  /* 0x0000000c0f0fa211 */ /* 0x004fca00078ec0ff */
[----:B------:R-:W-:Y:S02]  /*1270*/  @!P2 IMAD R15, R38, 0x8, R15 ;  /* 0x00000008260fa824 */ /* 0x000fe400078e020f */
        /* <DEDUP_REMOVED lines=54> */
.L_x_3345:
[----:B------:R-:W-:Y:S05]  /*15e0*/  BSYNC B0 ;  /* 0x0000000000007941 */ /* 0x000fea0003800000 */
.L_x_3344:
[----:B------:R-:W1:Y:S01]  /*15f0*/  LDC R22, c[0x0][0xc] ;  /* 0x00000300ff167b82 */ /* 0x000e620000000800 */
[----:B------:R-:W-:Y:S02]  /*1600*/  PRMT R20, R33, 0x7632, R20 ;  /* 0x0000763221147816 */ /* 0x000fe40000000014 */
[----:B------:R-:W-:Y:S02]  /*1610*/  PRMT R19, R34, 0x7632, R19 ;  /* 0x0000763222137816 */ /* 0x000fe40000000013 */
[----:B------:R-:W-:Y:S02]  /*1620*/  PRMT R18, R42, 0x7632, R18 ;  /* 0x000076322a127816 */ /* 0x000fe40000000012 */
[----:B------:R-:W-:Y:S02]  /*1630*/  PRMT R17, R43, 0x7632, R17 ;  /* 0x000076322b117816 */ /* 0x000fe40000000011 */
[----:B------:R-:W-:Y:S02]  /*1640*/  PRMT R14, R44, 0x7632, R14 ;  /* 0x000076322c0e7816 */ /* 0x000fe4000000000e */
[----:B------:R-:W-:-:S02]  /*1650*/  PRMT R21, R36, 0x7632, R21 ;  /* 0x0000763224157816 */ /* 0x000fc40000000015 */
[----:B0-----:R-:W-:Y:S02]  /*1660*/  PRMT R15, R45, 0x7632, R15 ;  /* 0x000076322d0f7816 */ /* 0x001fe4000000000f */
[----:B------:R-:W-:Y:S02]  /*1670*/  PRMT R16, R46, 0x7632, R16 ;  /* 0x000076322e107816 */ /* 0x000fe40000000010 */
[----:B-1----:R-:W-:-:S13]  /*1680*/  ISETP.GE.U32.AND P1, PT, R22, 0x2, PT ;  /* 0x000000021600780c */ /* 0x002fda0003f26070 */
[----:B------:R-:W-:Y:S05]  /*1690*/  @!P1 BRA `(.L_x_3346) ;  /* 0x0000000800709947 */ /* 0x000fea0003800000 */
        /* <DEDUP_REMOVED lines=10> */
[----:B-1----:R-:W-:-:S03]  /*1740*/  IADD3 R13, R13, R12, RZ ;  /* 0x0000000c0d0d7210 */ /* 0x002fc60007ffe0ff */
[----:B--2---:R-:W-:-:S04]  /*1750*/  IMAD.WIDE R10, R23, 0x4, R10 ;  /* 0x00000004170a7825 */ /* 0x004fc800078e020a */
[----:B------:R-:W-:Y:S01]  /*1760*/  IMAD R23, R26, UR7, R12 ;  /* 0x000000071a177c24 */ /* 0x000fe2000f8e020c */
[----:B------:R-:W-:Y:S01]  /*1770*/  MOV R12, 0xffffffff ;  /* 0xffffffff000c7802 */ /* 0x000fe20000000f00 */
        /* <DEDUP_REMOVED lines=11> */
.L_x_3348:
[----:B0-----:R-:W2:Y:S04]  /*1830*/  LDG.E.STRONG.GPU R10, desc[UR8][R8.64] ;  /* 0x00000008080a7981 */ /* 0x001ea8000c1ef900 */
[----:B--2---:R-:W-:Y:S01]  /*1840*/  CCTL.IVALL ;  /* 0x00000000ff00798f */ /* 0x004fe20002000000 */
[----:B------:R-:W-:Y:S05]  /*1850*/  YIELD ;  /* 0x0000000000007946 */ /* 0x000fea0003800000 */
[----:B------:R-:W-:-:S13]  /*1860*/  ISETP.NE.AND P1, PT, R10, R13, PT ;  /* 0x0000000d0a00720c */ /* 0x000fda0003f25270 */
[----:B------:R-:W-:Y:S05]  /*1870*/  @P1 BRA `(.L_x_3348) ;  /* 0xfffffffc00ec1947 */ /* 0x000fea000383ffff */
.L_x_3347:
        /* <DEDUP_REMOVED lines=11> */
.L_x_3350:
[----:B------:R-:W-:-:S13]  /*1930*/  ISETP.EQ.OR P1, PT, R23, UR7, P3 ;  /* 0x0000000717007c0c */ /* 0x000fda0009f22670 */
[----:B------:R-:W0:Y:S01]  /*1940*/  @!P1 LDC R10, c[0x0][0x10] ;  /* 0x00000400ff0a9b82 */ /* 0x000e220000000800 */
        /* <DEDUP_REMOVED lines=35> */
[----:B------:R-:W1:Y:S03]  /*1b80*/  @!P1 S2R R13, SR_CTAID.Y ;  /* 0x00000000000d9919 */ /* 0x000e660000002600 */
[----:B------:R-:W-:Y:S01]  /*1b90*/  @!P4 SHF.L.U32 R11, R10, 0x1, RZ ;  /* 0x000000010a0bc819 */ /* 0x000fe200000006ff */
[----:B------:R-:W1:Y:S04]  /*1ba0*/  @!P1 LDC R47, c[0x0][0x10] ;  /* 0x00000400ff2f9b82 */ /* 0x000e680000000800 */
[----:B0-----:R-:W-:-:S04]  /*1bb0*/  @!P4 IMAD.WIDE R8, R11, 0x4, R8 ;  /* 0x000000040b08c825 */ /* 0x001fc800078e0208 */
[----:B------:R-:W-:Y:S01]  /*1bc0*/  @!P4 IMAD.WIDE.U32 R10, R12, 0x8, R8 ;  /* 0x000000080c0ac825 */ /* 0x000fe200078e0008 */
[----:B------:R-:W-:-:S03]  /*1bd0*/  @!P1 LOP3.LUT R8, R0, 0x1, RZ, 0xc0, !PT ;  /* 0x0000000100089812 */ /* 0x000fc600078ec0ff */
[-C--:B-1----:R-:W-:Y:S02]  /*1be0*/  @!P1 IMAD R27, R27, R47.reuse, R13 ;  /* 0x0000002f1b1b9224 */ /* 0x082fe400078e020d */
        /* <DEDUP_REMOVED lines=9> */
[----:B------:R-:W-:Y:S01]  /*1c80*/  VIADD R26, R26, 0xfffffffc ;  /* 0xfffffffc1a1a7836 */ /* 0x000fe20000000000 */
[----:B------:R-:W-:Y:S01]  /*1c90*/  IADD3 R23, R23, 0x4, RZ ;  /* 0x0000000417177810 */ /* 0x000fe20007ffe0ff */
[----:B---3--:R-:W-:Y:S01]  /*1ca0*/  @!P2 FADD.FTZ R24, R24, R8 ;  /* 0x000000081818a221 */ /* 0x008fe20000010000 */
[----:B------:R-:W-:Y:S02]  /*1cb0*/  @!P2 FADD.FTZ R25, R25, R9 ;  /* 0x000000091919a221 */ /* 0x000fe40000010000 */
[----:B------:R-:W-:Y:S01]  /*1cc0*/  ISETP.NE.AND P2, PT, R26, RZ, PT ;  /* 0x000000ff1a00720c */ /* 0x000fe20003f45270 */
[----:B--2---:R-:W-:Y:S01]  /*1cd0*/  @!P4 FADD.FTZ R24, R24, R10 ;  /* 0x0000000a1818c221 */ /* 0x004fe20000010000 */
[----:B------:R-:W-:-:S03]  /*1ce0*/  @!P4 FADD.FTZ R25, R25, R11 ;  /* 0x0000000b1919c221 */ /* 0x000fc60000010000 */
[----:B----4-:R-:W-:Y:S01]  /*1cf0*/  @!P1 FADD.FTZ R24, R24, R12 ;  /* 0x0000000c18189221 */ /* 0x010fe20000010000 */
[----:B------:R-:W-:-:S07]  /*1d00*/  @!P1 FADD.FTZ R25, R25, R13 ;  /* 0x0000000d19199221 */ /* 0x000fce0000010000 */
[----:B------:R-:W-:Y:S05]  /*1d10*/  @P2 BRA `(.L_x_3350) ;  /* 0xfffffffc00042947 */ /* 0x000fea000383ffff */
.L_x_3349:
        /* <DEDUP_REMOVED lines=19> */
.L_x_3352:
[----:B------:R-:W-:Y:S05]  /*1e50*/  BSYNC B0 ;  /* 0x0000000000007941 */ /* 0x000fea0003800000 */
.L_x_3351:
        /* <DEDUP_REMOVED lines=32> */
.L_x_3346:
[----:B------:R-:W-:Y:S01]  /*2060*/  ULDC.64 UR12, c[0x0][0x218] ;  /* 0x00008600000c7ab9 */ /* 0x000fe20000000a00 */
[----:B------:R-:W-:Y:S01]  /*2070*/  LOP3.LUT P1, RZ, R4, UR7, RZ, 0xfc, !PT ;  /* 0x0000000704ff7c12 */ /* 0x000fe2000f82fcff */
[----:B------:R-:W1:Y:S01]  /*2080*/  S2UR UR6, SR_CgaCtaId ;  /* 0x00000000000679c3 */ /* 0x000e620000008800 */
[----:B------:R-:W-:Y:S01]  /*2090*/  ISETP.EQ.U32.AND P2, PT, RZ, UR12, PT ;  /* 0x0000000cff007c0c */ /* 0x000fe2000bf42070 */
[----:B------:R-:W-:Y:S01]  /*20a0*/  UMOV UR5, 0x400 ;  /* 0x0000040000057882 */ /* 0x000fe20000000000 */
[----:B------:R-:W-:-:S05]  /*20b0*/  IADD3 R27, R41, R32, RZ ;  /* 0x00000020291b7210 */ /* 0x000fca0007ffe0ff */
[----:B------:R-:W2:Y:S01]  /*20c0*/  LDC.64 R12, c[0x0][0x228] ;  /* 0x00008a00ff0c7b82 */ /* 0x000ea20000000a00 */
[----:B------:R-:W-:-:S07]  /*20d0*/  ISETP.EQ.OR.EX P1, PT, RZ, UR13, P1, P2 ;  /* 0x0000000dff007c0c */ /* 0x000fce0008f22720 */
[----:B0-----:R-:W0:Y:S01]  /*20e0*/  LDC.64 R10, c[0x0][0x230] ;  /* 0x00008c00ff0a7b82 */ /* 0x001e220000000a00 */
[----:B------:R-:W-:Y:S01]  /*20f0*/  SHF.L.U32 R21, R21, 0x10, RZ ;  /* 0x0000001015157819 */ /* 0x000fe200000006ff */
[----:B------:R-:W-:Y:S01]  /*2100*/  IMAD.U32 R17, R17, 0x10000, RZ ;  /* 0x0001000011117824 */ /* 0x000fe200078e00ff */
[----:B------:R-:W-:Y:S01]  /*2110*/  SHF.L.U32 R33, R33, 0x10, RZ ;  /* 0x0000001021217819 */ /* 0x000fe200000006ff */
[----:B------:R-:W-:-:S04]  /*2120*/  ULDC.64 UR14, c[0x0][0x278] ;  /* 0x00009e00000e7ab9 */ /* 0x000fc80000000a00 */
[----:B------:R-:W3:Y:S01]  /*2130*/  @!P1 LDC.64 R22, c[0x0][0x218] ;  /* 0x00008600ff169b82 */ /* 0x000ee20000000a00 */
[----:B-1----:R-:W-:-:S03]  /*2140*/  ULEA UR5, UR6, UR5, 0x18 ;  /* 0x0000000506057291 */ /* 0x002fc6000f8ec03f */
[----:B------:R-:W-:Y:S02]  /*2150*/  ULDC UR6, c[0x0][0x2a4] ;  /* 0x0000a90000067ab9 */ /* 0x000fe40000000800 */
[----:B------:R-:W-:Y:S01]  /*2160*/  @!P1 FMUL.FTZ R9, R25, UR6 ;  /* 0x0000000619099c20 */ /* 0x000fe20008410000 */
[----:B------:R-:W-:Y:S01]  /*2170*/  @!P1 FMUL.FTZ R8, R24, UR6 ;  /* 0x0000000618089c20 */ /* 0x000fe20008410000 */
[C---:B--2---:R-:W-:Y:S02]  /*2180*/  IMAD.WIDE R12, R27.reuse, 0x2, R12 ;  /* 0x000000021b0c7825 */ /* 0x044fe400078e020c */
[----:B------:R-:W-:Y:S02]  /*2190*/  @!P3 STS.64 [UR5+0xb0], R24 ;  /* 0x0000b018ff00b988 */ /* 0x000fe40008000a05 */
[----:B0-----:R-:W-:-:S04]  /*21a0*/  IMAD.WIDE R26, R27, 0x2, R10 ;  /* 0x000000021b1a7825 */ /* 0x001fc800078e020a */
[----:B---3--:R-:W-:-:S05]  /*21b0*/  @!P1 IMAD.WIDE R22, R40, 0x8, R22 ;  /* 0x0000000828169825 */ /* 0x008fca00078e0216 */
[----:B------:R0:W-:Y:S01]  /*21c0*/  @!P1 STG.E.64 desc[UR8][R22.64], R8 ;  /* 0x0000000816009986 */ /* 0x0001e2000c101b08 */
[----:B------:R-:W-:Y:S06]  /*21d0*/  BAR.SYNC.DEFER_BLOCKING 0x0 ;  /* 0x0000000000007b1d */ /* 0x000fec0000010000 */
[----:B------:R-:W2:Y:S04]  /*21e0*/  LDG.E.U16 R32, desc[UR8][R12.64] ;  /* 0x000000080c207981 */ /* 0x000ea8000c1e1500 */
[----:B------:R1:W3:Y:S04]  /*21f0*/  LDG.E.U16 R47, desc[UR8][R12.64+0x2] ;  /* 0x000002080c2f7981 */ /* 0x0002e8000c1e1500 */
[----:B------:R-:W4:Y:S04]  /*2200*/  LDG.E.U16 R52, desc[UR8][R26.64] ;  /* 0x000000081a347981 */ /* 0x000f28000c1e1500 */
[----:B------:R5:W4:Y:S01]  /*2210*/  LDG.E.U16 R53, desc[UR8][R26.64+0x2] ;  /* 0x000002081a357981 */ /* 0x000b22000c1e1500 */
[----:B------:R-:W-:-:S02]  /*2220*/  ISETP.NE.AND P6, PT, RZ, UR10, PT ;  /* 0x0000000aff007c0c */ /* 0x000fc4000bfc5270 */
[----:B0-----:R-:W-:Y:S01]  /*2230*/  SHF.L.U32 R9, R36, 0x10, RZ ;  /* 0x0000001024097819 */ /* 0x001fe200000006ff */
[----:B------:R-:W0:Y:S01]  /*2240*/  LDS.64 R10, [UR5+0xb0] ;  /* 0x0000b005ff0a7984 */ /* 0x000e220008000a00 */
[----:B------:R-:W-:Y:S02]  /*2250*/  SHF.L.U32 R25, R18, 0x10, RZ ;  /* 0x0000001012197819 */ /* 0x000fe400000006ff */
[----:B-1----:R-:W-:Y:S02]  /*2260*/  SHF.L.U32 R13, R34, 0x10, RZ ;  /* 0x00000010220d7819 */ /* 0x002fe400000006ff */
[----:B------:R-:W-:Y:S02]  /*2270*/  SHF.L.U32 R19, R19, 0x10, RZ ;  /* 0x0000001013137819 */ /* 0x000fe400000006ff */
[----:B------:R-:W-:Y:S02]  /*2280*/  SHF.L.U32 R23, R42, 0x10, RZ ;  /* 0x000000102a177819 */ /* 0x000fe400000006ff */
[----:B------:R-:W-:-:S02]  /*2290*/  SHF.L.U32 R43, R43, 0x10, RZ ;  /* 0x000000102b2b7819 */ /* 0x000fc400000006ff */
[----:B-----5:R-:W-:Y:S02]  /*22a0*/  SHF.L.U32 R27, R44, 0x10, RZ ;  /* 0x000000102c1b7819 */ /* 0x020fe400000006ff */
[----:B------:R-:W-:Y:S02]  /*22b0*/  SHF.L.U32 R14, R14, 0x10, RZ ;  /* 0x000000100e0e7819 */ /* 0x000fe400000006ff */
[----:B------:R-:W-:Y:S02]  /*22c0*/  SHF.L.U32 R45, R45, 0x10, RZ ;  /* 0x000000102d2d7819 */ /* 0x000fe400000006ff */
[----:B------:R-:W-:Y:S02]  /*22d0*/  SHF.L.U32 R18, R15, 0x10, RZ ;  /* 0x000000100f127819 */ /* 0x000fe400000006ff */
[----:B------:R-:W-:Y:S02]  /*22e0*/  SHF.L.U32 R46, R46, 0x10, RZ ;  /* 0x000000102e2e7819 */ /* 0x000fe400000006ff */
[----:B------:R-:W-:-:S02]  /*22f0*/  SHF.L.U32 R16, R16, 0x10, RZ ;  /* 0x0000001010107819 */ /* 0x000fc400000006ff */
[----:B------:R-:W-:Y:S02]  /*2300*/  SHF.R.S32.HI R12, RZ, 0x1f, R5 ;  /* 0x0000001fff0c7819 */ /* 0x000fe40000011405 */
[----:B------:R-:W-:Y:S02]  /*2310*/  SHF.R.S32.HI R15, RZ, 0x1f, R6 ;  /* 0x0000001fff0f7819 */ /* 0x000fe40000011406 */
[----:B------:R-:W-:-:S04]  /*2320*/  ISETP.GE.U32.AND P2, PT, R6, UR14, PT ;  /* 0x0000000e06007c0c */ /* 0x000fc8000bf46070 */
[----:B------:R-:W-:-:S04]  /*2330*/  ISETP.GE.AND.EX P2, PT, R15, UR15, PT, P2 ;  /* 0x0000000f0f007c0c */ /* 0x000fc8000bf46320 */
[----:B------:R-:W-:Y:S01]  /*2340*/  ISETP.GT.U32.OR P2, PT, R4, 0x22f, P2 ;  /* 0x0000022f0400780c */ /* 0x000fe20001744470 */
[----:B0-----:R-:W-:-:S04]  /*2350*/  FMUL.FTZ R10, R10, UR6 ;  /* 0x000000060a0a7c20 */ /* 0x001fc80008410000 */
[C---:B------:R-:W-:Y:S01]  /*2360*/  FMUL.FTZ R8, R10.reuse, R10 ;  /* 0x0000000a0a087220 */ /* 0x040fe20000410000 */
[--C-:B------:R-:W-:Y:S01]  /*2370*/  FADD.FTZ R9, R9, -R10.reuse ;  /* 0x8000000a09097221 */ /* 0x100fe20000010000 */
[C---:B------:R-:W-:Y:S01]  /*2380*/  FADD.FTZ R21, -R10.reuse, R21 ;  /* 0x000000150a157221 */ /* 0x040fe20000010100 */
[----:B------:R-:W-:Y:S01]  /*2390*/  FADD.FTZ R33, R33, -R10 ;  /* 0x8000000a21217221 */ /* 0x000fe20000010000 */
[----:B------:R-:W-:Y:S01]  /*23a0*/  FFMA.FTZ R11, R11, UR6, -R8 ;  /* 0x000000060b0b7c23 */ /* 0x000fe20008010808 */
[----:B------:R-:W-:Y:S01]  /*23b0*/  MOV R8, 0x3f800000 ;  /* 0x3f80000000087802 */ /* 0x000fe20000000f00 */
[--C-:B------:R-:W-:Y:S01]  /*23c0*/  FADD.FTZ R13, R13, -R10.reuse ;  /* 0x8000000a0d0d7221 */ /* 0x100fe20000010000 */
[C---:B------:R-:W-:Y:S01]  /*23d0*/  FADD.FTZ R19, -R10.reuse, R19 ;  /* 0x000000130a137221 */ /* 0x040fe20000010100 */
[--C-:B------:R-:W-:Y:S01]  /*23e0*/  FADD.FTZ R23, R23, -R10.reuse ;  /* 0x8000000a17177221 */ /* 0x100fe20000010000 */
[----:B------:R-:W-:Y:S01]  /*23f0*/  FSETP.GTU.FTZ.AND P1, PT, R11, RZ, PT ;  /* 0x000000ff0b00720b */ /* 0x000fe20003f3c000 */
[C---:B------:R-:W-:Y:S01]  /*2400*/  FADD.FTZ R25, -R10.reuse, R25 ;  /* 0x000000190a197221 */ /* 0x040fe20000010100 */
[--C-:B------:R-:W-:Y:S01]  /*2410*/  FADD.FTZ R43, R43, -R10.reuse ;  /* 0x8000000a2b2b7221 */ /* 0x100fe20000010000 */
[C---:B------:R-:W-:Y:S01]  /*2420*/  FADD.FTZ R17, -R10.reuse, R17 ;  /* 0x000000110a117221 */ /* 0x040fe20000010100 */
[----:B------:R-:W-:Y:S01]  /*2430*/  FADD.FTZ R27, R27, -R10 ;  /* 0x8000000a1b1b7221 */ /* 0x000fe20000010000 */
[C---:B------:R-:W-:Y:S01]  /*2440*/  FADD.FTZ R14, -R10.reuse, R14 ;  /* 0x0000000e0a0e7221 */ /* 0x040fe20000010100 */
[----:B------:R-:W-:Y:S01]  /*2450*/  FADD.FTZ R45, R45, -R10 ;  /* 0x8000000a2d2d7221 */ /* 0x000fe20000010000 */
[----:B------:R-:W-:Y:S01]  /*2460*/  FADD.FTZ R18, -R10, R18 ;  /* 0x000000120a127221 */ /* 0x000fe20000010100 */
[----:B------:R-:W-:-:S05]  /*2470*/  FADD.FTZ R46, R46, -R10 ;  /* 0x8000000a2e2e7221 */ /* 0x000fca0000010000 */
[----:B------:R-:W0:Y:S02]  /*2480*/  @P1 LDC R22, c[0x0][0x238] ;  /* 0x00008e00ff161b82 */ /* 0x000e240000000800 */
[----:B0-----:R-:W-:Y:S01]  /*2490*/  @P1 FADD.FTZ R22, R11, R22 ;  /* 0x000000160b161221 */ /* 0x001fe20000010000 */
[----:B------:R-:W-:-:S03]  /*24a0*/  SHF.L.U32 R11, R20, 0x10, RZ ;  /* 0x00000010140b7819 */ /* 0x000fc600000006ff */
[----:B------:R-:W0:Y:S01]  /*24b0*/  @P1 MUFU.RSQ R8, R22 ;  /* 0x0000001600081308 */ /* 0x000e220000001400 */
[----:B------:R-:W-:Y:S01]  /*24c0*/  ISETP.GE.U32.AND P1, PT, R5, UR14, PT ;  /* 0x0000000e05007c0c */ /* 0x000fe2000bf26070 */
[C---:B------:R-:W-:Y:S01]  /*24d0*/  FADD.FTZ R11, -R10.reuse, R11 ;  /* 0x0000000b0a0b7221 */ /* 0x040fe20000010100 */
[----:B------:R-:W-:Y:S02]  /*24e0*/  FADD.FTZ R10, -R10, R16 ;  /* 0x000000100a0a7221 */ /* 0x000fe40000010100 */
[----:B------:R-:W-:-:S04]  /*24f0*/  ISETP.GE.AND.EX P1, PT, R12, UR15, PT, P1 ;  /* 0x0000000f0c007c0c */ /* 0x000fc8000bf26310 */
[----:B------:R-:W-:Y:S01]  /*2500*/  ISETP.GT.U32.OR P1, PT, R4, 0x22f, P1 ;  /* 0x0000022f0400780c */ /* 0x000fe20000f24470 */
[-C--:B0-----:R-:W-:Y:S01]  /*2510*/  FMUL.FTZ R9, R9, R8.reuse ;  /* 0x0000000809097220 */ /* 0x081fe20000410000 */
        /* <DEDUP_REMOVED lines=13> */
[----:B--2---:R-:W-:-:S02]  /*25f0*/  SHF.L.U32 R32, R32, 0x10, RZ ;  /* 0x0000001020207819 */ /* 0x004fc400000006ff */
[----:B---3--:R-:W-:Y:S02]  /*2600*/  SHF.L.U32 R47, R47, 0x10, RZ ;  /* 0x000000102f2f7819 */ /* 0x008fe400000006ff */
[----:B----4-:R-:W-:Y:S02]  /*2610*/  SHF.L.U32 R52, R52, 0x10, RZ ;  /* 0x0000001034347819 */ /* 0x010fe400000006ff */
[----:B------:R-:W-:Y:S01]  /*2620*/  SHF.L.U32 R16, R53, 0x10, RZ ;  /* 0x0000001035107819 */ /* 0x000fe200000006ff */
[-C--:B------:R-:W-:Y:S01]  /*2630*/  FMUL.FTZ R53, R14, R8.reuse ;  /* 0x000000080e357220 */ /* 0x080fe20000410000 */
[----:B------:R-:W-:Y:S01]  /*2640*/  FMUL.FTZ R14, R10, R8 ;  /* 0x000000080a0e7220 */ /* 0x000fe20000410000 */
[----:B------:R-:W-:Y:S02]  /*2650*/  FFMA.FTZ R22, R32, R9, R52 ;  /* 0x0000000920167223 */ /* 0x000fe40000010034 */
        /* <DEDUP_REMOVED lines=12> */
.L_x_3353:
        /* <DEDUP_REMOVED lines=14> */
.L_x_3355:
[----:B------:R-:W-:Y:S05]  /*2800*/  BSYNC B0 ;  /* 0x0000000000007941 */ /* 0x000fea0003800000 */
.L_x_3354:
        /* <DEDUP_REMOVED lines=13> */
.L_x_3356:
[----:B------:R-:W-:Y:S04]  /*28e0*/  BSSY B0, `(.L_x_3357) ;  /* 0x000000e000007945 */ /* 0x000fe80003800000 */
[----:B------:R-:W-:Y:S05]  /*28f0*/  @P1 BRA `(.L_x_3358) ;  /* 0x0000000000301947 */ /* 0x000fea0003800000 */
[----:B------:R-:W-:Y:S01]  /*2900*/  ULDC.64 UR12, c[0x0][0x270] ;  /* 0x00009c00000c7ab9 */ /* 0x000fe20000000a00 */
[----:B------:R-:W-:Y:S01]  /*2910*/  MOV R8, R50 ;  /* 0x0000003200087202 */ /* 0x000fe20000000f00 */
[----:B------:R-:W-:Y:S01]  /*2920*/  IMAD R12, R12, UR12, RZ ;  /* 0x0000000c0c0c7c24 */ /* 0x000fe2000f8e02ff */
[----:B------:R-:W-:Y:S02]  /*2930*/  MOV R9, R49 ;  /* 0x0000003100097202 */ /* 0x000fe40000000f00 */
[----:B------:R-:W-:Y:S01]  /*2940*/  F2FP.BF16.F32.PACK_AB R33, R20, R33 ;  /* 0x000000211421723e */ /* 0x000fe200000010ff */
[C---:B0-----:R-:W-:Y:S02]  /*2950*/  IMAD R11, R5.reuse, UR13, R12 ;  /* 0x0000000d050b7c24 */ /* 0x041fe4000f8e020c */
[----:B------:R-:W-:Y:S01]  /*2960*/  IMAD.WIDE.U32 R8, R5, UR12, R8 ;  /* 0x0000000c05087c25 */ /* 0x000fe2000f8e0008 */
[----:B------:R-:W-:Y:S02]  /*2970*/  ULDC.64 UR12, c[0x0][0x210] ;  /* 0x00008400000c7ab9 */ /* 0x000fe40000000a00 */
[----:B------:R-:W-:-:S02]  /*2980*/  LEA R10, P1, R8, UR12, 0x1 ;  /* 0x0000000c080a7c11 */ /* 0x000fc4000f8208ff */
[----:B------:R-:W-:-:S04]  /*2990*/  IADD3 R11, R9, R11, RZ ;  /* 0x0000000b090b7210 */ /* 0x000fc80007ffe0ff */
[----:B------:R-:W-:-:S05]  /*29a0*/  LEA.HI.X R11, R8, UR13, R11, 0x1, P1 ;  /* 0x0000000d080b7c11 */ /* 0x000fca00088f0c0b */
[----:B------:R1:W-:Y:S02]  /*29b0*/  STG.E desc[UR8][R10.64], R33 ;  /* 0x000000210a007986 */ /* 0x0003e4000c101908 */
.L_x_3358:
[----:B------:R-:W-:Y:S05]  /*29c0*/  BSYNC B0 ;  /* 0x0000000000007941 */ /* 0x000fea0003800000 */
.L_x_3357:
        /* <DEDUP_REMOVED lines=13> */
.L_x_3359:
        /* <DEDUP_REMOVED lines=10> */
[----:B01----:R-:W-:-:S02]  /*2b40*/  LEA R10, P1, R8, UR12, 0x1 ;  /* 0x0000000c080a7c11 */ /* 0x003fc4000f8208ff */
[----:B------:R-:W-:-:S04]  /*2b50*/  IADD3 R15, R9, R15, RZ ;  /* 0x0000000f090f7210 */ /* 0x000fc80007ffe0ff */
[----:B------:R-:W-:-:S05]  /*2b60*/  LEA.HI.X R11, R8, UR13, R15, 0x1, P1 ;  /* 0x0000000d080b7c11 */ /* 0x000fca00088f0c0f */
[----:B------:R2:W-:Y:S02]  /*2b70*/  STG.E desc[UR8][R10.64], R13 ;  /* 0x0000000d0a007986 */ /* 0x0005e4000c101908 */
.L_x_3361:
[----:B------:R-:W-:Y:S05]  /*2b80*/  BSYNC B0 ;  /* 0x0000000000007941 */ /* 0x000fea0003800000 */
.L_x_3360:
[----:B------:R-:W-:Y:S01]  /*2b90*/  SHF.R.S32.HI R8, RZ, 0x1f, R7 ;  /* 0x0000001fff087819 */ /* 0x000fe20000011407 */
[C---:B------:R-:W-:Y:S01]  /*2ba0*/  FFMA.FTZ R23, R32.reuse, R23, R52 ;  /* 0x0000001720177223 */ /* 0x040fe20000010034 */
[----:B------:R-:W-:Y:S01]  /*2bb0*/  SHF.R.S32.HI R15, RZ, 0x1f, R28 ;  /* 0x0000001fff0f7819 */ /* 0x000fe2000001141c */
[C-C-:B------:R-:W-:Y:S01]  /*2bc0*/  FFMA.FTZ R43, R32.reuse, R43, R52.reuse ;  /* 0x0000002b202b7223 */ /* 0x140fe20000010034 */
[----:B------:R-:W-:Y:S01]  /*2bd0*/  SHF.R.S32.HI R12, RZ, 0x1f, R29 ;  /* 0x0000001fff0c7819 */ /* 0x000fe2000001141d */
[C-C-:B------:R-:W-:Y:S01]  /*2be0*/  FFMA.FTZ R27, R32.reuse, R27, R52.reuse ;  /* 0x0000001b201b7223 */ /* 0x140fe20000010034 */
[----:B------:R-:W-:Y:S01]  /*2bf0*/  ISETP.GE.U32.AND P5, PT, R7, UR14, PT ;  /* 0x0000000e07007c0c */ /* 0x000fe2000bfa6070 */
[----:B------:R-:W-:Y:S01]  /*2c00*/  FFMA.FTZ R45, R32, R45, R52 ;  /* 0x0000002d202d7223 */ /* 0x000fe20000010034 */
[----:B------:R-:W-:Y:S01]  /*2c10*/  ISETP.GE.U32.AND P1, PT, R28, UR14, PT ;  /* 0x0000000e1c007c0c */ /* 0x000fe2000bf26070 */
[--C-:B------:R-:W-:Y:S01]  /*2c20*/  FFMA.FTZ R22, R47, R17, R16.reuse ;  /* 0x000000112f167223 */ /* 0x100fe20000010010 */
[----:B------:R-:W-:Y:S01]  /*2c30*/  ISETP.GE.U32.AND P2, PT, R29, UR14, PT ;  /* 0x0000000e1d007c0c */ /* 0x000fe2000bf46070 */
[C-C-:B------:R-:W-:Y:S01]  /*2c40*/  FFMA.FTZ R20, R47.reuse, R53, R16.reuse ;  /* 0x000000352f147223 */ /* 0x140fe20000010010 */
[----:B------:R-:W-:Y:S01]  /*2c50*/  ISETP.GE.U32.AND P3, PT, R30, UR14, PT ;  /* 0x0000000e1e007c0c */ /* 0x000fe2000bf66070 */
[--C-:B------:R-:W-:Y:S01]  /*2c60*/  FFMA.FTZ R18, R47, R18, R16.reuse ;  /* 0x000000122f127223 */ /* 0x100fe20000010010 */
[----:B------:R-:W-:Y:S01]  /*2c70*/  ISETP.GE.U32.AND P4, PT, R31, UR14, PT ;  /* 0x0000000e1f007c0c */ /* 0x000fe2000bf86070 */
[----:B--2---:R-:W-:Y:S01]  /*2c80*/  FFMA.FTZ R13, R47, R14, R16 ;  /* 0x0000000e2f0d7223 */ /* 0x004fe20000010010 */
[----:B------:R-:W-:Y:S01]  /*2c90*/  ISETP.GE.AND.EX P5, PT, R8, UR15, PT, P5 ;  /* 0x0000000f08007c0c */ /* 0x000fe2000bfa6350 */
[----:B------:R-:W-:Y:S01]  /*2ca0*/  FFMA.FTZ R32, R32, R46, R52 ;  /* 0x0000002e20207223 */ /* 0x000fe20000010034 */
        /* <DEDUP_REMOVED lines=21> */
.L_x_3362:
[----:B------:R-:W-:Y:S04]  /*2e00*/  BSSY B0, `(.L_x_3363) ;  /* 0x000000e000007945 */ /* 0x000fe80003800000 */
[----:B------:R-:W-:Y:S05]  /*2e10*/  @P5 BRA `(.L_x_3364) ;  /* 0x0000000000305947 */ /* 0x000fea0003800000 */
[----:B------:R-:W-:Y:S01]  /*2e20*/  ULDC.64 UR12, c[0x0][0x270] ;  /* 0x00009c00000c7ab9 */ /* 0x000fe20000000a00 */
[----:B------:R-:W-:Y:S01]  /*2e30*/  MOV R9, R49 ;  /* 0x0000003100097202 */ /* 0x000fe20000000f00 */
[----:B01----:R-:W-:Y:S01]  /*2e40*/  IMAD R10, R8, UR12, RZ ;  /* 0x0000000c080a7c24 */ /* 0x003fe2000f8e02ff */
        /* <DEDUP_REMOVED lines=9> */
.L_x_3364:
[----:B------:R-:W-:Y:S05]  /*2ee0*/  BSYNC B0 ;  /* 0x0000000000007941 */ /* 0x000fea0003800000 */
.L_x_3363:
        /* <DEDUP_REMOVED lines=11> */
.L_x_3365:
        /* <DEDUP_REMOVED lines=10> */
[----:B012---:R-:W-:-:S02]  /*3040*/  LEA R10, P1, R8, UR12, 0x1 ;  /* 0x0000000c080a7c11 */ /* 0x007fc4000f8208ff */
[----:B------:R-:W-:-:S04]  /*3050*/  IADD3 R15, R9, R15, RZ ;  /* 0x0000000f090f7210 */ /* 0x000fc80007ffe0ff */
[----:B------:R-:W-:-:S05]  /*3060*/  LEA.HI.X R11, R8, UR13, R15, 0x1, P1 ;  /* 0x0000000d080b7c11 */ /* 0x000fca00088f0c0f */
[----:B------:R3:W-:Y:S02]  /*3070*/  STG.E desc[UR8][R10.64], R43 ;  /* 0x0000002b0a007986 */ /* 0x0007e4000c101908 */
.L_x_3367:
[----:B------:R-:W-:Y:S05]  /*3080*/  BSYNC B0 ;  /* 0x0000000000007941 */ /* 0x000fea0003800000 */
.L_x_3366:
[----:B------:R-:W-:Y:S05]  /*3090*/  @!P6 BRA `(.L_x_3368) ;  /* 0x000000000028e947 */ /* 0x000fea0003800000 */
        /* <DEDUP_REMOVED lines=10> */
.L_x_3368:
[----:B------:R-:W-:Y:S04]  /*3140*/  BSSY B0, `(.L_x_3369) ;  /* 0x000000e000007945 */ /* 0x000fe80003800000 */
[----:B------:R-:W-:Y:S05]  /*3150*/  @P2 BRA `(.L_x_3370) ;  /* 0x0000000000302947 */ /* 0x000fea0003800000 */
[----:B------:R-:W-:Y:S01]  /*3160*/  ULDC.64 UR12, c[0x0][0x270] ;  /* 0x00009c00000c7ab9 */ /* 0x000fe20000000a00 */
[----:B------:R-:W-:Y:S01]  /*3170*/  MOV R8, R50 ;  /* 0x0000003200087202 */ /* 0x000fe20000000f00 */
[----:B------:R-:W-:Y:S01]  /*3180*/  IMAD R12, R12, UR12, RZ ;  /* 0x0000000c0c0c7c24 */ /* 0x000fe2000f8e02ff */
[----:B------:R-:W-:Y:S02]  /*3190*/  MOV R9, R49 ;  /* 0x0000003100097202 */ /* 0x000fe40000000f00 */
[----:B------:R-:W-:Y:S01]  /*31a0*/  F2FP.BF16.F32.PACK_AB R27, R20, R27 ;  /* 0x0000001b141b723e */ /* 0x000fe200000010ff */
[C---:B0123--:R-:W-:Y:S02]  /*31b0*/  IMAD R11, R29.reuse, UR13, R12 ;  /* 0x0000000d1d0b7c24 */ /* 0x04ffe4000f8e020c */
[----:B------:R-:W-:Y:S01]  /*31c0*/  IMAD.WIDE.U32 R8, R29, UR12, R8 ;  /* 0x0000000c1d087c25 */ /* 0x000fe2000f8e0008 */
[----:B------:R-:W-:Y:S02]  /*31d0*/  ULDC.64 UR12, c[0x0][0x210] ;  /* 0x00008400000c7ab9 */ /* 0x000fe40000000a00 */
[----:B------:R-:W-:-:S02]  /*31e0*/  LEA R10, P1, R8, UR12, 0x1 ;  /* 0x0000000c080a7c11 */ /* 0x000fc4000f8208ff */
[----:B------:R-:W-:-:S04]  /*31f0*/  IADD3 R11, R9, R11, RZ ;  /* 0x0000000b090b7210 */ /* 0x000fc80007ffe0ff */
[----:B------:R-:W-:-:S05]  /*3200*/  LEA.HI.X R11, R8, UR13, R11, 0x1, P1 ;  /* 0x0000000d080b7c11 */ /* 0x000fca00088f0c0b */
[----:B------:R4:W-:Y:S02]  /*3210*/  STG.E desc[UR8][R10.64], R27 ;  /* 0x0000001b0a007986 */ /* 0x0009e4000c101908 */
.L_x_3370:
[----:B------:R-:W-:Y:S05]  /*3220*/  BSYNC B0 ;  /* 0x0000000000007941 */ /* 0x000fea0003800000 */
.L_x_3369:
[----:B------:R-:W-:Y:S05]  /*3230*/  @!P6 BRA `(.L_x_3371) ;  /* 0x000000000028e947 */ /* 0x000fea0003800000 */
[----:B------:R-:W-:Y:S01]  /*3240*/  FMUL.FTZ R8, R45, -1.4426950216293334961 ;  /* 0xbfb8aa3b2d087820 */ /* 0x000fe20000410000 */
[----:B01234-:R-:W-:-:S05]  /*3250*/  FMUL.FTZ R11, R18, -1.4426950216293334961 ;  /* 0xbfb8aa3b120b7820 */ /* 0x01ffca0000410000 */
        /* <DEDUP_REMOVED lines=8> */
.L_x_3371:
[----:B------:R-:W-:Y:S04]  /*32e0*/  BSSY B0, `(.L_x_3372) ;  /* 0x000000e000007945 */ /* 0x000fe80003800000 */
[----:B------:R-:W-:Y:S05]  /*32f0*/  @P3 BRA `(.L_x_3373) ;  /* 0x0000000000303947 */ /* 0x000fea0003800000 */
[----:B------:R-:W-:Y:S01]  /*3300*/  ULDC.64 UR12, c[0x0][0x270] ;  /* 0x00009c00000c7ab9 */ /* 0x000fe20000000a00 */
[----:B01234-:R-:W-:Y:S01]  /*3310*/  MOV R10, R50 ;  /* 0x00000032000a7202 */ /* 0x01ffe20000000f00 */
        /* <DEDUP_REMOVED lines=10> */
.L_x_3373:
[----:B------:R-:W-:Y:S05]  /*33c0*/  BSYNC B0 ;  /* 0x0000000000007941 */ /* 0x000fea0003800000 */
.L_x_3372:
[----:B------:R-:W-:Y:S05]  /*33d0*/  @!P6 BRA `(.L_x_3374) ;  /* 0x000000000028e947 */ /* 0x000fea0003800000 */
[----:B0-----:R-:W-:Y:S01]  /*33e0*/  FMUL.FTZ R8, R32, -1.4426950216293334961 ;  /* 0xbfb8aa3b20087820 */ /* 0x001fe20000410000 */
[----:B-1234-:R-:W-:-:S05]  /*33f0*/  FMUL.FTZ R10, R13, -1.4426950216293334961 ;  /* 0xbfb8aa3b0d0a7820 */ /* 0x01efca0000410000 */
        /* <DEDUP_REMOVED lines=8> */
.L_x_3374:
[----:B------:R-:W-:Y:S04]  /*3480*/  BSSY B0, `(.L_x_3375) ;  /* 0x000000d000007945 */ /* 0x000fe80003800000 */
[----:B------:R-:W-:Y:S05]  /*3490*/  @P4 BRA `(.L_x_3376) ;  /* 0x00000000002c4947 */ /* 0x000fea0003800000 */
[----:B------:R-:W-:Y:S01]  /*34a0*/  ULDC.64 UR12, c[0x0][0x270] ;  /* 0x00009c00000c7ab9 */ /* 0x000fe20000000a00 */
[----:B------:R-:W-:Y:S01]  /*34b0*/  MOV R48, R50 ;  /* 0x0000003200307202 */ /* 0x000fe20000000f00 */
[----:B0-----:R-:W-:Y:S01]  /*34c0*/  IMAD R8, R37, UR12, RZ ;  /* 0x0000000c25087c24 */ /* 0x001fe2000f8e02ff */
        /* <DEDUP_REMOVED lines=8> */
.L_x_3376:
[----:B------:R-:W-:Y:S05]  /*3550*/  BSYNC B0 ;  /* 0x0000000000007941 */ /* 0x000fea0003800000 */
.L_x_3375:
[----:B0-----:R-:W0:Y:S01]  /*3560*/  LDC R9, c[0x0][0x10] ;  /* 0x00000400ff097b82 */ /* 0x001e220000000800 */
[----:B------:R-:W-:Y:S02]  /*3570*/  IADD3 R0, R0, 0x1, RZ ;  /* 0x0000000100007810 */ /* 0x000fe40007ffe0ff */
[----:B0-----:R-:W-:-:S04]  /*3580*/  IADD3 R40, R9, R40, RZ ;  /* 0x0000002809287210 */ /* 0x001fc80007ffe0ff */
[----:B------:R-:W-:-:S13]  /*3590*/  ISETP.GE.AND P1, PT, R40, UR4, PT ;  /* 0x0000000428007c0c */ /* 0x000fda000bf26270 */
[----:B------:R-:W-:Y:S05]  /*35a0*/  @!P1 BRA `(.L_x_3377) ;  /* 0xffffffcc00249947 */ /* 0x000fea000383ffff */
[----:B------:R-:W-:Y:S05]  /*35b0*/  EXIT ;  /* 0x000000000000794d */ /* 0x000fea0003800000 */
.L_x_3378:
        /* <DEDUP_REMOVED lines=12> */
.L_x_5155:


//--------------------- .text._Z35group_norm_nhwc_fwd_one_pass_kernelI11Bf16IOBf16WLi256ELi70ELi560EEv26Group_norm_nhwc_fwd_params --------------------------
	.section	.text._Z35group_norm_nhwc_fwd_one_pass_kernelI11Bf16IOBf16WLi256ELi70ELi560EEv26Group_norm_nhwc_fwd_params,"ax",@progbits
	.align	128
        .global         _Z35group_norm_nhwc_fwd_one_pass_kernelI11Bf16IOBf16WLi256ELi70ELi560EEv26Group_norm_nhwc_fwd_params
        .type           _Z35group_norm_nhwc_fwd_one_pass_kernelI11Bf16IOBf16WLi256ELi70ELi560EEv26Group_norm_nhwc_fwd_params,@function
        .size           _Z35group_norm_nhwc_fwd_one_pass_kernelI11Bf16IOBf16WLi256ELi70ELi560EEv26Group_norm_nhwc_fwd_params,(.L_x_5156 - _Z35group_norm_nhwc_fwd_one_pass_kernelI11Bf16IOBf16WLi256ELi70ELi560EEv26Group_norm_nhwc_fwd_params)
        .other          _Z35group_norm_nhwc_fwd_one_pass_kernelI11Bf16IOBf16WLi256ELi70ELi560EEv26Group_norm_nhwc_fwd_params,@"STO_CUDA_ENTRY STV_DEFAULT"
_Z35group_norm_nhwc_fwd_one_pass_kernelI11Bf16IOBf16WLi256ELi70ELi560EEv26Group_norm_nhwc_fwd_params:
.text._Z35group_norm_nhwc_fwd_one_pass_kernelI11Bf16IOBf16WLi256ELi70ELi560EEv26Group_norm_nhwc_fwd_params:
        /* <DEDUP_REMOVED lines=14> */
[----:B------:R-:W-:Y:S02]  /*00e0*/  IADD3 R2, -R3, R0, RZ ;  /* 0x0000000003027210 */ /* 0x000fe40007ffe1ff */
[----:B------:R-:W0:Y:S02]  /*00f0*/  LDC R60, c[0x0][0x294] ;  /* 0x0000a500ff3c7b82 */ /* 0x000e240000000800 */
[----:B------:R-:W-:-:S04]  /*0100*/  LEA.HI R2, R2, R3, RZ, 0x1f ;  /* 0x0000000302027211 */ /* 0x000fc800078ff8ff */
[----:B------:R-:W-:Y:S02]  /*0110*/  SHF.R.U32.HI R5, RZ, 0x5, R2 ;  /* 0x00000005ff057819 */ /* 0x000fe40000011602 */
[----:B------:R-:W1:Y:S03]  /*0120*/  S2R R2, SR_LANEID ;  /* 0x0000000000027919 */ /* 0x000e660000000000 */
[----:B------:R-:W-:-:S05]  /*0130*/  IMAD R63, R5, -0x23, R0 ;  /* 0xffffffdd053f7824 */ /* 0x000fca00078e0200 */
[----:B------:R-:W-:Y:S01]  /*0140*/  SHF.L.U32 R63, R63, 0x1, RZ ;  /* 0x000000013f3f7819 */ /* 0x000fe200000006ff */
[----:B0-----:R-:W-:Y:S01]  /*0150*/  IMAD R60, R60, UR7, R5 ;  /* 0x000000073c3c7c24 */ /* 0x001fe2000f8e0205 */
[----:B------:R-:W-:-:S03]  /*0160*/  LEA.HI R5, R7, R0, RZ, 0x5 ;  /* 0x0000000007057211 */ /* 0x000fc600078f28ff */
[C---:B------:R-:W-:Y:S01]  /*0170*/  VIADD R16, R60.reuse, 0xb0 ;  /* 0x000000b03c107836 */ /* 0x040fe20000000000 */
[C---:B------:R-:W-:Y:S02]  /*0180*/  ISETP.GE.U32.AND P0, PT, R60.reuse, UR8, PT ;  /* 0x000000083c007c0c */ /* 0x040fe4000bf06070 */
[----:B------:R-:W-:Y:S02]  /*0190*/  SHF.R.S32.HI R3, RZ, 0x1f, R60 ;  /* 0x0000001fff037819 */ /* 0x000fe4000001143c */
[----:B------:R-:W-:Y:S02]  /*01a0*/  SHF.R.S32.HI R5, RZ, 0x5, R5 ;  /* 0x00000005ff057819 */ /* 0x000fe40000011405 */
        /* <DEDUP_REMOVED lines=11> */
[----:B------:R-:W-:Y:S02]  /*0260*/  ISETP.LT.U32.AND P0, PT, R0, 0x230, !P0 ;  /* 0x000002300000780c */ /* 0x000fe40004701070 */
[C---:B------:R-:W-:Y:S02]  /*0270*/  IADD3 R15, R60.reuse, 0xa0, RZ ;  /* 0x000000a03c0f7810 */ /* 0x040fe40007ffe0ff */
[C---:B------:R-:W-:Y:S02]  /*0280*/  IADD3 R17, R60.reuse, 0xc0, RZ ;  /* 0x000000c03c117810 */ /* 0x040fe40007ffe0ff */
[C---:B------:R-:W-:Y:S02]  /*0290*/  IADD3 R18, R60.reuse, 0xd0, RZ ;  /* 0x000000d03c127810 */ /* 0x040fe40007ffe0ff */
[----:B------:R-:W-:-:S02]  /*02a0*/  IADD3 R19, R60, 0xe0, RZ ;  /* 0x000000e03c137810 */ /* 0x000fc40007ffe0ff */
[----:B-1----:R-:W-:-:S07]  /*02b0*/  IADD3 R40, R60, 0xf0, RZ ;  /* 0x000000f03c287810 */ /* 0x002fce0007ffe0ff */
.L_x_3436:
[----:B------:R-:W0:Y:S01]  /*02c0*/  LDC R27, c[0x0][0x288] ;  /* 0x0000a200ff1b7b82 */ /* 0x000e220000000800 */
[----:B------:R-:W-:Y:S01]  /*02d0*/  ULDC.64 UR14, c[0x0][0x278] ;  /* 0x00009e00000e7ab9 */ /* 0x000fe20000000a00 */
[----:B------:R-:W-:Y:S01]  /*02e0*/  SHF.R.S32.HI R41, RZ, 0x1f, R6 ;  /* 0x0000001fff297819 */ /* 0x000fe20000011406 */
[----:B------:R-:W-:Y:S01]  /*02f0*/  ULDC.64 UR12, c[0x0][0x280] ;  /* 0x0000a000000c7ab9 */ /* 0x000fe20000000a00 */
[----:B------:R-:W-:Y:S02]  /*0300*/  SHF.R.S32.HI R43, RZ, 0x1f, R7 ;  /* 0x0000001fff2b7819 */ /* 0x000fe40000011407 */
[----:B------:R-:W-:Y:S02]  /*0310*/  SHF.R.S32.HI R45, RZ, 0x1f, R8 ;  /* 0x0000001fff2d7819 */ /* 0x000fe40000011408 */
[----:B-1----:R-:W1:Y:S01]  /*0320*/  @P0 LDC.64 R32, c[0x0][0x270] ;  /* 0x00009c00ff200b82 */ /* 0x002e620000000a00 */
[----:B------:R-:W-:Y:S02]  /*0330*/  SHF.R.S32.HI R47, RZ, 0x1f, R9 ;  /* 0x0000001fff2f7819 */ /* 0x000fe40000011409 */
[----:B------:R-:W-:-:S02]  /*0340*/  ISETP.GE.U32.AND P5, PT, R9, UR14, PT ;  /* 0x0000000e09007c0c */ /* 0x000fc4000bfa6070 */
[----:B------:R-:W-:Y:S02]  /*0350*/  SHF.R.S32.HI R49, RZ, 0x1f, R10 ;  /* 0x0000001fff317819 */ /* 0x000fe4000001140a */
[----:B------:R-:W-:Y:S01]  /*0360*/  ISETP.GE.AND.EX P5, PT, R47, UR15, PT, P5 ;  /* 0x0000000f2f007c0c */ /* 0x000fe2000bfa6350 */
[----:B--2---:R-:W2:Y:S01]  /*0370*/  @P0 LDC.64 R36, c[0x0][0x220] ;  /* 0x00008800ff240b82 */ /* 0x004ea20000000a00 */
[----:B------:R-:W-:Y:S02]  /*0380*/  MOV R44, RZ ;  /* 0x000000ff002c7202 */ /* 0x000fe40000000f00 */
[----:B------:R-:W-:Y:S02]  /*0390*/  ISETP.GT.U32.OR P5, PT, R0, 0x22f, P5 ;  /* 0x0000022f0000780c */ /* 0x000fe40002fa4470 */
[----:B------:R-:W-:Y:S02]  /*03a0*/  MOV R46, RZ ;  /* 0x000000ff002e7202 */ /* 0x000fe40000000f00 */
[----:B0--34-:R-:W-:-:S04]  /*03b0*/  IABS R23, R27 ;  /* 0x0000001b00177213 */ /* 0x019fc80000000000 */
        /* <DEDUP_REMOVED lines=9> */
[----:B------:R-:W-:Y:S02]  /*0450*/  LOP3.LUT R20, R62, R27, RZ, 0x3c, !PT ;  /* 0x0000001b3e147212 */ /* 0x000fe400078e3cff */
        /* <DEDUP_REMOVED lines=34> */
[----:B------:R-:W-:-:S02]  /*0680*/  ISETP.GE.AND.EX P3, PT, R45, UR15, PT, P3 ;  /* 0x0000000f2d007c0c */ /* 0x000fc4000bf66330 */
[----:B------:R-:W-:Y:S01]  /*0690*/  IMAD.IADD R89, R87, 0x1, R89 ;  /* 0x0000000157597824 */ /* 0x000fe200078e0259 */
[----:B------:R-:W-:Y:S02]  /*06a0*/  @P0 MOV R88, R86 ;  /* 0x0000005600580202 */ /* 0x000fe40000000f00 */
[----:B------:R-:W-:Y:S01]  /*06b0*/  ISETP.GT.U32.OR P3, PT, R0, 0x22f, P3 ;  /* 0x0000022f0000780c */ /* 0x000fe20001f64470 */
[----:B0-----:R-:W-:Y:S01]  /*06c0*/  @!P1 IMAD R26, R41, R22, RZ ;  /* 0x00000016291a9224 */ /* 0x001fe200078e02ff */
[----:B------:R-:W0:Y:S01]  /*06d0*/  @!P2 LDC.64 R20, c[0x0][0x220] ;  /* 0x00008800ff14ab82 */ /* 0x000e220000000a00 */
[----:B------:R-:W-:Y:S01]  /*06e0*/  @!P1 MOV R27, R89 ;  /* 0x00000059001b9202 */ /* 0x000fe20000000f00 */
[----:B------:R-:W-:-:S04]  /*06f0*/  @P0 IMAD.WIDE.U32 R30, R60, R32, R88 ;  /* 0x000000203c1e0225 */ /* 0x000fc800078e0058 */
[----:B------:R-:W-:Y:S01]  /*0700*/  @!P1 IMAD R35, R6, R23, R26 ;  /* 0x0000001706239224 */ /* 0x000fe200078e021a */
[----:B------:R-:W-:Y:S02]  /*0710*/  @!P1 MOV R26, R86 ;  /* 0x00000056001a9202 */ /* 0x000fe40000000f00 */
[----:B------:R-:W-:Y:S02]  /*0720*/  @P0 IADD3 R31, R31, R33, RZ ;  /* 0x000000211f1f0210 */ /* 0x000fe40007ffe0ff */
[----:B--2---:R-:W-:Y:S01]  /*0730*/  @P0 LEA R36, P4, R30, R36, 0x1 ;  /* 0x000000241e240211 */ /* 0x004fe200078808ff */
[----:B------:R-:W-:Y:S02]  /*0740*/  @!P1 IMAD.WIDE.U32 R26, R6, R22, R26 ;  /* 0x00000016061a9225 */ /* 0x000fe400078e001a */
[----:B------:R-:W2:Y:S01]  /*0750*/  @!P3 LDC.64 R22, c[0x0][0x270] ;  /* 0x00009c00ff16bb82 */ /* 0x000ea20000000a00 */
[----:B------:R-:W-:Y:S01]  /*0760*/  @P0 LEA.HI.X R37, R30, R37, R31, 0x1, P4 ;  /* 0x000000251e250211 */ /* 0x000fe200020f0c1f */
[----:B-1----:R-:W-:Y:S01]  /*0770*/  @!P2 IMAD R32, R43, R24, RZ ;  /* 0x000000182b20a224 */ /* 0x002fe200078e02ff */
[----:B------:R-:W-:-:S02]  /*0780*/  @!P2 MOV R30, R86 ;  /* 0x00000056001ea202 */ /* 0x000fc40000000f00 */
[----:B------:R-:W-:Y:S01]  /*0790*/  @!P2 MOV R31, R89 ;  /* 0x00000059001fa202 */ /* 0x000fe20000000f00 */
[----:B------:R-:W-:Y:S01]  /*07a0*/  @!P2 IMAD R33, R7, R25, R32 ;  /* 0x000000190721a224 */ /* 0x000fe200078e0220 */
[----:B------:R-:W-:Y:S02]  /*07b0*/  @!P1 IADD3 R25, R27, R35, RZ ;  /* 0x000000231b199210 */ /* 0x000fe40007ffe0ff */
[----:B---3--:R-:W-:Y:S01]  /*07c0*/  @!P1 LEA R28, P6, R26, R28, 0x1 ;  /* 0x0000001c1a1c9211 */ /* 0x008fe200078c08ff */
[----:B------:R-:W-:Y:S01]  /*07d0*/  @!P2 IMAD.WIDE.U32 R30, R7, R24, R30 ;  /* 0x00000018071ea225 */ /* 0x000fe200078e001e */
[----:B------:R-:W-:Y:S02]  /*07e0*/  ISETP.GE.U32.AND P4, PT, R10, UR14, PT ;  /* 0x0000000e0a007c0c */ /* 0x000fe4000bf86070 */
[----:B------:R-:W-:Y:S02]  /*07f0*/  @!P1 LEA.HI.X R29, R26, R29, R25, 0x1, P6 ;  /* 0x0000001d1a1d9211 */ /* 0x000fe400030f0c19 */
[----:B------:R-:W-:Y:S01]  /*0800*/  ISETP.GE.AND.EX P4, PT, R49, UR15, PT, P4 ;  /* 0x0000000f31007c0c */ /* 0x000fe2000bf86340 */
[----:B------:R-:W1:Y:S01]  /*0810*/  @!P3 LDC.64 R24, c[0x0][0x220] ;  /* 0x00008800ff18bb82 */ /* 0x000e620000000a00 */
[----:B------:R-:W-:Y:S01]  /*0820*/  @!P2 IADD3 R31, R31, R33, RZ ;  /* 0x000000211f1fa210 */ /* 0x000fe20007ffe0ff */
[----:B------:R1:W3:Y:S01]  /*0830*/  @!P1 LDG.E R44, desc[UR8][R28.64] ;  /* 0x000000081c2c9981 */ /* 0x0002e2000c1e1900 */
[----:B------:R-:W-:-:S02]  /*0840*/  ISETP.GT.U32.OR P4, PT, R0, 0x22f, P4 ;  /* 0x0000022f0000780c */ /* 0x000fc40002784470 */
[----:B0-----:R-:W-:-:S03]  /*0850*/  @!P2 LEA R32, P6, R30, R20, 0x1 ;  /* 0x000000141e20a211 */ /* 0x001fc600078c08ff */
[----:B------:R-:W0:Y:S01]  /*0860*/  @!P5 LDC.64 R26, c[0x0][0x270] ;  /* 0x00009c00ff1adb82 */ /* 0x000e220000000a00 */
[----:B------:R-:W-:Y:S01]  /*0870*/  @!P2 LEA.HI.X R33, R30, R21, R31, 0x1, P6 ;  /* 0x000000151e21a211 */ /* 0x000fe200030f0c1f */
[----:B--2---:R-:W-:Y:S01]  /*0880*/  @!P3 IMAD R20, R45, R22, RZ ;  /* 0x000000162d14b224 */ /* 0x004fe200078e02ff */
[----:B------:R-:W-:Y:S02]  /*0890*/  @!P3 MOV R30, R86 ;  /* 0x00000056001eb202 */ /* 0x000fe40000000f00 */
[----:B------:R-:W-:Y:S01]  /*08a0*/  @!P3 MOV R31, R89 ;  /* 0x00000059001fb202 */ /* 0x000fe20000000f00 */
[C---:B------:R-:W-:Y:S01]  /*08b0*/  @!P3 IMAD R35, R8.reuse, R23, R20 ;  /* 0x000000170823b224 */ /* 0x040fe200078e0214 */
[----:B------:R-:W-:Y:S01]  /*08c0*/  SHF.R.S32.HI R51, RZ, 0x1f, R11 ;  /* 0x0000001fff337819 */ /* 0x000fe2000001140b */
[----:B------:R-:W2:Y:S01]  /*08d0*/  @!P4 LDC.64 R20, c[0x0][0x270] ;  /* 0x00009c00ff14cb82 */ /* 0x000ea20000000a00 */
[----:B------:R-:W-:Y:S01]  /*08e0*/  ISETP.GE.U32.AND P1, PT, R11, UR14, PT ;  /* 0x0000000e0b007c0c */ /* 0x000fe2000bf26070 */
[----:B------:R-:W-:Y:S01]  /*08f0*/  @!P3 IMAD.WIDE.U32 R30, R8, R22, R30 ;  /* 0x00000016081eb225 */ /* 0x000fe200078e001e */
[----:B------:R4:W5:Y:S05]  /*0900*/  @!P2 LDG.E R46, desc[UR8][R32.64] ;  /* 0x00000008202ea981 */ /* 0x00096a000c1e1900 */
[----:B------:R-:W4:Y:S01]  /*0910*/  @!P5 LDC.64 R22, c[0x0][0x220] ;  /* 0x00008800ff16db82 */ /* 0x000f220000000a00 */
[----:B------:R-:W-:-:S02]  /*0920*/  @!P3 IADD3 R31, R31, R35, RZ ;  /* 0x000000231f1fb210 */ /* 0x000fc40007ffe0ff */
[----:B-1----:R-:W-:Y:S02]  /*0930*/  @!P3 LEA R28, P6, R30, R24, 0x1 ;  /* 0x000000181e1cb211 */ /* 0x002fe400078c08ff */
[----:B------:R-:W-:Y:S02]  /*0940*/  ISETP.GE.AND.EX P1, PT, R51, UR15, PT, P1 ;  /* 0x0000000f33007c0c */ /* 0x000fe4000bf26310 */
[----:B------:R-:W-:Y:S01]  /*0950*/  SHF.R.S32.HI R53, RZ, 0x1f, R12 ;  /* 0x0000001fff357819 */ /* 0x000fe2000001140c */
[----:B0-----:R-:W-:Y:S01]  /*0960*/  @!P5 IMAD R24, R47, R26, RZ ;  /* 0x0000001a2f18d224 */ /* 0x001fe200078e02ff */
[----:B------:R-:W-:Y:S02]  /*0970*/  ISETP.GE.U32.AND P2, PT, R12, UR14, PT ;  /* 0x0000000e0c007c0c */ /* 0x000fe4000bf46070 */
[----:B------:R-:W-:Y:S02]  /*0980*/  @!P3 LEA.HI.X R29, R30, R25, R31, 0x1, P6 ;  /* 0x000000191e1db211 */ /* 0x000fe400030f0c1f */
[----:B------:R-:W-:Y:S01]  /*0990*/  ISETP.GT.U32.OR P1, PT, R0, 0x22f, P1 ;  /* 0x0000022f0000780c */ /* 0x000fe20000f24470 */
[----:B------:R-:W-:Y:S01]  /*09a0*/  @!P5 IMAD R27, R9, R27, R24 ;  /* 0x0000001b091bd224 */ /* 0x000fe200078e0218 */
[----:B------:R-:W-:Y:S01]  /*09b0*/  @!P5 MOV R30, R86 ;  /* 0x00000056001ed202 */ /* 0x000fe20000000f00 */
[----:B------:R-:W0:Y:S01]  /*09c0*/  @!P4 LDC.64 R24, c[0x0][0x220] ;  /* 0x00008800ff18cb82 */ /* 0x000e220000000a00 */
[----:B------:R-:W-:-:S02]  /*09d0*/  @!P5 MOV R31, R89 ;  /* 0x00000059001fd202 */ /* 0x000fc40000000f00 */
[----:B------:R-:W-:Y:S01]  /*09e0*/  ISETP.GE.AND.EX P2, PT, R53, UR15, PT, P2 ;  /* 0x0000000f35007c0c */ /* 0x000fe2000bf46320 */
[----:B------:R-:W-:-:S03]  /*09f0*/  @!P5 IMAD.WIDE.U32 R30, R9, R26, R30 ;  /* 0x0000001a091ed225 */ /* 0x000fc600078e001e */
[----:B------:R-:W-:Y:S01]  /*0a00*/  ISETP.GT.U32.OR P2, PT, R0, 0x22f, P2 ;  /* 0x0000022f0000780c */ /* 0x000fe20001744470 */
[----:B------:R-:W-:Y:S01]  /*0a10*/  IMAD.MOV.U32 R48, RZ, RZ, RZ ;  /* 0x000000ffff307224 */ /* 0x000fe200078e00ff */
[----:B----4-:R-:W-:Y:S01]  /*0a20*/  @!P5 LEA R26, P6, R30, R22, 0x1 ;  /* 0x000000161e1ad211 */ /* 0x010fe200078c08ff */
[----:B--2---:R-:W-:Y:S01]  /*0a30*/  @!P4 IMAD R22, R49, R20, RZ ;  /* 0x000000143116c224 */ /* 0x004fe200078e02ff */
[----:B------:R-:W-:Y:S01]  /*0a40*/  @!P5 IADD3 R27, R31, R27, RZ ;  /* 0x0000001b1f1bd210 */ /* 0x000fe20007ffe0ff */
[----:B------:R-:W1:Y:S02]  /*0a50*/  @!P1 LDC.64 R34, c[0x0][0x270] ;  /* 0x00009c00ff229b82 */ /* 0x000e640000000a00 */
[----:B------:R-:W-:Y:S01]  /*0a60*/  @!P4 IMAD R33, R10, R21, R22 ;  /* 0x000000150a21c224 */ /* 0x000fe200078e0216 */
[----:B------:R-:W-:Y:S01]  /*0a70*/  @!P5 LEA.HI.X R27, R30, R23, R27, 0x1, P6 ;  /* 0x000000171e1bd211 */ /* 0x000fe200030f0c1b */
[----:B------:R2:W4:Y:S01]  /*0a80*/  @!P3 LDG.E R48, desc[UR8][R28.64] ;  /* 0x000000081c30b981 */ /* 0x000522000c1e1900 */
[----:B------:R-:W-:-:S02]  /*0a90*/  @!P4 MOV R22, R86 ;  /* 0x000000560016c202 */ /* 0x000fc40000000f00 */
[----:B------:R-:W-:Y:S01]  /*0aa0*/  @!P4 MOV R23, R89 ;  /* 0x000000590017c202 */ /* 0x000fe20000000f00 */
[----:B------:R-:W1:Y:S01]  /*0ab0*/  @!P2 LDC.64 R30, c[0x0][0x270] ;  /* 0x00009c00ff1eab82 */ /* 0x000e620000000a00 */
[----:B------:R-:W-:Y:S02]  /*0ac0*/  SHF.R.S32.HI R55, RZ, 0x1f, R13 ;  /* 0x0000001fff377819 */ /* 0x000fe4000001140d */
[----:B------:R-:W-:Y:S01]  /*0ad0*/  ISETP.GE.U32.AND P3, PT, R13, UR14, PT ;  /* 0x0000000e0d007c0c */ /* 0x000fe2000bf66070 */
[----:B------:R-:W-:Y:S01]  /*0ae0*/  @!P4 IMAD.WIDE.U32 R20, R10, R20, R22 ;  /* 0x000000140a14c225 */ /* 0x000fe200078e0016 */
[----:B------:R-:W-:Y:S02]  /*0af0*/  MOV R50, RZ ;  /* 0x000000ff00327202 */ /* 0x000fe40000000f00 */
[----:B------:R-:W-:Y:S01]  /*0b00*/  ISETP.GE.AND.EX P3, PT, R55, UR15, PT, P3 ;  /* 0x0000000f37007c0c */ /* 0x000fe2000bf66330 */
[----:B--2---:R-:W2:Y:S01]  /*0b10*/  @!P1 LDC.64 R28, c[0x0][0x220] ;  /* 0x00008800ff1c9b82 */ /* 0x004ea20000000a00 */
[----:B------:R-:W-:-:S02]  /*0b20*/  @!P4 IADD3 R21, R21, R33, RZ ;  /* 0x000000211515c210 */ /* 0x000fc40007ffe0ff */
[----:B------:R-:W-:Y:S01]  /*0b30*/  ISETP.GT.U32.OR P3, PT, R0, 0x22f, P3 ;  /* 0x0000022f0000780c */ /* 0x000fe20001f64470 */
[----:B------:R1:W4:Y:S01]  /*0b40*/  @!P5 LDG.E R50, desc[UR8][R26.64] ;  /* 0x000000081a32d981 */ /* 0x000322000c1e1900 */
[----:B0-----:R-:W-:Y:S02]  /*0b50*/  @!P4 LEA R24, P6, R20, R24, 0x1 ;  /* 0x000000181418c211 */ /* 0x001fe400078c08ff */
[----:B------:R-:W-:Y:S01]  /*0b60*/  SHF.R.S32.HI R57, RZ, 0x1f, R14 ;  /* 0x0000001fff397819 */ /* 0x000fe2000001140e */
[----:B------:R-:W0:Y:S01]  /*0b70*/  @!P2 LDC.64 R22, c[0x0][0x220] ;  /* 0x00008800ff16ab82 */ /* 0x000e220000000a00 */
[----:B------:R-:W-:Y:S02]  /*0b80*/  ISETP.GE.U32.AND P5, PT, R14, UR14, PT ;  /* 0x0000000e0e007c0c */ /* 0x000fe4000bfa6070 */
[----:B------:R-:W-:Y:S02]  /*0b90*/  MOV R52, RZ ;  /* 0x000000ff00347202 */ /* 0x000fe40000000f00 */
[----:B------:R-:W-:-:S02]  /*0ba0*/  @!P4 LEA.HI.X R25, R20, R25, R21, 0x1, P6 ;  /* 0x000000191419c211 */ /* 0x000fc400030f0c15 */
[----:B------:R-:W-:Y:S01]  /*0bb0*/  ISETP.GE.AND.EX P5, PT, R57, UR15, PT, P5 ;  /* 0x0000000f39007c0c */ /* 0x000fe2000bfa6350 */
[----:B-1----:R-:W-:Y:S01]  /*0bc0*/  @!P1 IMAD R26, R51, R34, RZ ;  /* 0x00000022331a9224 */ /* 0x002fe200078e02ff */
[----:B------:R-:W1:Y:S01]  /*0bd0*/  @!P3 LDC.64 R20, c[0x0][0x270] ;  /* 0x00009c00ff14bb82 */ /* 0x000e620000000a00 */
[----:B------:R2:W4:Y:S01]  /*0be0*/  @!P4 LDG.E R52, desc[UR8][R24.64] ;  /* 0x000000081834c981 */ /* 0x000522000c1e1900 */
[----:B------:R-:W-:Y:S01]  /*0bf0*/  ISETP.GT.U32.OR P5, PT, R0, 0x22f, P5 ;  /* 0x0000022f0000780c */ /* 0x000fe20002fa4470 */
[----:B------:R-:W-:Y:S02]  /*0c00*/  @!P1 IMAD R33, R11, R35, R26 ;  /* 0x000000230b219224 */ /* 0x000fe400078e021a */
[----:B------:R-:W-:Y:S01]  /*0c10*/  @!P2 IMAD R27, R53, R30, RZ ;  /* 0x0000001e351ba224 */ /* 0x000fe200078e02ff */
[----:B--2---:R-:W-:Y:S02]  /*0c20*/  @!P1 MOV R24, R86 ;  /* 0x0000005600189202 */ /* 0x004fe40000000f00 */
[----:B------:R-:W-:-:S03]  /*0c30*/  @!P1 MOV R25, R89 ;  /* 0x0000005900199202 */ /* 0x000fc60000000f00 */
[----:B------:R-:W-:Y:S01]  /*0c40*/  @!P1 IMAD.WIDE.U32 R34, R11, R34, R24 ;  /* 0x000000220b229225 */ /* 0x000fe200078e0018 */
[----:B------:R-:W-:Y:S02]  /*0c50*/  @!P2 MOV R24, R86 ;  /* 0x000000560018a202 */ /* 0x000fe40000000f00 */
[----:B------:R-:W-:Y:S01]  /*0c60*/  @!P2 MOV R25, R89 ;  /* 0x000000590019a202 */ /* 0x000fe20000000f00 */
[C---:B------:R-:W-:Y:S01]  /*0c70*/  @!P2 IMAD R39, R12.reuse, R31, R27 ;  /* 0x0000001f0c27a224 */ /* 0x040fe200078e021b */
[----:B------:R-:W-:Y:S01]  /*0c80*/  SHF.R.S32.HI R59, RZ, 0x1f, R15 ;  /* 0x0000001fff3b7819 */ /* 0x000fe2000001140f */
[----:B------:R-:W2:Y:S01]  /*0c90*/  @!P5 LDC.64 R26, c[0x0][0x270] ;  /* 0x00009c00ff1adb82 */ /* 0x000ea20000000a00 */
[----:B------:R-:W-:Y:S01]  /*0ca0*/  @!P2 IMAD.WIDE.U32 R30, R12, R30, R24 ;  /* 0x0000001e0c1ea225 */ /* 0x000fe200078e0018 */
[----:B------:R-:W-:-:S06]  /*0cb0*/  ISETP.GE.U32.AND P4, PT, R15, UR14, PT ;  /* 0x0000000e0f007c0c */ /* 0x000fcc000bf86070 */
[----:B------:R-:W2:Y:S01]  /*0cc0*/  @!P3 LDC.64 R24, c[0x0][0x220] ;  /* 0x00008800ff18bb82 */ /* 0x000ea20000000a00 */
[----:B------:R-:W-:Y:S01]  /*0cd0*/  @!P1 IMAD.IADD R33, R35, 0x1, R33 ;  /* 0x0000000123219824 */ /* 0x000fe200078e0221 */
[C---:B------:R-:W-:Y:S02]  /*0ce0*/  @!P1 LEA R32, P6, R34.reuse, R28, 0x1 ;  /* 0x0000001c22209211 */ /* 0x040fe400078c08ff */
[----:B------:R-:W-:Y:S02]  /*0cf0*/  ISETP.GE.AND.EX P4, PT, R59, UR15, PT, P4 ;  /* 0x0000000f3b007c0c */ /* 0x000fe4000bf86340 */
[----:B------:R-:W-:Y:S02]  /*0d00*/  @!P1 LEA.HI.X R33, R34, R29, R33, 0x1, P6 ;  /* 0x0000001d22219211 */ /* 0x000fe400030f0c21 */
[----:B------:R-:W-:Y:S02]  /*0d10*/  ISETP.GT.U32.OR P4, PT, R0, 0x22f, P4 ;  /* 0x0000022f0000780c */ /* 0x000fe40002784470 */
[----:B------:R-:W-:-:S02]  /*0d20*/  @!P2 IADD3 R29, R31, R39, RZ ;  /* 0x000000271f1da210 */ /* 0x000fc40007ffe0ff */
[C---:B0-----:R-:W-:Y:S01]  /*0d30*/  @!P2 LEA R28, P6, R30.reuse, R22, 0x1 ;  /* 0x000000161e1ca211 */ /* 0x041fe200078c08ff */
[----:B-1----:R-:W-:Y:S01]  /*0d40*/  @!P3 IMAD R34, R55, R20, RZ ;  /* 0x000000143722b224 */ /* 0x002fe200078e02ff */
[----:B------:R-:W-:Y:S02]  /*0d50*/  @!P3 MOV R31, R89 ;  /* 0x00000059001fb202 */ /* 0x000fe40000000f00 */
[----:B------:R-:W-:Y:S02]  /*0d60*/  @!P2 LEA.HI.X R29, R30, R23, R29, 0x1, P6 ;  /* 0x000000171e1da211 */ /* 0x000fe400030f0c1d */
[----:B------:R-:W-:Y:S01]  /*0d70*/  @!P3 MOV R30, R86 ;  /* 0x00000056001eb202 */ /* 0x000fe20000000f00 */
[----:B------:R-:W0:Y:S01]  /*0d80*/  @!P5 LDC.64 R22, c[0x0][0x220] ;  /* 0x00008800ff16db82 */ /* 0x000e220000000a00 */
[----:B------:R-:W-:Y:S01]  /*0d90*/  MOV R56, RZ ;  /* 0x000000ff00387202 */ /* 0x000fe20000000f00 */
[C---:B------:R-:W-:Y:S02]  /*0da0*/  @!P3 IMAD R35, R13.reuse, R21, R34 ;  /* 0x000000150d23b224 */ /* 0x040fe400078e0222 */
[----:B------:R-:W-:Y:S01]  /*0db0*/  @!P3 IMAD.WIDE.U32 R30, R13, R20, R30 ;  /* 0x000000140d1eb225 */ /* 0x000fe200078e001e */
[----:B------:R-:W-:-:S02]  /*0dc0*/  MOV R58, RZ ;  /* 0x000000ff003a7202 */ /* 0x000fc40000000f00 */
[----:B------:R2:W4:Y:S01]  /*0dd0*/  @!P1 LDG.E R56, desc[UR8][R32.64] ;  /* 0x0000000820389981 */ /* 0x000522000c1e1900 */
[----:B------:R-:W1:Y:S01]  /*0de0*/  @!P4 LDC.64 R20, c[0x0][0x270] ;  /* 0x00009c00ff14cb82 */ /* 0x000e620000000a00 */
[----:B------:R-:W-:Y:S02]  /*0df0*/  @!P3 IADD3 R31, R31, R35, RZ ;  /* 0x000000231f1fb210 */ /* 0x000fe40007ffe0ff */
[----:B------:R-:W-:Y:S01]  /*0e00*/  SHF.R.S32.HI R61, RZ, 0x1f, R16 ;  /* 0x0000001fff3d7819 */ /* 0x000fe20000011410 */
[----:B------:R0:W4:Y:S01]  /*0e10*/  @!P2 LDG.E R58, desc[UR8][R28.64] ;  /* 0x000000081c3aa981 */ /* 0x000122000c1e1900 */
[----:B------:R-:W-:Y:S02]  /*0e20*/  ISETP.GE.U32.AND P1, PT, R16, UR14, PT ;  /* 0x0000000e10007c0c */ /* 0x000fe4000bf26070 */
[----:B------:R-:W-:Y:S02]  /*0e30*/  MOV R54, RZ ;  /* 0x000000ff00367202 */ /* 0x000fe40000000f00 */
[----:B--2---:R-:W-:Y:S01]  /*0e40*/  @!P3 LEA R32, P6, R30, R24, 0x1 ;  /* 0x000000181e20b211 */ /* 0x004fe200078c08ff */
[----:B------:R-:W-:Y:S01]  /*0e50*/  @!P5 IMAD R24, R57, R26, RZ ;  /* 0x0000001a3918d224 */ /* 0x000fe200078e02ff */
[----:B------:R-:W-:-:S02]  /*0e60*/  ISETP.GE.AND.EX P1, PT, R61, UR15, PT, P1 ;  /* 0x0000000f3d007c0c */ /* 0x000fc4000bf26310 */
[----:B------:R-:W-:Y:S01]  /*0e70*/  @!P3 LEA.HI.X R33, R30, R25, R31, 0x1, P6 ;  /* 0x000000191e21b211 */ /* 0x000fe200030f0c1f */
[----:B------:R-:W-:Y:S01]  /*0e80*/  @!P5 IMAD R31, R14, R27, R24 ;  /* 0x0000001b0e1fd224 */ /* 0x000fe200078e0218 */
[----:B------:R-:W-:Y:S01]  /*0e90*/  @!P5 MOV R24, R86 ;  /* 0x000000560018d202 */ /* 0x000fe20000000f00 */
[----:B------:R-:W2:Y:S01]  /*0ea0*/  @P0 LDG.E R54, desc[UR8][R36.64] ;  /* 0x0000000824360981 */ /* 0x000ea2000c1e1900 */
[----:B------:R-:W-:Y:S02]  /*0eb0*/  @!P5 MOV R25, R89 ;  /* 0x000000590019d202 */ /* 0x000fe40000000f00 */
[----:B------:R-:W-:Y:S02]  /*0ec0*/  SHF.R.S32.HI R65, RZ, 0x1f, R17 ;  /* 0x0000001fff417819 */ /* 0x000fe40000011411 */
[----:B------:R-:W-:Y:S02]  /*0ed0*/  ISETP.GE.U32.AND P2, PT, R17, UR14, PT ;  /* 0x0000000e11007c0c */ /* 0x000fe4000bf46070 */
[----:B------:R-:W-:Y:S01]  /*0ee0*/  ISETP.GT.U32.OR P1, PT, R0, 0x22f, P1 ;  /* 0x0000022f0000780c */ /* 0x000fe20000f24470 */
[----:B------:R-:W-:Y:S01]  /*0ef0*/  @!P5 IMAD.WIDE.U32 R26, R14, R26, R24 ;  /* 0x0000001a0e1ad225 */ /* 0x000fe200078e0018 */
[----:B------:R-:W-:Y:S01]  /*0f00*/  ISETP.GE.AND.EX P2, PT, R65, UR15, PT, P2 ;  /* 0x0000000f41007c0c */ /* 0x000fe2000bf46320 */
[----:B------:R-:W3:Y:S03]  /*0f10*/  @!P4 LDC.64 R24, c[0x0][0x220] ;  /* 0x00008800ff18cb82 */ /* 0x000ee60000000a00 */
[----:B------:R-:W-:-:S02]  /*0f20*/  ISETP.GT.U32.OR P2, PT, R0, 0x22f, P2 ;  /* 0x0000022f0000780c */ /* 0x000fc40001744470 */
[----:B------:R-:W-:Y:S02]  /*0f30*/  @!P5 IADD3 R27, R27, R31, RZ ;  /* 0x0000001f1b1bd210 */ /* 0x000fe40007ffe0ff */
[C---:B0-----:R-:W-:Y:S02]  /*0f40*/  @!P5 LEA R28, P6, R26.reuse, R22, 0x1 ;  /* 0x000000161a1cd211 */ /* 0x041fe400078c08ff */
[----:B------:R-:W-:Y:S01]  /*0f50*/  MOV R64, RZ ;  /* 0x000000ff00407202 */ /* 0x000fe20000000f00 */
[----:B------:R-:W0:Y:S01]  /*0f60*/  @!P1 LDC.64 R30, c[0x0][0x270] ;  /* 0x00009c00ff1e9b82 */ /* 0x000e220000000a00 */
[----:B------:R-:W-:Y:S01]  /*0f70*/  @!P5 LEA.HI.X R29, R26, R23, R27, 0x1, P6 ;  /* 0x000000171a1dd211 */ /* 0x000fe200030f0c1b */
[----:B-1----:R-:W-:Y:S01]  /*0f80*/  @!P4 IMAD R22, R59, R20, RZ ;  /* 0x000000143b16c224 */ /* 0x002fe200078e02ff */
[----:B------:R-:W-:Y:S02]  /*0f90*/  @!P4 MOV R26, R86 ;  /* 0x00000056001ac202 */ /* 0x000fe40000000f00 */
[----:B------:R-:W-:Y:S01]  /*0fa0*/  @!P4 MOV R27, R89 ;  /* 0x00000059001bc202 */ /* 0x000fe20000000f00 */
[----:B------:R1:W4:Y:S01]  /*0fb0*/  @!P3 LDG.E R64, desc[UR8][R32.64] ;  /* 0x000000082040b981 */ /* 0x000322000c1e1900 */
[----:B------:R-:W-:-:S02]  /*0fc0*/  MOV R66, RZ ;  /* 0x000000ff00427202 */ /* 0x000fc40000000f00 */
[----:B------:R-:W-:Y:S01]  /*0fd0*/  SHF.R.S32.HI R69, RZ, 0x1f, R18 ;  /* 0x0000001fff457819 */ /* 0x000fe20000011412 */
[C---:B------:R-:W-:Y:S01]  /*0fe0*/  @!P4 IMAD.WIDE.U32 R26, R15.reuse, R20, R26 ;  /* 0x000000140f1ac225 */ /* 0x040fe200078e001a */
[----:B------:R-:W-:Y:S02]  /*0ff0*/  ISETP.GE.U32.AND P6, PT, R18, UR14, PT ;  /* 0x0000000e12007c0c */ /* 0x000fe4000bfc6070 */
[----:B------:R-:W-:Y:S01]  /*1000*/  SHF.R.S32.HI R67, RZ, 0x1f, R19 ;  /* 0x0000001fff437819 */ /* 0x000fe20000011413 */
[----:B------:R0:W4:Y:S01]  /*1010*/  @!P5 LDG.E R66, desc[UR8][R28.64] ;  /* 0x000000081c42d981 */ /* 0x000122000c1e1900 */
[----:B-1----:R-:W-:Y:S01]  /*1020*/  @!P4 IMAD R33, R15, R21, R22 ;  /* 0x000000150f21c224 */ /* 0x002fe200078e0216 */
[----:B------:R-:W-:Y:S01]  /*1030*/  ISETP.GE.U32.AND P3, PT, R19, UR14, PT ;  /* 0x0000000e13007c0c */ /* 0x000fe2000bf66070 */
[----:B------:R-:W1:Y:S01]  /*1040*/  @!P2 LDC.64 R20, c[0x0][0x270] ;  /* 0x00009c00ff14ab82 */ /* 0x000e620000000a00 */
[----:B------:R-:W-:Y:S02]  /*1050*/  ISETP.GE.AND.EX P5, PT, R69, UR15, PT, P6 ;  /* 0x0000000f45007c0c */ /* 0x000fe4000bfa6360 */
[----:B------:R-:W-:Y:S01]  /*1060*/  ISETP.GE.AND.EX P6, PT, R67, UR15, PT, P3 ;  /* 0x0000000f43007c0c */ /* 0x000fe2000bfc6330 */
[----:B------:R-:W-:Y:S01]  /*1070*/  @!P4 IMAD.IADD R27, R27, 0x1, R33 ;  /* 0x000000011b1bc824 */ /* 0x000fe200078e0221 */
[----:B------:R-:W-:-:S02]  /*1080*/  ISETP.GT.U32.OR P3, PT, R0, 0x22f, P5 ;  /* 0x0000022f0000780c */ /* 0x000fc40002f64470 */
[----:B------:R-:W-:Y:S01]  /*1090*/  ISETP.GT.U32.OR P5, PT, R0, 0x22f, P6 ;  /* 0x0000022f0000780c */ /* 0x000fe200037a4470 */
[----:B------:R-:W1:Y:S01]  /*10a0*/  @!P1 LDC.64 R22, c[0x0][0x220] ;  /* 0x00008800ff169b82 */ /* 0x000e620000000a00 */
[----:B---3--:R-:W-:-:S04]  /*10b0*/  @!P4 LEA R38, P6, R26, R24, 0x1 ;  /* 0x000000181a26c211 */ /* 0x008fc800078c08ff */
[----:B------:R-:W-:-:S03]  /*10c0*/  @!P4 LEA.HI.X R39, R26, R25, R27, 0x1, P6 ;  /* 0x000000191a27c211 */ /* 0x000fc600030f0c1b */
[----:B------:R-:W3:Y:S01]  /*10d0*/  @!P2 LDC.64 R24, c[0x0][0x220] ;  /* 0x00008800ff18ab82 */ /* 0x000ee20000000a00 */
[----:B------:R-:W-:Y:S01]  /*10e0*/  @!P1 MOV R32, R86 ;  /* 0x0000005600209202 */ /* 0x000fe20000000f00 */
[-C--:B0-----:R-:W-:Y:S01]  /*10f0*/  @!P1 IMAD R28, R61, R30.reuse, RZ ;  /* 0x0000001e3d1c9224 */ /* 0x081fe200078e02ff */
[----:B------:R-:W-:Y:S02]  /*1100*/  @!P1 MOV R33, R89 ;  /* 0x0000005900219202 */ /* 0x000fe40000000f00 */
[----:B------:R-:W-:Y:S02]  /*1110*/  SHF.R.S32.HI R71, RZ, 0x1f, R40 ;  /* 0x0000001fff477819 */ /* 0x000fe40000011428 */
[----:B------:R-:W-:Y:S01]  /*1120*/  ISETP.GE.U32.AND P6, PT, R40, UR14, PT ;  /* 0x0000000e28007c0c */ /* 0x000fe2000bfc6070 */
[----:B------:R-:W0:Y:S01]  /*1130*/  @!P3 LDC.64 R26, c[0x0][0x270] ;  /* 0x00009c00ff1abb82 */ /* 0x000e220000000a00 */
[C---:B------:R-:W-:Y:S02]  /*1140*/  @!P1 IMAD R35, R16.reuse, R31, R28 ;  /* 0x0000001f10239224 */ /* 0x040fe400078e021c */
[----:B------:R-:W-:Y:S01]  /*1150*/  @!P1 IMAD.WIDE.U32 R32, R16, R30, R32 ;  /* 0x0000001e10209225 */ /* 0x000fe200078e0020 */
[----:B------:R-:W-:-:S03]  /*1160*/  ISETP.GE.AND.EX P6, PT, R71, UR15, PT, P6 ;  /* 0x0000000f47007c0c */ /* 0x000fc6000bfc6360 */
[----:B-1----:R-:W-:Y:S01]  /*1170*/  @!P2 IMAD R34, R65, R20, RZ ;  /* 0x000000144122a224 */ /* 0x002fe200078e02ff */
[----:B------:R-:W1:Y:S01]  /*1180*/  @!P5 LDC.64 R28, c[0x0][0x270] ;  /* 0x00009c00ff1cdb82 */ /* 0x000e620000000a00 */
[----:B------:R-:W-:Y:S02]  /*1190*/  MOV R68, RZ ;  /* 0x000000ff00447202 */ /* 0x000fe40000000f00 */
[----:B------:R-:W-:Y:S01]  /*11a0*/  @!P1 IADD3 R33, R33, R35, RZ ;  /* 0x0000002321219210 */ /* 0x000fe20007ffe0ff */
[C---:B------:R-:W-:Y:S01]  /*11b0*/  @!P2 IMAD R73, R17.reuse, R21, R34 ;  /* 0x000000151149a224 */ /* 0x040fe200078e0222 */
[----:B------:R-:W-:Y:S02]  /*11c0*/  ISETP.GT.U32.OR P6, PT, R0, 0x22f, P6 ;  /* 0x0000022f0000780c */ /* 0x000fe400037c4470 */
[----:B------:R-:W-:Y:S01]  /*11d0*/  @!P2 MOV R34, R86 ;  /* 0x000000560022a202 */ /* 0x000fe20000000f00 */
[----:B------:R-:W5:Y:S01]  /*11e0*/  @!P3 LDC.64 R30, c[0x0][0x220] ;  /* 0x00008800ff1ebb82 */ /* 0x000f620000000a00 */
[----:B------:R-:W-:Y:S01]  /*11f0*/  @!P2 MOV R35, R89 ;  /* 0x000000590023a202 */ /* 0x000fe20000000f00 */
[----:B------:R0:W4:Y:S01]  /*1200*/  @!P4 LDG.E R68, desc[UR8][R38.64] ;  /* 0x000000082644c981 */ /* 0x000122000c1e1900 */
[----:B------:R-:W-:Y:S01]  /*1210*/  @!P1 LEA R36, P4, R32, R22, 0x1 ;  /* 0x0000001620249211 */ /* 0x000fe200078808ff */
[----:B------:R-:W-:-:S04]  /*1220*/  @!P2 IMAD.WIDE.U32 R34, R17, R20, R34 ;  /* 0x000000141122a225 */ /* 0x000fc800078e0022 */
[----:B------:R-:W5:Y:S01]  /*1230*/  @!P5 LDC.64 R20, c[0x0][0x220] ;  /* 0x00008800ff14db82 */ /* 0x000f620000000a00 */
[----:B------:R-:W-:Y:S02]  /*1240*/  @!P1 LEA.HI.X R37, R32, R23, R33, 0x1, P4 ;  /* 0x0000001720259211 */ /* 0x000fe400020f0c21 */
[----:B------:R-:W-:Y:S02]  /*1250*/  @!P2 IADD3 R33, R35, R73, RZ ;  /* 0x000000492321a210 */ /* 0x000fe40007ffe0ff */
[----:B---3--:R-:W-:-:S03]  /*1260*/  @!P2 LEA R32, P4, R34, R24, 0x1 ;  /* 0x000000182220a211 */ /* 0x008fc600078808ff */
[----:B------:R-:W3:Y:S01]  /*1270*/  @!P6 LDC.64 R22, c[0x0][0x270] ;  /* 0x00009c00ff16eb82 */ /* 0x000ee20000000a00 */
[----:B------:R-:W-:Y:S01]  /*1280*/  @!P2 LEA.HI.X R33, R34, R25, R33, 0x1, P4 ;  /* 0x000000192221a211 */ /* 0x000fe200020f0c21 */
[----:B0-----:R-:W-:Y:S01]  /*1290*/  @!P3 IMAD R24, R69, R26, RZ ;  /* 0x0000001a4518b224 */ /* 0x001fe200078e02ff */
[----:B------:R-:W-:Y:S02]  /*12a0*/  @!P3 MOV R34, R86 ;  /* 0x000000560022b202 */ /* 0x000fe40000000f00 */
[----:B------:R-:W-:Y:S01]  /*12b0*/  @!P3 MOV R35, R89 ;  /* 0x000000590023b202 */ /* 0x000fe20000000f00 */
[C---:B------:R-:W-:Y:S01]  /*12c0*/  @!P3 IMAD R39, R18.reuse, R27, R24 ;  /* 0x0000001b1227b224 */ /* 0x040fe200078e0218 */
[----:B------:R-:W-:Y:S01]  /*12d0*/  MOV R70, RZ ;  /* 0x000000ff00467202 */ /* 0x000fe20000000f00 */
[----:B-1----:R-:W-:Y:S01]  /*12e0*/  @!P5 IMAD R38, R67, R28, RZ ;  /* 0x0000001c4326d224 */ /* 0x002fe200078e02ff */
[----:B------:R-:W-:Y:S01]  /*12f0*/  @!P5 MOV R27, R89 ;  /* 0x00000059001bd202 */ /* 0x000fe20000000f00 */
[----:B------:R-:W-:Y:S01]  /*1300*/  @!P3 IMAD.WIDE.U32 R34, R18, R26, R34 ;  /* 0x0000001a1222b225 */ /* 0x000fe200078e0022 */
[----:B------:R-:W-:Y:S01]  /*1310*/  @!P5 MOV R26, R86 ;  /* 0x00000056001ad202 */ /* 0x000fe20000000f00 */
[----:B------:R-:W0:Y:S01]  /*1320*/  @!P6 LDC.64 R24, c[0x0][0x220] ;  /* 0x00008800ff18eb82 */ /* 0x000e220000000a00 */
[----:B------:R-:W4:Y:S01]  /*1330*/  @!P1 LDG.E R70, desc[UR8][R36.64] ;  /* 0x0000000824469981 */ /* 0x000f22000c1e1900 */
[----:B------:R-:W-:Y:S01]  /*1340*/  @!P5 IMAD R75, R19, R29, R38 ;  /* 0x0000001d134bd224 */ /* 0x000fe200078e0226 */
[----:B------:R-:W-:Y:S01]  /*1350*/  @!P3 IADD3 R29, R35, R39, RZ ;  /* 0x00000027231db210 */ /* 0x000fe20007ffe0ff */
[----:B------:R-:W-:Y:S01]  /*1360*/  @!P5 IMAD.WIDE.U32 R26, R19, R28, R26 ;  /* 0x0000001c131ad225 */ /* 0x000fe200078e001a */
[----:B-----5:R-:W-:-:S02]  /*1370*/  @!P3 LEA R30, P1, R34, R30, 0x1 ;  /* 0x0000001e221eb211 */ /* 0x020fc400078208ff */
[----:B------:R-:W-:Y:S01]  /*1380*/  CS2R R72, SRZ ;  /* 0x0000000000487805 */ /* 0x000fe2000001ff00 */
[----:B------:R-:W-:Y:S01]  /*1390*/  @!P5 IMAD.IADD R27, R27, 0x1, R75 ;  /* 0x000000011b1bd824 */ /* 0x000fe200078e024b */
[----:B------:R-:W-:Y:S02]  /*13a0*/  @!P3 LEA.HI.X R31, R34, R31, R29, 0x1, P1 ;  /* 0x0000001f221fb211 */ /* 0x000fe400008f0c1d */
[C---:B------:R-:W-:Y:S02]  /*13b0*/  @!P5 LEA R20, P1, R26.reuse, R20, 0x1 ;  /* 0x000000141a14d211 */ /* 0x040fe400078208ff */
[----:B------:R-:W5:Y:S01]  /*13c0*/  @!P2 LDG.E R72, desc[UR8][R32.64] ;  /* 0x000000082048a981 */ /* 0x000f62000c1e1900 */
[----:B---3--:R-:W-:Y:S01]  /*13d0*/  @!P6 IMAD R28, R71, R22, RZ ;  /* 0x00000016471ce224 */ /* 0x008fe200078e02ff */
[----:B------:R-:W-:Y:S02]  /*13e0*/  @!P5 LEA.HI.X R21, R26, R21, R27, 0x1, P1 ;  /* 0x000000151a15d211 */ /* 0x000fe400008f0c1b */
[----:B------:R-:W3:Y:S01]  /*13f0*/  @!P3 LDG.E R73, desc[UR8][R30.64] ;  /* 0x000000081e49b981 */ /* 0x000ee2000c1e1900 */
[----:B------:R-:W-:-:S02]  /*1400*/  @!P6 MOV R26, R86 ;  /* 0x00000056001ae202 */ /* 0x000fc40000000f00 */
[----:B------:R-:W-:Y:S01]  /*1410*/  @!P6 MOV R27, R89 ;  /* 0x00000059001be202 */ /* 0x000fe20000000f00 */
[C---:B------:R-:W-:Y:S01]  /*1420*/  @!P6 IMAD R23, R40.reuse, R23, R28 ;  /* 0x000000172817e224 */ /* 0x040fe200078e021c */
[----:B------:R-:W-:Y:S01]  /*1430*/  MOV R74, RZ ;  /* 0x000000ff004a7202 */ /* 0x000fe20000000f00 */
[----:B------:R-:W-:-:S05]  /*1440*/  @!P6 IMAD.WIDE.U32 R26, R40, R22, R26 ;  /* 0x00000016281ae225 */ /* 0x000fca00078e001a */
[----:B------:R1:W3:Y:S01]  /*1450*/  @!P5 LDG.E R74, desc[UR8][R20.64] ;  /* 0x00000008144ad981 */ /* 0x0002e2000c1e1900 */
[----:B------:R-:W-:Y:S02]  /*1460*/  @!P6 IADD3 R22, R27, R23, RZ ;  /* 0x000000171b16e210 */ /* 0x000fe40007ffe0ff */
[C---:B0-----:R-:W-:Y:S02]  /*1470*/  @!P6 LEA R24, P1, R26.reuse, R24, 0x1 ;  /* 0x000000181a18e211 */ /* 0x041fe400078208ff */
[----:B------:R-:W-:Y:S02]  /*1480*/  MOV R83, RZ ;  /* 0x000000ff00537202 */ /* 0x000fe40000000f00 */
[----:B------:R-:W-:-:S05]  /*1490*/  @!P6 LEA.HI.X R25, R26, R25, R22, 0x1, P1 ;  /* 0x000000191a19e211 */ /* 0x000fca00008f0c16 */
[----:B------:R0:W3:Y:S01]  /*14a0*/  @!P6 LDG.E R83, desc[UR8][R24.64] ;  /* 0x000000081853e981 */ /* 0x0000e2000c1e1900 */
[----:B------:R-:W-:-:S04]  /*14b0*/  PRMT R26, R44, 0x7632, R26 ;  /* 0x000076322c1a7816 */ /* 0x000fc8000000001a */
[----:B------:R-:W-:Y:S02]  /*14c0*/  SHF.L.U32 R27, R26, 0x10, RZ ;  /* 0x000000101a1b7819 */ /* 0x000fe400000006ff */
[----:B-1----:R-:W-:-:S03]  /*14d0*/  SHF.L.U32 R20, R44, 0x10, RZ ;  /* 0x000000102c147819 */ /* 0x002fc600000006ff */
[----:B0-----:R-:W-:Y:S01]  /*14e0*/  FMUL.FTZ R25, R27, R27 ;  /* 0x0000001b1b197220 */ /* 0x001fe20000410000 */
[----:B------:R-:W-:-:S04]  /*14f0*/  PRMT R26, R46, 0x7632, R26 ;  /* 0x000076322e1a7816 */ /* 0x000fc8000000001a */
[----:B------:R-:W-:Y:S02]  /*1500*/  SHF.L.U32 R29, R26, 0x10, RZ ;  /* 0x000000101a1d7819 */ /* 0x000fe400000006ff */
[----:B------:R-:W-:Y:S02]  /*1510*/  SHF.L.U32 R24, R46, 0x10, RZ ;  /* 0x000000102e187819 */ /* 0x000fe400000006ff */
[----:B------:R-:W-:Y:S02]  /*1520*/  ISETP.GT.AND P1, PT, R0, 0x21f, PT ;  /* 0x0000021f0000780c */ /* 0x000fe40003f24270 */
[----:B--2---:R-:W-:-:S04]  /*1530*/  PRMT R22, R54, 0x7632, R22 ;  /* 0x0000763236167816 */ /* 0x004fc80000000016 */
[----:B------:R-:W-:Y:S02]  /*1540*/  SHF.L.U32 R23, R22, 0x10, RZ ;  /* 0x0000001016177819 */ /* 0x000fe400000006ff */
[----:B------:R-:W-:-:S03]  /*1550*/  SHF.L.U32 R22, R54, 0x10, RZ ;  /* 0x0000001036167819 */ /* 0x000fc600000006ff */
[----:B------:R-:W-:Y:S02]  /*1560*/  FMUL.FTZ R21, R23, R23 ;  /* 0x0000001717157220 */ /* 0x000fe40000410000 */
[C---:B------:R-:W-:Y:S02]  /*1570*/  FADD.FTZ R23, R22.reuse, R23 ;  /* 0x0000001716177221 */ /* 0x040fe40000010000 */
        /* <DEDUP_REMOVED lines=8> */
[----:B----4-:R-:W-:Y:S01]  /*1600*/  PRMT R21, R48, 0x7632, R21 ;  /* 0x0000763230157816 */ /* 0x010fe20000000015 */
        /* <DEDUP_REMOVED lines=8> */
[----:B------:R-:W-:Y:S01]  /*1690*/  FADD.FTZ R23, R21, R24 ;  /* 0x0000001815177221 */ /* 0x000fe20000010000 */
[----:B------:R-:W-:Y:S01]  /*16a0*/  IMAD.U32 R25, R25, 0x10000, RZ ;  /* 0x0001000019197824 */ /* 0x000fe200078e00ff */
        /* <DEDUP_REMOVED lines=17> */
[----:B------:R-:W-:Y:S02]  /*17c0*/  PRMT R26, R58, 0x7632, R26 ;  /* 0x000076323a1a7816 */ /* 0x000fe4000000001a */
        /* <DEDUP_REMOVED lines=34> */
[----:B------:R-:W-:Y:S01]  /*19f0*/  FADD.FTZ R25, R23, R26 ;  /* 0x0000001a17197221 */ /* 0x000fe20000010000 */
[----:B------:R-:W-:-:S02]  /*1a00*/  FADD.FTZ R20, R20, R21 ;  /* 0x0000001514147221 */ /* 0x000fc40000010000 */
[----:B------:R-:W-:Y:S01]  /*1a10*/  FFMA.FTZ R23, R23, R23, R24 ;  /* 0x0000001717177223 */ /* 0x000fe20000010018 */
[----:B------:R-:W-:Y:S01]  /*1a20*/  FADD.FTZ R22, R22, R25 ;  /* 0x0000001916167221 */ /* 0x000fe20000010000 */
[C---:B------:R-:W-:Y:S02]  /*1a30*/  PRMT R27, R70.reuse, 0x7632, R27 ;  /* 0x00007632461b7816 */ /* 0x040fe4000000001b */
[----:B------:R-:W-:-:S03]  /*1a40*/  SHF.L.U32 R21, R70, 0x10, RZ ;  /* 0x0000001046157819 */ /* 0x000fc600000006ff */
[----:B------:R-:W-:Y:S02]  /*1a50*/  IMAD.U32 R28, R27, 0x10000, RZ ;  /* 0x000100001b1c7824 */ /* 0x000fe400078e00ff */
[----:B------:R-:W-:Y:S02]  /*1a60*/  FADD.FTZ R20, R20, R23 ;  /* 0x0000001714147221 */ /* 0x000fe40000010000 */
[----:B------:R-:W-:Y:S01]  /*1a70*/  FMUL.FTZ R24, R28, R28 ;  /* 0x0000001c1c187220 */ /* 0x000fe20000410000 */
[C---:B-----5:R-:W-:Y:S01]  /*1a80*/  PRMT R25, R72.reuse, 0x7632, R25 ;  /* 0x0000763248197816 */ /* 0x060fe20000000019 */
[C---:B------:R-:W-:Y:S02]  /*1a90*/  FADD.FTZ R23, R21.reuse, R28 ;  /* 0x0000001c15177221 */ /* 0x040fe40000010000 */
[----:B------:R-:W-:Y:S01]  /*1aa0*/  FFMA.FTZ R21, R21, R21, R24 ;  /* 0x0000001515157223 */ /* 0x000fe20000010018 */
[----:B------:R-:W-:Y:S02]  /*1ab0*/  SHF.L.U32 R24, R72, 0x10, RZ ;  /* 0x0000001048187819 */ /* 0x000fe400000006ff */
[----:B------:R-:W-:-:S02]  /*1ac0*/  SHF.L.U32 R25, R25, 0x10, RZ ;  /* 0x0000001019197819 */ /* 0x000fc400000006ff */
[----:B---3--:R-:W-:Y:S01]  /*1ad0*/  PRMT R26, R73, 0x7632, R26 ;  /* 0x00007632491a7816 */ /* 0x008fe2000000001a */
        /* <DEDUP_REMOVED lines=24> */
[----:B------:R-:W-:Y:S01]  /*1c60*/  SHF.L.U32 R24, R83, 0x10, RZ ;  /* 0x0000001053187819 */ /* 0x000fe200000006ff */
[----:B------:R-:W-:Y:S01]  /*1c70*/  FMUL.FTZ R21, R25, R25 ;  /* 0x0000001919157220 */ /* 0x000fe20000410000 */
[----:B------:R-:W-:Y:S01]  /*1c80*/  FADD.FTZ R22, R22, R23 ;  /* 0x0000001716167221 */ /* 0x000fe20000010000 */
[----:B------:R-:W-:Y:S02]  /*1c90*/  IMAD R23, R5, R26, 0x22f ;  /* 0x0000022f05177424 */ /* 0x000fe400078e021a */
[C---:B------:R-:W-:Y:S01]  /*1ca0*/  FADD.FTZ R25, R24.reuse, R25 ;  /* 0x0000001918197221 */ /* 0x040fe20000010000 */
[----:B------:R-:W-:-:S02]  /*1cb0*/  FFMA.FTZ R21, R24, R24, R21 ;  /* 0x0000001818157223 */ /* 0x000fc40000010015 */
[----:B------:R-:W-:Y:S01]  /*1cc0*/  SEL R23, R23, 0x1f, P1 ;  /* 0x0000001f17177807 */ /* 0x000fe20000800000 */
[----:B------:R-:W-:Y:S01]  /*1cd0*/  FADD.FTZ R22, R22, R25 ;  /* 0x0000001916167221 */ /* 0x000fe20000010000 */
        /* <DEDUP_REMOVED lines=24> */
[----:B------:R-:W-:-:S11]  /*1e60*/  VIADD R24, R2, 0x10 ;  /* 0x0000001002187836 */ /* 0x000fd60000000000 */
        /* <DEDUP_REMOVED lines=73> */
.L_x_3380:
[----:B------:R-:W-:Y:S05]  /*2300*/  BSYNC B0 ;  /* 0x0000000000007941 */ /* 0x000fea0003800000 */
.L_x_3379:
        /* <DEDUP_REMOVED lines=34> */
.L_x_3383:
[----:B0-----:R-:W2:Y:S04]  /*2530*/  LDG.E.STRONG.GPU R22, desc[UR8][R20.64] ;  /* 0x0000000814167981 */ /* 0x001ea8000c1ef900 */
[----:B--2---:R-:W-:Y:S01]  /*2540*/  CCTL.IVALL ;  /* 0x00000000ff00798f */ /* 0x004fe20002000000 */
[----:B------:R-:W-:Y:S05]  /*2550*/  YIELD ;  /* 0x0000000000007946 */ /* 0x000fea0003800000 */
[----:B------:R-:W-:-:S13]  /*2560*/  ISETP.NE.AND P1, PT, R22, R25, PT ;  /* 0x000000191600720c */ /* 0x000fda0003f25270 */
[----:B------:R-:W-:Y:S05]  /*2570*/  @P1 BRA `(.L_x_3383) ;  /* 0xfffffffc00ec1947 */ /* 0x000fea000383ffff */
.L_x_3382:
        /* <DEDUP_REMOVED lines=11> */
.L_x_3385:
[C---:B------:R-:W-:Y:S02]  /*2630*/  IADD3 R20, R38.reuse, 0x1, RZ ;  /* 0x0000000126147810 */ /* 0x040fe40007ffe0ff */
[----:B------:R-:W-:Y:S02]  /*2640*/  ISETP.EQ.OR P1, PT, R38, UR7, P3 ;  /* 0x0000000726007c0c */ /* 0x000fe40009f22670 */
[----:B------:R-:W-:Y:S02]  /*2650*/  ISETP.EQ.OR P2, PT, R20, UR7, P3 ;  /* 0x0000000714007c0c */ /* 0x000fe40009f42670 */
[----:B------:R-:W-:-:S04]  /*2660*/  IADD3 R85, R38, 0x2, RZ ;  /* 0x0000000226557810 */ /* 0x000fc80007ffe0ff */
[----:B------:R-:W-:-:S05]  /*2670*/  ISETP.EQ.OR P4, PT, R85, UR7, P3 ;  /* 0x0000000755007c0c */ /* 0x000fca0009f82670 */
        /* <DEDUP_REMOVED lines=16> */
[----:B------:R-:W-:-:S03]  /*2780*/  @!P1 SHF.L.U32 R27, R24, 0x1, RZ ;  /* 0x00000001181b9819 */ /* 0x000fc600000006ff */
[----:B------:R-:W-:-:S04]  /*2790*/  @!P2 IMAD.SHL.U32 R26, R26, 0x2, RZ ;  /* 0x000000021a1aa824 */ /* 0x000fc800078e00ff */
[----:B----4-:R-:W-:-:S04]  /*27a0*/  @!P2 IMAD.WIDE R90, R26, 0x4, R90 ;  /* 0x000000041a5aa825 */ /* 0x010fc800078e025a */
[----:B------:R-:W-:-:S04]  /*27b0*/  @!P2 IMAD.WIDE.U32 R90, R25, 0x8, R90 ;  /* 0x00000008195aa825 */ /* 0x000fc800078e005a */
[----:B---3--:R-:W-:Y:S02]  /*27c0*/  @!P4 IMAD R85, R85, R22, R23 ;  /* 0x000000165555c224 */ /* 0x008fe400078e0217 */
        /* <DEDUP_REMOVED lines=37> */
.L_x_3384:
        /* <DEDUP_REMOVED lines=19> */
.L_x_3387:
[----:B------:R-:W-:Y:S05]  /*2b50*/  BSYNC B0 ;  /* 0x0000000000007941 */ /* 0x000fea0003800000 */
.L_x_3386:
        /* <DEDUP_REMOVED lines=32> */
.L_x_3381:
[----:B------:R-:W-:Y:S01]  /*2d60*/  ULDC.64 UR12, c[0x0][0x218] ;  /* 0x00008600000c7ab9 */ /* 0x000fe20000000a00 */
[----:B------:R-:W-:Y:S01]  /*2d70*/  LOP3.LUT P1, RZ, R0, UR7, RZ, 0xfc, !PT ;  /* 0x0000000700ff7c12 */ /* 0x000fe2000f82fcff */
[----:B------:R-:W1:Y:S01]  /*2d80*/  S2UR UR6, SR_CgaCtaId ;  /* 0x00000000000679c3 */ /* 0x000e620000008800 */
[----:B------:R-:W-:Y:S01]  /*2d90*/  ISETP.EQ.U32.AND P2, PT, RZ, UR12, PT ;  /* 0x0000000cff007c0c */ /* 0x000fe2000bf42070 */
[----:B------:R-:W-:Y:S01]  /*2da0*/  UMOV UR5, 0x400 ;  /* 0x0000040000057882 */ /* 0x000fe20000000000 */
[----:B------:R-:W-:Y:S02]  /*2db0*/  IADD3 R39, R63, R42, RZ ;  /* 0x0000002a3f277210 */ /* 0x000fe40007ffe0ff */
[----:B------:R-:W-:-:S03]  /*2dc0*/  ISETP.EQ.OR.EX P1, PT, RZ, UR13, P1, P2 ;  /* 0x0000000dff007c0c */ /* 0x000fc60008f22720 */
[----:B------:R-:W2:Y:S08]  /*2dd0*/  LDC.64 R24, c[0x0][0x228] ;  /* 0x00008a00ff187b82 */ /* 0x000eb00000000a00 */
[----:B0-----:R-:W0:Y:S08]  /*2de0*/  LDC.64 R22, c[0x0][0x230] ;  /* 0x00008c00ff167b82 */ /* 0x001e300000000a00 */
        /* <DEDUP_REMOVED lines=14> */
[----:B------:R-:W5:Y:S01]  /*2ed0*/  LDG.E.U16 R91, desc[UR8][R38.64+0x2] ;  /* 0x00000208265b7981 */ /* 0x000f62000c1e1500 */
[----:B0-----:R-:W-:Y:S01]  /*2ee0*/  MOV R26, 0x3f800000 ;  /* 0x3f800000001a7802 */ /* 0x001fe20000000f00 */
[----:B------:R-:W-:Y:S01]  /*2ef0*/  IMAD.U32 R27, R54, 0x10000, RZ ;  /* 0x00010000361b7824 */ /* 0x000fe200078e00ff */
[----:B------:R-:W-:Y:S01]  /*2f00*/  ISETP.NE.AND P5, PT, RZ, UR10, PT ;  /* 0x0000000aff007c0c */ /* 0x000fe2000bfa5270 */
[----:B------:R-:W0:Y:S01]  /*2f10*/  LDS.64 R22, [UR5+0xb0] ;  /* 0x0000b005ff167984 */ /* 0x000e220008000a00 */
[----:B------:R-:W-:-:S02]  /*2f20*/  SHF.L.U32 R37, R44, 0x10, RZ ;  /* 0x000000102c257819 */ /* 0x000fc400000006ff */
[----:B------:R-:W-:Y:S01]  /*2f30*/  SHF.L.U32 R81, R81, 0x10, RZ ;  /* 0x0000001051517819 */ /* 0x000fe200000006ff */
[----:B0-----:R-:W-:-:S04]  /*2f40*/  FMUL.FTZ R42, R22, UR6 ;  /* 0x00000006162a7c20 */ /* 0x001fc80008410000 */
[----:B------:R-:W-:-:S04]  /*2f50*/  FMUL.FTZ R22, R42, R42 ;  /* 0x0000002a2a167220 */ /* 0x000fc80000410000 */
[----:B------:R-:W-:-:S05]  /*2f60*/  FFMA.FTZ R22, R23, UR6, -R22 ;  /* 0x0000000617167c23 */ /* 0x000fca0008010816 */
[----:B------:R-:W-:-:S13]  /*2f70*/  FSETP.GTU.FTZ.AND P1, PT, R22, RZ, PT ;  /* 0x000000ff1600720b */ /* 0x000fda0003f3c000 */
[----:B------:R-:W0:Y:S02]  /*2f80*/  @P1 LDC R21, c[0x0][0x238] ;  /* 0x00008e00ff151b82 */ /* 0x000e240000000800 */
[----:B0-----:R-:W-:Y:S01]  /*2f90*/  @P1 FADD.FTZ R22, R22, R21 ;  /* 0x0000001516161221 */ /* 0x001fe20000010000 */
[----:B------:R-:W-:-:S03]  /*2fa0*/  SHF.L.U32 R21, R82, 0x10, RZ ;  /* 0x0000001052157819 */ /* 0x000fc600000006ff */
[----:B------:R-:W0:Y:S02]  /*2fb0*/  @P1 MUFU.RSQ R26, R22 ;  /* 0x00000016001a1308 */ /* 0x000e240000001400 */
[----:B------:R-:W-:Y:S01]  /*2fc0*/  FADD.FTZ R23, -R42, R21 ;  /* 0x000000152a177221 */ /* 0x000fe20000010100 */
[----:B------:R-:W-:-:S03]  /*2fd0*/  FADD.FTZ R21, R27, -R42 ;  /* 0x8000002a1b157221 */ /* 0x000fc60000010000 */
[-C--:B0-----:R-:W-:Y:S01]  /*2fe0*/  FMUL.FTZ R23, R23, R26.reuse ;  /* 0x0000001a17177220 */ /* 0x081fe20000410000 */
[----:B------:R-:W-:Y:S01]  /*2ff0*/  FMUL.FTZ R21, R21, R26 ;  /* 0x0000001a15157220 */ /* 0x000fe20000410000 */
[----:B--2---:R-:W-:Y:S02]  /*3000*/  SHF.L.U32 R24, R85, 0x10, RZ ;  /* 0x0000001055187819 */ /* 0x004fe400000006ff */
[----:B---3--:R-:W-:Y:S02]  /*3010*/  SHF.L.U32 R25, R90, 0x10, RZ ;  /* 0x000000105a197819 */ /* 0x008fe400000006ff */
[----:B----4-:R-:W-:Y:S02]  /*3020*/  SHF.L.U32 R27, R84, 0x10, RZ ;  /* 0x00000010541b7819 */ /* 0x010fe400000006ff */
[----:B-----5:R-:W-:-:S03]  /*3030*/  SHF.L.U32 R36, R91, 0x10, RZ ;  /* 0x000000105b247819 */ /* 0x020fc600000006ff */
        /* <DEDUP_REMOVED lines=13> */
.L_x_3388:
        /* <DEDUP_REMOVED lines=14> */
.L_x_3390:
[----:B------:R-:W-:Y:S05]  /*31f0*/  BSYNC B0 ;  /* 0x0000000000007941 */ /* 0x000fea0003800000 */
.L_x_3389:
[----:B------:R-:W-:Y:S01]  /*3200*/  SHF.L.U32 R20, R31, 0x10, RZ ;  /* 0x000000101f147819 */ /* 0x000fe200000006ff */
        /* <DEDUP_REMOVED lines=12> */
[----:B------:R-:W-:Y:S01]  /*32d0*/  FADD.FTZ R37, R21, -R42 ;  /* 0x8000002a15257221 */ /* 0x000fe20000010000 */
[----:B0-----:R-:W-:Y:S01]  /*32e0*/  SHF.L.U32 R39, R48, 0x10, RZ ;  /* 0x0000001030277819 */ /* 0x001fe200000006ff */
[----:B------:R-:W-:Y:S01]  /*32f0*/  FADD.FTZ R48, -R42, R20 ;  /* 0x000000142a307221 */ /* 0x000fe20000010100 */
[----:B------:R-:W-:Y:S01]  /*3300*/  SHF.L.U32 R79, R79, 0x10, RZ ;  /* 0x000000104f4f7819 */ /* 0x000fe200000006ff */
[----:B------:R-:W-:Y:S01]  /*3310*/  FMUL.FTZ R20, R44, R26 ;  /* 0x0000001a2c147220 */ /* 0x000fe20000410000 */
[----:B------:R-:W-:Y:S01]  /*3320*/  SHF.L.U32 R23, R80, 0x10, RZ ;  /* 0x0000001050177819 */ /* 0x000fe200000006ff */
[--C-:B------:R-:W-:Y:S01]  /*3330*/  FADD.FTZ R85, R85, -R42.reuse ;  /* 0x8000002a55557221 */ /* 0x100fe20000010000 */
        /* <DEDUP_REMOVED lines=14> */
[----:B------:R-:W-:-:S02]  /*3420*/  SHF.L.U32 R64, R64, 0x10, RZ ;  /* 0x0000001040407819 */ /* 0x000fc400000006ff */
        /* <DEDUP_REMOVED lines=9> */
[----:B------:R-:W-:Y:S01]  /*34c0*/  FADD.FTZ R34, -R42, R34 ;  /* 0x000000222a227221 */ /* 0x000fe20000010100 */
[----:B------:R-:W-:Y:S01]  /*34d0*/  SHF.L.U32 R28, R28, 0x10, RZ ;  /* 0x000000101c1c7819 */ /* 0x000fe200000006ff */
[----:B------:R-:W-:Y:S01]  /*34e0*/  FADD.FTZ R68, R68, -R42 ;  /* 0x8000002a44447221 */ /* 0x000fe20000010000 */
        /* <DEDUP_REMOVED lines=10> */
[----:B------:R-:W-:Y:S01]  /*3590*/  SHF.L.U32 R22, R83, 0x10, RZ ;  /* 0x0000001053167819 */ /* 0x000fe200000006ff */
[----:B------:R-:W-:Y:S01]  /*35a0*/  FADD.FTZ R83, R39, -R42 ;  /* 0x8000002a27537221 */ /* 0x000fe20000010000 */
[----:B------:R-:W-:Y:S01]  /*35b0*/  SHF.L.U32 R38, R32, 0x10, RZ ;  /* 0x0000001020267819 */ /* 0x000fe200000006ff */
[C---:B------:R-:W-:Y:S01]  /*35c0*/  FADD.FTZ R32, -R42.reuse, R79 ;  /* 0x0000004f2a207221 */ /* 0x040fe20000010100 */
[----:B------:R-:W-:Y:S01]  /*35d0*/  ISETP.GE.AND.EX P6, PT, R41, UR13, PT, P6 ;  /* 0x0000000d29007c0c */ /* 0x000fe2000bfc6360 */
[----:B------:R-:W-:Y:S01]  /*35e0*/  FADD.FTZ R39, -R42, R76 ;  /* 0x0000004c2a277221 */ /* 0x000fe20000010100 */
[----:B------:R-:W-:Y:S01]  /*35f0*/  ISETP.GE.AND.EX P1, PT, R43, UR13, PT, P1 ;  /* 0x0000000d2b007c0c */ /* 0x000fe2000bf26310 */
[----:B------:R-:W-:Y:S01]  /*3600*/  FADD.FTZ R79, R58, -R42 ;  /* 0x8000002a3a4f7221 */ /* 0x000fe20000010000 */
[----:B------:R-:W-:Y:S01]  /*3610*/  ISETP.GE.AND.EX P2, PT, R45, UR13, PT, P2 ;  /* 0x0000000d2d007c0c */ /* 0x000fe2000bf46320 */
[----:B------:R-:W-:Y:S01]  /*3620*/  FADD.FTZ R30, -R42, R30 ;  /* 0x0000001e2a1e7221 */ /* 0x000fe20000010100 */
[----:B------:R-:W-:Y:S01]  /*3630*/  ISETP.GE.AND.EX P3, PT, R47, UR13, PT, P3 ;  /* 0x0000000d2f007c0c */ /* 0x000fe2000bf66330 */
[--C-:B------:R-:W-:Y:S01]  /*3640*/  FADD.FTZ R74, R74, -R42.reuse ;  /* 0x8000002a4a4a7221 */ /* 0x100fe20000010000 */
[----:B------:R-:W-:Y:S01]  /*3650*/  ISETP.GE.AND.EX P4, PT, R49, UR13, PT, P4 ;  /* 0x0000000d31007c0c */ /* 0x000fe2000bf86340 */
[----:B------:R-:W-:Y:S01]  /*3660*/  FADD.FTZ R44, R22, -R42 ;  /* 0x8000002a162c7221 */ /* 0x000fe20000010000 */
[----:B------:R-:W-:Y:S01]  /*3670*/  FADD.FTZ R38, -R42, R38 ;  /* 0x000000262a267221 */ /* 0x000fe20000010100 */
[----:B------:R-:W-:Y:S01]  /*3680*/  ISETP.GT.U32.OR P6, PT, R0, 0x22f, P6 ;  /* 0x0000022f0000780c */ /* 0x000fe200037c4470 */
[----:B------:R-:W-:Y:S01]  /*3690*/  FFMA.FTZ R42, R24, R20, R27 ;  /* 0x00000014182a7223 */ /* 0x000fe2000001001b */
[----:B------:R-:W-:-:S02]  /*36a0*/  ISETP.GT.U32.OR P1, PT, R0, 0x22f, P1 ;  /* 0x0000022f0000780c */ /* 0x000fc40000f24470 */
        /* <DEDUP_REMOVED lines=14> */
.L_x_3391:
        /* <DEDUP_REMOVED lines=14> */
.L_x_3393:
[----:B------:R-:W-:Y:S05]  /*3870*/  BSYNC B0 ;  /* 0x0000000000007941 */ /* 0x000fea0003800000 */
.L_x_3392:
[-C--:B------:R-:W-:Y:S01]  /*3880*/  FMUL.FTZ R37, R37, R26.reuse ;  /* 0x0000001a25257220 */ /* 0x080fe20000410000 */
[-C--:B------:R-:W-:Y:S01]  /*3890*/  FMUL.FTZ R81, R81, R26.reuse ;  /* 0x0000001a51517220 */ /* 0x080fe20000410000 */
[-C--:B------:R-:W-:Y:S01]  /*38a0*/  FMUL.FTZ R83, R83, R26.reuse ;  /* 0x0000001a53537220 */ /* 0x080fe20000410000 */
[----:B------:R-:W-:Y:S01]  /*38b0*/  FMUL.FTZ R32, R32, R26 ;  /* 0x0000001a20207220 */ /* 0x000fe20000410000 */
        /* <DEDUP_REMOVED lines=13> */
.L_x_3394:
        /* <DEDUP_REMOVED lines=14> */
.L_x_3396:
[----:B------:R-:W-:Y:S05]  /*3a70*/  BSYNC B0 ;  /* 0x0000000000007941 */ /* 0x000fea0003800000 */
.L_x_3395:
        /* <DEDUP_REMOVED lines=13> */
.L_x_3397:
[----:B------:R-:W-:Y:S04]  /*3b50*/  BSSY B0, `(.L_x_3398) ;  /* 0x000000e000007945 */ /* 0x000fe80003800000 */
[----:B------:R-:W-:Y:S05]  /*3b60*/  @P2 BRA `(.L_x_3399) ;  /* 0x0000000000302947 */ /* 0x000fea0003800000 */
[----:B------:R-:W-:Y:S01]  /*3b70*/  ULDC.64 UR14, c[0x0][0x270] ;  /* 0x00009c00000e7ab9 */ /* 0x000fe20000000a00 */
[----:B------:R-:W-:Y:S01]  /*3b80*/  MOV R20, R86 ;  /* 0x0000005600147202 */ /* 0x000fe20000000f00 */
[----:B------:R-:W-:Y:S01]  /*3b90*/  IMAD R45, R45, UR14, RZ ;  /* 0x0000000e2d2d7c24 */ /* 0x000fe2000f8e02ff */
[----:B0-----:R-:W-:Y:S02]  /*3ba0*/  MOV R21, R89 ;  /* 0x0000005900157202 */ /* 0x001fe40000000f00 */
[----:B------:R-:W-:Y:S01]  /*3bb0*/  F2FP.BF16.F32.PACK_AB R83, R32, R83 ;  /* 0x000000532053723e */ /* 0x000fe200000010ff */
[C---:B------:R-:W-:Y:S02]  /*3bc0*/  IMAD R45, R8.reuse, UR15, R45 ;  /* 0x0000000f082d7c24 */ /* 0x040fe4000f8e022d */
[----:B------:R-:W-:Y:S01]  /*3bd0*/  IMAD.WIDE.U32 R20, R8, UR14, R20 ;  /* 0x0000000e08147c25 */ /* 0x000fe2000f8e0014 */
[----:B------:R-:W-:Y:S02]  /*3be0*/  ULDC.64 UR14, c[0x0][0x210] ;  /* 0x00008400000e7ab9 */ /* 0x000fe40000000a00 */
[----:B-1----:R-:W-:-:S02]  /*3bf0*/  LEA R22, P1, R20, UR14, 0x1 ;  /* 0x0000000e14167c11 */ /* 0x002fc4000f8208ff */
[----:B------:R-:W-:-:S04]  /*3c00*/  IADD3 R45, R21, R45, RZ ;  /* 0x0000002d152d7210 */ /* 0x000fc80007ffe0ff */
[----:B------:R-:W-:-:S05]  /*3c10*/  LEA.HI.X R23, R20, UR15, R45, 0x1, P1 ;  /* 0x0000000f14177c11 */ /* 0x000fca00088f0c2d */
[----:B------:R2:W-:Y:S02]  /*3c20*/  STG.E desc[UR8][R22.64], R83 ;  /* 0x0000005316007986 */ /* 0x0005e4000c101908 */
.L_x_3399:
[----:B------:R-:W-:Y:S05]  /*3c30*/  BSYNC B0 ;  /* 0x0000000000007941 */ /* 0x000fea0003800000 */
.L_x_3398:
[-C--:B------:R-:W-:Y:S01]  /*3c40*/  FMUL.FTZ R85, R85, R26.reuse ;  /* 0x0000001a55557220 */ /* 0x080fe20000410000 */
[-C--:B------:R-:W-:Y:S01]  /*3c50*/  FMUL.FTZ R91, R91, R26.reuse ;  /* 0x0000001a5b5b7220 */ /* 0x080fe20000410000 */
[-C--:B------:R-:W-:Y:S01]  /*3c60*/  FMUL.FTZ R93, R93, R26.reuse ;  /* 0x0000001a5d5d7220 */ /* 0x080fe20000410000 */
[----:B------:R-:W-:Y:S01]  /*3c70*/  FMUL.FTZ R77, R77, R26 ;  /* 0x0000001a4d4d7220 */ /* 0x000fe20000410000 */
[----:B------:R-:W-:Y:S01]  /*3c80*/  FFMA.FTZ R85, R24, R85, R27 ;  /* 0x0000005518557223 */ /* 0x000fe2000001001b */
[----:B------:R-:W-:Y:S01]  /*3c90*/  FFMA.FTZ R32, R25, R91, R36 ;  /* 0x0000005b19207223 */ /* 0x000fe20000010024 */
[----:B------:R-:W-:Y:S06]  /*3ca0*/  @!P5 BRA `(.L_x_3400) ;  /* 0x000000000028d947 */ /* 0x000fec0003800000 */
[----:B012---:R-:W-:Y:S01]  /*3cb0*/  FMUL.FTZ R23, R32, -1.4426950216293334961 ;  /* 0xbfb8aa3b20177820 */ /* 0x007fe20000410000 */
        /* <DEDUP_REMOVED lines=9> */
.L_x_3400:
        /* <DEDUP_REMOVED lines=14> */
.L_x_3402:
[----:B------:R-:W-:Y:S05]  /*3e30*/  BSYNC B0 ;  /* 0x0000000000007941 */ /* 0x000fea0003800000 */
.L_x_3401:
[----:B------:R-:W-:Y:S01]  /*3e40*/  FFMA.FTZ R93, R24, R93, R27 ;  /* 0x0000005d185d7223 */ /* 0x000fe2000001001b */
[----:B------:R-:W-:Y:S01]  /*3e50*/  FFMA.FTZ R32, R25, R77, R36 ;  /* 0x0000004d19207223 */ /* 0x000fe20000010024 */
[----:B------:R-:W-:Y:S06]  /*3e60*/  @!P5 BRA `(.L_x_3403) ;  /* 0x000000000028d947 */ /* 0x000fec0003800000 */
[----:B0123--:R-:W-:Y:S01]  /*3e70*/  FMUL.FTZ R23, R32, -1.4426950216293334961 ;  /* 0xbfb8aa3b20177820 */ /* 0x00ffe20000410000 */
        /* <DEDUP_REMOVED lines=9> */
.L_x_3403:
        /* <DEDUP_REMOVED lines=10> */
[----:B-123--:R-:W-:-:S02]  /*3fb0*/  LEA R22, P1, R20, UR14, 0x1 ;  /* 0x0000000e14167c11 */ /* 0x00efc4000f8208ff */
[----:B------:R-:W-:-:S04]  /*3fc0*/  IADD3 R49, R21, R49, RZ ;  /* 0x0000003115317210 */ /* 0x000fc80007ffe0ff */
[----:B------:R-:W-:-:S05]  /*3fd0*/  LEA.HI.X R23, R20, UR15, R49, 0x1, P1 ;  /* 0x0000000f14177c11 */ /* 0x000fca00088f0c31 */
[----:B------:R4:W-:Y:S02]  /*3fe0*/  STG.E desc[UR8][R22.64], R93 ;  /* 0x0000005d16007986 */ /* 0x0009e4000c101908 */
.L_x_3405:
[----:B------:R-:W-:Y:S05]  /*3ff0*/  BSYNC B0 ;  /* 0x0000000000007941 */ /* 0x000fea0003800000 */
.L_x_3404:
[----:B------:R-:W-:Y:S01]  /*4000*/  ISETP.GE.U32.AND P6, PT, R11, UR12, PT ;  /* 0x0000000c0b007c0c */ /* 0x000fe2000bfc6070 */
[-C--:B------:R-:W-:Y:S01]  /*4010*/  FMUL.FTZ R20, R31, R26.reuse ;  /* 0x0000001a1f147220 */ /* 0x080fe20000410000 */
[----:B------:R-:W-:Y:S01]  /*4020*/  ISETP.GE.U32.AND P1, PT, R12, UR12, PT ;  /* 0x0000000c0c007c0c */ /* 0x000fe2000bf26070 */
[-C--:B0-----:R-:W-:Y:S01]  /*4030*/  FMUL.FTZ R21, R39, R26.reuse ;  /* 0x0000001a27157220 */ /* 0x081fe20000410000 */
        /* <DEDUP_REMOVED lines=23> */
[-C--:B-1----:R-:W-:Y:S01]  /*41b0*/  FMUL.FTZ R37, R48, R26.reuse ;  /* 0x0000001a30257220 */ /* 0x082fe20000410000 */
[-C--:B------:R-:W-:Y:S01]  /*41c0*/  FMUL.FTZ R44, R44, R26.reuse ;  /* 0x0000001a2c2c7220 */ /* 0x080fe20000410000 */
[----:B------:R-:W-:Y:S01]  /*41d0*/  FMUL.FTZ R39, R38, R26 ;  /* 0x0000001a26277220 */ /* 0x000fe20000410000 */
[----:B------:R-:W-:Y:S01]  /*41e0*/  ISETP.GT.U32.OR P6, PT, R0, 0x22f, P6 ;  /* 0x0000022f0000780c */ /* 0x000fe200037c4470 */
[----:B------:R-:W-:Y:S01]  /*41f0*/  FFMA.FTZ R26, R24, R20, R27 ;  /* 0x00000014181a7223 */ /* 0x000fe2000001001b */
[C---:B------:R-:W-:Y:S01]  /*4200*/  ISETP.GT.U32.OR P1, PT, R0.reuse, 0x22f, P1 ;  /* 0x0000022f0000780c */ /* 0x040fe20000f24470 */
[----:B------:R-:W-:Y:S01]  /*4210*/  FFMA.FTZ R41, R25, R21, R36 ;  /* 0x0000001519297223 */ /* 0x000fe20000010024 */
[----:B------:R-:W-:-:S02]  /*4220*/  ISETP.GT.U32.OR P2, PT, R0, 0x22f, P2 ;  /* 0x0000022f0000780c */ /* 0x000fc40001744470 */
[C---:B------:R-:W-:Y:S02]  /*4230*/  ISETP.GT.U32.OR P3, PT, R0.reuse, 0x22f, P3 ;  /* 0x0000022f0000780c */ /* 0x040fe40001f64470 */
[----:B------:R-:W-:Y:S01]  /*4240*/  ISETP.GT.U32.OR P4, PT, R0, 0x22f, P4 ;  /* 0x0000022f0000780c */ /* 0x000fe20002784470 */
[----:B------:R-:W-:-:S12]  /*4250*/  @!P5 BRA `(.L_x_3406) ;  /* 0x000000000028d947 */ /* 0x000fd80003800000 */
[----:B------:R-:W-:Y:S01]  /*4260*/  FMUL.FTZ R20, R26, -1.4426950216293334961 ;  /* 0xbfb8aa3b1a147820 */ /* 0x000fe20000410000 */
[----:B--234-:R-:W-:-:S05]  /*4270*/  FMUL.FTZ R22, R41, -1.4426950216293334961 ;  /* 0xbfb8aa3b29167820 */ /* 0x01cfca0000410000 */
        /* <DEDUP_REMOVED lines=8> */
.L_x_3406:
[----:B------:R-:W-:Y:S04]  /*4300*/  BSSY B0, `(.L_x_3407) ;  /* 0x000000e000007945 */ /* 0x000fe80003800000 */
[----:B------:R-:W-:Y:S05]  /*4310*/  @P6 BRA `(.L_x_3408) ;  /* 0x0000000000306947 */ /* 0x000fea0003800000 */
[----:B------:R-:W-:Y:S01]  /*4320*/  ULDC.64 UR14, c[0x0][0x270] ;  /* 0x00009c00000e7ab9 */ /* 0x000fe20000000a00 */
[----:B------:R-:W-:Y:S01]  /*4330*/  MOV R20, R86 ;  /* 0x0000005600147202 */ /* 0x000fe20000000f00 */
[----:B--234-:R-:W-:Y:S01]  /*4340*/  IMAD R22, R51, UR14, RZ ;  /* 0x0000000e33167c24 */ /* 0x01cfe2000f8e02ff */
        /* <DEDUP_REMOVED lines=9> */
.L_x_3408:
[----:B------:R-:W-:Y:S05]  /*43e0*/  BSYNC B0 ;  /* 0x0000000000007941 */ /* 0x000fea0003800000 */
.L_x_3407:
[----:B------:R-:W-:Y:S01]  /*43f0*/  FFMA.FTZ R79, R24, R79, R27 ;  /* 0x0000004f184f7223 */ /* 0x000fe2000001001b */
[----:B------:R-:W-:Y:S01]  /*4400*/  FFMA.FTZ R26, R25, R75, R36 ;  /* 0x0000004b191a7223 */ /* 0x000fe20000010024 */
[----:B------:R-:W-:Y:S06]  /*4410*/  @!P5 BRA `(.L_x_3409) ;  /* 0x000000000028d947 */ /* 0x000fec0003800000 */
[----:B------:R-:W-:Y:S01]  /*4420*/  FMUL.FTZ R20, R79, -1.4426950216293334961 ;  /* 0xbfb8aa3b4f147820 */ /* 0x000fe20000410000 */
[----:B0-234-:R-:W-:-:S05]  /*4430*/  FMUL.FTZ R23, R26, -1.4426950216293334961 ;  /* 0xbfb8aa3b1a177820 */ /* 0x01dfca0000410000 */
        /* <DEDUP_REMOVED lines=8> */
.L_x_3409:
        /* <DEDUP_REMOVED lines=10> */
[----:B0-234-:R-:W-:-:S02]  /*4560*/  LEA R22, P1, R20, UR14, 0x1 ;  /* 0x0000000e14167c11 */ /* 0x01dfc4000f8208ff */
[----:B------:R-:W-:-:S04]  /*4570*/  IADD3 R53, R21, R53, RZ ;  /* 0x0000003515357210 */ /* 0x000fc80007ffe0ff */
[----:B------:R-:W-:-:S05]  /*4580*/  LEA.HI.X R23, R20, UR15, R53, 0x1, P1 ;  /* 0x0000000f14177c11 */ /* 0x000fca00088f0c35 */
[----:B------:R1:W-:Y:S02]  /*4590*/  STG.E desc[UR8][R22.64], R79 ;  /* 0x0000004f16007986 */ /* 0x0003e4000c101908 */
.L_x_3411:
[----:B------:R-:W-:Y:S05]  /*45a0*/  BSYNC B0 ;  /* 0x0000000000007941 */ /* 0x000fea0003800000 */
.L_x_3410:
[----:B------:R-:W-:Y:S01]  /*45b0*/  FFMA.FTZ R64, R24, R64, R27 ;  /* 0x0000004018407223 */ /* 0x000fe2000001001b */
[----:B0-----:R-:W-:Y:S01]  /*45c0*/  FFMA.FTZ R41, R25, R32, R36 ;  /* 0x0000002019297223 */ /* 0x001fe20000010024 */
[----:B------:R-:W-:Y:S06]  /*45d0*/  @!P5 BRA `(.L_x_3412) ;  /* 0x000000000028d947 */ /* 0x000fec0003800000 */
[----:B------:R-:W-:Y:S01]  /*45e0*/  FMUL.FTZ R20, R64, -1.4426950216293334961 ;  /* 0xbfb8aa3b40147820 */ /* 0x000fe20000410000 */
        /* <DEDUP_REMOVED lines=9> */
.L_x_3412:
[----:B------:R-:W-:Y:S04]  /*4680*/  BSSY B0, `(.L_x_3413) ;  /* 0x000000e000007945 */ /* 0x000fe80003800000 */
[----:B------:R-:W-:Y:S05]  /*4690*/  @P2 BRA `(.L_x_3414) ;  /* 0x0000000000302947 */ /* 0x000fea0003800000 */
[----:B------:R-:W-:Y:S01]  /*46a0*/  ULDC.64 UR14, c[0x0][0x270] ;  /* 0x00009c00000e7ab9 */ /* 0x000fe20000000a00 */
[----:B------:R-:W-:Y:S01]  /*46b0*/  MOV R20, R86 ;  /* 0x0000005600147202 */ /* 0x000fe20000000f00 */
[----:B-1234-:R-:W-:Y:S01]  /*46c0*/  IMAD R22, R55, UR14, RZ ;  /* 0x0000000e37167c24 */ /* 0x01efe2000f8e02ff */
        /* <DEDUP_REMOVED lines=9> */
.L_x_3414:
[----:B------:R-:W-:Y:S05]  /*4760*/  BSYNC B0 ;  /* 0x0000000000007941 */ /* 0x000fea0003800000 */
.L_x_3413:
        /* <DEDUP_REMOVED lines=13> */
.L_x_3415:
        /* <DEDUP_REMOVED lines=10> */
[----:B-1234-:R-:W-:-:S02]  /*48e0*/  LEA R22, P1, R20, UR14, 0x1 ;  /* 0x0000000e14167c11 */ /* 0x01efc4000f8208ff */
[----:B------:R-:W-:-:S04]  /*48f0*/  IADD3 R57, R21, R57, RZ ;  /* 0x0000003915397210 */ /* 0x000fc80007ffe0ff */
[----:B------:R-:W-:-:S05]  /*4900*/  LEA.HI.X R23, R20, UR15, R57, 0x1, P1 ;  /* 0x0000000f14177c11 */ /* 0x000fca00088f0c39 */
[----:B------:R0:W-:Y:S02]  /*4910*/  STG.E desc[UR8][R22.64], R41 ;  /* 0x0000002916007986 */ /* 0x0001e4000c101908 */
.L_x_3417:
[----:B------:R-:W-:Y:S05]  /*4920*/  BSYNC B0 ;  /* 0x0000000000007941 */ /* 0x000fea0003800000 */
.L_x_3416:
[----:B------:R-:W-:Y:S01]  /*4930*/  FFMA.FTZ R68, R24, R68, R27 ;  /* 0x0000004418447223 */ /* 0x000fe2000001001b */
[----:B------:R-:W-:Y:S01]  /*4940*/  FFMA.FTZ R33, R25, R33, R36 ;  /* 0x0000002119217223 */ /* 0x000fe20000010024 */
[----:B------:R-:W-:Y:S06]  /*4950*/  @!P5 BRA `(.L_x_3418) ;  /* 0x000000000028d947 */ /* 0x000fec0003800000 */
        /* <DEDUP_REMOVED lines=10> */
.L_x_3418:
[----:B------:R-:W-:Y:S04]  /*4a00*/  BSSY B0, `(.L_x_3419) ;  /* 0x000000e000007945 */ /* 0x000fe80003800000 */
[----:B------:R-:W-:Y:S05]  /*4a10*/  @P4 BRA `(.L_x_3420) ;  /* 0x0000000000304947 */ /* 0x000fea0003800000 */
[----:B------:R-:W-:Y:S01]  /*4a20*/  ULDC.64 UR14, c[0x0][0x270] ;  /* 0x00009c00000e7ab9 */ /* 0x000fe20000000a00 */
[----:B------:R-:W-:Y:S01]  /*4a30*/  MOV R20, R86 ;  /* 0x0000005600147202 */ /* 0x000fe20000000f00 */
[----:B01234-:R-:W-:Y:S01]  /*4a40*/  IMAD R22, R59, UR14, RZ ;  /* 0x0000000e3b167c24 */ /* 0x01ffe2000f8e02ff */
        /* <DEDUP_REMOVED lines=9> */
.L_x_3420:
[----:B------:R-:W-:Y:S05]  /*4ae0*/  BSYNC B0 ;  /* 0x0000000000007941 */ /* 0x000fea0003800000 */
.L_x_3419:
[----:B------:R-:W-:Y:S01]  /*4af0*/  ISETP.GE.U32.AND P6, PT, R16, UR12, PT ;  /* 0x0000000c10007c0c */ /* 0x000fe2000bfc6070 */
[C-C-:B------:R-:W-:Y:S01]  /*4b00*/  FFMA.FTZ R70, R24.reuse, R70, R27.reuse ;  /* 0x0000004618467223 */ /* 0x140fe2000001001b */
[----:B------:R-:W-:Y:S01]  /*4b10*/  ISETP.GE.U32.AND P1, PT, R17, UR12, PT ;  /* 0x0000000c11007c0c */ /* 0x000fe2000bf26070 */
[--C-:B------:R-:W-:Y:S01]  /*4b20*/  FFMA.FTZ R72, R24, R72, R27.reuse ;  /* 0x0000004818487223 */ /* 0x100fe2000001001b */
[----:B------:R-:W-:Y:S01]  /*4b30*/  ISETP.GE.U32.AND P2, PT, R18, UR12, PT ;  /* 0x0000000c12007c0c */ /* 0x000fe2000bf46070 */
[C-C-:B------:R-:W-:Y:S01]  /*4b40*/  FFMA.FTZ R28, R24.reuse, R28, R27.reuse ;  /* 0x0000001c181c7223 */ /* 0x140fe2000001001b */
[----:B------:R-:W-:Y:S01]  /*4b50*/  ISETP.GE.U32.AND P3, PT, R19, UR12, PT ;  /* 0x0000000c13007c0c */ /* 0x000fe2000bf66070 */
[--C-:B------:R-:W-:Y:S01]  /*4b60*/  FFMA.FTZ R74, R24, R74, R27.reuse ;  /* 0x0000004a184a7223 */ /* 0x100fe2000001001b */
[----:B------:R-:W-:Y:S01]  /*4b70*/  ISETP.GE.U32.AND P4, PT, R40, UR12, PT ;  /* 0x0000000c28007c0c */ /* 0x000fe2000bf86070 */
[--C-:B------:R-:W-:Y:S01]  /*4b80*/  FFMA.FTZ R29, R25, R29, R36.reuse ;  /* 0x0000001d191d7223 */ /* 0x100fe20000010024 */
[----:B------:R-:W-:Y:S01]  /*4b90*/  ISETP.GE.AND.EX P6, PT, R61, UR13, PT, P6 ;  /* 0x0000000d3d007c0c */ /* 0x000fe2000bfc6360 */
[--C-:B------:R-:W-:Y:S01]  /*4ba0*/  FFMA.FTZ R35, R25, R35, R36.reuse ;  /* 0x0000002319237223 */ /* 0x100fe20000010024 */
[----:B------:R-:W-:Y:S01]  /*4bb0*/  ISETP.GE.AND.EX P1, PT, R65, UR13, PT, P1 ;  /* 0x0000000d41007c0c */ /* 0x000fe2000bf26310 */
[--C-:B------:R-:W-:Y:S01]  /*4bc0*/  FFMA.FTZ R37, R25, R37, R36.reuse ;  /* 0x0000002519257223 */ /* 0x100fe20000010024 */
[----:B------:R-:W-:Y:S01]  /*4bd0*/  ISETP.GE.AND.EX P2, PT, R69, UR13, PT, P2 ;  /* 0x0000000d45007c0c */ /* 0x000fe2000bf46320 */
[--C-:B------:R-:W-:Y:S01]  /*4be0*/  FFMA.FTZ R39, R25, R39, R36.reuse ;  /* 0x0000002719277223 */ /* 0x100fe20000010024 */
[----:B------:R-:W-:Y:S01]  /*4bf0*/  ISETP.GE.AND.EX P3, PT, R67, UR13, PT, P3 ;  /* 0x0000000d43007c0c */ /* 0x000fe2000bf66330 */
[----:B------:R-:W-:Y:S01]  /*4c00*/  FFMA.FTZ R24, R24, R44, R27 ;  /* 0x0000002c18187223 */ /* 0x000fe2000001001b */
        /* <DEDUP_REMOVED lines=18> */
.L_x_3421:
        /* <DEDUP_REMOVED lines=8> */
[----:B01234-:R-:W-:Y:S01]  /*4db0*/  IMAD.WIDE.U32 R22, R16, UR12, R20 ;  /* 0x0000000c10167c25 */ /* 0x01ffe2000f8e0014 */
[----:B------:R-:W-:-:S03]  /*4dc0*/  ULDC.64 UR12, c[0x0][0x210] ;  /* 0x00008400000c7ab9 */ /* 0x000fc60000000a00 */
[----:B------:R-:W-:Y:S01]  /*4dd0*/  IMAD.IADD R61, R23, 0x1, R61 ;  /* 0x00000001173d7824 */ /* 0x000fe200078e023d */
[----:B------:R-:W-:-:S04]  /*4de0*/  LEA R20, P6, R22, UR12, 0x1 ;  /* 0x0000000c16147c11 */ /* 0x000fc8000f8c08ff */
[----:B------:R-:W-:-:S05]  /*4df0*/  LEA.HI.X R21, R22, UR13, R61, 0x1, P6 ;  /* 0x0000000d16157c11 */ /* 0x000fca000b0f0c3d */
[----:B------:R0:W-:Y:S04]  /*4e00*/  STG.E desc[UR8][R20.64], R25 ;  /* 0x0000001914007986 */ /* 0x0001e8000c101908 */
.L_x_3423:
[----:B------:R-:W-:Y:S05]  /*4e10*/  BSYNC B0 ;  /* 0x0000000000007941 */ /* 0x000fea0003800000 */
.L_x_3422:
        /* <DEDUP_REMOVED lines=11> */
.L_x_3424:
[----:B------:R-:W-:Y:S04]  /*4ed0*/  BSSY B0, `(.L_x_3425) ;  /* 0x000000e000007945 */ /* 0x000fe80003800000 */
[----:B------:R-:W-:Y:S05]  /*4ee0*/  @P1 BRA `(.L_x_3426) ;  /* 0x0000000000301947 */ /* 0x000fea0003800000 */
[----:B------:R-:W-:Y:S01]  /*4ef0*/  ULDC.64 UR12, c[0x0][0x270] ;  /* 0x00009c00000c7ab9 */ /* 0x000fe20000000a00 */
[----:B0-----:R-:W-:Y:S01]  /*4f00*/  MOV R20, R86 ;  /* 0x0000005600147202 */ /* 0x001fe20000000f00 */
[----:B------:R-:W-:Y:S01]  /*4f10*/  IMAD R26, R65, UR12, RZ ;  /* 0x0000000c411a7c24 */ /* 0x000fe2000f8e02ff */
[----:B------:R-:W-:Y:S02]  /*4f20*/  MOV R21, R89 ;  /* 0x0000005900157202 */ /* 0x000fe40000000f00 */
[----:B------:R-:W-:Y:S01]  /*4f30*/  F2FP.BF16.F32.PACK_AB R29, R29, R72 ;  /* 0x000000481d1d723e */ /* 0x000fe200000010ff */
[----:B-1234-:R-:W-:-:S04]  /*4f40*/  IMAD.WIDE.U32 R22, R17, UR12, R20 ;  /* 0x0000000c11167c25 */ /* 0x01efc8000f8e0014 */
[----:B------:R-:W-:Y:S01]  /*4f50*/  IMAD R21, R17, UR13, R26 ;  /* 0x0000000d11157c24 */ /* 0x000fe2000f8e021a */
[----:B------:R-:W-:Y:S02]  /*4f60*/  ULDC.64 UR12, c[0x0][0x210] ;  /* 0x00008400000c7ab9 */ /* 0x000fe40000000a00 */
[----:B------:R-:W-:Y:S02]  /*4f70*/  LEA R20, P1, R22, UR12, 0x1 ;  /* 0x0000000c16147c11 */ /* 0x000fe4000f8208ff */
[----:B------:R-:W-:-:S04]  /*4f80*/  IADD3 R21, R23, R21, RZ ;  /* 0x0000001517157210 */ /* 0x000fc80007ffe0ff */
[----:B------:R-:W-:-:S05]  /*4f90*/  LEA.HI.X R21, R22, UR13, R21, 0x1, P1 ;  /* 0x0000000d16157c11 */ /* 0x000fca00088f0c15 */
[----:B------:R0:W-:Y:S02]  /*4fa0*/  STG.E desc[UR8][R20.64], R29 ;  /* 0x0000001d14007986 */ /* 0x0001e4000c101908 */
.L_x_3426:
[----:B------:R-:W-:Y:S05]  /*4fb0*/  BSYNC B0 ;  /* 0x0000000000007941 */ /* 0x000fea0003800000 */
.L_x_3425:
        /* <DEDUP_REMOVED lines=11> */
.L_x_3427:
        /* <DEDUP_REMOVED lines=8> */
[----:B-1234-:R-:W-:Y:S01]  /*50f0*/  IMAD.WIDE.U32 R22, R18, UR12, R20 ;  /* 0x0000000c12167c25 */ /* 0x01efe2000f8e0014 */
[----:B------:R-:W-:Y:S02]  /*5100*/  ULDC.64 UR12, c[0x0][0x210] ;  /* 0x00008400000c7ab9 */ /* 0x000fe40000000a00 */
[----:B------:R-:W-:-:S02]  /*5110*/  LEA R20, P1, R22, UR12, 0x1 ;  /* 0x0000000c16147c11 */ /* 0x000fc4000f8208ff */
[----:B------:R-:W-:-:S04]  /*5120*/  IADD3 R69, R23, R69, RZ ;  /* 0x0000004517457210 */ /* 0x000fc80007ffe0ff */
[----:B------:R-:W-:-:S05]  /*5130*/  LEA.HI.X R21, R22, UR13, R69, 0x1, P1 ;  /* 0x0000000d16157c11 */ /* 0x000fca00088f0c45 */
[----:B------:R0:W-:Y:S02]  /*5140*/  STG.E desc[UR8][R20.64], R35 ;  /* 0x0000002314007986 */ /* 0x0001e4000c101908 */
.L_x_3429:
[----:B------:R-:W-:Y:S05]  /*5150*/  BSYNC B0 ;  /* 0x0000000000007941 */ /* 0x000fea0003800000 */
.L_x_3428:
        /* <DEDUP_REMOVED lines=11> */
.L_x_3430:
        /* <DEDUP_REMOVED lines=14> */
.L_x_3432:
[----:B------:R-:W-:Y:S05]  /*52f0*/  BSYNC B0 ;  /* 0x0000000000007941 */ /* 0x000fea0003800000 */
.L_x_3431:
        /* <DEDUP_REMOVED lines=11> */
.L_x_3433:
        /* <DEDUP_REMOVED lines=13> */
.L_x_3435:
[----:B------:R-:W-:Y:S05]  /*5480*/  BSYNC B0 ;  /* 0x0000000000007941 */ /* 0x000fea0003800000 */
.L_x_3434:
[----:B0-----:R-:W0:Y:S01]  /*5490*/  LDC R21, c[0x0][0x10] ;  /* 0x00000400ff157b82 */ /* 0x001e220000000800 */
[----:B------:R-:W-:Y:S02]  /*54a0*/  IADD3 R4, R4, 0x1, RZ ;  /* 0x0000000104047810 */ /* 0x000fe40007ffe0ff */
[----:B0-----:R-:W-:-:S04]  /*54b0*/  IADD3 R62, R21, R62, RZ ;  /* 0x0000003e153e7210 */ /* 0x001fc80007ffe0ff */
[----:B------:R-:W-:-:S13]  /*54c0*/  ISETP.GE.AND P1, PT, R62, UR4, PT ;  /* 0x000000043e007c0c */ /* 0x000fda000bf26270 */
[----:B------:R-:W-:Y:S05]  /*54d0*/  @!P1 BRA `(.L_x_3436) ;  /* 0xffffffac00789947 */ /* 0x000fea000383ffff */
[----:B------:R-:W-:Y:S05]  /*54e0*/  EXIT ;  /* 0x000000000000794d */ /* 0x000fea0003800000 */
.L_x_3437:
        /* <DEDUP_REMOVED lines=9> */
.L_x_5156:


//--------------------- .text._Z35group_norm_nhwc_fwd_one_pass_kernelI11Bf16IOBf16WLi512ELi70ELi560EEv26Group_norm_nhwc_fwd_params --------------------------
	.section	.text._Z35group_norm_nhwc_fwd_one_pass_kernelI11Bf16IOBf16WLi512ELi70ELi560EEv26Group_norm_nhwc_fwd_params,"ax",@progbits
	.align	128
        .global         _Z35group_norm_nhwc_fwd_one_pass_kernelI11Bf16IOBf16WLi512ELi70ELi560EEv26Group_norm_nhwc_fwd_params
        .type           _Z35group_norm_nhwc_fwd_one_pass_kernelI11Bf16IOBf16WLi512ELi70ELi560EEv26Group_norm_nhwc_fwd_params,@function
        .size           _Z35group_norm_nhwc_fwd_one_pass_kernelI11Bf16IOBf16WLi512ELi70ELi560EEv26Group_norm_nhwc_fwd_params,(.L_x_5157 - _Z35group_norm_nhwc_fwd_one_pass_kernelI11Bf16IOBf16WLi512ELi70ELi560EEv26Group_norm_nhwc_fwd_params)
        .other          _Z35group_norm_nhwc_fwd_one_pass_kernelI11Bf16IOBf16WLi512ELi70ELi560EEv26Group_norm_nhwc_fwd_params,@"STO_CUDA_ENTRY STV_DEFAULT"
_Z35group_norm_nhwc_fwd_one_pass_kernelI11Bf16IOBf16WLi512ELi70ELi560EEv26Group_norm_nhwc_fwd_params:
.text._Z35group_norm_nhwc_fwd_one_pass_kernelI11Bf16IOBf16WLi512ELi70ELi560EEv26Group_norm_nhwc_fwd_params:
        /* <DEDUP_REMOVED lines=26> */
[----:B------:R-:W-:Y:S02]  /*01a0*/  IADD3 R87, R50, 0x10, RZ ;  /* 0x0000001032577810 */ /* 0x000fe40007ffe0ff */
        /* <DEDUP_REMOVED lines=12> */
.L_x_3543:
        /* <DEDUP_REMOVED lines=10> */
[----:B--2---:R-:W1:Y:S01]  /*0310*/  @P0 LDC.64 R16, c[0x0][0x220] ;  /* 0x00008800ff100b82 */ /* 0x004e620000000a00 */
[----:B------:R-:W-:Y:S02]  /*0320*/  SHF.R.S32.HI R92, RZ, 0x1f, R85 ;  /* 0x0000001fff5c7819 */ /* 0x000fe40000011455 */
[----:B------:R-:W-:Y:S02]  /*0330*/  SHF.R.S32.HI R93, RZ, 0x1f, R77 ;  /* 0x0000001fff5d7819 */ /* 0x000fe4000001144d */
[----:B------:R-:W-:Y:S02]  /*0340*/  SHF.R.S32.HI R6, RZ, 0x1f, R50 ;  /* 0x0000001fff067819 */ /* 0x000fe40000011432 */
[----:B------:R-:W-:Y:S02]  /*0350*/  SHF.R.S32.HI R22, RZ, 0x1f, R68 ;  /* 0x0000001fff167819 */ /* 0x000fe40000011444 */
[----:B------:R-:W-:-:S02]  /*0360*/  SHF.R.S32.HI R23, RZ, 0x1f, R65 ;  /* 0x0000001fff177819 */ /* 0x000fc40000011441 */
[----:B------:R-:W-:Y:S01]  /*0370*/  SHF.R.S32.HI R20, RZ, 0x1f, R62 ;  /* 0x0000001fff147819 */ /* 0x000fe2000001143e */
[----:B------:R-:W2:Y:S08]  /*0380*/  I2F.RP R0, UR12 ;  /* 0x0000000c00007d06 */ /* 0x000eb00008209400 */
        /* <DEDUP_REMOVED lines=61> */
[----:B-1----:R-:W-:-:S03]  /*0760*/  @P0 LEA R4, P1, R8, R16, 0x1 ;  /* 0x0000001008040211 */ /* 0x002fc600078208ff */
[----:B------:R-:W-:Y:S01]  /*0770*/  @P0 IMAD.IADD R5, R9, 0x1, R5 ;  /* 0x0000000109050824 */ /* 0x000fe200078e0205 */
[----:B------:R-:W-:Y:S01]  /*0780*/  @!P2 IADD3 R0, R11, R15, RZ ;  /* 0x0000000f0b00a210 */ /* 0x000fe20007ffe0ff */
[----:B----4-:R-:W-:Y:S01]  /*0790*/  @!P5 IMAD R14, R92, R12, RZ ;  /* 0x0000000c5c0ed224 */ /* 0x010fe200078e02ff */
[----:B---3--:R-:W-:Y:S02]  /*07a0*/  @!P2 LEA R16, P6, R10, R18, 0x1 ;  /* 0x000000120a10a211 */ /* 0x008fe400078c08ff */
[----:B------:R-:W-:Y:S02]  /*07b0*/  @P0 LEA.HI.X R5, R8, R17, R5, 0x1, P1 ;  /* 0x0000001108050211 */ /* 0x000fe400008f0c05 */
[----:B------:R-:W-:Y:S01]  /*07c0*/  ISETP.GE.U32.AND P1, PT, R65, UR12, PT ;  /* 0x0000000c41007c0c */ /* 0x000fe2000bf26070 */
[----:B------:R-:W1:Y:S01]  /*07d0*/  @!P3 LDC.64 R8, c[0x0][0x270] ;  /* 0x00009c00ff08bb82 */ /* 0x000e620000000a00 */
[----:B------:R-:W-:Y:S01]  /*07e0*/  @!P2 LEA.HI.X R17, R10, R19, R0, 0x1, P6 ;  /* 0x000000130a11a211 */ /* 0x000fe200030f0c00 */
[----:B------:R-:W-:Y:S01]  /*07f0*/  @!P5 IMAD R19, R85, R13, R14 ;  /* 0x0000000d5513d224 */ /* 0x000fe200078e020e */
[----:B------:R-:W-:Y:S01]  /*0800*/  ISETP.GE.AND.EX P1, PT, R23, UR13, PT, P1 ;  /* 0x0000000d17007c0c */ /* 0x000fe2000bf26310 */
[----:B--2---:R-:W-:Y:S01]  /*0810*/  @!P4 IMAD R0, R93, R2, RZ ;  /* 0x000000025d00c224 */ /* 0x004fe200078e02ff */
[----:B------:R-:W-:Y:S01]  /*0820*/  @!P5 MOV R14, R42 ;  /* 0x0000002a000ed202 */ /* 0x000fe20000000f00 */
[----:B------:R1:W2:Y:S01]  /*0830*/  @!P2 LDG.E R39, desc[UR14][R16.64] ;  /* 0x0000000e1027a981 */ /* 0x0002a2000c1e1900 */
[----:B------:R-:W-:Y:S01]  /*0840*/  @!P5 MOV R15, R45 ;  /* 0x0000002d000fd202 */ /* 0x000fe20000000f00 */
[----:B------:R-:W3:Y:S01]  /*0850*/  @!P4 LDC.64 R10, c[0x0][0x220] ;  /* 0x00008800ff0acb82 */ /* 0x000ee20000000a00 */
[----:B------:R-:W-:-:S02]  /*0860*/  ISETP.GT.U32.OR P1, PT, R88, 0x22f, P1 ;  /* 0x0000022f5800780c */ /* 0x000fc40000f24470 */
[----:B------:R-:W-:Y:S01]  /*0870*/  ISETP.GE.U32.AND P6, PT, R62, UR12, PT ;  /* 0x0000000c3e007c0c */ /* 0x000fe2000bfc6070 */
[----:B------:R-:W-:Y:S01]  /*0880*/  @!P5 IMAD.WIDE.U32 R12, R85, R12, R14 ;  /* 0x0000000c550cd225 */ /* 0x000fe200078e000e */
[----:B------:R-:W-:Y:S02]  /*0890*/  @!P4 MOV R18, R42 ;  /* 0x0000002a0012c202 */ /* 0x000fe40000000f00 */
[----:B------:R-:W-:Y:S01]  /*08a0*/  ISETP.GE.AND.EX P2, PT, R20, UR13, PT, P6 ;  /* 0x0000000d14007c0c */ /* 0x000fe2000bf46360 */
[----:B------:R-:W-:Y:S01]  /*08b0*/  @!P4 IMAD R21, R77, R3, R0 ;  /* 0x000000034d15c224 */ /* 0x000fe200078e0200 */
[----:B------:R-:W-:Y:S01]  /*08c0*/  @!P5 IADD3 R0, R13, R19, RZ ;  /* 0x000000130d00d210 */ /* 0x000fe20007ffe0ff */
[----:B------:R-:W-:Y:S01]  /*08d0*/  @!P4 IMAD.MOV.U32 R19, RZ, RZ, R45 ;  /* 0x000000ffff13c224 */ /* 0x000fe200078e002d */
[----:B------:R-:W-:Y:S01]  /*08e0*/  ISETP.GT.U32.OR P2, PT, R88, 0x22f, P2 ;  /* 0x0000022f5800780c */ /* 0x000fe20001744470 */
[----:B------:R-:W4:Y:S01]  /*08f0*/  @!P3 LDC.64 R14, c[0x0][0x220] ;  /* 0x00008800ff0ebb82 */ /* 0x000f220000000a00 */
[----:B------:R-:W-:Y:S01]  /*0900*/  @!P4 IMAD.WIDE.U32 R18, R77, R2, R18 ;  /* 0x000000024d12c225 */ /* 0x000fe200078e0012 */
[----:B0-----:R-:W-:-:S06]  /*0910*/  @!P5 LEA R6, P6, R12, R6, 0x1 ;  /* 0x000000060c06d211 */ /* 0x001fcc00078c08ff */
[----:B------:R-:W0:Y:S01]  /*0920*/  @!P1 LDC.64 R2, c[0x0][0x270] ;  /* 0x00009c00ff029b82 */ /* 0x000e220000000a00 */
[----:B------:R-:W-:Y:S01]  /*0930*/  @!P5 LEA.HI.X R7, R12, R7, R0, 0x1, P6 ;  /* 0x000000070c07d211 */ /* 0x000fe200030f0c00 */
[----:B-1----:R-:W-:Y:S01]  /*0940*/  @!P3 IMAD R16, R22, R8, RZ ;  /* 0x000000081610b224 */ /* 0x002fe200078e02ff */
[----:B------:R-:W-:Y:S02]  /*0950*/  @!P4 IADD3 R0, R19, R21, RZ ;  /* 0x000000151300c210 */ /* 0x000fe40007ffe0ff */
[----:B---3--:R-:W-:Y:S01]  /*0960*/  @!P4 LEA R12, P6, R18, R10, 0x1 ;  /* 0x0000000a120cc211 */ /* 0x008fe200078c08ff */
[----:B------:R-:W-:Y:S01]  /*0970*/  @!P3 IMAD R19, R68, R9, R16 ;  /* 0x000000094413b224 */ /* 0x000fe200078e0210 */
[----:B------:R-:W-:Y:S01]  /*0980*/  @!P3 MOV R16, R42 ;  /* 0x0000002a0010b202 */ /* 0x000fe20000000f00 */
[----:B------:R1:W3:Y:S01]  /*0990*/  @!P5 LDG.E R38, desc[UR14][R6.64] ;  /* 0x0000000e0626d981 */ /* 0x0002e2000c1e1900 */
[----:B------:R-:W-:Y:S02]  /*09a0*/  @!P4 LEA.HI.X R13, R18, R11, R0, 0x1, P6 ;  /* 0x0000000b120dc211 */ /* 0x000fe400030f0c00 */
[----:B------:R-:W5:Y:S01]  /*09b0*/  @!P2 LDC.64 R10, c[0x0][0x270] ;  /* 0x00009c00ff0aab82 */ /* 0x000f620000000a00 */
[----:B------:R-:W-:-:S02]  /*09c0*/  @!P3 MOV R17, R45 ;  /* 0x0000002d0011b202 */ /* 0x000fc40000000f00 */
[----:B------:R-:W-:Y:S02]  /*09d0*/  CS2R R36, SRZ ;  /* 0x0000000000247805 */ /* 0x000fe4000001ff00 */
[----:B------:R-:W-:Y:S02]  /*09e0*/  SHF.R.S32.HI R24, RZ, 0x1f, R60 ;  /* 0x0000001fff187819 */ /* 0x000fe4000001143c */
[----:B------:R-:W-:Y:S02]  /*09f0*/  ISETP.GE.U32.AND P6, PT, R60, UR12, PT ;  /* 0x0000000c3c007c0c */ /* 0x000fe4000bfc6070 */
[----:B------:R-:W-:Y:S01]  /*0a00*/  SHF.R.S32.HI R22, RZ, 0x1f, R59 ;  /* 0x0000001fff167819 */ /* 0x000fe2000001143b */
[----:B-1----:R-:W1:Y:S01]  /*0a10*/  @!P2 LDC.64 R6, c[0x0][0x220] ;  /* 0x00008800ff06ab82 */ /* 0x002e620000000a00 */
[----:B------:R-:W-:Y:S01]  /*0a20*/  ISETP.GE.U32.AND P5, PT, R59, UR12, PT ;  /* 0x0000000c3b007c0c */ /* 0x000fe2000bfa6070 */
[----:B------:R-:W-:Y:S01]  /*0a30*/  @!P3 IMAD.WIDE.U32 R16, R68, R8, R16 ;  /* 0x000000084410b225 */ /* 0x000fe200078e0010 */
[----:B------:R-:W-:Y:S01]  /*0a40*/  ISETP.GE.AND.EX P6, PT, R24, UR13, PT, P6 ;  /* 0x0000000d18007c0c */ /* 0x000fe2000bfc6360 */
[----:B------:R4:W3:Y:S01]  /*0a50*/  @!P4 LDG.E R37, desc[UR14][R12.64] ;  /* 0x0000000e0c25c981 */ /* 0x0008e2000c1e1900 */
[----:B------:R-:W-:-:S03]  /*0a60*/  ISETP.GE.AND.EX P5, PT, R22, UR13, PT, P5 ;  /* 0x0000000d16007c0c */ /* 0x000fc6000bfa6350 */
[----:B------:R-:W1:Y:S01]  /*0a70*/  @!P1 LDC.64 R8, c[0x0][0x220] ;  /* 0x00008800ff089b82 */ /* 0x000e620000000a00 */
[C---:B------:R-:W-:Y:S02]  /*0a80*/  ISETP.GT.U32.OR P4, PT, R88.reuse, 0x22f, P6 ;  /* 0x0000022f5800780c */ /* 0x040fe40003784470 */
[----:B------:R-:W-:Y:S01]  /*0a90*/  ISETP.GT.U32.OR P5, PT, R88, 0x22f, P5 ;  /* 0x0000022f5800780c */ /* 0x000fe20002fa4470 */
[----:B0-----:R-:W-:Y:S01]  /*0aa0*/  @!P1 IMAD R18, R23, R2, RZ ;  /* 0x0000000217129224 */ /* 0x001fe200078e02ff */
[----:B------:R-:W-:Y:S01]  /*0ab0*/  @!P3 IADD3 R0, R17, R19, RZ ;  /* 0x000000131100b210 */ /* 0x000fe20007ffe0ff */
[----:B------:R-:W-:Y:S02]  /*0ac0*/  @!P1 IMAD.MOV.U32 R19, RZ, RZ, R45 ;  /* 0x000000ffff139224 */ /* 0x000fe400078e002d */
[----:B------:R-:W-:Y:S01]  /*0ad0*/  @!P1 IMAD R21, R65, R3, R18 ;  /* 0x0000000341159224 */ /* 0x000fe200078e0212 */
[----:B------:R-:W-:Y:S02]  /*0ae0*/  @!P1 MOV R18, R42 ;  /* 0x0000002a00129202 */ /* 0x000fe40000000f00 */
[----:B----4-:R-:W-:-:S02]  /*0af0*/  @!P3 LEA R14, P6, R16, R14, 0x1 ;  /* 0x0000000e100eb211 */ /* 0x010fc400078c08ff */
[----:B------:R-:W-:Y:S01]  /*0b00*/  @!P2 MOV R17, R45 ;  /* 0x0000002d0011a202 */ /* 0x000fe20000000f00 */
[----:B------:R-:W-:Y:S01]  /*0b10*/  @!P1 IMAD.WIDE.U32 R18, R65, R2, R18 ;  /* 0x0000000241129225 */ /* 0x000fe200078e0012 */
[----:B------:R-:W-:Y:S01]  /*0b20*/  @!P3 LEA.HI.X R15, R16, R15, R0, 0x1, P6 ;  /* 0x0000000f100fb211 */ /* 0x000fe200030f0c00 */
[----:B------:R-:W0:Y:S01]  /*0b30*/  @!P4 LDC.64 R12, c[0x0][0x270] ;  /* 0x00009c00ff0ccb82 */ /* 0x000e220000000a00 */
[----:B------:R-:W-:Y:S01]  /*0b40*/  @!P2 MOV R16, R42 ;  /* 0x0000002a0010a202 */ /* 0x000fe20000000f00 */
[-C--:B-----5:R-:W-:Y:S02]  /*0b50*/  @!P2 IMAD R0, R20, R10.reuse, RZ ;  /* 0x0000000a1400a224 */ /* 0x0a0fe400078e02ff */
[----:B------:R4:W5:Y:S04]  /*0b60*/  @!P3 LDG.E R36, desc[UR14][R14.64] ;  /* 0x0000000e0e24b981 */ /* 0x000968000c1e1900 */
[----:B------:R-:W4:Y:S01]  /*0b70*/  @!P5 LDC.64 R2, c[0x0][0x270] ;  /* 0x00009c00ff02db82 */ /* 0x000f220000000a00 */
[C---:B------:R-:W-:Y:S01]  /*0b80*/  @!P2 IMAD R23, R62.reuse, R11, R0 ;  /* 0x0000000b3e17a224 */ /* 0x040fe200078e0200 */
[----:B------:R-:W-:Y:S01]  /*0b90*/  @!P1 IADD3 R0, R19, R21, RZ ;  /* 0x0000001513009210 */ /* 0x000fe20007ffe0ff */
[----:B------:R-:W-:Y:S01]  /*0ba0*/  @!P2 IMAD.WIDE.U32 R10, R62, R10, R16 ;  /* 0x0000000a3e0aa225 */ /* 0x000fe200078e0010 */
[----:B-1----:R-:W-:-:S02]  /*0bb0*/  @!P1 LEA R16, P6, R18, R8, 0x1 ;  /* 0x0000000812109211 */ /* 0x002fc400078c08ff */
[----:B------:R-:W-:Y:S02]  /*0bc0*/  SHF.R.S32.HI R20, RZ, 0x1f, R48 ;  /* 0x0000001fff147819 */ /* 0x000fe40000011430 */
[----:B------:R-:W-:Y:S02]  /*0bd0*/  ISETP.GE.U32.AND P3, PT, R48, UR12, PT ;  /* 0x0000000c30007c0c */ /* 0x000fe4000bf66070 */
[----:B------:R-:W-:Y:S02]  /*0be0*/  @!P1 LEA.HI.X R17, R18, R9, R0, 0x1, P6 ;  /* 0x0000000912119211 */ /* 0x000fe400030f0c00 */
[----:B------:R-:W1:Y:S01]  /*0bf0*/  @!P4 LDC.64 R8, c[0x0][0x220] ;  /* 0x00008800ff08cb82 */ /* 0x000e620000000a00 */
[----:B------:R-:W-:Y:S02]  /*0c00*/  ISETP.GE.AND.EX P3, PT, R20, UR13, PT, P3 ;  /* 0x0000000d14007c0c */ /* 0x000fe4000bf66330 */
[----:B------:R-:W-:Y:S02]  /*0c10*/  @!P2 IADD3 R0, R11, R23, RZ ;  /* 0x000000170b00a210 */ /* 0x000fe40007ffe0ff */
[----:B------:R-:W-:-:S02]  /*0c20*/  @!P2 LEA R18, P6, R10, R6, 0x1 ;  /* 0x000000060a12a211 */ /* 0x000fc400078c08ff */
[----:B------:R-:W-:Y:S02]  /*0c30*/  ISETP.GT.U32.OR P3, PT, R88, 0x22f, P3 ;  /* 0x0000022f5800780c */ /* 0x000fe40001f64470 */
[----:B------:R-:W-:Y:S02]  /*0c40*/  @!P2 LEA.HI.X R19, R10, R7, R0, 0x1, P6 ;  /* 0x000000070a13a211 */ /* 0x000fe400030f0c00 */
[----:B------:R-:W-:Y:S01]  /*0c50*/  CS2R R34, SRZ ;  /* 0x0000000000227805 */ /* 0x000fe2000001ff00 */
[----:B------:R-:W1:Y:S01]  /*0c60*/  @!P5 LDC.64 R10, c[0x0][0x220] ;  /* 0x00008800ff0adb82 */ /* 0x000e620000000a00 */
[----:B0-----:R-:W-:Y:S01]  /*0c70*/  @!P4 IMAD R0, R24, R12, RZ ;  /* 0x0000000c1800c224 */ /* 0x001fe200078e02ff */
[----:B------:R-:W-:Y:S01]  /*0c80*/  @!P4 MOV R6, R42 ;  /* 0x0000002a0006c202 */ /* 0x000fe20000000f00 */
[----:B----4-:R-:W-:Y:S02]  /*0c90*/  @!P5 IMAD R14, R22, R2, RZ ;  /* 0x00000002160ed224 */ /* 0x010fe400078e02ff */
[----:B------:R-:W-:Y:S01]  /*0ca0*/  @!P4 IMAD.MOV.U32 R7, RZ, RZ, R45 ;  /* 0x000000ffff07c224 */ /* 0x000fe200078e002d */
[----:B------:R-:W4:Y:S01]  /*0cb0*/  @!P1 LDG.E R35, desc[UR14][R16.64] ;  /* 0x0000000e10239981 */ /* 0x000f22000c1e1900 */
[C---:B------:R-:W-:Y:S01]  /*0cc0*/  @!P4 IMAD R21, R60.reuse, R13, R0 ;  /* 0x0000000d3c15c224 */ /* 0x040fe200078e0200 */
[----:B------:R-:W-:Y:S01]  /*0cd0*/  ISETP.GE.U32.AND P1, PT, R47, UR12, PT ;  /* 0x0000000c2f007c0c */ /* 0x000fe2000bf26070 */
[----:B------:R-:W-:Y:S01]  /*0ce0*/  @!P5 IMAD R23, R59, R3, R14 ;  /* 0x000000033b17d224 */ /* 0x000fe200078e020e */
[----:B------:R0:W4:Y:S01]  /*0cf0*/  @!P2 LDG.E R34, desc[UR14][R18.64] ;  /* 0x0000000e1222a981 */ /* 0x000122000c1e1900 */
[----:B------:R-:W-:Y:S01]  /*0d00*/  @!P4 IMAD.WIDE.U32 R12, R60, R12, R6 ;  /* 0x0000000c3c0cc225 */ /* 0x000fe200078e0006 */
[----:B------:R-:W-:Y:S01]  /*0d10*/  @!P5 MOV R14, R42 ;  /* 0x0000002a000ed202 */ /* 0x000fe20000000f00 */
[----:B------:R-:W1:Y:S01]  /*0d20*/  @!P3 LDC.64 R6, c[0x0][0x270] ;  /* 0x00009c00ff06bb82 */ /* 0x000e620000000a00 */
[----:B------:R-:W-:-:S02]  /*0d30*/  @!P5 MOV R15, R45 ;  /* 0x0000002d000fd202 */ /* 0x000fc40000000f00 */
[----:B0-----:R-:W-:Y:S01]  /*0d40*/  SHF.R.S32.HI R18, RZ, 0x1f, R47 ;  /* 0x0000001fff127819 */ /* 0x001fe2000001142f */
[----:B------:R-:W-:Y:S01]  /*0d50*/  @!P5 IMAD.WIDE.U32 R14, R59, R2, R14 ;  /* 0x000000023b0ed225 */ /* 0x000fe200078e000e */
[----:B------:R-:W-:Y:S02]  /*0d60*/  SHF.R.S32.HI R16, RZ, 0x1f, R46 ;  /* 0x0000001fff107819 */ /* 0x000fe4000001142e */
[----:B------:R-:W-:Y:S02]  /*0d70*/  ISETP.GE.AND.EX P1, PT, R18, UR13, PT, P1 ;  /* 0x0000000d12007c0c */ /* 0x000fe4000bf26310 */
[----:B------:R-:W-:Y:S02]  /*0d80*/  ISETP.GE.U32.AND P2, PT, R46, UR12, PT ;  /* 0x0000000c2e007c0c */ /* 0x000fe4000bf46070 */
[----:B------:R-:W-:Y:S02]  /*0d90*/  @!P4 IADD3 R0, R13, R21, RZ ;  /* 0x000000150d00c210 */ /* 0x000fe40007ffe0ff */
[----:B-1----:R-:W-:-:S02]  /*0da0*/  @!P4 LEA R2, P6, R12, R8, 0x1 ;  /* 0x000000080c02c211 */ /* 0x002fc400078c08ff */
[----:B------:R-:W-:Y:S02]  /*0db0*/  ISETP.GT.U32.OR P1, PT, R88, 0x22f, P1 ;  /* 0x0000022f5800780c */ /* 0x000fe40000f24470 */
[----:B------:R-:W-:Y:S02]  /*0dc0*/  ISETP.GE.AND.EX P2, PT, R16, UR13, PT, P2 ;  /* 0x0000000d10007c0c */ /* 0x000fe4000bf46320 */
[----:B------:R-:W-:Y:S02]  /*0dd0*/  @!P4 LEA.HI.X R3, R12, R9, R0, 0x1, P6 ;  /* 0x000000090c03c211 */ /* 0x000fe400030f0c00 */
[----:B------:R-:W0:Y:S01]  /*0de0*/  @!P3 LDC.64 R8, c[0x0][0x220] ;  /* 0x00008800ff08bb82 */ /* 0x000e220000000a00 */
[----:B------:R-:W-:Y:S02]  /*0df0*/  ISETP.GT.U32.OR P2, PT, R88, 0x22f, P2 ;  /* 0x0000022f5800780c */ /* 0x000fe40001744470 */
[----:B------:R-:W-:Y:S02]  /*0e00*/  CS2R R32, SRZ ;  /* 0x0000000000207805 */ /* 0x000fe4000001ff00 */
[----:B------:R-:W-:-:S02]  /*0e10*/  @!P5 IADD3 R0, R15, R23, RZ ;  /* 0x000000170f00d210 */ /* 0x000fc40007ffe0ff */
[C---:B------:R-:W-:Y:S02]  /*0e20*/  @!P5 LEA R12, P6, R14.reuse, R10, 0x1 ;  /* 0x0000000a0e0cd211 */ /* 0x040fe400078c08ff */
[----:B------:R-:W-:Y:S01]  /*0e30*/  SHF.R.S32.HI R22, RZ, 0x1f, R41 ;  /* 0x0000001fff167819 */ /* 0x000fe20000011429 */
[----:B------:R1:W4:Y:S01]  /*0e40*/  @!P4 LDG.E R33, desc[UR14][R2.64] ;  /* 0x0000000e0221c981 */ /* 0x000322000c1e1900 */
[----:B------:R-:W-:Y:S02]  /*0e50*/  @!P5 LEA.HI.X R13, R14, R11, R0, 0x1, P6 ;  /* 0x0000000b0e0dd211 */ /* 0x000fe400030f0c00 */
[----:B------:R-:W0:Y:S01]  /*0e60*/  @!P1 LDC.64 R10, c[0x0][0x270] ;  /* 0x00009c00ff0a9b82 */ /* 0x000e220000000a00 */
[----:B------:R-:W-:Y:S01]  /*0e70*/  ISETP.GE.U32.AND P4, PT, R41, UR12, PT ;  /* 0x0000000c29007c0c */ /* 0x000fe2000bf86070 */
[----:B------:R-:W-:Y:S01]  /*0e80*/  @!P3 IMAD R0, R20, R6, RZ ;  /* 0x000000061400b224 */ /* 0x000fe200078e02ff */
[----:B------:R0:W4:Y:S01]  /*0e90*/  @!P5 LDG.E R32, desc[UR14][R12.64] ;  /* 0x0000000e0c20d981 */ /* 0x000122000c1e1900 */
[----:B-1----:R-:W-:-:S04]  /*0ea0*/  @!P3 MOV R2, R42 ;  /* 0x0000002a0002b202 */ /* 0x002fc80000000f00 */
[----:B------:R-:W1:Y:S01]  /*0eb0*/  @!P2 LDC.64 R14, c[0x0][0x270] ;  /* 0x00009c00ff0eab82 */ /* 0x000e620000000a00 */
[----:B------:R-:W-:Y:S01]  /*0ec0*/  @!P3 IMAD.MOV.U32 R3, RZ, RZ, R45 ;  /* 0x000000ffff03b224 */ /* 0x000fe200078e002d */
[----:B------:R-:W-:Y:S01]  /*0ed0*/  ISETP.GE.AND.EX P4, PT, R22, UR13, PT, P4 ;  /* 0x0000000d16007c0c */ /* 0x000fe2000bf86340 */
[C---:B------:R-:W-:Y:S02]  /*0ee0*/  @!P3 IMAD R17, R48.reuse, R7, R0 ;  /* 0x000000073011b224 */ /* 0x040fe400078e0200 */
[----:B------:R-:W-:Y:S01]  /*0ef0*/  @!P3 IMAD.WIDE.U32 R6, R48, R6, R2 ;  /* 0x000000063006b225 */ /* 0x000fe200078e0002 */
[----:B------:R-:W-:Y:S02]  /*0f00*/  ISETP.GT.U32.OR P4, PT, R88, 0x22f, P4 ;  /* 0x0000022f5800780c */ /* 0x000fe40002784470 */
[----:B------:R-:W1:Y:S01]  /*0f10*/  @!P1 LDC.64 R2, c[0x0][0x220] ;  /* 0x00008800ff029b82 */ /* 0x000e620000000a00 */
[----:B------:R-:W-:Y:S01]  /*0f20*/  HFMA2.MMA R19, -RZ, RZ, 0, 0 ;  /* 0x00000000ff137435 */ /* 0x000fe200000001ff */
[----:B------:R-:W-:-:S02]  /*0f30*/  SHF.R.S32.HI R20, RZ, 0x1f, R40 ;  /* 0x0000001fff147819 */ /* 0x000fc40000011428 */
[----:B------:R-:W-:Y:S02]  /*0f40*/  ISETP.GE.U32.AND P5, PT, R40, UR12, PT ;  /* 0x0000000c28007c0c */ /* 0x000fe4000bfa6070 */
[----:B------:R-:W-:Y:S02]  /*0f50*/  @!P3 IADD3 R0, R7, R17, RZ ;  /* 0x000000110700b210 */ /* 0x000fe40007ffe0ff */
[----:B0-----:R-:W-:Y:S02]  /*0f60*/  @!P3 LEA R8, P6, R6, R8, 0x1 ;  /* 0x000000080608b211 */ /* 0x001fe400078c08ff */
[----:B------:R-:W-:Y:S02]  /*0f70*/  ISETP.GE.AND.EX P5, PT, R20, UR13, PT, P5 ;  /* 0x0000000d14007c0c */ /* 0x000fe4000bfa6350 */
[----:B------:R-:W-:Y:S02]  /*0f80*/  @!P3 LEA.HI.X R9, R6, R9, R0, 0x1, P6 ;  /* 0x000000090609b211 */ /* 0x000fe400030f0c00 */
[----:B------:R-:W0:Y:S01]  /*0f90*/  @!P2 LDC.64 R6, c[0x0][0x220] ;  /* 0x00008800ff06ab82 */ /* 0x000e220000000a00 */
[----:B------:R-:W-:Y:S01]  /*0fa0*/  ISETP.GT.U32.OR P5, PT, R88, 0x22f, P5 ;  /* 0x0000022f5800780c */ /* 0x000fe20002fa4470 */
[----:B------:R-:W-:Y:S01]  /*0fb0*/  @!P1 IMAD R0, R18, R10, RZ ;  /* 0x0000000a12009224 */ /* 0x000fe200078e02ff */
[----:B------:R1:W4:Y:S01]  /*0fc0*/  @!P3 LDG.E R19, desc[UR14][R8.64] ;  /* 0x0000000e0813b981 */ /* 0x000322000c1e1900 */
[----:B------:R-:W-:-:S02]  /*0fd0*/  @!P1 MOV R12, R42 ;  /* 0x0000002a000c9202 */ /* 0x000fc40000000f00 */
[----:B------:R-:W-:Y:S01]  /*0fe0*/  @!P1 MOV R13, R45 ;  /* 0x0000002d000d9202 */ /* 0x000fe20000000f00 */
[C---:B------:R-:W-:Y:S01]  /*0ff0*/  @!P1 IMAD R21, R47.reuse, R11, R0 ;  /* 0x0000000b2f159224 */ /* 0x040fe200078e0200 */
[----:B-1----:R-:W1:Y:S01]  /*1000*/  @!P4 LDC.64 R8, c[0x0][0x270] ;  /* 0x00009c00ff08cb82 */ /* 0x002e620000000a00 */
[----:B------:R-:W-:Y:S02]  /*1010*/  @!P2 IMAD R16, R16, R14, RZ ;  /* 0x0000000e1010a224 */ /* 0x000fe400078e02ff */
[----:B------:R-:W-:Y:S01]  /*1020*/  @!P1 IMAD.WIDE.U32 R10, R47, R10, R12 ;  /* 0x0000000a2f0a9225 */ /* 0x000fe200078e000c */
[----:B------:R-:W-:Y:S01]  /*1030*/  @!P2 MOV R17, R45 ;  /* 0x0000002d0011a202 */ /* 0x000fe20000000f00 */
[----:B------:R-:W-:Y:S02]  /*1040*/  HFMA2.MMA R18, -RZ, RZ, 0, 0 ;  /* 0x00000000ff127435 */ /* 0x000fe400000001ff */
[----:B------:R-:W-:Y:S01]  /*1050*/  @!P2 IMAD R23, R46, R15, R16 ;  /* 0x0000000f2e17a224 */ /* 0x000fe200078e0210 */
[----:B------:R-:W-:Y:S01]  /*1060*/  @!P1 IADD3 R11, R11, R21, RZ ;  /* 0x000000150b0b9210 */ /* 0x000fe20007ffe0ff */
[----:B------:R-:W-:Y:S01]  /*1070*/  @!P2 IMAD.MOV.U32 R16, RZ, RZ, R42 ;  /* 0x000000ffff10a224 */ /* 0x000fe200078e002a */
[----:B------:R-:W2:Y:S01]  /*1080*/  @!P5 LDC.64 R12, c[0x0][0x270] ;  /* 0x00009c00ff0cdb82 */ /* 0x000ea20000000a00 */
[----:B------:R-:W-:-:S02]  /*1090*/  @!P1 LEA R2, P6, R10, R2, 0x1 ;  /* 0x000000020a029211 */ /* 0x000fc400078c08ff */
[----:B------:R-:W-:Y:S01]  /*10a0*/  IADD3 R0, R50, 0xe0, RZ ;  /* 0x000000e032007810 */ /* 0x000fe20007ffe0ff */
[----:B------:R-:W-:Y:S01]  /*10b0*/  @!P2 IMAD.WIDE.U32 R14, R46, R14, R16 ;  /* 0x0000000e2e0ea225 */ /* 0x000fe200078e0010 */
[----:B------:R-:W-:-:S03]  /*10c0*/  @!P1 LEA.HI.X R3, R10, R3, R11, 0x1, P6 ;  /* 0x000000030a039211 */ /* 0x000fc600030f0c0b */
[----:B------:R-:W2:Y:S01]  /*10d0*/  @!P4 LDC.64 R10, c[0x0][0x220] ;  /* 0x00008800ff0acb82 */ /* 0x000ea20000000a00 */
[----:B------:R-:W-:Y:S01]  /*10e0*/  ISETP.GE.U32.AND P3, PT, R0, UR12, PT ;  /* 0x0000000c00007c0c */ /* 0x000fe2000bf66070 */
[----:B------:R0:W4:Y:S01]  /*10f0*/  @!P1 LDG.E R18, desc[UR14][R2.64] ;  /* 0x0000000e02129981 */ /* 0x000122000c1e1900 */
[----:B------:R-:W-:Y:S02]  /*1100*/  SHF.R.S32.HI R24, RZ, 0x1f, R0 ;  /* 0x0000001fff187819 */ /* 0x000fe40000011400 */
[----:B------:R-:W-:Y:S01]  /*1110*/  @!P2 IADD3 R15, R15, R23, RZ ;  /* 0x000000170f0fa210 */ /* 0x000fe20007ffe0ff */
[----:B------:R-:W-:Y:S01]  /*1120*/  VIADD R23, R50, 0xf0 ;  /* 0x000000f032177836 */ /* 0x000fe20000000000 */
[----:B0-----:R-:W-:Y:S02]  /*1130*/  @!P2 LEA R6, P6, R14, R6, 0x1 ;  /* 0x000000060e06a211 */ /* 0x001fe400078c08ff */
        /* <DEDUP_REMOVED lines=8> */
[----:B------:R-:W-:Y:S02]  /*11c0*/  @!P4 MOV R14, R42 ;  /* 0x0000002a000ec202 */ /* 0x000fe40000000f00 */
[----:B------:R-:W-:Y:S02]  /*11d0*/  @!P4 MOV R15, R45 ;  /* 0x0000002d000fc202 */ /* 0x000fe40000000f00 */
[----:B------:R-:W-:Y:S02]  /*11e0*/  ISETP.GE.AND.EX P1, PT, R26, UR13, PT, P1 ;  /* 0x0000000d1a007c0c */ /* 0x000fe4000bf26310 */
[----:B------:R-:W-:Y:S01]  /*11f0*/  MOV R17, RZ ;  /* 0x000000ff00117202 */ /* 0x000fe20000000f00 */
[----:B------:R-:W-:Y:S01]  /*1200*/  @!P4 IMAD.WIDE.U32 R8, R41, R8, R14 ;  /* 0x000000082908c225 */ /* 0x000fe200078e000e */
[----:B------:R-:W-:-:S02]  /*1210*/  ISETP.GT.U32.OR P1, PT, R88, 0x22f, P1 ;  /* 0x0000022f5800780c */ /* 0x000fc40000f24470 */
[----:B------:R-:W-:Y:S01]  /*1220*/  @!P5 MOV R14, R42 ;  /* 0x0000002a000ed202 */ /* 0x000fe20000000f00 */
[-C--:B--2---:R-:W-:Y:S01]  /*1230*/  @!P5 IMAD R16, R20, R12.reuse, RZ ;  /* 0x0000000c1410d224 */ /* 0x084fe200078e02ff */
[----:B------:R1:W2:Y:S01]  /*1240*/  @!P2 LDG.E R17, desc[UR14][R6.64] ;  /* 0x0000000e0611a981 */ /* 0x0002a2000c1e1900 */
[----:B------:R-:W-:Y:S01]  /*1250*/  @!P5 IMAD.MOV.U32 R15, RZ, RZ, R45 ;  /* 0x000000ffff0fd224 */ /* 0x000fe200078e002d */
[----:B------:R-:W-:Y:S01]  /*1260*/  IADD3 R29, R50, 0x100, RZ ;  /* 0x00000100321d7810 */ /* 0x000fe20007ffe0ff */
[C---:B------:R-:W-:Y:S01]  /*1270*/  @!P5 IMAD R25, R40.reuse, R13, R16 ;  /* 0x0000000d2819d224 */ /* 0x040fe200078e0210 */
[----:B------:R-:W-:Y:S01]  /*1280*/  @!P4 IADD3 R9, R9, R21, RZ ;  /* 0x000000150909c210 */ /* 0x000fe20007ffe0ff */
[----:B------:R-:W-:Y:S01]  /*1290*/  @!P5 IMAD.WIDE.U32 R12, R40, R12, R14 ;  /* 0x0000000c280cd225 */ /* 0x000fe200078e000e */
[----:B------:R-:W-:Y:S01]  /*12a0*/  @!P4 LEA R10, P6, R8, R10, 0x1 ;  /* 0x0000000a080ac211 */ /* 0x000fe200078c08ff */
[----:B------:R-:W3:Y:S01]  /*12b0*/  @!P3 LDC.64 R20, c[0x0][0x220] ;  /* 0x00008800ff14bb82 */ /* 0x000ee20000000a00 */
        /* <DEDUP_REMOVED lines=13> */
[----:B------:R1:W2:Y:S01]  /*1390*/  @!P5 LDG.E R15, desc[UR14][R2.64] ;  /* 0x0000000e020fd981 */ /* 0x0002a2000c1e1900 */
[----:B------:R-:W-:Y:S02]  /*13a0*/  ISETP.GE.U32.AND P5, PT, R28, UR12, PT ;  /* 0x0000000c1c007c0c */ /* 0x000fe4000bfa6070 */
[----:B------:R-:W-:Y:S01]  /*13b0*/  SHF.R.S32.HI R31, RZ, 0x1f, R28 ;  /* 0x0000001fff1f7819 */ /* 0x000fe2000001141c */
[----:B------:R-:W5:Y:S03]  /*13c0*/  @P0 LDG.E R14, desc[UR14][R4.64] ;  /* 0x0000000e040e0981 */ /* 0x000f66000c1e1900 */
[----:B------:R-:W-:Y:S01]  /*13d0*/  ISETP.GE.AND.EX P5, PT, R31, UR13, PT, P5 ;  /* 0x0000000d1f007c0c */ /* 0x000fe2000bfa6350 */
[----:B-1----:R-:W-:Y:S01]  /*13e0*/  @!P3 IMAD R24, R24, R6, RZ ;  /* 0x000000061818b224 */ /* 0x002fe200078e02ff */
[----:B------:R-:W-:Y:S01]  /*13f0*/  IADD3 R25, R50, 0x120, RZ ;  /* 0x0000012032197810 */ /* 0x000fe20007ffe0ff */
[----:B------:R-:W1:Y:S01]  /*1400*/  @!P1 LDC.64 R2, c[0x0][0x220] ;  /* 0x00008800ff029b82 */ /* 0x000e620000000a00 */
[----:B------:R-:W-:Y:S01]  /*1410*/  @!P3 MOV R12, R42 ;  /* 0x0000002a000cb202 */ /* 0x000fe20000000f00 */
[----:B------:R3:W2:Y:S01]  /*1420*/  @!P4 LDG.E R16, desc[UR14][R10.64] ;  /* 0x0000000e0a10c981 */ /* 0x0006a2000c1e1900 */
[----:B------:R-:W-:Y:S01]  /*1430*/  ISETP.GT.U32.OR P5, PT, R88, 0x22f, P5 ;  /* 0x0000022f5800780c */ /* 0x000fe20002fa4470 */
[----:B------:R-:W-:Y:S01]  /*1440*/  @!P3 IMAD.MOV.U32 R13, RZ, RZ, R45 ;  /* 0x000000ffff0db224 */ /* 0x000fe200078e002d */
[----:B------:R-:W-:Y:S01]  /*1450*/  ISETP.GE.U32.AND P4, PT, R25, UR12, PT ;  /* 0x0000000c19007c0c */ /* 0x000fe2000bf86070 */
[C---:B------:R-:W-:Y:S01]  /*1460*/  @!P3 IMAD R51, R0.reuse, R7, R24 ;  /* 0x000000070033b224 */ /* 0x040fe200078e0218 */
[----:B------:R-:W-:Y:S01]  /*1470*/  SHF.R.S32.HI R27, RZ, 0x1f, R25 ;  /* 0x0000001fff1b7819 */ /* 0x000fe20000011419 */
[----:B------:R-:W-:Y:S01]  /*1480*/  @!P3 IMAD.WIDE.U32 R6, R0, R6, R12 ;  /* 0x000000060006b225 */ /* 0x000fe200078e000c */
[----:B---3--:R-:W3:Y:S03]  /*1490*/  @!P2 LDC.64 R10, c[0x0][0x270] ;  /* 0x00009c00ff0aab82 */ /* 0x008ee60000000a00 */
[----:B0-----:R-:W-:Y:S01]  /*14a0*/  @!P1 IMAD R26, R26, R8, RZ ;  /* 0x000000081a1a9224 */ /* 0x001fe200078e02ff */
[----:B------:R-:W-:-:S02]  /*14b0*/  @!P1 MOV R4, R42 ;  /* 0x0000002a00049202 */ /* 0x000fc40000000f00 */
[----:B------:R-:W-:Y:S02]  /*14c0*/  @!P1 MOV R5, R45 ;  /* 0x0000002d00059202 */ /* 0x000fe40000000f00 */
[----:B------:R-:W-:Y:S02]  /*14d0*/  ISETP.GE.AND.EX P4, PT, R27, UR13, PT, P4 ;  /* 0x0000000d1b007c0c */ /* 0x000fe4000bf86340 */
[----:B------:R-:W-:Y:S01]  /*14e0*/  @!P3 IADD3 R0, R7, R51, RZ ;  /* 0x000000330700b210 */ /* 0x000fe20007ffe0ff */
[C---:B------:R-:W-:Y:S01]  /*14f0*/  @!P1 IMAD R51, R23.reuse, R9, R26 ;  /* 0x0000000917339224 */ /* 0x040fe200078e021a */
[----:B------:R-:W-:Y:S01]  /*1500*/  ISETP.GT.U32.OR P4, PT, R88, 0x22f, P4 ;  /* 0x0000022f5800780c */ /* 0x000fe20002784470 */
[----:B------:R-:W-:Y:S01]  /*1510*/  @!P1 IMAD.WIDE.U32 R8, R23, R8, R4 ;  /* 0x0000000817089225 */ /* 0x000fe200078e0004 */
[----:B------:R-:W-:Y:S01]  /*1520*/  @!P3 LEA R20, P6, R6, R20, 0x1 ;  /* 0x000000140614b211 */ /* 0x000fe200078c08ff */
[----:B------:R-:W0:Y:S01]  /*1530*/  @!P5 LDC.64 R4, c[0x0][0x270] ;  /* 0x00009c00ff04db82 */ /* 0x000e220000000a00 */
[----:B------:R-:W-:-:S02]  /*1540*/  CS2R R12, SRZ ;  /* 0x00000000000c7805 */ /* 0x000fc4000001ff00 */
[----:B------:R-:W-:Y:S02]  /*1550*/  @!P3 LEA.HI.X R21, R6, R21, R0, 0x1, P6 ;  /* 0x000000150615b211 */ /* 0x000fe400030f0c00 */
[----:B------:R-:W-:Y:S02]  /*1560*/  @!P1 IADD3 R0, R9, R51, RZ ;  /* 0x0000003309009210 */ /* 0x000fe40007ffe0ff */
[----:B-1----:R-:W-:Y:S01]  /*1570*/  @!P1 LEA R2, P6, R8, R2, 0x1 ;  /* 0x0000000208029211 */ /* 0x002fe200078c08ff */
[----:B------:R-:W1:Y:S01]  /*1580*/  @!P2 LDC.64 R6, c[0x0][0x220] ;  /* 0x00008800ff06ab82 */ /* 0x000e620000000a00 */
[----:B------:R-:W-:Y:S01]  /*1590*/  IADD3 R24, R50, 0x130, RZ ;  /* 0x0000013032187810 */ /* 0x000fe20007ffe0ff */
[----:B------:R3:W2:Y:S01]  /*15a0*/  @!P3 LDG.E R13, desc[UR14][R20.64] ;  /* 0x0000000e140db981 */ /* 0x0006a2000c1e1900 */
[----:B------:R-:W-:Y:S01]  /*15b0*/  @!P1 LEA.HI.X R3, R8, R3, R0, 0x1, P6 ;  /* 0x0000000308039211 */ /* 0x000fe200030f0c00 */
[----:B---3--:R-:W-:-:S04]  /*15c0*/  @!P2 IMAD R22, R22, R10, RZ ;  /* 0x0000000a1616a224 */ /* 0x008fc800078e02ff */
[----:B------:R-:W3:Y:S01]  /*15d0*/  @!P5 LDC.64 R8, c[0x0][0x220] ;  /* 0x00008800ff08db82 */ /* 0x000ee20000000a00 */
[----:B------:R-:W-:Y:S01]  /*15e0*/  ISETP.GE.U32.AND P3, PT, R24, UR12, PT ;  /* 0x0000000c18007c0c */ /* 0x000fe2000bf66070 */
[----:B------:R-:W-:Y:S01]  /*15f0*/  VIADD R0, R50, 0x140 ;  /* 0x0000014032007836 */ /* 0x000fe20000000000 */
[----:B------:R-:W-:-:S05]  /*1600*/  SHF.R.S32.HI R30, RZ, 0x1f, R24 ;  /* 0x0000001fff1e7819 */ /* 0x000fca0000011418 */
[----:B------:R-:W3:Y:S01]  /*1610*/  @!P4 LDC.64 R20, c[0x0][0x270] ;  /* 0x00009c00ff14cb82 */ /* 0x000ee20000000a00 */
[C---:B------:R-:W-:Y:S01]  /*1620*/  @!P2 IMAD R51, R29.reuse, R11, R22 ;  /* 0x0000000b1d33a224 */ /* 0x040fe200078e0216 */
[----:B------:R-:W-:Y:S01]  /*1630*/  ISETP.GE.AND.EX P3, PT, R30, UR13, PT, P3 ;  /* 0x0000000d1e007c0c */ /* 0x000fe2000bf66330 */
[----:B------:R0:W2:Y:S01]  /*1640*/  @!P1 LDG.E R12, desc[UR14][R2.64] ;  /* 0x0000000e020c9981 */ /* 0x0000a2000c1e1900 */
        /* <DEDUP_REMOVED lines=11> */
[----:B------:R-:W-:Y:S01]  /*1700*/  @!P5 IMAD R31, R28, R5, R31 ;  /* 0x000000051c1fd224 */ /* 0x000fe200078e021f */
[----:B------:R-:W-:Y:S02]  /*1710*/  ISETP.GT.U32.OR P1, PT, R88, 0x22f, P6 ;  /* 0x0000022f5800780c */ /* 0x000fe40003724470 */
[----:B------:R-:W-:Y:S01]  /*1720*/  @!P2 IADD3 R11, R11, R51, RZ ;  /* 0x000000330b0ba210 */ /* 0x000fe20007ffe0ff */
[----:B------:R-:W-:Y:S01]  /*1730*/  @!P5 IMAD.WIDE.U32 R4, R28, R4, R22 ;  /* 0x000000041c04d225 */ /* 0x000fe200078e0016 */
[C---:B-1----:R-:W-:Y:S01]  /*1740*/  @!P2 LEA R6, P6, R10.reuse, R6, 0x1 ;  /* 0x000000060a06a211 */ /* 0x042fe200078c08ff */
[----:B------:R-:W1:Y:S03]  /*1750*/  @!P3 LDC.64 R22, c[0x0][0x270] ;  /* 0x00009c00ff16bb82 */ /* 0x000e660000000a00 */
[----:B------:R-:W-:-:S02]  /*1760*/  @!P2 LEA.HI.X R7, R10, R7, R11, 0x1, P6 ;  /* 0x000000070a07a211 */ /* 0x000fc400030f0c0b */
[----:B------:R-:W-:Y:S02]  /*1770*/  @!P5 IADD3 R5, R5, R31, RZ ;  /* 0x0000001f0505d210 */ /* 0x000fe40007ffe0ff */
[C---:B---3--:R-:W-:Y:S01]  /*1780*/  @!P5 LEA R8, P6, R4.reuse, R8, 0x1 ;  /* 0x000000080408d211 */ /* 0x048fe200078c08ff */
[----:B------:R-:W-:Y:S02]  /*1790*/  @!P4 IMAD R10, R27, R20, RZ ;  /* 0x000000141b0ac224 */ /* 0x000fe400078e02ff */
[----:B------:R-:W-:Y:S01]  /*17a0*/  IMAD.MOV.U32 R11, RZ, RZ, RZ ;  /* 0x000000ffff0b7224 */ /* 0x000fe200078e00ff */
[----:B------:R-:W-:Y:S01]  /*17b0*/  @!P5 LEA.HI.X R9, R4, R9, R5, 0x1, P6 ;  /* 0x000000090409d211 */ /* 0x000fe200030f0c05 */
[C---:B------:R-:W-:Y:S01]  /*17c0*/  @!P4 IMAD R27, R25.reuse, R21, R10 ;  /* 0x00000015191bc224 */ /* 0x040fe200078e020a */
[----:B------:R-:W-:Y:S02]  /*17d0*/  @!P4 MOV R4, R42 ;  /* 0x0000002a0004c202 */ /* 0x000fe40000000f00 */
[----:B------:R-:W-:Y:S01]  /*17e0*/  @!P4 MOV R5, R45 ;  /* 0x0000002d0005c202 */ /* 0x000fe20000000f00 */
[----:B------:R-:W-:Y:S01]  /*17f0*/  HFMA2.MMA R10, -RZ, RZ, 0, 0 ;  /* 0x00000000ff0a7435 */ /* 0x000fe200000001ff */
[----:B------:R3:W2:Y:S01]  /*1800*/  @!P2 LDG.E R11, desc[UR14][R6.64] ;  /* 0x0000000e060ba981 */ /* 0x0006a2000c1e1900 */
[----:B------:R-:W-:Y:S01]  /*1810*/  IADD3 R29, R50, 0x150, RZ ;  /* 0x00000150321d7810 */ /* 0x000fe20007ffe0ff */
[----:B------:R-:W-:-:S03]  /*1820*/  @!P4 IMAD.WIDE.U32 R20, R25, R20, R4 ;  /* 0x000000141914c225 */ /* 0x000fc600078e0004 */
[----:B------:R-:W-:Y:S01]  /*1830*/  ISETP.GE.U32.AND P2, PT, R29, UR12, PT ;  /* 0x0000000c1d007c0c */ /* 0x000fe2000bf46070 */
[----:B------:R-:W4:Y:S01]  /*1840*/  @!P3 LDC.64 R4, c[0x0][0x220] ;  /* 0x00008800ff04bb82 */ /* 0x000f220000000a00 */
[----:B------:R-:W-:Y:S01]  /*1850*/  @!P4 IMAD.IADD R21, R21, 0x1, R27 ;  /* 0x000000011515c824 */ /* 0x000fe200078e021b */
[----:B------:R-:W-:Y:S01]  /*1860*/  SHF.R.S32.HI R52, RZ, 0x1f, R29 ;  /* 0x0000001fff347819 */ /* 0x000fe2000001141d */
[----:B------:R1:W2:Y:S01]  /*1870*/  @!P5 LDG.E R10, desc[UR14][R8.64] ;  /* 0x0000000e080ad981 */ /* 0x0002a2000c1e1900 */
[----:B0-----:R-:W-:-:S04]  /*1880*/  @!P4 LEA R2, P6, R20, R2, 0x1 ;  /* 0x000000021402c211 */ /* 0x001fc800078c08ff */
[----:B---3--:R-:W0:Y:S01]  /*1890*/  @!P1 LDC.64 R6, c[0x0][0x270] ;  /* 0x00009c00ff069b82 */ /* 0x008e220000000a00 */
[----:B------:R-:W-:Y:S02]  /*18a0*/  ISETP.GE.AND.EX P2, PT, R52, UR13, PT, P2 ;  /* 0x0000000d34007c0c */ /* 0x000fe4000bf46320 */
[----:B------:R-:W-:Y:S02]  /*18b0*/  @!P4 LEA.HI.X R3, R20, R3, R21, 0x1, P6 ;  /* 0x000000031403c211 */ /* 0x000fe400030f0c15 */
[----:B-1----:R-:W-:Y:S02]  /*18c0*/  MOV R9, RZ ;  /* 0x000000ff00097202 */ /* 0x002fe40000000f00 */
[----:B------:R-:W-:Y:S01]  /*18d0*/  ISETP.GT.U32.OR P2, PT, R88, 0x22f, P2 ;  /* 0x0000022f5800780c */ /* 0x000fe20001744470 */
[----:B------:R-:W1:Y:S01]  /*18e0*/  @!P1 LDC.64 R20, c[0x0][0x220] ;  /* 0x00008800ff149b82 */ /* 0x000e620000000a00 */
[----:B------:R-:W-:Y:S02]  /*18f0*/  @!P3 IMAD R30, R30, R22, RZ ;  /* 0x000000161e1eb224 */ /* 0x000fe400078e02ff */
[----:B------:R3:W2:Y:S02]  /*1900*/  @!P4 LDG.E R9, desc[UR14][R2.64] ;  /* 0x0000000e0209c981 */ /* 0x0006a4000c1e1900 */
[----:B------:R-:W-:Y:S01]  /*1910*/  @!P3 IMAD R25, R24, R23, R30 ;  /* 0x000000171819b224 */ /* 0x000fe200078e021e */
[----:B------:R-:W-:-:S02]  /*1920*/  IADD3 R28, R50, 0x160, RZ ;  /* 0x00000160321c7810 */ /* 0x000fc40007ffe0ff */
[----:B---3--:R-:W-:Y:S02]  /*1930*/  @!P3 MOV R2, R42 ;  /* 0x0000002a0002b202 */ /* 0x008fe40000000f00 */
[----:B------:R-:W-:-:S03]  /*1940*/  @!P3 MOV R3, R45 ;  /* 0x0000002d0003b202 */ /* 0x000fc60000000f00 */
[----:B------:R-:W-:Y:S01]  /*1950*/  @!P3 IMAD.WIDE.U32 R22, R24, R22, R2 ;  /* 0x000000161816b225 */ /* 0x000fe200078e0002 */
[----:B------:R-:W-:Y:S02]  /*1960*/  ISETP.GE.U32.AND P4, PT, R28, UR12, PT ;  /* 0x0000000c1c007c0c */ /* 0x000fe4000bf86070 */
[----:B------:R-:W3:Y:S01]  /*1970*/  @!P2 LDC.64 R2, c[0x0][0x270] ;  /* 0x00009c00ff02ab82 */ /* 0x000ee20000000a00 */
[----:B------:R-:W-:Y:S01]  /*1980*/  SHF.R.S32.HI R31, RZ, 0x1f, R28 ;  /* 0x0000001fff1f7819 */ /* 0x000fe2000001141c */
[----:B------:R-:W-:Y:S01]  /*1990*/  @!P3 IMAD.IADD R8, R23, 0x1, R25 ;  /* 0x000000011708b824 */ /* 0x000fe200078e0219 */
[----:B------:R-:W-:Y:S01]  /*19a0*/  @!P1 MOV R24, R42 ;  /* 0x0000002a00189202 */ /* 0x000fe20000000f00 */
[-C--:B0-----:R-:W-:Y:S01]  /*19b0*/  @!P1 IMAD R26, R26, R6.reuse, RZ ;  /* 0x000000061a1a9224 */ /* 0x081fe200078e02ff */
[----:B------:R-:W-:Y:S02]  /*19c0*/  @!P1 MOV R25, R45 ;  /* 0x0000002d00199202 */ /* 0x000fe40000000f00 */
[----:B------:R-:W-:Y:S01]  /*19d0*/  IADD3 R51, R50, 0x170, RZ ;  /* 0x0000017032337810 */ /* 0x000fe20007ffe0ff */
[C---:B------:R-:W-:Y:S01]  /*19e0*/  @!P1 IMAD R27, R0.reuse, R7, R26 ;  /* 0x00000007001b9224 */ /* 0x040fe200078e021a */
[----:B------:R-:W-:Y:S01]  /*19f0*/  ISETP.GE.AND.EX P4, PT, R31, UR13, PT, P4 ;  /* 0x0000000d1f007c0c */ /* 0x000fe2000bf86340 */
[----:B------:R-:W-:Y:S01]  /*1a00*/  @!P1 IMAD.WIDE.U32 R6, R0, R6, R24 ;  /* 0x0000000600069225 */ /* 0x000fe200078e0018 */
[----:B------:R-:W-:-:S02]  /*1a10*/  ISETP.GE.U32.AND P5, PT, R51, UR12, PT ;  /* 0x0000000c33007c0c */ /* 0x000fc4000bfa6070 */
[----:B------:R-:W-:Y:S02]  /*1a20*/  SHF.R.S32.HI R30, RZ, 0x1f, R51 ;  /* 0x0000001fff1e7819 */ /* 0x000fe40000011433 */
[----:B----4-:R-:W-:Y:S02]  /*1a30*/  @!P3 LEA R4, P6, R22, R4, 0x1 ;  /* 0x000000041604b211 */ /* 0x010fe400078c08ff */
[----:B------:R-:W-:Y:S02]  /*1a40*/  ISETP.GT.U32.OR P4, PT, R88, 0x22f, P4 ;  /* 0x0000022f5800780c */ /* 0x000fe40002784470 */
[----:B------:R-:W-:Y:S01]  /*1a50*/  @!P3 LEA.HI.X R5, R22, R5, R8, 0x1, P6 ;  /* 0x000000051605b211 */ /* 0x000fe200030f0c08 */
[----:B------:R-:W-:Y:S01]  /*1a60*/  HFMA2.MMA R8, -RZ, RZ, 0, 0 ;  /* 0x00000000ff087435 */ /* 0x000fe200000001ff */
[----:B------:R-:W-:Y:S02]  /*1a70*/  ISETP.GE.AND.EX P5, PT, R30, UR13, PT, P5 ;  /* 0x0000000d1e007c0c */ /* 0x000fe4000bfa6350 */
[----:B------:R-:W-:-:S02]  /*1a80*/  @!P1 IADD3 R0, R7, R27, RZ ;  /* 0x0000001b07009210 */ /* 0x000fc40007ffe0ff */
[----:B------:R-:W0:Y:S01]  /*1a90*/  @!P2 LDC.64 R26, c[0x0][0x220] ;  /* 0x00008800ff1aab82 */ /* 0x000e220000000a00 */
[----:B-1----:R-:W-:Y:S02]  /*1aa0*/  @!P1 LEA R20, P6, R6, R20, 0x1 ;  /* 0x0000001406149211 */ /* 0x002fe400078c08ff */
[----:B------:R-:W-:Y:S02]  /*1ab0*/  ISETP.GT.U32.OR P5, PT, R88, 0x22f, P5 ;  /* 0x0000022f5800780c */ /* 0x000fe40002fa4470 */
[----:B------:R-:W-:Y:S02]  /*1ac0*/  @!P1 LEA.HI.X R21, R6, R21, R0, 0x1, P6 ;  /* 0x0000001506159211 */ /* 0x000fe400030f0c00 */
[----:B------:R-:W-:Y:S01]  /*1ad0*/  CS2R R6, SRZ ;  /* 0x0000000000067805 */ /* 0x000fe2000001ff00 */
[----:B------:R1:W4:Y:S01]  /*1ae0*/  @!P3 LDG.E R8, desc[UR14][R4.64] ;  /* 0x0000000e0408b981 */ /* 0x000322000c1e1900 */
[----:B------:R-:W-:Y:S01]  /*1af0*/  IADD3 R54, R50, 0x180, RZ ;  /* 0x0000018032367810 */ /* 0x000fe20007ffe0ff */
[----:B---3--:R-:W-:Y:S01]  /*1b00*/  @!P2 IMAD R52, R52, R2, RZ ;  /* 0x000000023434a224 */ /* 0x008fe200078e02ff */
[----:B------:R-:W3:Y:S02]  /*1b10*/  @!P4 LDC.64 R22, c[0x0][0x220] ;  /* 0x00008800ff16cb82 */ /* 0x000ee40000000a00 */
[----:B------:R1:W4:Y:S01]  /*1b20*/  @!P1 LDG.E R7, desc[UR14][R20.64] ;  /* 0x0000000e14079981 */ /* 0x000322000c1e1900 */
[----:B------:R-:W-:-:S05]  /*1b30*/  ISETP.GE.U32.AND P3, PT, R54, UR12, PT ;  /* 0x0000000c36007c0c */ /* 0x000fca000bf66070 */
[----:B-1----:R-:W1:Y:S01]  /*1b40*/  @!P4 LDC.64 R4, c[0x0][0x270] ;  /* 0x00009c00ff04cb82 */ /* 0x002e620000000a00 */
[----:B------:R-:W-:Y:S02]  /*1b50*/  SHF.R.S32.HI R55, RZ, 0x1f, R54 ;  /* 0x0000001fff377819 */ /* 0x000fe40000011436 */
[----:B------:R-:W-:Y:S02]  /*1b60*/  @!P2 MOV R20, R42 ;  /* 0x0000002a0014a202 */ /* 0x000fe40000000f00 */
[----:B------:R-:W-:-:S03]  /*1b70*/  @!P2 MOV R21, R45 ;  /* 0x0000002d0015a202 */ /* 0x000fc60000000f00 */
[----:B------:R-:W5:Y:S01]  /*1b80*/  @!P5 LDC.64 R24, c[0x0][0x270] ;  /* 0x00009c00ff18db82 */ /* 0x000f620000000a00 */
[----:B------:R-:W-:Y:S01]  /*1b90*/  @!P2 IMAD R57, R29, R3, R52 ;  /* 0x000000031d39a224 */ /* 0x000fe200078e0234 */
[----:B------:R-:W-:Y:S01]  /*1ba0*/  ISETP.GE.AND.EX P3, PT, R55, UR13, PT, P3 ;  /* 0x0000000d37007c0c */ /* 0x000fe2000bf66330 */
[----:B------:R-:W-:-:S03]  /*1bb0*/  @!P2 IMAD.WIDE.U32 R2, R29, R2, R20 ;  /* 0x000000021d02a225 */ /* 0x000fc600078e0014 */
[----:B------:R-:W-:Y:S01]  /*1bc0*/  ISETP.GT.U32.OR P3, PT, R88, 0x22f, P3 ;  /* 0x0000022f5800780c */ /* 0x000fe20001f64470 */
[----:B------:R-:W-:Y:S01]  /*1bd0*/  VIADD R52, R50, 0x190 ;  /* 0x0000019032347836 */ /* 0x000fe20000000000 */
[----:B------:R-:W-:Y:S02]  /*1be0*/  @!P2 IADD3 R0, R3, R57, RZ ;  /* 0x000000390300a210 */ /* 0x000fe40007ffe0ff */
[----:B0-----:R-:W-:Y:S02]  /*1bf0*/  @!P2 LEA R26, P6, R2, R26, 0x1 ;  /* 0x0000001a021aa211 */ /* 0x001fe400078c08ff */
[----:B------:R-:W-:Y:S02]  /*1c00*/  ISETP.GE.U32.AND P1, PT, R52, UR12, PT ;  /* 0x0000000c34007c0c */ /* 0x000fe4000bf26070 */
[----:B------:R-:W-:Y:S02]  /*1c10*/  SHF.R.S32.HI R53, RZ, 0x1f, R52 ;  /* 0x0000001fff357819 */ /* 0x000fe40000011434 */
[----:B------:R-:W-:-:S02]  /*1c20*/  @!P2 LEA.HI.X R27, R2, R27, R0, 0x1, P6 ;  /* 0x0000001b021ba211 */ /* 0x000fc400030f0c00 */
[----:B------:R-:W0:Y:S01]  /*1c30*/  @!P5 LDC.64 R2, c[0x0][0x220] ;  /* 0x00008800ff02db82 */ /* 0x000e220000000a00 */
[----:B------:R-:W-:Y:S01]  /*1c40*/  ISETP.GE.AND.EX P1, PT, R53, UR13, PT, P1 ;  /* 0x0000000d35007c0c */ /* 0x000fe2000bf26310 */
[----:B-1----:R-:W-:Y:S01]  /*1c50*/  @!P4 IMAD R31, R31, R4, RZ ;  /* 0x000000041f1fc224 */ /* 0x002fe200078e02ff */
[----:B------:R1:W4:Y:S02]  /*1c60*/  @!P2 LDG.E R6, desc[UR14][R26.64] ;  /* 0x0000000e1a06a981 */ /* 0x000324000c1e1900 */
[----:B------:R-:W-:-:S03]  /*1c70*/  ISETP.GT.U32.OR P1, PT, R88, 0x22f, P1 ;  /* 0x0000022f5800780c */ /* 0x000fc60000f24470 */
[----:B------:R-:W0:Y:S01]  /*1c80*/  @!P3 LDC.64 R20, c[0x0][0x270] ;  /* 0x00009c00ff14bb82 */ /* 0x000e220000000a00 */
[----:B------:R-:W-:Y:S01]  /*1c90*/  @!P4 IMAD R57, R28, R5, R31 ;  /* 0x000000051c39c224 */ /* 0x000fe200078e021f */
[----:B-1----:R-:W-:Y:S02]  /*1ca0*/  @!P4 MOV R26, R42 ;  /* 0x0000002a001ac202 */ /* 0x002fe40000000f00 */
[----:B------:R-:W-:Y:S01]  /*1cb0*/  @!P4 MOV R27, R45 ;  /* 0x0000002d001bc202 */ /* 0x000fe20000000f00 */
[----:B-----5:R-:W-:Y:S01]  /*1cc0*/  @!P5 IMAD R30, R30, R24, RZ ;  /* 0x000000181e1ed224 */ /* 0x020fe200078e02ff */
[----:B------:R-:W-:Y:S01]  /*1cd0*/  IADD3 R0, R50, 0x1a0, RZ ;  /* 0x000001a032007810 */ /* 0x000fe20007ffe0ff */
[----:B------:R-:W-:-:S03]  /*1ce0*/  @!P4 IMAD.WIDE.U32 R4, R28, R4, R26 ;  /* 0x000000041c04c225 */ /* 0x000fc600078e001a */
[----:B------:R-:W-:Y:S01]  /*1cf0*/  ISETP.GE.U32.AND P2, PT, R0, UR12, PT ;  /* 0x0000000c00007c0c */ /* 0x000fe2000bf46070 */
[----:B------:R-:W1:Y:S01]  /*1d00*/  @!P1 LDC.64 R28, c[0x0][0x270] ;  /* 0x00009c00ff1c9b82 */ /* 0x000e620000000a00 */
[----:B------:R-:W-:Y:S01]  /*1d10*/  SHF.R.S32.HI R56, RZ, 0x1f, R0 ;  /* 0x0000001fff387819 */ /* 0x000fe20000011400 */
[----:B------:R-:W-:Y:S01]  /*1d20*/  @!P5 IMAD R61, R51, R25, R30 ;  /* 0x00000019333dd224 */ /* 0x000fe200078e021e */
[----:B------:R-:W-:Y:S01]  /*1d30*/  @!P5 MOV R31, R45 ;  /* 0x0000002d001fd202 */ /* 0x000fe20000000f00 */
[----:B------:R-:W-:Y:S01]  /*1d40*/  @!P5 IMAD.MOV.U32 R30, RZ, RZ, R42 ;  /* 0x000000ffff1ed224 */ /* 0x000fe200078e002a */
[----:B------:R-:W-:Y:S02]  /*1d50*/  @!P4 IADD3 R5, R5, R57, RZ ;  /* 0x000000390505c210 */ /* 0x000fe40007ffe0ff */
[----:B---3--:R-:W-:Y:S01]  /*1d60*/  @!P4 LEA R22, P6, R4, R22, 0x1 ;  /* 0x000000160416c211 */ /* 0x008fe200078c08ff */
[----:B------:R-:W-:Y:S01]  /*1d70*/  @!P5 IMAD.WIDE.U32 R24, R51, R24, R30 ;  /* 0x000000183318d225 */ /* 0x000fe200078e001e */
[----:B------:R-:W-:Y:S01]  /*1d80*/  ISETP.GE.AND.EX P2, PT, R56, UR13, PT, P2 ;  /* 0x0000000d38007c0c */ /* 0x000fe2000bf46320 */
[----:B------:R-:W3:Y:S01]  /*1d90*/  @!P3 LDC.64 R26, c[0x0][0x220] ;  /* 0x00008800ff1abb82 */ /* 0x000ee20000000a00 */
[----:B------:R-:W-:Y:S01]  /*1da0*/  @!P4 LEA.HI.X R23, R4, R23, R5, 0x1, P6 ;  /* 0x000000170417c211 */ /* 0x000fe200030f0c05 */
[----:B------:R-:W-:Y:S01]  /*1db0*/  HFMA2.MMA R5, -RZ, RZ, 0, 0 ;  /* 0x00000000ff057435 */ /* 0x000fe200000001ff */
[----:B------:R-:W-:-:S02]  /*1dc0*/  ISETP.GT.U32.OR P2, PT, R88, 0x22f, P2 ;  /* 0x0000022f5800780c */ /* 0x000fc40001744470 */
[----:B------:R-:W-:Y:S02]  /*1dd0*/  @!P5 IADD3 R4, R25, R61, RZ ;  /* 0x0000003d1904d210 */ /* 0x000fe40007ffe0ff */
[----:B0-----:R-:W-:Y:S01]  /*1de0*/  @!P5 LEA R2, P6, R24, R2, 0x1 ;  /* 0x000000021802d211 */ /* 0x001fe200078c08ff */
[----:B------:R-:W-:-:S03]  /*1df0*/  @!P3 IMAD R55, R55, R20, RZ ;  /* 0x000000143737b224 */ /* 0x000fc600078e02ff */
[----:B------:R-:W-:Y:S01]  /*1e00*/  @!P5 LEA.HI.X R3, R24, R3, R4, 0x1, P6 ;  /* 0x000000031803d211 */ /* 0x000fe200030f0c04 */
[----:B------:R0:W5:Y:S01]  /*1e10*/  @!P4 LDG.E R5, desc[UR14][R22.64] ;  /* 0x0000000e1605c981 */ /* 0x000162000c1e1900 */
[----:B------:R-:W-:Y:S01]  /*1e20*/  @!P3 MOV R24, R42 ;  /* 0x0000002a0018b202 */ /* 0x000fe20000000f00 */
[----:B------:R-:W-:Y:S01]  /*1e30*/  @!P3 IMAD.MOV.U32 R25, RZ, RZ, R45 ;  /* 0x000000ffff19b224 */ /* 0x000fe200078e002d */
[----:B------:R-:W-:Y:S01]  /*1e40*/  HFMA2.MMA R4, -RZ, RZ, 0, 0 ;  /* 0x00000000ff047435 */ /* 0x000fe200000001ff */
[----:B------:R-:W-:Y:S01]  /*1e50*/  @!P3 IMAD R31, R54, R21, R55 ;  /* 0x00000015361fb224 */ /* 0x000fe200078e0237 */
[----:B------:R-:W-:Y:S01]  /*1e60*/  IADD3 R51, R50, 0x1b0, RZ ;  /* 0x000001b032337810 */ /* 0x000fe20007ffe0ff */
[----:B------:R-:W-:Y:S02]  /*1e70*/  @!P3 IMAD.WIDE.U32 R24, R54, R20, R24 ;  /* 0x000000143618b225 */ /* 0x000fe400078e0018 */
[----:B------:R-:W3:Y:S01]  /*1e80*/  @!P2 LDC.64 R20, c[0x0][0x270] ;  /* 0x00009c00ff14ab82 */ /* 0x000ee20000000a00 */
[----:B------:R-:W-:-:S07]  /*1e90*/  ISETP.GE.U32.AND P4, PT, R51, UR12, PT ;  /* 0x0000000c33007c0c */ /* 0x000fce000bf86070 */
[----:B0-----:R-:W0:Y:S01]  /*1ea0*/  @!P1 LDC.64 R22, c[0x0][0x220] ;  /* 0x00008800ff169b82 */ /* 0x001e220000000a00 */
[----:B------:R-:W-:Y:S01]  /*1eb0*/  SHF.R.S32.HI R55, RZ, 0x1f, R51 ;  /* 0x0000001fff377819 */ /* 0x000fe20000011433 */
[----:B------:R3:W5:Y:S01]  /*1ec0*/  @!P5 LDG.E R4, desc[UR14][R2.64] ;  /* 0x0000000e0204d981 */ /* 0x000762000c1e1900 */
[----:B-1----:R-:W-:Y:S02]  /*1ed0*/  @!P1 IMAD R53, R53, R28, RZ ;  /* 0x0000001c35359224 */ /* 0x002fe400078e02ff */
[----:B------:R-:W-:Y:S02]  /*1ee0*/  ISETP.GE.AND.EX P4, PT, R55, UR13, PT, P4 ;  /* 0x0000000d37007c0c */ /* 0x000fe4000bf86340 */
[----:B------:R-:W-:Y:S01]  /*1ef0*/  @!P3 IADD3 R25, R25, R31, RZ ;  /* 0x0000001f1919b210 */ /* 0x000fe20007ffe0ff */
[----:B------:R-:W-:Y:S01]  /*1f00*/  @!P1 IMAD R53, R52, R29, R53 ;  /* 0x0000001d34359224 */ /* 0x000fe200078e0235 */
[----:B------:R-:W-:Y:S02]  /*1f10*/  ISETP.GT.U32.OR P4, PT, R88, 0x22f, P4 ;  /* 0x0000022f5800780c */ /* 0x000fe40002784470 */
[----:B---3--:R-:W-:-:S02]  /*1f20*/  @!P1 MOV R2, R42 ;  /* 0x0000002a00029202 */ /* 0x008fc40000000f00 */
[----:B------:R-:W-:Y:S02]  /*1f30*/  @!P1 MOV R3, R45 ;  /* 0x0000002d00039202 */ /* 0x000fe40000000f00 */
[----:B------:R-:W-:Y:S01]  /*1f40*/  @!P3 LEA R26, P6, R24, R26, 0x1 ;  /* 0x0000001a181ab211 */ /* 0x000fe200078c08ff */
[----:B------:R-:W-:Y:S01]  /*1f50*/  @!P1 IMAD.WIDE.U32 R28, R52, R28, R2 ;  /* 0x0000001c341c9225 */ /* 0x000fe200078e0002 */
[----:B------:R-:W-:Y:S02]  /*1f60*/  HFMA2.MMA R3, -RZ, RZ, 0, 0 ;  /* 0x00000000ff037435 */ /* 0x000fe400000001ff */
[----:B------:R-:W-:Y:S02]  /*1f70*/  @!P3 LEA.HI.X R27, R24, R27, R25, 0x1, P6 ;  /* 0x0000001b181bb211 */ /* 0x000fe400030f0c19 */
[----:B------:R-:W1:Y:S01]  /*1f80*/  @!P2 LDC.64 R24, c[0x0][0x220] ;  /* 0x00008800ff18ab82 */ /* 0x000e620000000a00 */
[----:B------:R-:W-:Y:S01]  /*1f90*/  VIADD R58, R50, 0x1d0 ;  /* 0x000001d0323a7836 */ /* 0x000fe20000000000 */
[----:B------:R-:W-:-:S02]  /*1fa0*/  @!P1 IADD3 R29, R29, R53, RZ ;  /* 0x000000351d1d9210 */ /* 0x000fc40007ffe0ff */
[----:B0-----:R-:W-:Y:S02]  /*1fb0*/  @!P1 LEA R22, P5, R28, R22, 0x1 ;  /* 0x000000161c169211 */ /* 0x001fe400078a08ff */
[----:B------:R-:W-:Y:S01]  /*1fc0*/  IADD3 R54, R50, 0x1c0, RZ ;  /* 0x000001c032367810 */ /* 0x000fe20007ffe0ff */
[----:B------:R0:W3:Y:S01]  /*1fd0*/  @!P3 LDG.E R3, desc[UR14][R26.64] ;  /* 0x0000000e1a03b981 */ /* 0x0000e2000c1e1900 */
[----:B------:R-:W-:Y:S01]  /*1fe0*/  @!P1 LEA.HI.X R23, R28, R23, R29, 0x1, P5 ;  /* 0x000000171c179211 */ /* 0x000fe200028f0c1d */
[----:B------:R-:W-:Y:S01]  /*1ff0*/  @!P2 IMAD R2, R56, R20, RZ ;  /* 0x000000143802a224 */ /* 0x000fe200078e02ff */
[----:B------:R-:W2:Y:S01]  /*2000*/  @!P4 LDC.64 R52, c[0x0][0x270] ;  /* 0x00009c00ff34cb82 */ /* 0x000ea20000000a00 */
[----:B------:R-:W-:Y:S02]  /*2010*/  ISETP.GE.U32.AND P5, PT, R54, UR12, PT ;  /* 0x0000000c36007c0c */ /* 0x000fe4000bfa6070 */
[----:B------:R-:W-:Y:S02]  /*2020*/  ISETP.GE.U32.AND P3, PT, R58, UR12, PT ;  /* 0x0000000c3a007c0c */ /* 0x000fe4000bf66070 */
[----:B------:R-:W-:-:S02]  /*2030*/  SHF.R.S32.HI R57, RZ, 0x1f, R54 ;  /* 0x0000001fff397819 */ /* 0x000fc40000011436 */
[----:B------:R-:W-:Y:S02]  /*2040*/  SHF.R.S32.HI R56, RZ, 0x1f, R58 ;  /* 0x0000001fff387819 */ /* 0x000fe4000001143a */
[----:B------:R-:W-:Y:S02]  /*2050*/  ISETP.GE.AND.EX P5, PT, R57, UR13, PT, P5 ;  /* 0x0000000d39007c0c */ /* 0x000fe4000bfa6350 */
[----:B------:R-:W-:Y:S02]  /*2060*/  ISETP.GE.AND.EX P3, PT, R56, UR13, PT, P3 ;  /* 0x0000000d38007c0c */ /* 0x000fe4000bf66330 */
[----:B0-----:R-:W-:Y:S02]  /*2070*/  @!P2 MOV R26, R42 ;  /* 0x0000002a001aa202 */ /* 0x001fe40000000f00 */
[----:B------:R-:W-:Y:S02]  /*2080*/  @!P2 MOV R27, R45 ;  /* 0x0000002d001ba202 */ /* 0x000fe40000000f00 */
[----:B------:R-:W-:-:S02]  /*2090*/  ISETP.GT.U32.OR P5, PT, R88, 0x22f, P5 ;  /* 0x0000022f5800780c */ /* 0x000fc40002fa4470 */
[----:B------:R-:W-:Y:S01]  /*20a0*/  ISETP.GT.U32.OR P3, PT, R88, 0x22f, P3 ;  /* 0x0000022f5800780c */ /* 0x000fe20001f64470 */
[C---:B------:R-:W-:Y:S02]  /*20b0*/  @!P2 IMAD R29, R0.reuse, R21, R2 ;  /* 0x00000015001da224 */ /* 0x040fe400078e0202 */
[----:B------:R-:W-:Y:S01]  /*20c0*/  @!P2 IMAD.WIDE.U32 R20, R0, R20, R26 ;  /* 0x000000140014a225 */ /* 0x000fe200078e001a */
[----:B------:R-:W-:-:S04]  /*20d0*/  MOV R2, RZ ;  /* 0x000000ff00027202 */ /* 0x000fc80000000f00 */
[----:B------:R-:W-:Y:S02]  /*20e0*/  @!P2 IADD3 R0, R21, R29, RZ ;  /* 0x0000001d1500a210 */ /* 0x000fe40007ffe0ff */
[----:B-1----:R-:W-:Y:S01]  /*20f0*/  @!P2 LEA R24, P6, R20, R24, 0x1 ;  /* 0x000000181418a211 */ /* 0x002fe200078c08ff */
[----:B------:R-:W0:Y:S01]  /*2100*/  @!P4 LDC.64 R28, c[0x0][0x220] ;  /* 0x00008800ff1ccb82 */ /* 0x000e220000000a00 */
[----:B------:R-:W-:Y:S01]  /*2110*/  IADD3 R64, R50, 0x1e0, RZ ;  /* 0x000001e032407810 */ /* 0x000fe20007ffe0ff */
[----:B------:R1:W3:Y:S01]  /*2120*/  @!P1 LDG.E R2, desc[UR14][R22.64] ;  /* 0x0000000e16029981 */ /* 0x0002e2000c1e1900 */
[----:B------:R-:W-:Y:S01]  /*2130*/  @!P2 LEA.HI.X R25, R20, R25, R0, 0x1, P6 ;  /* 0x000000191419a211 */ /* 0x000fe200030f0c00 */
[----:B--2---:R-:W-:Y:S01]  /*2140*/  @!P4 IMAD R0, R55, R52, RZ ;  /* 0x000000343700c224 */ /* 0x004fe200078e02ff */
[----:B------:R-:W-:-:S03]  /*2150*/  ISETP.GE.U32.AND P1, PT, R64, UR12, PT ;  /* 0x0000000c40007c0c */ /* 0x000fc6000bf26070 */
[----:B------:R-:W2:Y:S01]  /*2160*/  @!P5 LDC.64 R30, c[0x0][0x270] ;  /* 0x00009c00ff1edb82 */ /* 0x000ea20000000a00 */
[----:B------:R-:W-:Y:S01]  /*2170*/  SHF.R.S32.HI R66, RZ, 0x1f, R64 ;  /* 0x0000001fff427819 */ /* 0x000fe20000011440 */
[----:B------:R-:W-:-:S06]  /*2180*/  @!P4 IMAD R55, R51, R53, R0 ;  /* 0x000000353337c224 */ /* 0x000fcc00078e0200 */
[----:B------:R-:W2:Y:S01]  /*2190*/  @!P3 LDC.64 R20, c[0x0][0x270] ;  /* 0x00009c00ff14bb82 */ /* 0x000ea20000000a00 */
[----:B------:R-:W-:Y:S01]  /*21a0*/  ISETP.GE.AND.EX P1, PT, R66, UR13, PT, P1 ;  /* 0x0000000d42007c0c */ /* 0x000fe2000bf26310 */
[----:B------:R-:W-:Y:S01]  /*21b0*/  VIADD R61, R50, 0x1f0 ;  /* 0x000001f0323d7836 */ /* 0x000fe20000000000 */
[----:B------:R-:W-:Y:S01]  /*21c0*/  HFMA2.MMA R0, -RZ, RZ, 0, 0 ;  /* 0x00000000ff007435 */ /* 0x000fe200000001ff */
[----:B------:R-:W-:Y:S02]  /*21d0*/  @!P4 MOV R26, R42 ;  /* 0x0000002a001ac202 */ /* 0x000fe40000000f00 */
[----:B------:R-:W-:Y:S02]  /*21e0*/  ISETP.GT.U32.OR P1, PT, R88, 0x22f, P1 ;  /* 0x0000022f5800780c */ /* 0x000fe40000f24470 */
[----:B------:R-:W-:Y:S01]  /*21f0*/  @!P4 MOV R27, R45 ;  /* 0x0000002d001bc202 */ /* 0x000fe20000000f00 */
[----:B-1----:R-:W1:Y:S01]  /*2200*/  @!P5 LDC.64 R22, c[0x0][0x220] ;  /* 0x00008800ff16db82 */ /* 0x002e620000000a00 */
[----:B------:R-:W-:-:S02]  /*2210*/  ISETP.GE.U32.AND P6, PT, R61, UR12, PT ;  /* 0x0000000c3d007c0c */ /* 0x000fc4000bfc6070 */
[----:B------:R-:W-:Y:S01]  /*2220*/  SHF.R.S32.HI R63, RZ, 0x1f, R61 ;  /* 0x0000001fff3f7819 */ /* 0x000fe2000001143d */
[----:B------:R-:W-:Y:S01]  /*2230*/  @!P4 IMAD.WIDE.U32 R52, R51, R52, R26 ;  /* 0x000000343334c225 */ /* 0x000fe200078e001a */
[----:B------:R0:W3:Y:S02]  /*2240*/  @!P2 LDG.E R0, desc[UR14][R24.64] ;  /* 0x0000000e1800a981 */ /* 0x0000e4000c1e1900 */
[----:B------:R-:W-:Y:S02]  /*2250*/  ISETP.GE.AND.EX P6, PT, R63, UR13, PT, P6 ;  /* 0x0000000d3f007c0c */ /* 0x000fe4000bfc6360 */
[----:B------:R-:W-:Y:S01]  /*2260*/  @!P4 IADD3 R51, R53, R55, RZ ;  /* 0x000000373533c210 */ /* 0x000fe20007ffe0ff */
[----:B------:R-:W1:Y:S01]  /*2270*/  @!P1 LDC.64 R26, c[0x0][0x270] ;  /* 0x00009c00ff1a9b82 */ /* 0x000e620000000a00 */
[----:B------:R-:W-:Y:S02]  /*2280*/  ISETP.GT.U32.OR P2, PT, R88, 0x22f, P6 ;  /* 0x0000022f5800780c */ /* 0x000fe40003744470 */
[----:B0-----:R-:W-:-:S05]  /*2290*/  @!P4 LEA R28, P6, R52, R28, 0x1 ;  /* 0x0000001c341cc211 */ /* 0x001fca00078c08ff */
[----:B------:R-:W0:Y:S01]  /*22a0*/  @!P3 LDC.64 R24, c[0x0][0x220] ;  /* 0x00008800ff18bb82 */ /* 0x000e220000000a00 */
[----:B--2---:R-:W-:Y:S01]  /*22b0*/  @!P5 IMAD R57, R57, R30, RZ ;  /* 0x0000001e3939d224 */ /* 0x004fe200078e02ff */
[----:B------:R-:W-:Y:S01]  /*22c0*/  @!P4 LEA.HI.X R29, R52, R29, R51, 0x1, P6 ;  /* 0x0000001d341dc211 */ /* 0x000fe200030f0c33 */
[----:B------:R-:W-:Y:S01]  /*22d0*/  @!P3 IMAD R56, R56, R20, RZ ;  /* 0x000000143838b224 */ /* 0x000fe200078e02ff */
[-C--:B------:R-:W-:Y:S02]  /*22e0*/  @!P5 MOV R52, R42.reuse ;  /* 0x0000002a0034d202 */ /* 0x080fe40000000f00 */
[----:B------:R-:W-:Y:S01]  /*22f0*/  @!P5 MOV R53, R45 ;  /* 0x0000002d0035d202 */ /* 0x000fe20000000f00 */
[----:B------:R-:W-:Y:S01]  /*2300*/  @!P5 IMAD R67, R54, R31, R57 ;  /* 0x0000001f3643d224 */ /* 0x000fe200078e0239 */
[----:B------:R-:W-:Y:S01]  /*2310*/  @!P3 MOV R57, R45 ;  /* 0x0000002d0039b202 */ /* 0x000fe20000000f00 */
[----:B------:R-:W-:Y:S01]  /*2320*/  @!P3 IMAD R69, R58, R21, R56 ;  /* 0x000000153a45b224 */ /* 0x000fe200078e0238 */
[----:B------:R-:W-:Y:S01]  /*2330*/  @!P3 MOV R56, R42 ;  /* 0x0000002a0038b202 */ /* 0x000fe20000000f00 */
[----:B------:R-:W-:-:S02]  /*2340*/  @!P5 IMAD.WIDE.U32 R30, R54, R30, R52 ;  /* 0x0000001e361ed225 */ /* 0x000fc400078e0034 */
[----:B------:R-:W2:Y:S02]  /*2350*/  @!P1 LDC.64 R52, c[0x0][0x220] ;  /* 0x00008800ff349b82 */ /* 0x000ea40000000a00 */
[----:B------:R-:W-:Y:S01]  /*2360*/  @!P3 IMAD.WIDE.U32 R56, R58, R20, R56 ;  /* 0x000000143a38b225 */ /* 0x000fe200078e0038 */
[----:B------:R-:W-:Y:S01]  /*2370*/  HFMA2.MMA R58, -RZ, RZ, 0, 0 ;  /* 0x00000000ff3a7435 */ /* 0x000fe200000001ff */
[----:B------:R-:W-:Y:S02]  /*2380*/  @!P5 IADD3 R21, R31, R67, RZ ;  /* 0x000000431f15d210 */ /* 0x000fe40007ffe0ff */
[----:B------:R-:W-:Y:S01]  /*2390*/  IMAD.MOV.U32 R51, RZ, RZ, RZ ;  /* 0x000000ffff337224 */ /* 0x000fe200078e00ff */
[C---:B-1----:R-:W-:Y:S01]  /*23a0*/  @!P5 LEA R22, P6, R30.reuse, R22, 0x1 ;  /* 0x000000161e16d211 */ /* 0x042fe200078c08ff */
[----:B------:R-:W1:Y:S01]  /*23b0*/  @!P2 LDC.64 R54, c[0x0][0x270] ;  /* 0x00009c00ff36ab82 */ /* 0x000e620000000a00 */
[----:B------:R-:W-:Y:S02]  /*23c0*/  @!P3 IADD3 R20, R57, R69, RZ ;  /* 0x000000453914b210 */ /* 0x000fe40007ffe0ff */
[----:B------:R-:W-:Y:S01]  /*23d0*/  @!P5 LEA.HI.X R23, R30, R23, R21, 0x1, P6 ;  /* 0x000000171e17d211 */ /* 0x000fe200030f0c15 */
[----:B------:R-:W3:Y:S01]  /*23e0*/  @!P4 LDG.E R51, desc[UR14][R28.64] ;  /* 0x0000000e1c33c981 */ /* 0x000ee2000c1e1900 */
[----:B0-----:R-:W-:Y:S01]  /*23f0*/  @!P3 LEA R24, P4, R56, R24, 0x1 ;  /* 0x000000183818b211 */ /* 0x001fe200078808ff */
[----:B------:R-:W-:-:S02]  /*2400*/  @!P1 IMAD R66, R66, R26, RZ ;  /* 0x0000001a42429224 */ /* 0x000fc400078e02ff */
[----:B------:R0:W3:Y:S01]  /*2410*/  @!P5 LDG.E R58, desc[UR14][R22.64] ;  /* 0x0000000e163ad981 */ /* 0x0000e2000c1e1900 */
[----:B------:R-:W-:Y:S02]  /*2420*/  @!P3 LEA.HI.X R25, R56, R25, R20, 0x1, P4 ;  /* 0x000000193819b211 */ /* 0x000fe400020f0c14 */
[----:B------:R-:W4:Y:S01]  /*2430*/  @!P2 LDC.64 R20, c[0x0][0x220] ;  /* 0x00008800ff14ab82 */ /* 0x000f220000000a00 */
[----:B------:R-:W-:Y:S01]  /*2440*/  MOV R56, RZ ;  /* 0x000000ff00387202 */ /* 0x000fe20000000f00 */
[----:B------:R-:W-:Y:S01]  /*2450*/  @!P1 IMAD R27, R64, R27, R66 ;  /* 0x0000001b401b9224 */ /* 0x000fe200078e0242 */
[----:B0-----:R-:W-:Y:S01]  /*2460*/  @!P1 MOV R23, R45 ;  /* 0x0000002d00179202 */ /* 0x001fe20000000f00 */
[----:B------:R-:W-:-:S03]  /*2470*/  @!P1 IMAD.MOV.U32 R22, RZ, RZ, R42 ;  /* 0x000000ffff169224 */ /* 0x000fc600078e002a */
[----:B------:R2:W3:Y:S01]  /*2480*/  @!P3 LDG.E R56, desc[UR14][R24.64] ;  /* 0x0000000e1838b981 */ /* 0x0004e2000c1e1900 */
[----:B------:R-:W-:-:S05]  /*2490*/  @!P1 IMAD.WIDE.U32 R22, R64, R26, R22 ;  /* 0x0000001a40169225 */ /* 0x000fca00078e0016 */
[----:B------:R-:W-:Y:S02]  /*24a0*/  @!P1 IADD3 R26, R23, R27, RZ ;  /* 0x0000001b171a9210 */ /* 0x000fe40007ffe0ff */
[C---:B--2---:R-:W-:Y:S01]  /*24b0*/  @!P1 LEA R24, P3, R22.reuse, R52, 0x1 ;  /* 0x0000003416189211 */ /* 0x044fe200078608ff */
[----:B-1----:R-:W-:Y:S01]  /*24c0*/  @!P2 IMAD R28, R63, R54, RZ ;  /* 0x000000363f1ca224 */ /* 0x002fe200078e02ff */
[----:B------:R-:W-:Y:S02]  /*24d0*/  @!P2 MOV R23, R45 ;  /* 0x0000002d0017a202 */ /* 0x000fe40000000f00 */
[----:B------:R-:W-:Y:S02]  /*24e0*/  @!P1 LEA.HI.X R25, R22, R53, R26, 0x1, P3 ;  /* 0x0000003516199211 */ /* 0x000fe400018f0c1a */
[----:B------:R-:W-:Y:S02]  /*24f0*/  @!P2 MOV R22, R42 ;  /* 0x0000002a0016a202 */ /* 0x000fe40000000f00 */
[----:B------:R-:W-:Y:S01]  /*2500*/  CS2R R52, SRZ ;  /* 0x0000000000347805 */ /* 0x000fe2000001ff00 */
[----:B------:R-:W-:-:S02]  /*2510*/  @!P2 IMAD R55, R61, R55, R28 ;  /* 0x000000373d37a224 */ /* 0x000fc400078e021c */
[----:B------:R-:W-:-:S03]  /*2520*/  @!P2 IMAD.WIDE.U32 R22, R61, R54, R22 ;  /* 0x000000363d16a225 */ /* 0x000fc600078e0016 */
[----:B------:R0:W2:Y:S02]  /*2530*/  @!P1 LDG.E R52, desc[UR14][R24.64] ;  /* 0x0000000e18349981 */ /* 0x0000a4000c1e1900 */
[----:B------:R-:W-:Y:S02]  /*2540*/  @!P2 IADD3 R23, R23, R55, RZ ;  /* 0x000000371717a210 */ /* 0x000fe40007ffe0ff */
[----:B----4-:R-:W-:-:S04]  /*2550*/  @!P2 LEA R20, P1, R22, R20, 0x1 ;  /* 0x000000141614a211 */ /* 0x010fc800078208ff */
[----:B------:R-:W-:-:S05]  /*2560*/  @!P2 LEA.HI.X R21, R22, R21, R23, 0x1, P1 ;  /* 0x000000151615a211 */ /* 0x000fca00008f0c17 */
[----:B------:R1:W4:Y:S01]  /*2570*/  @!P2 LDG.E R53, desc[UR14][R20.64] ;  /* 0x0000000e1435a981 */ /* 0x000322000c1e1900 */
[----:B------:R-:W-:Y:S02]  /*2580*/  PRMT R22, R14, 0x7632, R22 ;  /* 0x000076320e167816 */ /* 0x000fe40000000016 */
[----:B------:R-:W-:Y:S02]  /*2590*/  PRMT R26, R39, 0x7632, R26 ;  /* 0x00007632271a7816 */ /* 0x000fe4000000001a */
[----:B------:R-:W-:Y:S02]  /*25a0*/  SHF.L.U32 R23, R22, 0x10, RZ ;  /* 0x0000001016177819 */ /* 0x000fe400000006ff */
[----:B------:R-:W-:Y:S01]  /*25b0*/  SHF.L.U32 R22, R14, 0x10, RZ ;  /* 0x000000100e167819 */ /* 0x000fe200000006ff */
[----:B------:R-:W-:Y:S01]  /*25c0*/  IMAD.U32 R27, R26, 0x10000, RZ ;  /* 0x000100001a1b7824 */ /* 0x000fe200078e00ff */
[----:B------:R-:W-:Y:S01]  /*25d0*/  PRMT R26, R38, 0x7632, R26 ;  /* 0x00007632261a7816 */ /* 0x000fe2000000001a */
[----:B0-----:R-:W-:Y:S01]  /*25e0*/  FMUL.FTZ R25, R23, R23 ;  /* 0x0000001717197220 */ /* 0x001fe20000410000 */
[----:B------:R-:W-:Y:S01]  /*25f0*/  SHF.L.U32 R24, R39, 0x10, RZ ;  /* 0x0000001027187819 */ /* 0x000fe200000006ff */
[----:B------:R-:W-:Y:S01]  /*2600*/  FADD.FTZ R23, R22, R23 ;  /* 0x0000001716177221 */ /* 0x000fe20000010000 */
[----:B------:R-:W-:Y:S01]  /*2610*/  SHF.L.U32 R26, R26, 0x10, RZ ;  /* 0x000000101a1a7819 */ /* 0x000fe200000006ff */
[----:B------:R-:W-:Y:S01]  /*2620*/  FMUL.FTZ R29, R27, R27 ;  /* 0x0000001b1b1d7220 */ /* 0x000fe20000410000 */
[----:B------:R-:W-:Y:S01]  /*2630*/  FFMA.FTZ R25, R22, R22, R25 ;  /* 0x0000001616197223 */ /* 0x000fe20000010019 */
[----:B-1----:R-:W-:Y:S01]  /*2640*/  FADD.FTZ R20, R24, R27 ;  /* 0x0000001b18147221 */ /* 0x002fe20000010000 */
[----:B------:R-:W-:Y:S01]  /*2650*/  FADD.FTZ R23, RZ, R23 ;  /* 0x00000017ff177221 */ /* 0x000fe20000010000 */
[----:B------:R-:W-:Y:S01]  /*2660*/  SHF.L.U32 R21, R38, 0x10, RZ ;  /* 0x0000001026157819 */ /* 0x000fe200000006ff */
[----:B------:R-:W-:Y:S01]  /*2670*/  FFMA.FTZ R24, R24, R24, R29 ;  /* 0x0000001818187223 */ /* 0x000fe2000001001d */
[----:B------:R-:W-:Y:S01]  /*2680*/  PRMT R27, R37, 0x7632, R27 ;  /* 0x00007632251b7816 */ /* 0x000fe2000000001b */
[----:B------:R-:W-:Y:S01]  /*2690*/  FADD.FTZ R25, RZ, R25 ;  /* 0x00000019ff197221 */ /* 0x000fe20000010000 */
[----:B------:R-:W-:Y:S01]  /*26a0*/  FMUL.FTZ R22, R26, R26 ;  /* 0x0000001a1a167220 */ /* 0x000fe20000410000 */
[----:B------:R-:W-:Y:S01]  /*26b0*/  FADD.FTZ R20, R23, R20 ;  /* 0x0000001417147221 */ /* 0x000fe20000010000 */
[----:B------:R-:W-:Y:S01]  /*26c0*/  SHF.L.U32 R27, R27, 0x10, RZ ;  /* 0x000000101b1b7819 */ /* 0x000fe200000006ff */
[----:B------:R-:W-:Y:S01]  /*26d0*/  FADD.FTZ R23, R21, R26 ;  /* 0x0000001a15177221 */ /* 0x000fe20000010000 */
[----:B------:R-:W-:Y:S01]  /*26e0*/  FADD.FTZ R24, R25, R24 ;  /* 0x0000001819187221 */ /* 0x000fe20000010000 */
[----:B------:R-:W-:Y:S01]  /*26f0*/  FFMA.FTZ R21, R21, R21, R22 ;  /* 0x0000001515157223 */ /* 0x000fe20000010016 */
[----:B------:R-:W-:-:S02]  /*2700*/  SHF.L.U32 R22, R37, 0x10, RZ ;  /* 0x0000001025167819 */ /* 0x000fc400000006ff */
[----:B------:R-:W-:Y:S01]  /*2710*/  PRMT R25, R36, 0x7632, R25 ;  /* 0x0000763224197816 */ /* 0x000fe20000000019 */
[----:B------:R-:W-:Y:S01]  /*2720*/  FADD.FTZ R20, R20, R23 ;  /* 0x0000001714147221 */ /* 0x000fe20000010000 */
[----:B------:R-:W-:Y:S01]  /*2730*/  FMUL.FTZ R23, R27, R27 ;  /* 0x0000001b1b177220 */ /* 0x000fe20000410000 */
[----:B------:R-:W-:Y:S01]  /*2740*/  FADD.FTZ R21, R24, R21 ;  /* 0x0000001518157221 */ /* 0x000fe20000010000 */
[C---:B------:R-:W-:Y:S01]  /*2750*/  FADD.FTZ R27, R22.reuse, R27 ;  /* 0x0000001b161b7221 */ /* 0x040fe20000010000 */
[----:B------:R-:W-:Y:S01]  /*2760*/  IMAD.U32 R24, R25, 0x10000, RZ ;  /* 0x0001000019187824 */ /* 0x000fe200078e00ff */
[----:B------:R-:W-:Y:S01]  /*2770*/  PRMT R25, R35, 0x7632, R25 ;  /* 0x0000763223197816 */ /* 0x000fe20000000019 */
[----:B------:R-:W-:Y:S01]  /*2780*/  FFMA.FTZ R22, R22, R22, R23 ;  /* 0x0000001616167223 */ /* 0x000fe20000010017 */
[----:B------:R-:W-:Y:S01]  /*2790*/  SHF.L.U32 R23, R36, 0x10, RZ ;  /* 0x0000001024177819 */ /* 0x000fe200000006ff */
        /* <DEDUP_REMOVED lines=27> */
[C---:B------:R-:W-:Y:S01]  /*2950*/  FADD.FTZ R27, R22.reuse, R27 ;  /* 0x0000001b161b7221 */ /* 0x040fe20000010000 */
        /* <DEDUP_REMOVED lines=50> */
[----:B------:R-:W-:Y:S01]  /*2c80*/  PRMT R25, R12, 0x7632, R25 ;  /* 0x000076320c197816 */ /* 0x000fe20000000019 */
[----:B------:R-:W-:-:S02]  /*2c90*/  IMAD.U32 R23, R13, 0x10000, RZ ;  /* 0x000100000d177824 */ /* 0x000fc400078e00ff */
        /* <DEDUP_REMOVED lines=11> */
[----:B------:R-:W-:Y:S01]  /*2d50*/  FADD.FTZ R27, R22, R27 ;  /* 0x0000001b161b7221 */ /* 0x000fe20000010000 */
[----:B------:R-:W-:Y:S01]  /*2d60*/  PRMT R25, R10, 0x7632, R25 ;  /* 0x000076320a197816 */ /* 0x000fe20000000019 */
[----:B------:R-:W-:Y:S01]  /*2d70*/  FADD.FTZ R21, R21, R26 ;  /* 0x0000001a15157221 */ /* 0x000fe20000010000 */
        /* <DEDUP_REMOVED lines=13> */
[----:B------:R-:W-:Y:S01]  /*2e50*/  FADD.FTZ R21, R21, R26 ;  /* 0x0000001a15157221 */ /* 0x000fe20000010000 */
[----:B------:R-:W-:Y:S01]  /*2e60*/  FFMA.FTZ R22, R22, R22, R23 ;  /* 0x0000001616167223 */ /* 0x000fe20000010017 */
[----:B------:R-:W-:Y:S01]  /*2e70*/  IMAD.U32 R24, R24, 0x10000, RZ ;  /* 0x0001000018187824 */ /* 0x000fe200078e00ff */
        /* <DEDUP_REMOVED lines=25> */
[----:B-----5:R-:W-:Y:S01]  /*3010*/  PRMT R24, R5, 0x7632, R24 ;  /* 0x0000763205187816 */ /* 0x020fe20000000018 */
        /* <DEDUP_REMOVED lines=14> */
[----:B---3--:R-:W-:Y:S01]  /*3100*/  PRMT R24, R3, 0x7632, R24 ;  /* 0x0000763203187816 */ /* 0x008fe20000000018 */
        /* <DEDUP_REMOVED lines=23> */
[----:B------:R-:W-:Y:S01]  /*3280*/  SHF.L.U32 R23, R0, 0x10, RZ ;  /* 0x0000001000177819 */ /* 0x000fe200000006ff */
[----:B------:R-:W-:Y:S01]  /*3290*/  FADD.FTZ R20, R20, R27 ;  /* 0x0000001b14147221 */ /* 0x000fe20000010000 */
[----:B------:R-:W-:Y:S01]  /*32a0*/  FMUL.FTZ R26, R24, R24 ;  /* 0x00000018181a7220 */ /* 0x000fe20000410000 */
[----:B------:R-:W-:-:S03]  /*32b0*/  FADD.FTZ R21, R21, R22 ;  /* 0x0000001615157221 */ /* 0x000fc60000010000 */
[----:B------:R-:W-:-:S04]  /*32c0*/  FFMA.FTZ R26, R23, R23, R26 ;  /* 0x00000017171a7223 */ /* 0x000fc8000001001a */
[----:B------:R-:W-:Y:S01]  /*32d0*/  FADD.FTZ R21, R21, R26 ;  /* 0x0000001a15157221 */ /* 0x000fe20000010000 */
[C---:B------:R-:W-:Y:S02]  /*32e0*/  PRMT R25, R51.reuse, 0x7632, R25 ;  /* 0x0000763233197816 */ /* 0x040fe40000000019 */
[----:B------:R-:W-:Y:S02]  /*32f0*/  SHF.L.U32 R22, R51, 0x10, RZ ;  /* 0x0000001033167819 */ /* 0x000fe400000006ff */
[----:B------:R-:W-:Y:S01]  /*3300*/  SHF.L.U32 R27, R25, 0x10, RZ ;  /* 0x00000010191b7819 */ /* 0x000fe200000006ff */
[--C-:B------:R-:W-:Y:S01]  /*3310*/  FADD.FTZ R25, R23, R24.reuse ;  /* 0x0000001817197221 */ /* 0x100fe20000010000 */
[----:B------:R-:W-:-:S03]  /*3320*/  PRMT R24, R58, 0x7632, R24 ;  /* 0x000076323a187816 */ /* 0x000fc60000000018 */
[----:B------:R-:W-:Y:S01]  /*3330*/  FMUL.FTZ R23, R27, R27 ;  /* 0x0000001b1b177220 */ /* 0x000fe20000410000 */
[----:B------:R-:W-:Y:S01]  /*3340*/  FADD.FTZ R20, R20, R25 ;  /* 0x0000001914147221 */ /* 0x000fe20000010000 */
[----:B------:R-:W-:Y:S01]  /*3350*/  SHF.L.U32 R24, R24, 0x10, RZ ;  /* 0x0000001018187819 */ /* 0x000fe200000006ff */
[C---:B------:R-:W-:Y:S01]  /*3360*/  FADD.FTZ R27, R22.reuse, R27 ;  /* 0x0000001b161b7221 */ /* 0x040fe20000010000 */
[----:B------:R-:W-:Y:S01]  /*3370*/  FFMA.FTZ R22, R22, R22, R23 ;  /* 0x0000001616167223 */ /* 0x000fe20000010017 */
[----:B------:R-:W-:Y:S02]  /*3380*/  PRMT R25, R56, 0x7632, R25 ;  /* 0x0000763238197816 */ /* 0x000fe40000000019 */
[----:B------:R-:W-:Y:S01]  /*3390*/  FADD.FTZ R20, R20, R27 ;  /* 0x0000001b14147221 */ /* 0x000fe20000010000 */
[----:B------:R-:W-:Y:S02]  /*33a0*/  IMAD.U32 R23, R58, 0x10000, RZ ;  /* 0x000100003a177824 */ /* 0x000fe400078e00ff */
        /* <DEDUP_REMOVED lines=12> */
[----:B--2---:R-:W-:Y:S01]  /*3470*/  PRMT R24, R52, 0x7632, R24 ;  /* 0x0000763234187816 */ /* 0x004fe20000000018 */
[----:B------:R-:W-:-:S03]  /*3480*/  FADD.FTZ R22, R21, R22 ;  /* 0x0000001615167221 */ /* 0x000fc60000010000 */
[----:B------:R-:W-:Y:S01]  /*3490*/  SHF.L.U32 R24, R24, 0x10, RZ ;  /* 0x0000001018187819 */ /* 0x000fe200000006ff */
[----:B------:R-:W-:Y:S01]  /*34a0*/  FADD.FTZ R27, R20, R27 ;  /* 0x0000001b141b7221 */ /* 0x000fe20000010000 */
[----:B------:R-:W-:Y:S01]  /*34b0*/  SHF.L.U32 R21, R52, 0x10, RZ ;  /* 0x0000001034157819 */ /* 0x000fe200000006ff */
[----:B------:R-:W0:Y:S02]  /*34c0*/  S2R R20, SR_LANEID ;  /* 0x0000000000147919 */ /* 0x000e240000000000 */
[----:B------:R-:W-:Y:S01]  /*34d0*/  FMUL.FTZ R26, R24, R24 ;  /* 0x00000018181a7220 */ /* 0x000fe20000410000 */
[----:B------:R-:W-:Y:S02]  /*34e0*/  LEA.HI R28, R23, R88, RZ, 0x5 ;  /* 0x00000058171c7211 */ /* 0x000fe400078f28ff */
[----:B----4-:R-:W-:Y:S01]  /*34f0*/  PRMT R25, R53, 0x7632, R25 ;  /* 0x0000763235197816 */ /* 0x010fe20000000019 */
[C---:B------:R-:W-:Y:S01]  /*3500*/  FFMA.FTZ R23, R21.reuse, R21, R26 ;  /* 0x0000001515177223 */ /* 0x040fe2000001001a */
[----:B------:R-:W-:-:S02]  /*3510*/  FADD.FTZ R24, R21, R24 ;  /* 0x0000001815187221 */ /* 0x000fc40000010000 */
[----:B------:R-:W-:Y:S02]  /*3520*/  SHF.L.U32 R26, R25, 0x10, RZ ;  /* 0x00000010191a7819 */ /* 0x000fe400000006ff */
[----:B------:R-:W-:Y:S02]  /*3530*/  MOV R30, 0xffffffe0 ;  /* 0xffffffe0001e7802 */ /* 0x000fe40000000f00 */
[----:B------:R-:W-:Y:S01]  /*3540*/  SHF.R.S32.HI R21, RZ, 0x5, R28 ;  /* 0x00000005ff157819 */ /* 0x000fe2000001141c */
[----:B------:R-:W-:Y:S02]  /*3550*/  IMAD.U32 R25, R53, 0x10000, RZ ;  /* 0x0001000035197824 */ /* 0x000fe400078e00ff */
[----:B------:R-:W-:Y:S01]  /*3560*/  FMUL.FTZ R28, R26, R26 ;  /* 0x0000001a1a1c7220 */ /* 0x000fe20000410000 */
[----:B------:R-:W-:Y:S01]  /*3570*/  FADD.FTZ R24, R27, R24 ;  /* 0x000000181b187221 */ /* 0x000fe20000010000 */
[----:B------:R-:W-:Y:S01]  /*3580*/  FADD.FTZ R22, R22, R23 ;  /* 0x0000001716167221 */ /* 0x000fe20000010000 */
[----:B------:R-:W-:-:S02]  /*3590*/  IMAD R27, R21, R30, 0x22f ;  /* 0x0000022f151b7424 */ /* 0x000fc400078e021e */
[C---:B------:R-:W-:Y:S01]  /*35a0*/  FADD.FTZ R23, R25.reuse, R26 ;  /* 0x0000001a19177221 */ /* 0x040fe20000010000 */
[----:B------:R-:W-:Y:S01]  /*35b0*/  ISETP.GT.AND P1, PT, R88, 0x21f, PT ;  /* 0x0000021f5800780c */ /* 0x000fe20003f24270 */
[----:B------:R-:W-:Y:S02]  /*35c0*/  FFMA.FTZ R25, R25, R25, R28 ;  /* 0x0000001919197223 */ /* 0x000fe4000001001c */
        /* <DEDUP_REMOVED lines=38> */
[----:B------:R-:W-:Y:S01]  /*3830*/  MOV R22, R24 ;  /* 0x0000001800167202 */ /* 0x000fe20000000f00 */
[----:B------:R-:W-:Y:S01]  /*3840*/  IMAD.MOV.U32 R23, RZ, RZ, R25 ;  /* 0x000000ffff177224 */ /* 0x000fe200078e0019 */
[----:B------:R-:W-:Y:S01]  /*3850*/  ULDC UR13, c[0x0][0xc] ;  /* 0x00000300000d7ab9 */ /* 0x000fe20000000800 */
[----:B------:R-:W-:Y:S03]  /*3860*/  BSSY B0, `(.L_x_3438) ;  /* 0x0000040000007945 */ /* 0x000fe60003800000 */
[----:B------:R0:W-:Y:S01]  /*3870*/  @!P2 STS.64 [R20+0x18], R22 ;  /* 0x000018161400a388 */ /* 0x0001e20000000a00 */
        /* <DEDUP_REMOVED lines=62> */
.L_x_3439:
[----:B------:R-:W-:Y:S05]  /*3c60*/  BSYNC B0 ;  /* 0x0000000000007941 */ /* 0x000fea0003800000 */
.L_x_3438:
        /* <DEDUP_REMOVED lines=36> */
[----:B0-----:R-:W-:Y:S01]  /*3eb0*/  IMAD.WIDE.U32 R24, R26, 0x4, R24 ;  /* 0x000000041a187825 */ /* 0x001fe200078e0018 */
[----:B------:R-:W-:Y:S01]  /*3ec0*/  MOV R26, UR5 ;  /* 0x00000005001a7c02 */ /* 0x000fe20008000f00 */
[----:B------:R-:W-:Y:S06]  /*3ed0*/  MEMBAR.ALL.GPU ;  /* 0x0000000000007992 */ /* 0x000fec000000a000 */
[----:B------:R-:W-:-:S00]  /*3ee0*/  ERRBAR ;  /* 0x00000000000079ab */ /* 0x000fc00000000000 */
[----:B------:R-:W-:Y:S06]  /*3ef0*/  CGAERRBAR ;  /* 0x00000000000075ab */ /* 0x000fec0000000000 */
[----:B------:R0:W-:Y:S02]  /*3f00*/  REDG.E.ADD.S32.STRONG.GPU desc[UR14][R24.64], R26 ;  /* 0x0000001a1800798e */ /* 0x0001e4000c10e38e */
[----:B0-----:R-:W-:-:S04]  /*3f10*/  SEL R26, RZ, UR13, P1 ;  /* 0x0000000dff1a7c07 */ /* 0x001fc80008800000 */
[----:B------:R-:W-:-:S13]  /*3f20*/  ISETP.NE.AND P1, PT, R26, -0x1, PT ;  /* 0xffffffff1a00780c */ /* 0x000fda0003f25270 */
[----:B------:R-:W-:Y:S05]  /*3f30*/  @!P1 BRA `(.L_x_3441) ;  /* 0x0000000000149947 */ /* 0x000fea0003800000 */
.L_x_3442:
[----:B------:R-:W2:Y:S04]  /*3f40*/  LDG.E.STRONG.GPU R27, desc[UR14][R24.64] ;  /* 0x0000000e181b7981 */ /* 0x000ea8000c1ef900 */
[----:B--2---:R-:W-:Y:S01]  /*3f50*/  CCTL.IVALL ;  /* 0x00000000ff00798f */ /* 0x004fe20002000000 */
[----:B------:R-:W-:Y:S05]  /*3f60*/  YIELD ;  /* 0x0000000000007946 */ /* 0x000fea0003800000 */
[----:B------:R-:W-:-:S13]  /*3f70*/  ISETP.NE.AND P1, PT, R27, R26, PT ;  /* 0x0000001a1b00720c */ /* 0x000fda0003f25270 */
[----:B------:R-:W-:Y:S05]  /*3f80*/  @P1 BRA `(.L_x_3442) ;  /* 0xfffffffc00ec1947 */ /* 0x000fea000383ffff */
.L_x_3441:
        /* <DEDUP_REMOVED lines=14> */
.L_x_3444:
        /* <DEDUP_REMOVED lines=21> */
[----:B------:R-:W-:-:S04]  /*41c0*/  @!P5 IMAD R90, R90, UR13, RZ ;  /* 0x0000000d5a5adc24 */ /* 0x000fc8000f8e02ff */
[----:B------:R-:W-:Y:S02]  /*41d0*/  @!P5 IMAD.SHL.U32 R90, R90, 0x2, RZ ;  /* 0x000000025a5ad824 */ /* 0x000fe400078e00ff */
        /* <DEDUP_REMOVED lines=21> */
[----:B------:R-:W-:Y:S01]  /*4330*/  @!P6 IMAD R27, R27, R91, RZ ;  /* 0x0000005b1b1be224 */ /* 0x000fe200078e02ff */
[----:B------:R-:W-:-:S03]  /*4340*/  MOV R91, UR4 ;  /* 0x00000004005b7c02 */ /* 0x000fc60008000f00 */
[----:B------:R-:W-:Y:S01]  /*4350*/  @!P6 IMAD R27, R27, UR13, RZ ;  /* 0x0000000d1b1bec24 */ /* 0x000fe2000f8e02ff */
[----:B------:R-:W-:-:S04]  /*4360*/  @!P2 LOP3.LUT R91, R91, 0x1, RZ, 0xc0, !PT ;  /* 0x000000015b5ba812 */ /* 0x000fc800078ec0ff */
        /* <DEDUP_REMOVED lines=20> */
.L_x_3443:
        /* <DEDUP_REMOVED lines=20> */
.L_x_3446:
[----:B------:R-:W-:Y:S05]  /*45f0*/  BSYNC B0 ;  /* 0x0000000000007941 */ /* 0x000fea0003800000 */
.L_x_3445:
[----:B------:R-:W-:-:S06]  /*4600*/  UISETP.NE.AND UP0, UPT, UR19, 0x1, UPT ;  /* 0x000000011300788c */ /* 0x000fcc000bf05270 */
[----:B------:R-:W-:-:S13]  /*4610*/  PLOP3.LUT P1, PT, PT, PT, UP0, 0x80, 0x0 ;  /* 0x000000000000781c */ /* 0x000fda0003f2f008 */
[----:B------:R-:W-:Y:S05]  /*4620*/  @!P1 BRA `(.L_x_3440) ;  /* 0x0000000000909947 */ /* 0x000fea0003800000 */
[----:B------:R-:W-:Y:S01]  /*4630*/  UIADD3 UR7, UR5, 0x1, URZ ;  /* 0x0000000105077890 */ /* 0x000fe2000fffe03f */
[----:B------:R-:W-:Y:S01]  /*4640*/  IMAD.U32 R25, RZ, RZ, UR4 ;  /* 0x00000004ff197e24 */ /* 0x000fe2000f8e00ff */
        /* <DEDUP_REMOVED lines=27> */
[----:B------:R-:W-:Y:S02]  /*4800*/  MOV R26, UR10 ;  /* 0x0000000a001a7c02 */ /* 0x000fe40008000f00 */
[----:B------:R-:W-:-:S06]  /*4810*/  MOV R27, UR11 ;  /* 0x0000000b001b7c02 */ /* 0x000fcc0008000f00 */
[----:B------:R-:W3:Y:S01]  /*4820*/  @!P1 LDG.E.64 R26, desc[UR14][R26.64] ;  /* 0x0000000e1a1a9981 */ /* 0x000ee2000c1e1b00 */
[----:B--2---:R-:W-:Y:S01]  /*4830*/  @!P2 FADD.FTZ R22, R22, R24 ;  /* 0x000000181616a221 */ /* 0x004fe20000010000 */
[----:B------:R-:W-:-:S03]  /*4840*/  @!P2 FADD.FTZ R23, R23, R25 ;  /* 0x000000191717a221 */ /* 0x000fc60000010000 */
[----:B---3--:R-:W-:Y:S01]  /*4850*/  @!P1 FADD.FTZ R22, R22, R26 ;  /* 0x0000001a16169221 */ /* 0x008fe20000010000 */
[----:B------:R-:W-:-:S07]  /*4860*/  @!P1 FADD.FTZ R23, R23, R27 ;  /* 0x0000001b17179221 */ /* 0x000fce0000010000 */
.L_x_3440:
[----:B------:R-:W-:Y:S01]  /*4870*/  ULDC.64 UR10, c[0x0][0x218] ;  /* 0x00008600000a7ab9 */ /* 0x000fe20000000a00 */
[----:B------:R-:W-:Y:S01]  /*4880*/  LOP3.LUT P1, RZ, R88, UR16, RZ, 0xfc, !PT ;  /* 0x0000001058ff7c12 */ /* 0x000fe2000f82fcff */
[----:B------:R-:W0:Y:S01]  /*4890*/  S2UR UR7, SR_CgaCtaId ;  /* 0x00000000000779c3 */ /* 0x000e220000008800 */
[----:B------:R-:W-:Y:S01]  /*48a0*/  ISETP.EQ.U32.AND P2, PT, RZ, UR10, PT ;  /* 0x0000000aff007c0c */ /* 0x000fe2000bf42070 */
[----:B------:R-:W-:Y:S01]  /*48b0*/  UMOV UR5, 0x400 ;  /* 0x0000040000057882 */ /* 0x000fe20000000000 */
[----:B------:R-:W-:Y:S02]  /*48c0*/  MOV R26, UR9 ;  /* 0x00000009001a7c02 */ /* 0x000fe40008000f00 */
[----:B------:R-:W-:-:S03]  /*48d0*/  ISETP.EQ.OR.EX P1, PT, RZ, UR11, P1, P2 ;  /* 0x0000000bff007c0c */ /* 0x000fc60008f22720 */
[----:B------:R-:W1:Y:S10]  /*48e0*/  LDC.64 R90, c[0x0][0x230] ;  /* 0x00008c00ff5a7b82 */ /* 0x000e740000000a00 */
[----:B------:R-:W2:Y:S01]  /*48f0*/  @!P1 LDC.64 R24, c[0x0][0x218] ;  /* 0x00008600ff189b82 */ /* 0x000ea20000000a00 */
[----:B0-----:R-:W-:-:S03]  /*4900*/  ULEA UR5, UR7, UR5, 0x18 ;  /* 0x0000000507057291 */ /* 0x001fc6000f8ec03f */
[----:B------:R-:W-:-:S06]  /*4910*/  ULDC UR7, c[0x0][0x2a4] ;  /* 0x0000a90000077ab9 */ /* 0x000fcc0000000800 */
[----:B------:R0:W-:Y:S01]  /*4920*/  @!P3 STS.64 [UR5+0xb0], R22 ;  /* 0x0000b016ff00b988 */ /* 0x0001e20008000a05 */
[----:B--2---:R-:W-:-:S04]  /*4930*/  @!P1 IMAD.WIDE R24, R26, 0x8, R24 ;  /* 0x000000081a189825 */ /* 0x004fc800078e0218 */
[----:B0-----:R-:W-:Y:S01]  /*4940*/  @!P1 FMUL.FTZ R23, R23, UR7 ;  /* 0x0000000717179c20 */ /* 0x001fe20008410000 */
[----:B------:R-:W-:-:S05]  /*4950*/  @!P1 FMUL.FTZ R22, R22, UR7 ;  /* 0x0000000716169c20 */ /* 0x000fca0008410000 */
[----:B------:R0:W-:Y:S01]  /*4960*/  @!P1 STG.E.64 desc[UR14][R24.64], R22 ;  /* 0x0000001618009986 */ /* 0x0001e2000c101b0e */
[----:B------:R-:W-:Y:S08]  /*4970*/  BAR.SYNC.DEFER_BLOCKING 0x0 ;  /* 0x0000000000007b1d */ /* 0x000ff00000010000 */
[----:B0-----:R-:W0:Y:S01]  /*4980*/  LDC.64 R24, c[0x0][0x228] ;  /* 0x00008a00ff187b82 */ /* 0x001e220000000a00 */
[----:B------:R-:W2:Y:S02]  /*4990*/  LDS.64 R22, [UR5+0xb0] ;  /* 0x0000b005ff167984 */ /* 0x000ea40008000a00 */
[----:B--2---:R-:W-:-:S05]  /*49a0*/  FMUL.FTZ R22, R22, UR7 ;  /* 0x0000000716167c20 */ /* 0x004fca0008410000 */
[----:B------:R-:W-:Y:S02]  /*49b0*/  R2UR UR5, R22 ;  /* 0x00000000160572ca */ /* 0x000fe400000e0000 */
[----:B------:R-:W-:-:S05]  /*49c0*/  IADD3 R22, R49, UR6, RZ ;  /* 0x0000000631167c10 */ /* 0x000fca000fffe0ff */
[----:B0-----:R-:W-:-:S05]  /*49d0*/  IMAD.WIDE R24, R22, 0x2, R24 ;  /* 0x0000000216187825 */ /* 0x001fca00078e0218 */
[----:B------:R-:W2:Y:S01]  /*49e0*/  LDG.E.U16 R26, desc[UR14][R24.64] ;  /* 0x0000000e181a7981 */ /* 0x000ea2000c1e1500 */
[----:B------:R-:W-:-:S04]  /*49f0*/  IMAD.U32 R27, RZ, RZ, UR5 ;  /* 0x00000005ff1b7e24 */ /* 0x000fc8000f8e00ff */
[----:B------:R-:W-:Y:S01]  /*4a00*/  FMUL.FTZ R27, R27, UR5 ;  /* 0x000000051b1b7c20 */ /* 0x000fe20008410000 */
[----:B------:R0:W3:Y:S03]  /*4a10*/  LDG.E.U16 R24, desc[UR14][R24.64+0x2] ;  /* 0x0000020e18187981 */ /* 0x0000e6000c1e1500 */
[----:B0-----:R-:W-:Y:S01]  /*4a20*/  FFMA.FTZ R25, R23, UR7, -R27 ;  /* 0x0000000717197c23 */ /* 0x001fe2000801081b */
[----:B-1----:R-:W-:-:S05]  /*4a30*/  IMAD.WIDE R22, R22, 0x2, R90 ;  /* 0x0000000216167825 */ /* 0x002fca00078e025a */
[----:B------:R-:W4:Y:S04]  /*4a40*/  LDG.E.U16 R27, desc[UR14][R22.64] ;  /* 0x0000000e161b7981 */ /* 0x000f28000c1e1500 */
[----:B------:R0:W5:Y:S01]  /*4a50*/  LDG.E.U16 R31, desc[UR14][R22.64+0x2] ;  /* 0x0000020e161f7981 */ /* 0x000162000c1e1500 */
[----:B------:R-:W-:-:S13]  /*4a60*/  FSETP.GTU.FTZ.AND P1, PT, R25, RZ, PT ;  /* 0x000000ff1900720b */ /* 0x000fda0003f3c000 */
[----:B------:R-:W-:Y:S01]  /*4a70*/  VOTEU.ANY UP0, P1 ;  /* 0x00000000003f7886 */ /* 0x000fe20000800100 */
[----:B------:R-:W-:-:S04]  /*4a80*/  PLOP3.LUT P1, PT, PT, PT, UP0, 0x80, 0x0 ;  /* 0x000000000000781c */ /* 0x000fc80003f2f008 */
[----:B------:R-:W-:-:S09]  /*4a90*/  @UP0 ULDC UR6, c[0x0][0x238] ;  /* 0x00008e0000060ab9 */ /* 0x000fd20000000800 */
[----:B------:R-:W-:-:S06]  /*4aa0*/  @P1 FADD.FTZ R25, R25, UR6 ;  /* 0x0000000619191e21 */ /* 0x000fcc0008010000 */
[----:B------:R-:W1:Y:S01]  /*4ab0*/  @P1 MUFU.RSQ R25, R25 ;  /* 0x0000001900191308 */ /* 0x000e620000001400 */
[----:B------:R-:W-:Y:S02]  /*4ac0*/  ISETP.NE.AND P5, PT, RZ, UR17, PT ;  /* 0x00000011ff007c0c */ /* 0x000fe4000bfa5270 */
[----:B0-----:R-:W-:Y:S02]  /*4ad0*/  SHF.L.U32 R22, R14, 0x10, RZ ;  /* 0x000000100e167819 */ /* 0x001fe400000006ff */
[----:B------:R-:W-:Y:S02]  /*4ae0*/  SHF.L.U32 R54, R54, 0x10, RZ ;  /* 0x0000001036367819 */ /* 0x000fe400000006ff */
[----:B-1----:R-:W-:Y:S01]  /*4af0*/  @P1 R2UR UR6, R25 ;  /* 0x00000000190612ca */ /* 0x002fe200000e0000 */
[----:B------:R-:W-:Y:S02]  /*4b00*/  FADD.FTZ R22, R22, -UR5 ;  /* 0x8000000516167e21 */ /* 0x000fe40008010000 */
[----:B------:R-:W-:Y:S01]  /*4b10*/  FADD.FTZ R54, R54, -UR5 ;  /* 0x8000000536367e21 */ /* 0x000fe20008010000 */
[----:B------:R-:W-:-:S09]  /*4b20*/  UMOV UR10, 0x3f800000 ;  /* 0x3f800000000a7882 */ /* 0x000fd20000000000 */
[----:B------:R-:W-:Y:S02]  /*4b30*/  @UP0 UMOV UR10, UR6 ;  /* 0x00000006000a0c82 */ /* 0x000fe40008000000 */
[----:B------:R-:W-:Y:S01]  /*4b40*/  FMUL.FTZ R22, R22, UR10 ;  /* 0x0000000a16167c20 */ /* 0x000fe20008410000 */
[----:B------:R-:W-:Y:S01]  /*4b50*/  FMUL.FTZ R54, R54, UR10 ;  /* 0x0000000a36367c20 */ /* 0x000fe20008410000 */
[----:B--2---:R-:W-:Y:S02]  /*4b60*/  SHF.L.U32 R14, R26, 0x10, RZ ;  /* 0x000000101a0e7819 */ /* 0x004fe400000006ff */
[----:B---3--:R-:W-:Y:S02]  /*4b70*/  SHF.L.U32 R26, R24, 0x10, RZ ;  /* 0x00000010181a7819 */ /* 0x008fe400000006ff */
[----:B----4-:R-:W-:Y:S02]  /*4b80*/  SHF.L.U32 R27, R27, 0x10, RZ ;  /* 0x000000101b1b7819 */ /* 0x010fe400000006ff */
[----:B-----5:R-:W-:-:S03]  /*4b90*/  SHF.L.U32 R31, R31, 0x10, RZ ;  /* 0x000000101f1f7819 */ /* 0x020fc600000006ff */
[----:B------:R-:W-:Y:S02]  /*4ba0*/  FFMA.FTZ R22, R14, R22, R27 ;  /* 0x000000160e167223 */ /* 0x000fe4000001001b */
        /* <DEDUP_REMOVED lines=12> */
.L_x_3447:
[----:B------:R-:W-:Y:S04]  /*4c70*/  BSSY B0, `(.L_x_3448) ;  /* 0x000000f000007945 */ /* 0x000fe80003800000 */
[----:B------:R-:W-:Y:S05]  /*4c80*/  @!P0 BRA `(.L_x_3449) ;  /* 0x0000000000348947 */ /* 0x000fea0003800000 */
[----:B------:R-:W-:Y:S01]  /*4c90*/  SHF.R.S32.HI R23, RZ, 0x1f, R50 ;  /* 0x0000001fff177819 */ /* 0x000fe20000011432 */
[----:B------:R-:W-:Y:S01]  /*4ca0*/  ULDC.64 UR6, c[0x0][0x270] ;  /* 0x00009c0000067ab9 */ /* 0x000fe20000000a00 */
[----:B------:R-:W-:Y:S01]  /*4cb0*/  F2FP.BF16.F32.PACK_AB R54, R54, R22 ;  /* 0x000000163636723e */ /* 0x000fe200000010ff */
[----:B------:R-:W-:Y:S02]  /*4cc0*/  IMAD.MOV.U32 R22, RZ, RZ, R42 ;  /* 0x000000ffff167224 */ /* 0x000fe400078e002a */
        /* <DEDUP_REMOVED lines=9> */
.L_x_3449:
[----:B------:R-:W-:Y:S05]  /*4d60*/  BSYNC B0 ;  /* 0x0000000000007941 */ /* 0x000fea0003800000 */
.L_x_3448:
        /* <DEDUP_REMOVED lines=10> */
[----:B------:R-:W-:-:S02]  /*4e10*/  FFMA.FTZ R39, R14, R39, R27 ;  /* 0x000000270e277223 */ /* 0x000fc4000001001b */
[----:B------:R-:W-:Y:S01]  /*4e20*/  FFMA.FTZ R57, R26, R57, R31 ;  /* 0x000000391a397223 */ /* 0x000fe2000001001f */
[----:B------:R-:W-:Y:S09]  /*4e30*/  @!P5 BRA `(.L_x_3450) ;  /* 0x000000000028d947 */ /* 0x000ff20003800000 */
[----:B------:R-:W-:-:S06]  /*4e40*/  FMUL.FTZ R22, R39, -1.4426950216293334961 ;  /* 0xbfb8aa3b27167820 */ /* 0x000fcc0000410000 */
[----:B------:R-:W1:Y:S02]  /*4e50*/  MUFU.EX2 R22, R22 ;  /* 0x0000001600167308 */ /* 0x000e640000000800 */
[----:B-1----:R-:W-:-:S06]  /*4e60*/  FADD.FTZ R22, R22, 1 ;  /* 0x3f80000016167421 */ /* 0x002fcc0000010000 */
[----:B------:R-:W1:Y:S02]  /*4e70*/  MUFU.RCP R22, R22 ;  /* 0x0000001600167308 */ /* 0x000e640000001000 */
[----:B-1----:R-:W-:Y:S01]  /*4e80*/  FMUL.FTZ R39, R39, R22 ;  /* 0x0000001627277220 */ /* 0x002fe20000410000 */
[----:B------:R-:W-:-:S06]  /*4e90*/  FMUL.FTZ R22, R57, -1.4426950216293334961 ;  /* 0xbfb8aa3b39167820 */ /* 0x000fcc0000410000 */
[----:B------:R-:W1:Y:S02]  /*4ea0*/  MUFU.EX2 R22, R22 ;  /* 0x0000001600167308 */ /* 0x000e640000000800 */
[----:B-1----:R-:W-:-:S06]  /*4eb0*/  FADD.FTZ R22, R22, 1 ;  /* 0x3f80000016167421 */ /* 0x002fcc0000010000 */
[----:B------:R-:W1:Y:S02]  /*4ec0*/  MUFU.RCP R22, R22 ;  /* 0x0000001600167308 */ /* 0x000e640000001000 */
[----:B-1----:R-:W-:-:S07]  /*4ed0*/  FMUL.FTZ R57, R57, R22 ;  /* 0x0000001639397220 */ /* 0x002fce0000410000 */
.L_x_3450:
        /* <DEDUP_REMOVED lines=14> */
.L_x_3452:
[----:B------:R-:W-:Y:S05]  /*4fc0*/  BSYNC B0 ;  /* 0x0000000000007941 */ /* 0x000fea0003800000 */
.L_x_3451:
[----:B------:R-:W-:Y:S02]  /*4fd0*/  SHF.L.U32 R38, R38, 0x10, RZ ;  /* 0x0000001026267819 */ /* 0x000fe400000006ff */
[----:B------:R-:W-:Y:S02]  /*4fe0*/  SHF.L.U32 R63, R63, 0x10, RZ ;  /* 0x000000103f3f7819 */ /* 0x000fe400000006ff */
[----:B------:R-:W-:Y:S01]  /*4ff0*/  ISETP.GE.U32.AND P1, PT, R85, UR6, PT ;  /* 0x0000000655007c0c */ /* 0x000fe2000bf26070 */
[----:B------:R-:W-:Y:S01]  /*5000*/  FADD.FTZ R22, R38, -UR5 ;  /* 0x8000000526167e21 */ /* 0x000fe20008010000 */
[----:B------:R-:W-:Y:S01]  /*5010*/  ISETP.GE.U32.AND P2, PT, R77, UR6, PT ;  /* 0x000000064d007c0c */ /* 0x000fe2000bf46070 */
[----:B------:R-:W-:Y:S01]  /*5020*/  FADD.FTZ R23, R63, -UR5 ;  /* 0x800000053f177e21 */ /* 0x000fe20008010000 */
        /* <DEDUP_REMOVED lines=8> */
[----:B------:R-:W-:Y:S01]  /*50b0*/  ISETP.GT.U32.OR P1, PT, R88, 0x22f, P1 ;  /* 0x0000022f5800780c */ /* 0x000fe20000f24470 */
[----:B-1----:R-:W-:Y:S01]  /*50c0*/  FFMA.FTZ R39, R14, R22, R27 ;  /* 0x000000160e277223 */ /* 0x002fe2000001001b */
[----:B------:R-:W-:Y:S01]  /*50d0*/  ISETP.GT.U32.OR P2, PT, R88, 0x22f, P2 ;  /* 0x0000022f5800780c */ /* 0x000fe20001744470 */
[----:B------:R-:W-:Y:S01]  /*50e0*/  FFMA.FTZ R23, R26, R23, R31 ;  /* 0x000000171a177223 */ /* 0x000fe2000001001f */
[----:B------:R-:W-:Y:S11]  /*50f0*/  @!P5 BRA `(.L_x_3453) ;  /* 0x000000000028d947 */ /* 0x000ff60003800000 */
        /* <DEDUP_REMOVED lines=10> */
.L_x_3453:
        /* <DEDUP_REMOVED lines=9> */
[----:B------:R-:W-:-:S03]  /*5230*/  ULDC.64 UR12, c[0x0][0x210] ;  /* 0x00008400000c7ab9 */ /* 0x000fc60000000a00 */
[----:B------:R-:W-:Y:S01]  /*5240*/  IMAD.IADD R23, R23, 0x1, R92 ;  /* 0x0000000117177824 */ /* 0x000fe200078e025c */
[----:B0-----:R-:W-:-:S04]  /*5250*/  LEA R24, P1, R22, UR12, 0x1 ;  /* 0x0000000c16187c11 */ /* 0x001fc8000f8208ff */
[----:B------:R-:W-:-:S05]  /*5260*/  LEA.HI.X R25, R22, UR13, R23, 0x1, P1 ;  /* 0x0000000d16197c11 */ /* 0x000fca00088f0c17 */
[----:B------:R1:W-:Y:S04]  /*5270*/  STG.E desc[UR14][R24.64], R39 ;  /* 0x0000002718007986 */ /* 0x0003e8000c10190e */
.L_x_3455:
[----:B------:R-:W-:Y:S05]  /*5280*/  BSYNC B0 ;  /* 0x0000000000007941 */ /* 0x000fea0003800000 */
.L_x_3454:
[----:B------:R-:W-:Y:S01]  /*5290*/  FMUL.FTZ R37, R37, UR10 ;  /* 0x0000000a25257c20 */ /* 0x000fe20008410000 */
[----:B------:R-:W-:Y:S01]  /*52a0*/  FMUL.FTZ R38, R38, UR10 ;  /* 0x0000000a26267c20 */ /* 0x000fe20008410000 */
[----:B------:R-:W-:Y:S02]  /*52b0*/  SHF.L.U32 R36, R36, 0x10, RZ ;  /* 0x0000001024247819 */ /* 0x000fe400000006ff */
[----:B------:R-:W-:Y:S01]  /*52c0*/  SHF.L.U32 R64, R64, 0x10, RZ ;  /* 0x0000001040407819 */ /* 0x000fe200000006ff */
[----:B------:R-:W-:Y:S01]  /*52d0*/  FFMA.FTZ R37, R14, R37, R27 ;  /* 0x000000250e257223 */ /* 0x000fe2000001001b */
[----:B------:R-:W-:Y:S01]  /*52e0*/  FFMA.FTZ R38, R26, R38, R31 ;  /* 0x000000261a267223 */ /* 0x000fe2000001001f */
[----:B------:R-:W-:Y:S06]  /*52f0*/  @!P5 BRA `(.L_x_3456) ;  /* 0x000000000028d947 */ /* 0x000fec0003800000 */
[----:B------:R-:W-:-:S06]  /*5300*/  FMUL.FTZ R22, R37, -1.4426950216293334961 ;  /* 0xbfb8aa3b25167820 */ /* 0x000fcc0000410000 */
[----:B------:R-:W2:Y:S02]  /*5310*/  MUFU.EX2 R22, R22 ;  /* 0x0000001600167308 */ /* 0x000ea40000000800 */
[----:B--2---:R-:W-:-:S06]  /*5320*/  FADD.FTZ R23, R22, 1 ;  /* 0x3f80000016177421 */ /* 0x004fcc0000010000 */
[----:B01----:R-:W0:Y:S02]  /*5330*/  MUFU.RCP R24, R23 ;  /* 0x0000001700187308 */ /* 0x003e240000001000 */
[----:B0-----:R-:W-:Y:S01]  /*5340*/  FMUL.FTZ R37, R37, R24 ;  /* 0x0000001825257220 */ /* 0x001fe20000410000 */
[----:B------:R-:W-:-:S06]  /*5350*/  FMUL.FTZ R24, R38, -1.4426950216293334961 ;  /* 0xbfb8aa3b26187820 */ /* 0x000fcc0000410000 */
[----:B------:R-:W0:Y:S02]  /*5360*/  MUFU.EX2 R24, R24 ;  /* 0x0000001800187308 */ /* 0x000e240000000800 */
[----:B0-----:R-:W-:-:S06]  /*5370*/  FADD.FTZ R25, R24, 1 ;  /* 0x3f80000018197421 */ /* 0x001fcc0000010000 */
[----:B------:R-:W0:Y:S02]  /*5380*/  MUFU.RCP R25, R25 ;  /* 0x0000001900197308 */ /* 0x000e240000001000 */
[----:B0-----:R-:W-:-:S07]  /*5390*/  FMUL.FTZ R38, R38, R25 ;  /* 0x0000001926267220 */ /* 0x001fce0000410000 */
.L_x_3456:
        /* <DEDUP_REMOVED lines=11> */
[----:B01----:R-:W-:-:S04]  /*5450*/  LEA R24, P1, R22, UR12, 0x1 ;  /* 0x0000000c16187c11 */ /* 0x003fc8000f8208ff */
[----:B------:R-:W-:-:S05]  /*5460*/  LEA.HI.X R25, R22, UR13, R23, 0x1, P1 ;  /* 0x0000000d16197c11 */ /* 0x000fca00088f0c17 */
[----:B------:R2:W-:Y:S04]  /*5470*/  STG.E desc[UR14][R24.64], R37 ;  /* 0x0000002518007986 */ /* 0x0005e8000c10190e */
.L_x_3458:
[----:B------:R-:W-:Y:S05]  /*5480*/  BSYNC B0 ;  /* 0x0000000000007941 */ /* 0x000fea0003800000 */
.L_x_3457:
[----:B------:R-:W-:Y:S01]  /*5490*/  ISETP.GE.U32.AND P1, PT, R68, UR6, PT ;  /* 0x0000000644007c0c */ /* 0x000fe2000bf26070 */
[----:B------:R-:W-:Y:S01]  /*54a0*/  FADD.FTZ R36, R36, -UR5 ;  /* 0x8000000524247e21 */ /* 0x000fe20008010000 */
[----:B------:R-:W-:Y:S01]  /*54b0*/  ISETP.GE.U32.AND P2, PT, R65, UR6, PT ;  /* 0x0000000641007c0c */ /* 0x000fe2000bf46070 */
[----:B------:R-:W-:Y:S01]  /*54c0*/  FADD.FTZ R64, R64, -UR5 ;  /* 0x8000000540407e21 */ /* 0x000fe20008010000 */
[----:B------:R-:W-:Y:S01]  /*54d0*/  SHF.R.S32.HI R61, RZ, 0x1f, R68 ;  /* 0x0000001fff3d7819 */ /* 0x000fe20000011444 */
[----:B------:R-:W-:Y:S01]  /*54e0*/  IMAD.U32 R67, R67, 0x10000, RZ ;  /* 0x0001000043437824 */ /* 0x000fe200078e00ff */
[----:B------:R-:W-:Y:S01]  /*54f0*/  SHF.R.S32.HI R57, RZ, 0x1f, R65 ;  /* 0x0000001fff397819 */ /* 0x000fe20000011441 */
[----:B--2---:R-:W-:Y:S01]  /*5500*/  FMUL.FTZ R37, R36, UR10 ;  /* 0x0000000a24257c20 */ /* 0x004fe20008410000 */
[----:B------:R-:W-:Y:S01]  /*5510*/  ISETP.GE.U32.AND P3, PT, R62, UR6, PT ;  /* 0x000000063e007c0c */ /* 0x000fe2000bf66070 */
[----:B------:R-:W-:Y:S01]  /*5520*/  FMUL.FTZ R64, R64, UR10 ;  /* 0x0000000a40407c20 */ /* 0x000fe20008410000 */
[----:B0-----:R-:W-:Y:S01]  /*5530*/  SHF.R.S32.HI R54, RZ, 0x1f, R62 ;  /* 0x0000001fff367819 */ /* 0x001fe2000001143e */
[----:B------:R-:W-:Y:S01]  /*5540*/  FADD.FTZ R36, R67, -UR5 ;  /* 0x8000000543247e21 */ /* 0x000fe20008010000 */
[----:B------:R-:W-:Y:S01]  /*5550*/  SHF.L.U32 R22, R35, 0x10, RZ ;  /* 0x0000001023167819 */ /* 0x000fe200000006ff */
[----:B------:R-:W-:Y:S01]  /*5560*/  FFMA.FTZ R37, R14, R37, R27 ;  /* 0x000000250e257223 */ /* 0x000fe2000001001b */
[----:B------:R-:W-:Y:S01]  /*5570*/  ISETP.GE.AND.EX P1, PT, R61, UR7, PT, P1 ;  /* 0x000000073d007c0c */ /* 0x000fe2000bf26310 */
[----:B------:R-:W-:Y:S01]  /*5580*/  FFMA.FTZ R38, R26, R64, R31 ;  /* 0x000000401a267223 */ /* 0x000fe2000001001f */
[----:B------:R-:W-:-:S02]  /*5590*/  ISETP.GE.AND.EX P2, PT, R57, UR7, PT, P2 ;  /* 0x0000000739007c0c */ /* 0x000fc4000bf46320 */
[----:B------:R-:W-:Y:S02]  /*55a0*/  ISETP.GE.AND.EX P3, PT, R54, UR7, PT, P3 ;  /* 0x0000000736007c0c */ /* 0x000fe4000bf66330 */
[----:B------:R-:W-:Y:S01]  /*55b0*/  SHF.L.U32 R35, R34, 0x10, RZ ;  /* 0x0000001022237819 */ /* 0x000fe200000006ff */
[----:B------:R-:W-:Y:S01]  /*55c0*/  FADD.FTZ R34, R22, -UR5 ;  /* 0x8000000516227e21 */ /* 0x000fe20008010000 */
        /* <DEDUP_REMOVED lines=15> */
.L_x_3459:
        /* <DEDUP_REMOVED lines=14> */
.L_x_3461:
[----:B------:R-:W-:Y:S05]  /*57a0*/  BSYNC B0 ;  /* 0x0000000000007941 */ /* 0x000fea0003800000 */
.L_x_3460:
        /* <DEDUP_REMOVED lines=17> */
.L_x_3462:
        /* <DEDUP_REMOVED lines=14> */
.L_x_3464:
[----:B------:R-:W-:Y:S05]  /*59a0*/  BSYNC B0 ;  /* 0x0000000000007941 */ /* 0x000fea0003800000 */
.L_x_3463:
[----:B------:R-:W-:Y:S01]  /*59b0*/  FMUL.FTZ R35, R35, UR10 ;  /* 0x0000000a23237c20 */ /* 0x000fe20008410000 */
[----:B------:R-:W-:Y:S01]  /*59c0*/  FMUL.FTZ R66, R66, UR10 ;  /* 0x0000000a42427c20 */ /* 0x000fe20008410000 */
[----:B------:R-:W-:Y:S02]  /*59d0*/  SHF.L.U32 R33, R33, 0x10, RZ ;  /* 0x0000001021217819 */ /* 0x000fe400000006ff */
[----:B------:R-:W-:Y:S01]  /*59e0*/  FFMA.FTZ R34, R14, R35, R27 ;  /* 0x000000230e227223 */ /* 0x000fe2000001001b */
[----:B------:R-:W-:Y:S01]  /*59f0*/  SHF.L.U32 R71, R71, 0x10, RZ ;  /* 0x0000001047477819 */ /* 0x000fe200000006ff */
        /* <DEDUP_REMOVED lines=12> */
.L_x_3465:
        /* <DEDUP_REMOVED lines=14> */
.L_x_3467:
[----:B------:R-:W-:Y:S05]  /*5ba0*/  BSYNC B0 ;  /* 0x0000000000007941 */ /* 0x000fea0003800000 */
.L_x_3466:
[----:B------:R-:W-:Y:S01]  /*5bb0*/  ISETP.GE.U32.AND P1, PT, R60, UR6, PT ;  /* 0x000000063c007c0c */ /* 0x000fe2000bf26070 */
[----:B------:R-:W-:Y:S01]  /*5bc0*/  FADD.FTZ R33, R33, -UR5 ;  /* 0x8000000521217e21 */ /* 0x000fe20008010000 */
[----:B------:R-:W-:Y:S01]  /*5bd0*/  ISETP.GE.U32.AND P2, PT, R59, UR6, PT ;  /* 0x000000063b007c0c */ /* 0x000fe2000bf46070 */
[----:B------:R-:W-:Y:S01]  /*5be0*/  FADD.FTZ R71, R71, -UR5 ;  /* 0x8000000547477e21 */ /* 0x000fe20008010000 */
[----:B-1----:R-:W-:Y:S01]  /*5bf0*/  SHF.R.S32.HI R39, RZ, 0x1f, R60 ;  /* 0x0000001fff277819 */ /* 0x002fe2000001143c */
[----:B------:R-:W-:Y:S01]  /*5c00*/  IMAD.U32 R32, R32, 0x10000, RZ ;  /* 0x0001000020207824 */ /* 0x000fe200078e00ff */
[----:B------:R-:W-:Y:S01]  /*5c10*/  SHF.R.S32.HI R38, RZ, 0x1f, R59 ;  /* 0x0000001fff267819 */ /* 0x000fe2000001143b */
[----:B------:R-:W-:Y:S01]  /*5c20*/  FMUL.FTZ R34, R33, UR10 ;  /* 0x0000000a21227c20 */ /* 0x000fe20008410000 */
[----:B------:R-:W-:Y:S01]  /*5c30*/  ISETP.GE.U32.AND P3, PT, R48, UR6, PT ;  /* 0x0000000630007c0c */ /* 0x000fe2000bf66070 */
[----:B------:R-:W-:Y:S01]  /*5c40*/  FMUL.FTZ R71, R71, UR10 ;  /* 0x0000000a47477c20 */ /* 0x000fe20008410000 */
[----:B0-----:R-:W-:Y:S01]  /*5c50*/  SHF.R.S32.HI R37, RZ, 0x1f, R48 ;  /* 0x0000001fff257819 */ /* 0x001fe20000011430 */
[----:B------:R-:W-:Y:S01]  /*5c60*/  FADD.FTZ R32, R32, -UR5 ;  /* 0x8000000520207e21 */ /* 0x000fe20008010000 */
[----:B------:R-:W-:Y:S01]  /*5c70*/  SHF.L.U32 R74, R74, 0x10, RZ ;  /* 0x000000104a4a7819 */ /* 0x000fe200000006ff */
[----:B------:R-:W-:Y:S01]  /*5c80*/  FFMA.FTZ R34, R14, R34, R27 ;  /* 0x000000220e227223 */ /* 0x000fe2000001001b */
[----:B------:R-:W-:Y:S01]  /*5c90*/  ISETP.GE.AND.EX P1, PT, R39, UR7, PT, P1 ;  /* 0x0000000727007c0c */ /* 0x000fe2000bf26310 */
[----:B--2---:R-:W-:Y:S01]  /*5ca0*/  FFMA.FTZ R35, R26, R71, R31 ;  /* 0x000000471a237223 */ /* 0x004fe2000001001f */
        /* <DEDUP_REMOVED lines=19> */
.L_x_3468:
        /* <DEDUP_REMOVED lines=14> */
.L_x_3470:
[----:B------:R-:W-:Y:S05]  /*5ec0*/  BSYNC B0 ;  /* 0x0000000000007941 */ /* 0x000fea0003800000 */
.L_x_3469:
        /* <DEDUP_REMOVED lines=17> */
.L_x_3471:
        /* <DEDUP_REMOVED lines=14> */
.L_x_3473:
[----:B------:R-:W-:Y:S05]  /*60c0*/  BSYNC B0 ;  /* 0x0000000000007941 */ /* 0x000fea0003800000 */
.L_x_3472:
        /* <DEDUP_REMOVED lines=17> */
.L_x_3474:
        /* <DEDUP_REMOVED lines=14> */
.L_x_3476:
[----:B------:R-:W-:Y:S05]  /*62c0*/  BSYNC B0 ;  /* 0x0000000000007941 */ /* 0x000fea0003800000 */
.L_x_3475:
[----:B------:R-:W-:Y:S01]  /*62d0*/  ISETP.GE.U32.AND P1, PT, R47, UR6, PT ;  /* 0x000000062f007c0c */ /* 0x000fe2000bf26070 */
[----:B------:R-:W-:Y:S01]  /*62e0*/  FADD.FTZ R24, R24, -UR5 ;  /* 0x8000000518187e21 */ /* 0x000fe20008010000 */
[----:B------:R-:W-:Y:S01]  /*62f0*/  ISETP.GE.U32.AND P2, PT, R46, UR6, PT ;  /* 0x000000062e007c0c */ /* 0x000fe2000bf46070 */
[----:B------:R-:W-:Y:S01]  /*6300*/  FADD.FTZ R79, R79, -UR5 ;  /* 0x800000054f4f7e21 */ /* 0x000fe20008010000 */
[----:B0-----:R-:W-:Y:S01]  /*6310*/  SHF.R.S32.HI R25, RZ, 0x1f, R47 ;  /* 0x0000001fff197819 */ /* 0x001fe2000001142f */
[----:B------:R-:W-:Y:S01]  /*6320*/  FMUL.FTZ R24, R24, UR10 ;  /* 0x0000000a18187c20 */ /* 0x000fe20008410000 */
[----:B------:R-:W-:Y:S01]  /*6330*/  SHF.R.S32.HI R34, RZ, 0x1f, R46 ;  /* 0x0000001fff227819 */ /* 0x000fe2000001142e */
[----:B------:R-:W-:Y:S01]  /*6340*/  FMUL.FTZ R79, R79, UR10 ;  /* 0x0000000a4f4f7c20 */ /* 0x000fe20008410000 */
[----:B------:R-:W-:Y:S01]  /*6350*/  ISETP.GE.U32.AND P3, PT, R41, UR6, PT ;  /* 0x0000000629007c0c */ /* 0x000fe2000bf66070 */
[----:B------:R-:W-:Y:S01]  /*6360*/  FFMA.FTZ R24, R14, R24, R27 ;  /* 0x000000180e187223 */ /* 0x000fe2000001001b */
[----:B------:R-:W-:Y:S01]  /*6370*/  SHF.R.S32.HI R33, RZ, 0x1f, R41 ;  /* 0x0000001fff217819 */ /* 0x000fe20000011429 */
[----:B------:R-:W-:Y:S01]  /*6380*/  FFMA.FTZ R79, R26, R79, R31 ;  /* 0x0000004f1a4f7223 */ /* 0x000fe2000001001f */
[----:B------:R-:W-:-:S02]  /*6390*/  SHF.L.U32 R23, R17, 0x10, RZ ;  /* 0x0000001011177819 */ /* 0x000fc400000006ff */
[----:B------:R-:W-:Y:S02]  /*63a0*/  SHF.L.U32 R83, R83, 0x10, RZ ;  /* 0x0000001053537819 */ /* 0x000fe400000006ff */
[----:B------:R-:W-:Y:S01]  /*63b0*/  ISETP.GE.AND.EX P1, PT, R25, UR7, PT, P1 ;  /* 0x0000000719007c0c */ /* 0x000fe2000bf26310 */
[----:B------:R-:W-:Y:S01]  /*63c0*/  FADD.FTZ R23, R23, -UR5 ;  /* 0x8000000517177e21 */ /* 0x000fe20008010000 */
[----:B------:R-:W-:Y:S01]  /*63d0*/  ISETP.GE.AND.EX P2, PT, R34, UR7, PT, P2 ;  /* 0x0000000722007c0c */ /* 0x000fe2000bf46320 */
[----:B------:R-:W-:Y:S01]  /*63e0*/  FADD.FTZ R83, R83, -UR5 ;  /* 0x8000000553537e21 */ /* 0x000fe20008010000 */
[----:B------:R-:W-:Y:S02]  /*63f0*/  ISETP.GE.AND.EX P3, PT, R33, UR7, PT, P3 ;  /* 0x0000000721007c0c */ /* 0x000fe4000bf66330 */
[----:B------:R-:W-:Y:S02]  /*6400*/  SHF.L.U32 R22, R16, 0x10, RZ ;  /* 0x0000001010167819 */ /* 0x000fe400000006ff */
        /* <DEDUP_REMOVED lines=15> */
.L_x_3477:
        /* <DEDUP_REMOVED lines=14> */
.L_x_3479:
[----:B------:R-:W-:Y:S05]  /*65e0*/  BSYNC B0 ;  /* 0x0000000000007941 */ /* 0x000fea0003800000 */
.L_x_3478:
        /* <DEDUP_REMOVED lines=17> */
.L_x_3480:
        /* <DEDUP_REMOVED lines=14> */
.L_x_3482:
[----:B------:R-:W-:Y:S05]  /*67e0*/  BSYNC B0 ;  /* 0x0000000000007941 */ /* 0x000fea0003800000 */
.L_x_3481:
        /* <DEDUP_REMOVED lines=17> */
.L_x_3483:
[----:B------:R-:W-:Y:S04]  /*6900*/  BSSY B0, `(.L_x_3484) ;  /* 0x000000e000007945 */ /* 0x000fe80003800000 */
[----:B------:R-:W-:Y:S05]  /*6910*/  @P3 BRA `(.L_x_3485) ;  /* 0x0000000000303947 */ /* 0x000fea0003800000 */
[----:B------:R-:W-:Y:S01]  /*6920*/  ULDC.64 UR12, c[0x0][0x270] ;  /* 0x00009c00000c7ab9 */ /* 0x000fe20000000a00 */
[----:B------:R-:W-:Y:S01]  /*6930*/  MOV R16, R42 ;  /* 0x0000002a00107202 */ /* 0x000fe20000000f00 */
[----:B01----:R-:W-:Y:S01]  /*6940*/  IMAD R18, R33, UR12, RZ ;  /* 0x0000000c21127c24 */ /* 0x003fe2000f8e02ff */
        /* <DEDUP_REMOVED lines=9> */
.L_x_3485:
[----:B------:R-:W-:Y:S05]  /*69e0*/  BSYNC B0 ;  /* 0x0000000000007941 */ /* 0x000fea0003800000 */
.L_x_3484:
[----:B012---:R-:W-:Y:S01]  /*69f0*/  IADD3 R19, R50, 0xe0, RZ ;  /* 0x000000e032137810 */ /* 0x007fe20007ffe0ff */
[----:B------:R-:W-:Y:S01]  /*6a00*/  FADD.FTZ R86, R86, -UR5 ;  /* 0x8000000556567e21 */ /* 0x000fe20008010000 */
[----:B------:R-:W-:Y:S01]  /*6a10*/  IADD3 R15, R50, 0xf0, RZ ;  /* 0x000000f0320f7810 */ /* 0x000fe20007ffe0ff */
[----:B------:R-:W-:Y:S01]  /*6a20*/  IMAD.U32 R75, R75, 0x10000, RZ ;  /* 0x000100004b4b7824 */ /* 0x000fe200078e00ff */
[----:B------:R-:W-:Y:S01]  /*6a30*/  SHF.L.U32 R23, R12, 0x10, RZ ;  /* 0x000000100c177819 */ /* 0x000fe200000006ff */
[----:B------:R-:W-:Y:S01]  /*6a40*/  FADD.FTZ R12, R24, -UR5 ;  /* 0x80000005180c7e21 */ /* 0x000fe20008010000 */
[----:B------:R-:W-:Y:S01]  /*6a50*/  ISETP.GE.U32.AND P1, PT, R40, UR6, PT ;  /* 0x0000000628007c0c */ /* 0x000fe2000bf26070 */
[----:B------:R-:W-:Y:S01]  /*6a60*/  FMUL.FTZ R86, R86, UR10 ;  /* 0x0000000a56567c20 */ /* 0x000fe20008410000 */
[----:B------:R-:W-:Y:S01]  /*6a70*/  ISETP.GE.U32.AND P2, PT, R19, UR6, PT ;  /* 0x0000000613007c0c */ /* 0x000fe2000bf46070 */
[----:B------:R-:W-:Y:S01]  /*6a80*/  FMUL.FTZ R12, R12, UR10 ;  /* 0x0000000a0c0c7c20 */ /* 0x000fe20008410000 */
[----:B------:R-:W-:Y:S01]  /*6a90*/  SHF.R.S32.HI R34, RZ, 0x1f, R40 ;  /* 0x0000001fff227819 */ /* 0x000fe20000011428 */
[----:B------:R-:W-:Y:S01]  /*6aa0*/  FFMA.FTZ R25, R26, R86, R31 ;  /* 0x000000561a197223 */ /* 0x000fe2000001001f */
[----:B------:R-:W-:Y:S01]  /*6ab0*/  SHF.R.S32.HI R22, RZ, 0x1f, R19 ;  /* 0x0000001fff167819 */ /* 0x000fe20000011413 */
[----:B------:R-:W-:Y:S01]  /*6ac0*/  FFMA.FTZ R24, R14, R12, R27 ;  /* 0x0000000c0e187223 */ /* 0x000fe2000001001b */
[----:B------:R-:W-:-:S02]  /*6ad0*/  ISETP.GE.U32.AND P3, PT, R15, UR6, PT ;  /* 0x000000060f007c0c */ /* 0x000fc4000bf66070 */
[----:B------:R-:W-:Y:S02]  /*6ae0*/  SHF.R.S32.HI R18, RZ, 0x1f, R15 ;  /* 0x0000001fff127819 */ /* 0x000fe4000001140f */
[----:B------:R-:W-:Y:S02]  /*6af0*/  SHF.L.U32 R33, R13, 0x10, RZ ;  /* 0x000000100d217819 */ /* 0x000fe400000006ff */
[----:B------:R-:W-:Y:S02]  /*6b00*/  SHF.L.U32 R76, R76, 0x10, RZ ;  /* 0x000000104c4c7819 */ /* 0x000fe400000006ff */
[----:B------:R-:W-:Y:S01]  /*6b10*/  ISETP.GE.AND.EX P1, PT, R34, UR7, PT, P1 ;  /* 0x0000000722007c0c */ /* 0x000fe2000bf26310 */
[----:B------:R-:W-:Y:S01]  /*6b20*/  FADD.FTZ R33, R33, -UR5 ;  /* 0x8000000521217e21 */ /* 0x000fe20008010000 */
[----:B------:R-:W-:Y:S01]  /*6b30*/  ISETP.GE.AND.EX P2, PT, R22, UR7, PT, P2 ;  /* 0x0000000716007c0c */ /* 0x000fe2000bf46320 */
[----:B------:R-:W-:Y:S01]  /*6b40*/  FADD.FTZ R76, R76, -UR5 ;  /* 0x800000054c4c7e21 */ /* 0x000fe20008010000 */
[----:B------:R-:W-:-:S02]  /*6b50*/  ISETP.GE.AND.EX P3, PT, R18, UR7, PT, P3 ;  /* 0x0000000712007c0c */ /* 0x000fc4000bf66330 */
        /* <DEDUP_REMOVED lines=14> */
.L_x_3486:
        /* <DEDUP_REMOVED lines=14> */
.L_x_3488:
[----:B------:R-:W-:Y:S05]  /*6d20*/  BSYNC B0 ;  /* 0x0000000000007941 */ /* 0x000fea0003800000 */
.L_x_3487:
[----:B------:R-:W-:Y:S01]  /*6d30*/  FMUL.FTZ R33, R33, UR10 ;  /* 0x0000000a21217c20 */ /* 0x000fe20008410000 */
[----:B------:R-:W-:Y:S01]  /*6d40*/  FMUL.FTZ R76, R76, UR10 ;  /* 0x0000000a4c4c7c20 */ /* 0x000fe20008410000 */
[----:B------:R-:W-:Y:S01]  /*6d50*/  FADD.FTZ R24, R23, -UR5 ;  /* 0x8000000517187e21 */ /* 0x000fe20008010000 */
[----:B------:R-:W-:Y:S01]  /*6d60*/  FADD.FTZ R75, R75, -UR5 ;  /* 0x800000054b4b7e21 */ /* 0x000fe20008010000 */
        /* <DEDUP_REMOVED lines=13> */
.L_x_3489:
        /* <DEDUP_REMOVED lines=14> */
.L_x_3491:
[----:B------:R-:W-:Y:S05]  /*6f20*/  BSYNC B0 ;  /* 0x0000000000007941 */ /* 0x000fea0003800000 */
.L_x_3490:
        /* <DEDUP_REMOVED lines=17> */
.L_x_3492:
        /* <DEDUP_REMOVED lines=10> */
[----:B01----:R-:W-:Y:S02]  /*70e0*/  LEA R16, P1, R12, UR12, 0x1 ;  /* 0x0000000c0c107c11 */ /* 0x003fe4000f8208ff */
[----:B------:R-:W-:-:S04]  /*70f0*/  IADD3 R15, R13, R15, RZ ;  /* 0x0000000f0d0f7210 */ /* 0x000fc80007ffe0ff */
[----:B------:R-:W-:-:S05]  /*7100*/  LEA.HI.X R17, R12, UR13, R15, 0x1, P1 ;  /* 0x0000000d0c117c11 */ /* 0x000fca00088f0c0f */
[----:B------:R2:W-:Y:S02]  /*7110*/  STG.E desc[UR14][R16.64], R75 ;  /* 0x0000004b10007986 */ /* 0x0005e4000c10190e */
.L_x_3494:
[----:B------:R-:W-:Y:S05]  /*7120*/  BSYNC B0 ;  /* 0x0000000000007941 */ /* 0x000fea0003800000 */
.L_x_3493:
[C---:B012---:R-:W-:Y:S01]  /*7130*/  VIADD R17, R50.reuse, 0x110 ;  /* 0x0000011032117836 */ /* 0x047fe20000000000 */
[----:B------:R-:W-:Y:S01]  /*7140*/  IADD3 R25, R50, 0x100, RZ ;  /* 0x0000010032197810 */ /* 0x000fe20007ffe0ff */
[----:B------:R-:W-:Y:S01]  /*7150*/  FADD.FTZ R80, R80, -UR5 ;  /* 0x8000000550507e21 */ /* 0x000fe20008010000 */
[----:B------:R-:W-:Y:S02]  /*7160*/  IADD3 R15, R50, 0x120, RZ ;  /* 0x00000120320f7810 */ /* 0x000fe40007ffe0ff */
        /* <DEDUP_REMOVED lines=34> */
.L_x_3495:
        /* <DEDUP_REMOVED lines=14> */
.L_x_3497:
[----:B------:R-:W-:Y:S05]  /*7470*/  BSYNC B0 ;  /* 0x0000000000007941 */ /* 0x000fea0003800000 */
.L_x_3496:
        /* <DEDUP_REMOVED lines=17> */
.L_x_3498:
        /* <DEDUP_REMOVED lines=14> */
.L_x_3500:
[----:B------:R-:W-:Y:S05]  /*7670*/  BSYNC B0 ;  /* 0x0000000000007941 */ /* 0x000fea0003800000 */
.L_x_3499:
[----:B------:R-:W-:Y:S01]  /*7680*/  FMUL.FTZ R19, R19, UR10 ;  /* 0x0000000a13137c20 */ /* 0x000fe20008410000 */
[----:B------:R-:W-:Y:S01]  /*7690*/  FMUL.FTZ R81, R81, UR10 ;  /* 0x0000000a51517c20 */ /* 0x000fe20008410000 */
[----:B------:R-:W-:Y:S02]  /*76a0*/  SHF.L.U32 R17, R8, 0x10, RZ ;  /* 0x0000001008117819 */ /* 0x000fe400000006ff */
[----:B------:R-:W-:Y:S01]  /*76b0*/  SHF.L.U32 R78, R78, 0x10, RZ ;  /* 0x000000104e4e7819 */ /* 0x000fe200000006ff */
        /* <DEDUP_REMOVED lines=13> */
.L_x_3501:
[----:B------:R-:W-:Y:S04]  /*7790*/  BSSY B0, `(.L_x_3502) ;  /* 0x000000e000007945 */ /* 0x000fe80003800000 */
[----:B------:R-:W-:Y:S05]  /*77a0*/  @P3 BRA `(.L_x_3503) ;  /* 0x0000000000303947 */ /* 0x000fea0003800000 */
[----:B------:R-:W-:Y:S01]  /*77b0*/  ULDC.64 UR12, c[0x0][0x270] ;  /* 0x00009c00000c7ab9 */ /* 0x000fe20000000a00 */
[----:B------:R-:W-:Y:S01]  /*77c0*/  MOV R8, R42 ;  /* 0x0000002a00087202 */ /* 0x000fe20000000f00 */
[----:B------:R-:W-:Y:S01]  /*77d0*/  IMAD.MOV.U32 R9, RZ, RZ, R45 ;  /* 0x000000ffff097224 */ /* 0x000fe200078e002d */
[----:B------:R-:W-:Y:S01]  /*77e0*/  F2FP.BF16.F32.PACK_AB R19, R12, R19 ;  /* 0x000000130c13723e */ /* 0x000fe200000010ff */
[----:B------:R-:W-:Y:S02]  /*77f0*/  IMAD R16, R16, UR12, RZ ;  /* 0x0000000c10107c24 */ /* 0x000fe4000f8e02ff */
[----:B------:R-:W-:-:S04]  /*7800*/  IMAD.WIDE.U32 R8, R15, UR12, R8 ;  /* 0x0000000c0f087c25 */ /* 0x000fc8000f8e0008 */
[----:B------:R-:W-:Y:S01]  /*7810*/  IMAD R15, R15, UR13, R16 ;  /* 0x0000000d0f0f7c24 */ /* 0x000fe2000f8e0210 */
[----:B------:R-:W-:Y:S02]  /*7820*/  ULDC.64 UR12, c[0x0][0x210] ;  /* 0x00008400000c7ab9 */ /* 0x000fe40000000a00 */
[----:B------:R-:W-:Y:S02]  /*7830*/  LEA R10, P1, R8, UR12, 0x1 ;  /* 0x0000000c080a7c11 */ /* 0x000fe4000f8208ff */
[----:B------:R-:W-:-:S04]  /*7840*/  IADD3 R15, R9, R15, RZ ;  /* 0x0000000f090f7210 */ /* 0x000fc80007ffe0ff */
[----:B------:R-:W-:-:S05]  /*7850*/  LEA.HI.X R11, R8, UR13, R15, 0x1, P1 ;  /* 0x0000000d080b7c11 */ /* 0x000fca00088f0c0f */
[----:B------:R0:W-:Y:S02]  /*7860*/  STG.E desc[UR14][R10.64], R19 ;  /* 0x000000130a007986 */ /* 0x0001e4000c10190e */
.L_x_3503:
[----:B------:R-:W-:Y:S05]  /*7870*/  BSYNC B0 ;  /* 0x0000000000007941 */ /* 0x000fea0003800000 */
.L_x_3502:
[----:B------:R-:W-:Y:S01]  /*7880*/  IADD3 R23, R50, 0x130, RZ ;  /* 0x0000013032177810 */ /* 0x000fe20007ffe0ff */
[----:B0-----:R-:W-:Y:S01]  /*7890*/  IMAD.U32 R19, R6, 0x10000, RZ ;  /* 0x0001000006137824 */ /* 0x001fe200078e00ff */
[C---:B------:R-:W-:Y:S01]  /*78a0*/  IADD3 R13, R50.reuse, 0x140, RZ ;  /* 0x00000140320d7810 */ /* 0x040fe20007ffe0ff */
[----:B------:R-:W-:Y:S01]  /*78b0*/  FADD.FTZ R6, R17, -UR5 ;  /* 0x8000000511067e21 */ /* 0x000fe20008010000 */
[----:B------:R-:W-:Y:S01]  /*78c0*/  IADD3 R10, R50, 0x150, RZ ;  /* 0x00000150320a7810 */ /* 0x000fe20007ffe0ff */
        /* <DEDUP_REMOVED lines=33> */
.L_x_3504:
        /* <DEDUP_REMOVED lines=14> */
.L_x_3506:
[----:B------:R-:W-:Y:S05]  /*7bc0*/  BSYNC B0 ;  /* 0x0000000000007941 */ /* 0x000fea0003800000 */
.L_x_3505:
        /* <DEDUP_REMOVED lines=17> */
.L_x_3507:
        /* <DEDUP_REMOVED lines=10> */
[----:B------:R-:W-:Y:S01]  /*7d80*/  LEA R8, P1, R6, UR12, 0x1 ;  /* 0x0000000c06087c11 */ /* 0x000fe2000f8208ff */
[----:B------:R-:W-:-:S05]  /*7d90*/  IMAD.IADD R13, R7, 0x1, R13 ;  /* 0x00000001070d7824 */ /* 0x000fca00078e020d */
[----:B------:R-:W-:-:S05]  /*7da0*/  LEA.HI.X R9, R6, UR13, R13, 0x1, P1 ;  /* 0x0000000d06097c11 */ /* 0x000fca00088f0c0d */
[----:B------:R0:W-:Y:S02]  /*7db0*/  STG.E desc[UR14][R8.64], R15 ;  /* 0x0000000f08007986 */ /* 0x0001e4000c10190e */
.L_x_3509:
[----:B------:R-:W-:Y:S05]  /*7dc0*/  BSYNC B0 ;  /* 0x0000000000007941 */ /* 0x000fea0003800000 */
.L_x_3508:
        /* <DEDUP_REMOVED lines=17> */
.L_x_3510:
        /* <DEDUP_REMOVED lines=14> */
.L_x_3512:
[----:B------:R-:W-:Y:S05]  /*7fc0*/  BSYNC B0 ;  /* 0x0000000000007941 */ /* 0x000fea0003800000 */
.L_x_3511:
[----:B------:R-:W-:Y:S01]  /*7fd0*/  SHF.L.U32 R4, R4, 0x10, RZ ;  /* 0x0000001004047819 */ /* 0x000fe200000006ff */
[----:B------:R-:W-:Y:S01]  /*7fe0*/  VIADD R19, R50, 0x170 ;  /* 0x0000017032137836 */ /* 0x000fe20000000000 */
[----:B------:R-:W-:Y:S01]  /*7ff0*/  SHF.L.U32 R5, R3, 0x10, RZ ;  /* 0x0000001003057819 */ /* 0x000fe200000006ff */
        /* <DEDUP_REMOVED lines=15> */
[C---:B------:R-:W-:Y:S01]  /*80f0*/  IADD3 R9, R50.reuse, 0x160, RZ ;  /* 0x0000016032097810 */ /* 0x040fe20007ffe0ff */
[----:B------:R-:W-:Y:S01]  /*8100*/  FADD.FTZ R23, R23, -UR5 ;  /* 0x8000000517177e21 */ /* 0x000fe20008010000 */
[----:B------:R-:W-:Y:S01]  /*8110*/  IADD3 R16, R50, 0x180, RZ ;  /* 0x0000018032107810 */ /* 0x000fe20007ffe0ff */
        /* <DEDUP_REMOVED lines=23> */
[----:B------:R-:W-:Y:S01]  /*8290*/  SHF.R.S32.HI R11, RZ, 0x1f, R7 ;  /* 0x0000001fff0b7819 */ /* 0x000fe20000011407 */
[----:B------:R-:W-:Y:S01]  /*82a0*/  FMUL.FTZ R54, R25, UR10 ;  /* 0x0000000a19367c20 */ /* 0x000fe20008410000 */
[----:B------:R-:W-:Y:S01]  /*82b0*/  ISETP.GE.AND.EX P6, PT, R2, UR7, PT, P6 ;  /* 0x0000000702007c0c */ /* 0x000fe2000bfc6360 */
[----:B------:R-:W-:Y:S01]  /*82c0*/  FMUL.FTZ R69, R69, UR10 ;  /* 0x0000000a45457c20 */ /* 0x000fe20008410000 */
[----:B------:R-:W-:Y:S01]  /*82d0*/  ISETP.GE.AND.EX P1, PT, R22, UR7, PT, P1 ;  /* 0x0000000716007c0c */ /* 0x000fe2000bf26310 */
[--C-:B------:R-:W-:Y:S01]  /*82e0*/  FFMA.FTZ R24, R14, R0, R27.reuse ;  /* 0x000000000e187223 */ /* 0x100fe2000001001b */
[----:B------:R-:W-:Y:S01]  /*82f0*/  ISETP.GE.AND.EX P2, PT, R18, UR7, PT, P2 ;  /* 0x0000000712007c0c */ /* 0x000fe2000bf46320 */
[C-C-:B------:R-:W-:Y:S01]  /*8300*/  FFMA.FTZ R23, R14.reuse, R4, R27.reuse ;  /* 0x000000040e177223 */ /* 0x140fe2000001001b */
        /* <DEDUP_REMOVED lines=8> */
[--C-:B------:R-:W-:Y:S01]  /*8390*/  FFMA.FTZ R0, R14, R38, R27.reuse ;  /* 0x000000260e007223 */ /* 0x100fe2000001001b */
[----:B------:R-:W-:Y:S01]  /*83a0*/  ISETP.GT.U32.OR P6, PT, R88, 0x22f, P6 ;  /* 0x0000022f5800780c */ /* 0x000fe200037c4470 */
[----:B------:R-:W-:Y:S01]  /*83b0*/  FFMA.FTZ R14, R14, R54, R27 ;  /* 0x000000360e0e7223 */ /* 0x000fe2000001001b */
[----:B------:R-:W-:Y:S01]  /*83c0*/  ISETP.GT.U32.OR P1, PT, R88, 0x22f, P1 ;  /* 0x0000022f5800780c */ /* 0x000fe20000f24470 */
[----:B------:R-:W-:Y:S01]  /*83d0*/  IMAD.U32 R32, R30, 0x10000, RZ ;  /* 0x000100001e207824 */ /* 0x000fe200078e00ff */
[C---:B------:R-:W-:Y:S01]  /*83e0*/  ISETP.GT.U32.OR P2, PT, R88.reuse, 0x22f, P2 ;  /* 0x0000022f5800780c */ /* 0x040fe20001744470 */
[----:B------:R-:W-:Y:S01]  /*83f0*/  FADD.FTZ R55, R55, -UR5 ;  /* 0x8000000537377e21 */ /* 0x000fe20008010000 */
[----:B------:R-:W-:Y:S01]  /*8400*/  ISETP.GT.U32.OR P3, PT, R88, 0x22f, P3 ;  /* 0x0000022f5800780c */ /* 0x000fe20001f64470 */
[----:B------:R-:W-:Y:S01]  /*8410*/  FFMA.FTZ R69, R26, R69, R31 ;  /* 0x000000451a457223 */ /* 0x000fe2000001001f */
        /* <DEDUP_REMOVED lines=13> */
.L_x_3513:
        /* <DEDUP_REMOVED lines=14> */
.L_x_3515:
[----:B------:R-:W-:Y:S05]  /*85d0*/  BSYNC B0 ;  /* 0x0000000000007941 */ /* 0x000fea0003800000 */
.L_x_3514:
[----:B------:R-:W-:Y:S01]  /*85e0*/  FADD.FTZ R32, R32, -UR5 ;  /* 0x8000000520207e21 */ /* 0x000fe20008010000 */
[----:B------:R-:W-:Y:S01]  /*85f0*/  FMUL.FTZ R55, R55, UR10 ;  /* 0x0000000a37377c20 */ /* 0x000fe20008410000 */
[----:B------:R-:W-:Y:S01]  /*8600*/  SHF.L.U32 R27, R20, 0x10, RZ ;  /* 0x00000010141b7819 */ /* 0x000fe200000006ff */
        /* <DEDUP_REMOVED lines=14> */
.L_x_3516:
        /* <DEDUP_REMOVED lines=10> */
[----:B0-----:R-:W-:Y:S02]  /*8790*/  LEA R8, P1, R2, UR12, 0x1 ;  /* 0x0000000c02087c11 */ /* 0x001fe4000f8208ff */
[----:B------:R-:W-:-:S04]  /*87a0*/  IADD3 R19, R3, R19, RZ ;  /* 0x0000001303137210 */ /* 0x000fc80007ffe0ff */
[----:B------:R-:W-:-:S05]  /*87b0*/  LEA.HI.X R9, R2, UR13, R19, 0x1, P1 ;  /* 0x0000000d02097c11 */ /* 0x000fca00088f0c13 */
[----:B------:R1:W-:Y:S02]  /*87c0*/  STG.E desc[UR14][R8.64], R23 ;  /* 0x0000001708007986 */ /* 0x0003e4000c10190e */
.L_x_3518:
[----:B------:R-:W-:Y:S05]  /*87d0*/  BSYNC B0 ;  /* 0x0000000000007941 */ /* 0x000fea0003800000 */
.L_x_3517:
[----:B------:R-:W-:Y:S01]  /*87e0*/  FADD.FTZ R27, R27, -UR5 ;  /* 0x800000051b1b7e21 */ /* 0x000fe20008010000 */
        /* <DEDUP_REMOVED lines=13> */
.L_x_3519:
        /* <DEDUP_REMOVED lines=14> */
.L_x_3521:
[----:B------:R-:W-:Y:S05]  /*89a0*/  BSYNC B0 ;  /* 0x0000000000007941 */ /* 0x000fea0003800000 */
.L_x_3520:
[----:B------:R-:W-:Y:S01]  /*89b0*/  FMUL.FTZ R27, R27, UR10 ;  /* 0x0000000a1b1b7c20 */ /* 0x000fe20008410000 */
        /* <DEDUP_REMOVED lines=12> */
.L_x_3522:
        /* <DEDUP_REMOVED lines=8> */
[----:B012---:R-:W-:Y:S01]  /*8b00*/  IMAD.WIDE.U32 R8, R12, UR12, R2 ;  /* 0x0000000c0c087c25 */ /* 0x007fe2000f8e0002 */
[----:B------:R-:W-:-:S03]  /*8b10*/  ULDC.64 UR12, c[0x0][0x210] ;  /* 0x00008400000c7ab9 */ /* 0x000fc60000000a00 */
[----:B------:R-:W-:Y:S01]  /*8b20*/  IMAD.IADD R15, R9, 0x1, R15 ;  /* 0x00000001090f7824 */ /* 0x000fe200078e020f */
[----:B------:R-:W-:-:S04]  /*8b30*/  LEA R2, P1, R8, UR12, 0x1 ;  /* 0x0000000c08027c11 */ /* 0x000fc8000f8208ff */
[----:B------:R-:W-:-:S05]  /*8b40*/  LEA.HI.X R3, R8, UR13, R15, 0x1, P1 ;  /* 0x0000000d08037c11 */ /* 0x000fca00088f0c0f */
[----:B------:R3:W-:Y:S04]  /*8b50*/  STG.E desc[UR14][R2.64], R13 ;  /* 0x0000000d02007986 */ /* 0x0007e8000c10190e */
.L_x_3524:
[----:B------:R-:W-:Y:S05]  /*8b60*/  BSYNC B0 ;  /* 0x0000000000007941 */ /* 0x000fea0003800000 */
.L_x_3523:
[----:B------:R-:W-:Y:S01]  /*8b70*/  FFMA.FTZ R27, R26, R27, R31 ;  /* 0x0000001b1a1b7223 */ /* 0x000fe2000001001f */
[----:B------:R-:W-:Y:S06]  /*8b80*/  @!P5 BRA `(.L_x_3525) ;  /* 0x000000000028d947 */ /* 0x000fec0003800000 */
        /* <DEDUP_REMOVED lines=10> */
.L_x_3525:
[----:B------:R-:W-:Y:S04]  /*8c30*/  BSSY B0, `(.L_x_3526) ;  /* 0x000000e000007945 */ /* 0x000fe80003800000 */
[----:B------:R-:W-:Y:S05]  /*8c40*/  @P4 BRA `(.L_x_3527) ;  /* 0x0000000000304947 */ /* 0x000fea0003800000 */
[----:B------:R-:W-:Y:S01]  /*8c50*/  ULDC.64 UR12, c[0x0][0x270] ;  /* 0x00009c00000c7ab9 */ /* 0x000fe20000000a00 */
[----:B---3--:R-:W-:Y:S01]  /*8c60*/  MOV R2, R42 ;  /* 0x0000002a00027202 */ /* 0x008fe20000000f00 */
[----:B------:R-:W-:Y:S01]  /*8c70*/  IMAD R12, R11, UR12, RZ ;  /* 0x0000000c0b0c7c24 */ /* 0x000fe2000f8e02ff */
[----:B------:R-:W-:Y:S02]  /*8c80*/  MOV R3, R45 ;  /* 0x0000002d00037202 */ /* 0x000fe40000000f00 */
[----:B------:R-:W-:Y:S01]  /*8c90*/  F2FP.BF16.F32.PACK_AB R27, R27, R10 ;  /* 0x0000000a1b1b723e */ /* 0x000fe200000010ff */
[----:B012---:R-:W-:-:S04]  /*8ca0*/  IMAD.WIDE.U32 R8, R7, UR12, R2 ;  /* 0x0000000c07087c25 */ /* 0x007fc8000f8e0002 */
[----:B------:R-:W-:Y:S01]  /*8cb0*/  IMAD R7, R7, UR13, R12 ;  /* 0x0000000d07077c24 */ /* 0x000fe2000f8e020c */
[----:B------:R-:W-:Y:S02]  /*8cc0*/  ULDC.64 UR12, c[0x0][0x210] ;  /* 0x00008400000c7ab9 */ /* 0x000fe40000000a00 */
[----:B------:R-:W-:Y:S02]  /*8cd0*/  LEA R2, P1, R8, UR12, 0x1 ;  /* 0x0000000c08027c11 */ /* 0x000fe4000f8208ff */
[----:B------:R-:W-:-:S04]  /*8ce0*/  IADD3 R7, R9, R7, RZ ;  /* 0x0000000709077210 */ /* 0x000fc80007ffe0ff */
[----:B------:R-:W-:-:S05]  /*8cf0*/  LEA.HI.X R3, R8, UR13, R7, 0x1, P1 ;  /* 0x0000000d08037c11 */ /* 0x000fca00088f0c07 */
[----:B------:R4:W-:Y:S02]  /*8d00*/  STG.E desc[UR14][R2.64], R27 ;  /* 0x0000001b02007986 */ /* 0x0009e4000c10190e */
.L_x_3527:
[----:B------:R-:W-:Y:S05]  /*8d10*/  BSYNC B0 ;  /* 0x0000000000007941 */ /* 0x000fea0003800000 */
.L_x_3526:
[----:B012---:R-:W-:Y:S01]  /*8d20*/  PRMT R9, R56, 0x7632, R9 ;  /* 0x0000763238097816 */ /* 0x007fe20000000009 */
[----:B------:R-:W-:Y:S01]  /*8d30*/  VIADD R7, R50, 0x1e0 ;  /* 0x000001e032077836 */ /* 0x000fe20000000000 */
[----:B------:R-:W-:Y:S02]  /*8d40*/  PRMT R11, R52, 0x7632, R11 ;  /* 0x00007632340b7816 */ /* 0x000fe4000000000b */
[----:B---3--:R-:W-:Y:S02]  /*8d50*/  PRMT R13, R53, 0x7632, R13 ;  /* 0x00007632350d7816 */ /* 0x008fe4000000000d */
        /* <DEDUP_REMOVED lines=10> */
[C---:B------:R-:W-:Y:S01]  /*8e00*/  IADD3 R15, R50.reuse, 0x1c0, RZ ;  /* 0x000001c0320f7810 */ /* 0x040fe20007ffe0ff */
[----:B------:R-:W-:Y:S01]  /*8e10*/  FADD.FTZ R21, R21, -UR5 ;  /* 0x8000000515157e21 */ /* 0x000fe20008010000 */
[----:B------:R-:W-:Y:S01]  /*8e20*/  IADD3 R10, R50, 0x1d0, RZ ;  /* 0x000001d0320a7810 */ /* 0x000fe20007ffe0ff */
[----:B------:R-:W-:Y:S01]  /*8e30*/  FMUL.FTZ R28, R28, UR10 ;  /* 0x0000000a1c1c7c20 */ /* 0x000fe20008410000 */
[----:B----4-:R-:W-:Y:S01]  /*8e40*/  IADD3 R2, R50, 0x1f0, RZ ;  /* 0x000001f032027810 */ /* 0x010fe20007ffe0ff */
        /* <DEDUP_REMOVED lines=8> */
[--C-:B------:R-:W-:Y:S01]  /*8ed0*/  FFMA.FTZ R28, R26, R28, R31.reuse ;  /* 0x0000001c1a1c7223 */ /* 0x100fe2000001001f */
[----:B------:R-:W-:Y:S01]  /*8ee0*/  ISETP.GE.U32.AND P4, PT, R2, UR6, PT ;  /* 0x0000000602007c0c */ /* 0x000fe2000bf86070 */
[C---:B------:R-:W-:Y:S01]  /*8ef0*/  FFMA.FTZ R13, R26.reuse, R18, R31 ;  /* 0x000000121a0d7223 */ /* 0x040fe2000001001f */
[----:B------:R-:W-:Y:S01]  /*8f00*/  SHF.R.S32.HI R24, RZ, 0x1f, R23 ;  /* 0x0000001fff187819 */ /* 0x000fe20000011417 */
[C---:B------:R-:W-:Y:S01]  /*8f10*/  FFMA.FTZ R11, R26.reuse, R20, R31 ;  /* 0x000000141a0b7223 */ /* 0x040fe2000001001f */
        /* <DEDUP_REMOVED lines=27> */
.L_x_3528:
        /* <DEDUP_REMOVED lines=14> */
.L_x_3530:
[----:B------:R-:W-:Y:S05]  /*91b0*/  BSYNC B0 ;  /* 0x0000000000007941 */ /* 0x000fea0003800000 */
.L_x_3529:
        /* <DEDUP_REMOVED lines=11> */
.L_x_3531:
[----:B------:R-:W-:Y:S04]  /*9270*/  BSSY B0, `(.L_x_3532) ;  /* 0x000000e000007945 */ /* 0x000fe80003800000 */
[----:B------:R-:W-:Y:S05]  /*9280*/  @P1 BRA `(.L_x_3533) ;  /* 0x0000000000301947 */ /* 0x000fea0003800000 */
[----:B------:R-:W-:Y:S01]  /*9290*/  ULDC.64 UR6, c[0x0][0x270] ;  /* 0x00009c0000067ab9 */ /* 0x000fe20000000a00 */
[----:B0-----:R-:W-:Y:S01]  /*92a0*/  MOV R16, R42 ;  /* 0x0000002a00107202 */ /* 0x001fe20000000f00 */
        /* <DEDUP_REMOVED lines=10> */
.L_x_3533:
[----:B------:R-:W-:Y:S05]  /*9350*/  BSYNC B0 ;  /* 0x0000000000007941 */ /* 0x000fea0003800000 */
.L_x_3532:
[----:B------:R-:W-:Y:S05]  /*9360*/  @!P5 BRA `(.L_x_3534) ;  /* 0x000000000028d947 */ /* 0x000fea0003800000 */
[----:B-1----:R-:W-:Y:S01]  /*9370*/  FMUL.FTZ R5, R4, -1.4426950216293334961 ;  /* 0xbfb8aa3b04057820 */ /* 0x002fe20000410000 */
        /* <DEDUP_REMOVED lines=9> */
.L_x_3534:
[----:B------:R-:W-:Y:S04]  /*9410*/  BSSY B0, `(.L_x_3535) ;  /* 0x000000e000007945 */ /* 0x000fe80003800000 */
[----:B------:R-:W-:Y:S05]  /*9420*/  @P2 BRA `(.L_x_3536) ;  /* 0x0000000000302947 */ /* 0x000fea0003800000 */
[----:B------:R-:W-:Y:S01]  /*9430*/  ULDC.64 UR6, c[0x0][0x270] ;  /* 0x00009c0000067ab9 */ /* 0x000fe20000000a00 */
[----:B01----:R-:W-:Y:S01]  /*9440*/  MOV R16, R42 ;  /* 0x0000002a00107202 */ /* 0x003fe20000000f00 */
        /* <DEDUP_REMOVED lines=10> */
.L_x_3536:
[----:B------:R-:W-:Y:S05]  /*94f0*/  BSYNC B0 ;  /* 0x0000000000007941 */ /* 0x000fea0003800000 */
.L_x_3535:
        /* <DEDUP_REMOVED lines=11> */
.L_x_3537:
        /* <DEDUP_REMOVED lines=14> */
.L_x_3539:
[----:B------:R-:W-:Y:S05]  /*9690*/  BSYNC B0 ;  /* 0x0000000000007941 */ /* 0x000fea0003800000 */
.L_x_3538:
        /* <DEDUP_REMOVED lines=11> */
.L_x_3540:
        /* <DEDUP_REMOVED lines=13> */
.L_x_3542:
[----:B------:R-:W-:Y:S05]  /*9820*/  BSYNC B0 ;  /* 0x0000000000007941 */ /* 0x000fea0003800000 */
.L_x_3541:
[----:B------:R-:W-:Y:S01]  /*9830*/  ULDC UR5, c[0x0][0x10] ;  /* 0x0000040000057ab9 */ /* 0x000fe20000000800 */
[----:B------:R-:W-:Y:S02]  /*9840*/  UIADD3 UR4, UR4, 0x1, URZ ;  /* 0x0000000104047890 */ /* 0x000fe4000fffe03f */
[----:B------:R-:W-:-:S04]  /*9850*/  UIADD3 UR9, UR5, UR9, URZ ;  /* 0x0000000905097290 */ /* 0x000fc8000fffe03f */
[----:B------:R-:W-:-:S06]  /*9860*/  UISETP.GE.AND UP0, UPT, UR9, UR8, UPT ;  /* 0x000000080900728c */ /* 0x000fcc000bf06270 */
[----:B------:R-:W-:-:S13]  /*9870*/  PLOP3.LUT P1, PT, PT, PT, UP0, 0x80, 0x0 ;  /* 0x000000000000781c */ /* 0x000fda0003f2f008 */
[----:B------:R-:W-:Y:S05]  /*9880*/  @!P1 BRA `(.L_x_3543) ;  /* 0xffffff6800789947 */ /* 0x000fea000383ffff */
[----:B------:R-:W-:Y:S05]  /*9890*/  EXIT ;  /* 0x000000000000794d */ /* 0x000fea0003800000 */
.L_x_3544:
        /* <DEDUP_REMOVED lines=14> */
.L_x_5157:


//--------------------- .text._Z35group_norm_nhwc_fwd_one_pass_kernelI11Bf16IOFp16WLi64ELi70ELi560EEv26Group_norm_nhwc_fwd_params --------------------------
	.section	.text._Z35group_norm_nhwc_fwd_one_pass_kernelI11Bf16IOFp16WLi64ELi70ELi560EEv26Group_norm_nhwc_fwd_params,"ax",@progbits
	.align	128
        .global         _Z35group_norm_nhwc_fwd_one_pass_kernelI11Bf16IOFp16WLi64ELi70ELi560EEv26Group_norm_nhwc_fwd_params
        .type           _Z35group_norm_nhwc_fwd_one_pass_kernelI11Bf16IOFp16WLi64ELi70ELi560EEv26Group_norm_nhwc_fwd_params,@function
        .size           _Z35group_norm_nhwc_fwd_one_pass_kernelI11Bf16IOFp16WLi64ELi70ELi560EEv26Group_norm_nhwc_fwd_params,(.L_x_5158 - _Z35group_norm_nhwc_fwd_one_pass_kernelI11Bf16IOFp16WLi64ELi70ELi560EEv26Group_norm_nhwc_fwd_params)
        .other          _Z35group_norm_nhwc_fwd_one_pass_kernelI11Bf16IOFp16WLi64ELi70ELi560EEv26Group_norm_nhwc_fwd_params,@"STO_CUDA_ENTRY STV_DEFAULT"
_Z35group_norm_nhwc_fwd_one_pass_kernelI11Bf16IOFp16WLi64ELi70ELi560EEv26Group_norm_nhwc_fwd_params:
.text._Z35group_norm_nhwc_fwd_one_pass_kernelI11Bf16IOFp16WLi64ELi70ELi560EEv26Group_norm_nhwc_fwd_params:
        /* <DEDUP_REMOVED lines=32> */
.L_x_3566:
        /* <DEDUP_REMOVED lines=224> */
.L_x_3546:
[----:B------:R-:W-:Y:S05]  /*1000*/  BSYNC B0 ;  /* 0x0000000000007941 */ /* 0x000fea0003800000 */
.L_x_3545:
        /* <DEDUP_REMOVED lines=28> */
.L_x_3549:
[----:B-1----:R-:W2:Y:S04]  /*11d0*/  LDG.E.STRONG.GPU R10, desc[UR8][R8.64] ;  /* 0x00000008080a7981 */ /* 0x002ea8000c1ef900 */
[----:B--2---:R-:W-:Y:S01]  /*11e0*/  CCTL.IVALL ;  /* 0x00000000ff00798f */ /* 0x004fe20002000000 */
[----:B------:R-:W-:Y:S05]  /*11f0*/  YIELD ;  /* 0x0000000000007946 */ /* 0x000fea0003800000 */
[----:B------:R-:W-:-:S13]  /*1200*/  ISETP.NE.AND P1, PT, R10, R13, PT ;  /* 0x0000000d0a00720c */ /* 0x000fda0003f25270 */
[----:B------:R-:W-:Y:S05]  /*1210*/  @P1 BRA `(.L_x_3549) ;  /* 0xfffffffc00ec1947 */ /* 0x000fea000383ffff */
.L_x_3548:
        /* <DEDUP_REMOVED lines=12> */
.L_x_3551:
        /* <DEDUP_REMOVED lines=63> */
.L_x_3550:
        /* <DEDUP_REMOVED lines=18> */
.L_x_3553:
[----:B------:R-:W-:Y:S05]  /*17f0*/  BSYNC B0 ;  /* 0x0000000000007941 */ /* 0x000fea0003800000 */
.L_x_3552:
        /* <DEDUP_REMOVED lines=32> */
.L_x_3547:
        /* <DEDUP_REMOVED lines=68> */
[----:B--2---:R-:W-:Y:S02]  /*1e40*/  HADD2.F32 R16, -RZ, R21.H0_H0 ;  /* 0x20000015ff107230 */ /* 0x004fe40000004100 */
[----:B---3--:R-:W-:-:S02]  /*1e50*/  HADD2.F32 R9, -RZ, R20.H0_H0 ;  /* 0x20000014ff097230 */ /* 0x008fc40000004100 */
[----:B----4-:R-:W-:-:S03]  /*1e60*/  HADD2.F32 R22, -RZ, R22.H0_H0 ;  /* 0x20000016ff167230 */ /* 0x010fc60000004100 */
[C-C-:B------:R-:W-:Y:S01]  /*1e70*/  FFMA.FTZ R18, R16.reuse, R39, R9.reuse ;  /* 0x0000002710127223 */ /* 0x140fe20000010009 */
[C-C-:B------:R-:W-:Y:S01]  /*1e80*/  FFMA.FTZ R12, R16.reuse, R11, R9.reuse ;  /* 0x0000000b100c7223 */ /* 0x140fe20000010009 */
[C-C-:B------:R-:W-:Y:S01]  /*1e90*/  FFMA.FTZ R10, R16.reuse, R15, R9.reuse ;  /* 0x0000000f100a7223 */ /* 0x140fe20000010009 */
[----:B------:R-:W-:Y:S02]  /*1ea0*/  HADD2.F32 R23, -RZ, R23.H0_H0 ;  /* 0x20000017ff177230 */ /* 0x000fe40000004100 */
[----:B------:R-:W-:-:S03]  /*1eb0*/  FFMA.FTZ R8, R16, R8, R9 ;  /* 0x0000000810087223 */ /* 0x000fc60000010009 */
        /* <DEDUP_REMOVED lines=15> */
.L_x_3554:
        /* <DEDUP_REMOVED lines=14> */
.L_x_3556:
[----:B------:R-:W-:Y:S05]  /*2090*/  BSYNC B0 ;  /* 0x0000000000007941 */ /* 0x000fea0003800000 */
.L_x_3555:
        /* <DEDUP_REMOVED lines=11> */
.L_x_3557:
        /* <DEDUP_REMOVED lines=14> */
.L_x_3559:
[----:B------:R-:W-:Y:S05]  /*2230*/  BSYNC B0 ;  /* 0x0000000000007941 */ /* 0x000fea0003800000 */
.L_x_3558:
        /* <DEDUP_REMOVED lines=11> */
.L_x_3560:
        /* <DEDUP_REMOVED lines=14> */
.L_x_3562:
[----:B------:R-:W-:Y:S05]  /*23d0*/  BSYNC B0 ;  /* 0x0000000000007941 */ /* 0x000fea0003800000 */
.L_x_3561:
        /* <DEDUP_REMOVED lines=11> */
.L_x_3563:
        /* <DEDUP_REMOVED lines=13> */
.L_x_3565:
[----:B------:R-:W-:Y:S05]  /*2560*/  BSYNC B0 ;  /* 0x0000000000007941 */ /* 0x000fea0003800000 */
.L_x_3564:
[----:B------:R-:W4:Y:S01]  /*2570*/  LDC R8, c[0x0][0x10] ;  /* 0x00000400ff087b82 */ /* 0x000f220000000800 */
[----:B------:R-:W-:Y:S02]  /*2580*/  IADD3 R0, R0, 0x1, RZ ;  /* 0x0000000100007810 */ /* 0x000fe40007ffe0ff */
[----:B----4-:R-:W-:-:S04]  /*2590*/  IADD3 R43, R8, R43, RZ ;  /* 0x0000002b082b7210 */ /* 0x010fc80007ffe0ff */
[----:B------:R-:W-:-:S13]  /*25a0*/  ISETP.GE.AND P1, PT, R43, UR4, PT ;  /* 0x000000042b007c0c */ /* 0x000fda000bf26270 */
[----:B------:R-:W-:Y:S05]  /*25b0*/  @!P1 BRA `(.L_x_3566) ;  /* 0xffffffdc00109947 */ /* 0x000fea000383ffff */
[----:B------:R-:W-:Y:S05]  /*25c0*/  EXIT ;  /* 0x000000000000794d */ /* 0x000fea0003800000 */
.L_x_3567:
        /* <DEDUP_REMOVED lines=11> */
.L_x_5158:


//--------------------- .text._Z35group_norm_nhwc_fwd_one_pass_kernelI11Bf16IOFp16WLi128ELi70ELi560EEv26Group_norm_nhwc_fwd_params --------------------------
	.section	.text._Z35group_norm_nhwc_fwd_one_pass_kernelI11Bf16IOFp16WLi128ELi70ELi560EEv26Group_norm_nhwc_fwd_params,"ax",@progbits
	.align	128
        .global         _Z35group_norm_nhwc_fwd_one_pass_kernelI11Bf16IOFp16WLi128ELi70ELi560EEv26Group_norm_nhwc_fwd_params
        .type           _Z35group_norm_nhwc_fwd_one_pass_kernelI11Bf16IOFp16WLi128ELi70ELi560EEv26Group_norm_nhwc_fwd_params,@function
        .size           _Z35group_norm_nhwc_fwd_one_pass_kernelI11Bf16IOFp16WLi128ELi70ELi560EEv26Group_norm_nhwc_fwd_params,(.L_x_5159 - _Z35group_norm_nhwc_fwd_one_pass_kernelI11Bf16IOFp16WLi128ELi70ELi560EEv26Group_norm_nhwc_fwd_params)
        .other          _Z35group_norm_nhwc_fwd_one_pass_kernelI11Bf16IOFp16WLi128ELi70ELi560EEv26Group_norm_nhwc_fwd_params,@"STO_CUDA_ENTRY STV_DEFAULT"
_Z35group_norm_nhwc_fwd_one_pass_kernelI11Bf16IOFp16WLi128ELi70ELi560EEv26Group_norm_nhwc_fwd_params:
.text._Z35group_norm_nhwc_fwd_one_pass_kernelI11Bf16IOFp16WLi128ELi70ELi560EEv26Group_norm_nhwc_fwd_params:
        /* <DEDUP_REMOVED lines=36> */
.L_x_3601:
        /* <DEDUP_REMOVED lines=119> */
[----:B---3--:R-:W-:Y:S01]  /*09b0*/  @!P4 IMAD R24, R27, R8, RZ ;  /* 0x000000081b18c224 */ /* 0x008fe200078e02ff */
        /* <DEDUP_REMOVED lines=22> */
[----:B------:R-:W-:Y:S01]  /*0b20*/  @!P4 LEA.HI.X R15, R22, R15, R20, 0x1, P1 ;  /* 0x0000000f160fc211 */ /* 0x000fe200008f0c14 */
[----:B------:R-:W-:Y:S01]  /*0b30*/  @!P5 IMAD.IADD R11, R11, 0x1, R27 ;  /* 0x000000010b0bd824 */ /* 0x000fe200078e021b */
[C---:B--2---:R-:W-:Y:S02]  /*0b40*/  @!P5 LEA R16, P1, R10.reuse, R16, 0x1 ;  /* 0x000000100a10d211 */ /* 0x044fe400078208ff */
[----:B------:R-:W-:Y:S01]  /*0b50*/  CS2R R44, SRZ ;  /* 0x00000000002c7805 */ /* 0x000fe2000001ff00 */
[----:B0-----:R-:W-:Y:S01]  /*0b60*/  @!P6 IMAD R12, R37, R18, RZ ;  /* 0x00000012250ce224 */ /* 0x001fe200078e02ff */
[----:B------:R-:W-:Y:S02]  /*0b70*/  @!P5 LEA.HI.X R17, R10, R17, R11, 0x1, P1 ;  /* 0x000000110a11d211 */ /* 0x000fe400008f0c0b */
[----:B------:R-:W-:Y:S02]  /*0b80*/  @!P6 MOV R10, R50 ;  /* 0x00000032000ae202 */ /* 0x000fe40000000f00 */
        /* <DEDUP_REMOVED lines=46> */
[----:B--2---:R-:W-:Y:S01]  /*0e70*/  PRMT R10, R44, 0x7632, R10 ;  /* 0x000076322c0a7816 */ /* 0x004fe2000000000a */
[----:B------:R-:W-:-:S03]  /*0e80*/  FADD.FTZ R9, R9, R12 ;  /* 0x0000000c09097221 */ /* 0x000fc60000010000 */
[----:B------:R-:W-:Y:S01]  /*0e90*/  SHF.L.U32 R11, R10, 0x10, RZ ;  /* 0x000000100a0b7819 */ /* 0x000fe200000006ff */
[----:B------:R-:W-:Y:S01]  /*0ea0*/  FADD.FTZ R16, R13, R16 ;  /* 0x000000100d107221 */ /* 0x000fe20000010000 */
        /* <DEDUP_REMOVED lines=115> */
.L_x_3569:
[----:B------:R-:W-:Y:S05]  /*15e0*/  BSYNC B0 ;  /* 0x0000000000007941 */ /* 0x000fea0003800000 */
.L_x_3568:
        /* <DEDUP_REMOVED lines=23> */
[----:B------:R-:W-:Y:S02]  /*1760*/  IMAD R23, R26, UR7, R12 ;  /* 0x000000071a177c24 */ /* 0x000fe4000f8e020c */
[----:B------:R-:W-:Y:S02]  /*1770*/  IMAD.MOV.U32 R12, RZ, RZ, -0x1 ;  /* 0xffffffffff0c7424 */ /* 0x000fe400078e00ff */
        /* <DEDUP_REMOVED lines=11> */
.L_x_3572:
[----:B0-----:R-:W2:Y:S04]  /*1830*/  LDG.E.STRONG.GPU R10, desc[UR8][R8.64] ;  /* 0x00000008080a7981 */ /* 0x001ea8000c1ef900 */
[----:B--2---:R-:W-:Y:S01]  /*1840*/  CCTL.IVALL ;  /* 0x00000000ff00798f */ /* 0x004fe20002000000 */
[----:B------:R-:W-:Y:S05]  /*1850*/  YIELD ;  /* 0x0000000000007946 */ /* 0x000fea0003800000 */
[----:B------:R-:W-:-:S13]  /*1860*/  ISETP.NE.AND P1, PT, R10, R13, PT ;  /* 0x0000000d0a00720c */ /* 0x000fda0003f25270 */
[----:B------:R-:W-:Y:S05]  /*1870*/  @P1 BRA `(.L_x_3572) ;  /* 0xfffffffc00ec1947 */ /* 0x000fea000383ffff */
.L_x_3571:
[----:B------:R-:W-:Y:S01]  /*1880*/  ISETP.NE.AND P1, PT, R22, RZ, PT ;  /* 0x000000ff1600720c */ /* 0x000fe20003f25270 */
[----:B------:R-:W-:Y:S05]  /*1890*/  WARPSYNC.ALL ;  /* 0x0000000000007948 */ /* 0x000fea0003800000 */
[----:B------:R-:W-:Y:S07]  /*18a0*/  BAR.SYNC.DEFER_BLOCKING 0x0 ;  /* 0x0000000000007b1d */ /* 0x000fee0000010000 */
[----:B------:R-:W-:Y:S05]  /*18b0*/  @!P1 BRA `(.L_x_3570) ;  /* 0x0000000400e89947 */ /* 0x000fea0003800000 */
[----:B0-----:R-:W-:Y:S02]  /*18c0*/  IADD3 R8, R22, -0x1, RZ ;  /* 0xffffffff16087810 */ /* 0x001fe40007ffe0ff */
[----:B------:R-:W-:Y:S02]  /*18d0*/  MOV R23, RZ ;  /* 0x000000ff00177202 */ /* 0x000fe40000000f00 */
[----:B------:R-:W-:-:S13]  /*18e0*/  ISETP.GE.U32.AND P1, PT, R8, 0x3, PT ;  /* 0x000000030800780c */ /* 0x000fda0003f26070 */
[----:B------:R-:W-:Y:S05]  /*18f0*/  @!P1 BRA `(.L_x_3573) ;  /* 0x0000000400089947 */ /* 0x000fea0003800000 */
[----:B------:R-:W-:Y:S01]  /*1900*/  LOP3.LUT R9, R22, 0x3, RZ, 0xc0, !PT ;  /* 0x0000000316097812 */ /* 0x000fe200078ec0ff */
[----:B------:R-:W-:-:S03]  /*1910*/  HFMA2.MMA R23, -RZ, RZ, 0, 0 ;  /* 0x00000000ff177435 */ /* 0x000fc600000001ff */
[----:B------:R-:W-:-:S08]  /*1920*/  IADD3 R26, -R9, R22, RZ ;  /* 0x00000016091a7210 */ /* 0x000fd00007ffe1ff */
.L_x_3574:
        /* <DEDUP_REMOVED lines=63> */
.L_x_3573:
        /* <DEDUP_REMOVED lines=19> */
.L_x_3576:
[----:B------:R-:W-:Y:S05]  /*1e50*/  BSYNC B0 ;  /* 0x0000000000007941 */ /* 0x000fea0003800000 */
.L_x_3575:
        /* <DEDUP_REMOVED lines=32> */
.L_x_3570:
[----:B------:R-:W-:Y:S01]  /*2060*/  ULDC.64 UR12, c[0x0][0x218] ;  /* 0x00008600000c7ab9 */ /* 0x000fe20000000a00 */
[----:B------:R-:W-:Y:S01]  /*2070*/  LOP3.LUT P1, RZ, R4, UR7, RZ, 0xfc, !PT ;  /* 0x0000000704ff7c12 */ /* 0x000fe2000f82fcff */
[----:B------:R-:W1:Y:S01]  /*2080*/  S2UR UR6, SR_CgaCtaId ;  /* 0x00000000000679c3 */ /* 0x000e620000008800 */
[----:B------:R-:W-:Y:S01]  /*2090*/  ISETP.EQ.U32.AND P2, PT, RZ, UR12, PT ;  /* 0x0000000cff007c0c */ /* 0x000fe2000bf42070 */
[----:B------:R-:W-:Y:S01]  /*20a0*/  UMOV UR5, 0x400 ;  /* 0x0000040000057882 */ /* 0x000fe20000000000 */
[----:B------:R-:W-:Y:S01]  /*20b0*/  IADD3 R27, R41, R32, RZ ;  /* 0x00000020291b7210 */ /* 0x000fe20007ffe0ff */
[----:B------:R-:W-:Y:S01]  /*20c0*/  ULDC.64 UR14, c[0x0][0x278] ;  /* 0x00009e00000e7ab9 */ /* 0x000fe20000000a00 */
        /* <DEDUP_REMOVED lines=15> */
[----:B------:R-:W3:Y:S04]  /*21c0*/  LDG.E.U16 R47, desc[UR8][R12.64+0x2] ;  /* 0x000002080c2f7981 */ /* 0x000ee8000c1e1500 */
[----:B------:R-:W4:Y:S04]  /*21d0*/  LDG.E.U16 R52, desc[UR8][R26.64] ;  /* 0x000000081a347981 */ /* 0x000f28000c1e1500 */
[----:B------:R1:W5:Y:S01]  /*21e0*/  LDG.E.U16 R53, desc[UR8][R26.64+0x2] ;  /* 0x000002081a357981 */ /* 0x000362000c1e1500 */
[----:B------:R-:W-:-:S02]  /*21f0*/  ISETP.NE.AND P6, PT, RZ, UR10, PT ;  /* 0x0000000aff007c0c */ /* 0x000fc4000bfc5270 */
[----:B0-----:R-:W-:Y:S01]  /*2200*/  SHF.L.U32 R9, R36, 0x10, RZ ;  /* 0x0000001024097819 */ /* 0x001fe200000006ff */
[----:B------:R-:W0:Y:S01]  /*2210*/  LDS.64 R10, [UR5+0xb0] ;  /* 0x0000b005ff0a7984 */ /* 0x000e220008000a00 */
[----:B------:R-:W-:Y:S02]  /*2220*/  SHF.L.U32 R21, R21, 0x10, RZ ;  /* 0x0000001015157819 */ /* 0x000fe400000006ff */
[----:B------:R-:W-:Y:S02]  /*2230*/  SHF.L.U32 R25, R18, 0x10, RZ ;  /* 0x0000001012197819 */ /* 0x000fe400000006ff */
[----:B------:R-:W-:Y:S01]  /*2240*/  SHF.L.U32 R33, R33, 0x10, RZ ;  /* 0x0000001021217819 */ /* 0x000fe200000006ff */
[----:B-1----:R-:W-:Y:S01]  /*2250*/  IMAD.U32 R27, R44, 0x10000, RZ ;  /* 0x000100002c1b7824 */ /* 0x002fe200078e00ff */
        /* <DEDUP_REMOVED lines=9> */
[----:B------:R-:W-:Y:S02]  /*22f0*/  SHF.L.U32 R16, R16, 0x10, RZ ;  /* 0x0000001010107819 */ /* 0x000fe400000006ff */
        /* <DEDUP_REMOVED lines=47> */
[----:B--2---:R-:W-:-:S02]  /*25f0*/  HADD2.F32 R32, -RZ, R32.H0_H0 ;  /* 0x20000020ff207230 */ /* 0x004fc40000004100 */
[----:B---3--:R-:W-:Y:S02]  /*2600*/  HADD2.F32 R47, -RZ, R47.H0_H0 ;  /* 0x2000002fff2f7230 */ /* 0x008fe40000004100 */
[----:B----4-:R-:W-:Y:S02]  /*2610*/  HADD2.F32 R52, -RZ, R52.H0_H0 ;  /* 0x20000034ff347230 */ /* 0x010fe40000004100 */
[----:B-----5:R-:W-:Y:S02]  /*2620*/  HADD2.F32 R16, -RZ, R53.H0_H0 ;  /* 0x20000035ff107230 */ /* 0x020fe40000004100 */
[-C--:B------:R-:W-:Y:S01]  /*2630*/  FMUL.FTZ R53, R14, R8.reuse ;  /* 0x000000080e357220 */ /* 0x080fe20000410000 */
[----:B------:R-:W-:Y:S01]  /*2640*/  FMUL.FTZ R14, R10, R8 ;  /* 0x000000080a0e7220 */ /* 0x000fe20000410000 */
        /* <DEDUP_REMOVED lines=13> */
.L_x_3577:
        /* <DEDUP_REMOVED lines=14> */
.L_x_3579:
[----:B------:R-:W-:Y:S05]  /*2800*/  BSYNC B0 ;  /* 0x0000000000007941 */ /* 0x000fea0003800000 */
.L_x_3578:
        /* <DEDUP_REMOVED lines=13> */
.L_x_3580:
        /* <DEDUP_REMOVED lines=14> */
.L_x_3582:
[----:B------:R-:W-:Y:S05]  /*29c0*/  BSYNC B0 ;  /* 0x0000000000007941 */ /* 0x000fea0003800000 */
.L_x_3581:
        /* <DEDUP_REMOVED lines=13> */
.L_x_3583:
        /* <DEDUP_REMOVED lines=14> */
.L_x_3585:
[----:B------:R-:W-:Y:S05]  /*2b80*/  BSYNC B0 ;  /* 0x0000000000007941 */ /* 0x000fea0003800000 */
.L_x_3584:
        /* <DEDUP_REMOVED lines=39> */
.L_x_3586:
        /* <DEDUP_REMOVED lines=14> */
.L_x_3588:
[----:B------:R-:W-:Y:S05]  /*2ee0*/  BSYNC B0 ;  /* 0x0000000000007941 */ /* 0x000fea0003800000 */
.L_x_3587:
        /* <DEDUP_REMOVED lines=11> */
.L_x_3589:
        /* <DEDUP_REMOVED lines=14> */
.L_x_3591:
[----:B------:R-:W-:Y:S05]  /*3080*/  BSYNC B0 ;  /* 0x0000000000007941 */ /* 0x000fea0003800000 */
.L_x_3590:
        /* <DEDUP_REMOVED lines=11> */
.L_x_3592:
        /* <DEDUP_REMOVED lines=14> */
.L_x_3594:
[----:B------:R-:W-:Y:S05]  /*3220*/  BSYNC B0 ;  /* 0x0000000000007941 */ /* 0x000fea0003800000 */
.L_x_3593:
        /* <DEDUP_REMOVED lines=11> */
.L_x_3595:
        /* <DEDUP_REMOVED lines=14> */
.L_x_3597:
[----:B------:R-:W-:Y:S05]  /*33c0*/  BSYNC B0 ;  /* 0x0000000000007941 */ /* 0x000fea0003800000 */
.L_x_3596:
        /* <DEDUP_REMOVED lines=11> */
.L_x_3598:
        /* <DEDUP_REMOVED lines=13> */
.L_x_3600:
[----:B------:R-:W-:Y:S05]  /*3550*/  BSYNC B0 ;  /* 0x0000000000007941 */ /* 0x000fea0003800000 */
.L_x_3599:
[----:B0-----:R-:W0:Y:S01]  /*3560*/  LDC R9, c[0x0][0x10] ;  /* 0x00000400ff097b82 */ /* 0x001e220000000800 */
[----:B------:R-:W-:Y:S02]  /*3570*/  IADD3 R0, R0, 0x1, RZ ;  /* 0x0000000100007810 */ /* 0x000fe40007ffe0ff */
[----:B0-----:R-:W-:-:S04]  /*3580*/  IADD3 R40, R9, R40, RZ ;  /* 0x0000002809287210 */ /* 0x001fc80007ffe0ff */
[----:B------:R-:W-:-:S13]  /*3590*/  ISETP.GE.AND P1, PT, R40, UR4, PT ;  /* 0x0000000428007c0c */ /* 0x000fda000bf26270 */
[----:B------:R-:W-:Y:S05]  /*35a0*/  @!P1 BRA `(.L_x_3601) ;  /* 0xffffffcc00249947 */ /* 0x000fea000383ffff */
[----:B------:R-:W-:Y:S05]  /*35b0*/  EXIT ;  /* 0x000000000000794d */ /* 0x000fea0003800000 */
.L_x_3602:
        /* <DEDUP_REMOVED lines=12> */
.L_x_5159:


//--------------------- .text._Z35group_norm_nhwc_fwd_one_pass_kernelI11Bf16IOFp16WLi256ELi70ELi560EEv26Group_norm_nhwc_fwd_params --------------------------
	.section	.text._Z35group_norm_nhwc_fwd_one_pass_kernelI11Bf16IOFp16WLi256ELi70ELi560EEv26Group_norm_nhwc_fwd_params,"ax",@progbits
	.align	128
        .global         _Z35group_norm_nhwc_fwd_one_pass_kernelI11Bf16IOFp16WLi256ELi70ELi560EEv26Group_norm_nhwc_fwd_params
        .type           _Z35group_norm_nhwc_fwd_one_pass_kernelI11Bf16IOFp16WLi256ELi70ELi560EEv26Group_norm_nhwc_fwd_params,@function
        .size           _Z35group_norm_nhwc_fwd_one_pass_kernelI11Bf16IOFp16WLi256ELi70ELi560EEv26Group_norm_nhwc_fwd_params,(.L_x_5160 - _Z35group_norm_nhwc_fwd_one_pass_kernelI11Bf16IOFp16WLi256ELi70ELi560EEv26Group_norm_nhwc_fwd_params)
        .other          _Z35group_norm_nhwc_fwd_one_pass_kernelI11Bf16IOFp16WLi256ELi70ELi560EEv26Group_norm_nhwc_fwd_params,@"STO_CUDA_ENTRY STV_DEFAULT"
_Z35group_norm_nhwc_fwd_one_pass_kernelI11Bf16IOFp16WLi256ELi70ELi560EEv26Group_norm_nhwc_fwd_params:
.text._Z35group_norm_nhwc_fwd_one_pass_kernelI11Bf16IOFp16WLi256ELi70ELi560EEv26Group_norm_nhwc_fwd_params:
        /* <DEDUP_REMOVED lines=22> */
[----:B------:R-:W-:-:S04]  /*0160*/  LEA.HI R5, R7, R0, RZ, 0x5 ;  /* 0x0000000007057211 */ /* 0x000fc800078f28ff */
        /* <DEDUP_REMOVED lines=19> */
[C---:B------:R-:W-:Y:S02]  /*02a0*/  IADD3 R19, R60.reuse, 0xe0, RZ ;  /* 0x000000e03c137810 */ /* 0x040fe40007ffe0ff */
[----:B-1----:R-:W-:-:S07]  /*02b0*/  IADD3 R40, R60, 0xf0, RZ ;  /* 0x000000f03c287810 */ /* 0x002fce0007ffe0ff */
.L_x_3660:
        /* <DEDUP_REMOVED lines=18> */
[----:B0-----:R-:W-:-:S06]  /*03e0*/  VIADD R20, R22, 0xffffffe ;  /* 0x0ffffffe16147836 */ /* 0x001fcc0000000000 */
        /* <DEDUP_REMOVED lines=47> */
[----:B------:R-:W-:Y:S01]  /*06e0*/  @!P1 MOV R27, R89 ;  /* 0x00000059001b9202 */ /* 0x000fe20000000f00 */
[----:B------:R-:W-:Y:S01]  /*06f0*/  @!P1 IMAD R35, R6, R23, R26 ;  /* 0x0000001706239224 */ /* 0x000fe200078e021a */
[----:B------:R-:W-:Y:S01]  /*0700*/  @!P1 MOV R26, R86 ;  /* 0x00000056001a9202 */ /* 0x000fe20000000f00 */
[----:B------:R-:W-:-:S04]  /*0710*/  @P0 IMAD.WIDE.U32 R30, R60, R32, R88 ;  /* 0x000000203c1e0225 */ /* 0x000fc800078e0058 */
[----:B------:R-:W-:Y:S01]  /*0720*/  @!P1 IMAD.WIDE.U32 R26, R6, R22, R26 ;  /* 0x00000016061a9225 */ /* 0x000fe200078e001a */
[----:B------:R-:W-:Y:S01]  /*0730*/  @P0 IADD3 R31, R31, R33, RZ ;  /* 0x000000211f1f0210 */ /* 0x000fe20007ffe0ff */
[----:B------:R-:W4:Y:S01]  /*0740*/  @!P3 LDC.64 R22, c[0x0][0x270] ;  /* 0x00009c00ff16bb82 */ /* 0x000f220000000a00 */
[----:B--2---:R-:W-:Y:S02]  /*0750*/  @P0 LEA R36, P4, R30, R36, 0x1 ;  /* 0x000000241e240211 */ /* 0x004fe400078808ff */
[----:B---3--:R-:W-:Y:S01]  /*0760*/  @!P1 LEA R28, P6, R26, R28, 0x1 ;  /* 0x0000001c1a1c9211 */ /* 0x008fe200078c08ff */
[----:B-1----:R-:W-:Y:S01]  /*0770*/  @!P2 IMAD R32, R43, R24, RZ ;  /* 0x000000182b20a224 */ /* 0x002fe200078e02ff */
[----:B------:R-:W-:Y:S02]  /*0780*/  @P0 LEA.HI.X R37, R30, R37, R31, 0x1, P4 ;  /* 0x000000251e250211 */ /* 0x000fe400020f0c1f */
[----:B------:R-:W-:Y:S01]  /*0790*/  @!P2 MOV R30, R86 ;  /* 0x00000056001ea202 */ /* 0x000fe20000000f00 */
[----:B------:R-:W-:Y:S01]  /*07a0*/  @!P2 IMAD R33, R7, R25, R32 ;  /* 0x000000190721a224 */ /* 0x000fe200078e0220 */
[----:B------:R-:W-:-:S02]  /*07b0*/  @!P1 IADD3 R25, R27, R35, RZ ;  /* 0x000000231b199210 */ /* 0x000fc40007ffe0ff */
[----:B------:R-:W-:Y:S02]  /*07c0*/  @!P2 MOV R31, R89 ;  /* 0x00000059001fa202 */ /* 0x000fe40000000f00 */
[----:B------:R-:W-:Y:S02]  /*07d0*/  ISETP.GE.U32.AND P4, PT, R10, UR14, PT ;  /* 0x0000000e0a007c0c */ /* 0x000fe4000bf86070 */
[----:B------:R-:W-:Y:S01]  /*07e0*/  @!P1 LEA.HI.X R29, R26, R29, R25, 0x1, P6 ;  /* 0x0000001d1a1d9211 */ /* 0x000fe200030f0c19 */
[----:B------:R-:W-:Y:S01]  /*07f0*/  @!P2 IMAD.WIDE.U32 R30, R7, R24, R30 ;  /* 0x00000018071ea225 */ /* 0x000fe200078e001e */
[----:B------:R-:W-:Y:S01]  /*0800*/  ISETP.GE.AND.EX P4, PT, R49, UR15, PT, P4 ;  /* 0x0000000f31007c0c */ /* 0x000fe2000bf86340 */
[----:B------:R-:W1:Y:S02]  /*0810*/  @!P3 LDC.64 R24, c[0x0][0x220] ;  /* 0x00008800ff18bb82 */ /* 0x000e640000000a00 */
[----:B------:R-:W-:Y:S01]  /*0820*/  @!P2 IMAD.IADD R31, R31, 0x1, R33 ;  /* 0x000000011f1fa824 */ /* 0x000fe200078e0221 */
[----:B------:R-:W-:Y:S01]  /*0830*/  ISETP.GT.U32.OR P4, PT, R0, 0x22f, P4 ;  /* 0x0000022f0000780c */ /* 0x000fe20002784470 */
[----:B------:R1:W2:Y:S01]  /*0840*/  @!P1 LDG.E R44, desc[UR8][R28.64] ;  /* 0x000000081c2c9981 */ /* 0x0002a2000c1e1900 */
[----:B0-----:R-:W-:Y:S01]  /*0850*/  @!P2 LEA R32, P6, R30, R20, 0x1 ;  /* 0x000000141e20a211 */ /* 0x001fe200078c08ff */
[----:B----4-:R-:W-:-:S02]  /*0860*/  @!P3 IMAD R20, R45, R22, RZ ;  /* 0x000000162d14b224 */ /* 0x010fc400078e02ff */
[----:B------:R-:W0:Y:S01]  /*0870*/  @!P5 LDC.64 R26, c[0x0][0x270] ;  /* 0x00009c00ff1adb82 */ /* 0x000e220000000a00 */
[----:B------:R-:W-:Y:S02]  /*0880*/  @!P2 LEA.HI.X R33, R30, R21, R31, 0x1, P6 ;  /* 0x000000151e21a211 */ /* 0x000fe400030f0c1f */
[----:B------:R-:W-:Y:S02]  /*0890*/  @!P3 MOV R30, R86 ;  /* 0x00000056001eb202 */ /* 0x000fe40000000f00 */
[----:B------:R-:W-:Y:S01]  /*08a0*/  @!P3 MOV R31, R89 ;  /* 0x00000059001fb202 */ /* 0x000fe20000000f00 */
[C---:B------:R-:W-:Y:S01]  /*08b0*/  @!P3 IMAD R35, R8.reuse, R23, R20 ;  /* 0x000000170823b224 */ /* 0x040fe200078e0214 */
[----:B------:R-:W-:Y:S01]  /*08c0*/  SHF.R.S32.HI R51, RZ, 0x1f, R11 ;  /* 0x0000001fff337819 */ /* 0x000fe2000001140b */
[----:B------:R-:W3:Y:S01]  /*08d0*/  @!P4 LDC.64 R20, c[0x0][0x270] ;  /* 0x00009c00ff14cb82 */ /* 0x000ee20000000a00 */
        /* <DEDUP_REMOVED lines=18> */
[----:B------:R-:W-:Y:S02]  /*0a00*/  ISETP.GT.U32.OR P2, PT, R0, 0x22f, P2 ;  /* 0x0000022f0000780c */ /* 0x000fe40001744470 */
[----:B------:R-:W-:Y:S01]  /*0a10*/  MOV R48, RZ ;  /* 0x000000ff00307202 */ /* 0x000fe20000000f00 */
[----:B------:R-:W1:Y:S01]  /*0a20*/  @!P1 LDC.64 R34, c[0x0][0x270] ;  /* 0x00009c00ff229b82 */ /* 0x000e620000000a00 */
[----:B----4-:R-:W-:Y:S01]  /*0a30*/  @!P5 LEA R26, P6, R30, R22, 0x1 ;  /* 0x000000161e1ad211 */ /* 0x010fe200078c08ff */
[----:B---3--:R-:W-:Y:S01]  /*0a40*/  @!P4 IMAD R22, R49, R20, RZ ;  /* 0x000000143116c224 */ /* 0x008fe200078e02ff */
[----:B------:R-:W-:Y:S02]  /*0a50*/  @!P5 IADD3 R27, R31, R27, RZ ;  /* 0x0000001b1f1bd210 */ /* 0x000fe40007ffe0ff */
[----:B------:R3:W4:Y:S01]  /*0a60*/  @!P3 LDG.E R48, desc[UR8][R28.64] ;  /* 0x000000081c30b981 */ /* 0x000722000c1e1900 */
[----:B------:R-:W-:Y:S01]  /*0a70*/  @!P4 IMAD R33, R10, R21, R22 ;  /* 0x000000150a21c224 */ /* 0x000fe200078e0216 */
[----:B------:R-:W-:-:S02]  /*0a80*/  @!P5 LEA.HI.X R27, R30, R23, R27, 0x1, P6 ;  /* 0x000000171e1bd211 */ /* 0x000fc400030f0c1b */
[----:B------:R-:W-:Y:S01]  /*0a90*/  @!P4 MOV R22, R86 ;  /* 0x000000560016c202 */ /* 0x000fe20000000f00 */
[----:B------:R-:W1:Y:S01]  /*0aa0*/  @!P2 LDC.64 R30, c[0x0][0x270] ;  /* 0x00009c00ff1eab82 */ /* 0x000e620000000a00 */
[----:B------:R-:W-:Y:S02]  /*0ab0*/  @!P4 MOV R23, R89 ;  /* 0x000000590017c202 */ /* 0x000fe40000000f00 */
[----:B------:R-:W-:Y:S02]  /*0ac0*/  SHF.R.S32.HI R55, RZ, 0x1f, R13 ;  /* 0x0000001fff377819 */ /* 0x000fe4000001140d */
[----:B------:R-:W-:Y:S01]  /*0ad0*/  ISETP.GE.U32.AND P3, PT, R13, UR14, PT ;  /* 0x0000000e0d007c0c */ /* 0x000fe2000bf66070 */
[----:B------:R-:W-:Y:S01]  /*0ae0*/  @!P4 IMAD.WIDE.U32 R20, R10, R20, R22 ;  /* 0x000000140a14c225 */ /* 0x000fe200078e0016 */
[----:B------:R-:W-:Y:S01]  /*0af0*/  MOV R50, RZ ;  /* 0x000000ff00327202 */ /* 0x000fe20000000f00 */
[----:B---3--:R-:W3:Y:S01]  /*0b00*/  @!P1 LDC.64 R28, c[0x0][0x220] ;  /* 0x00008800ff1c9b82 */ /* 0x008ee20000000a00 */
[----:B------:R-:W-:-:S02]  /*0b10*/  ISETP.GE.AND.EX P3, PT, R55, UR15, PT, P3 ;  /* 0x0000000f37007c0c */ /* 0x000fc4000bf66330 */
[----:B------:R-:W-:Y:S02]  /*0b20*/  @!P4 IADD3 R21, R21, R33, RZ ;  /* 0x000000211515c210 */ /* 0x000fe40007ffe0ff */
[----:B------:R-:W-:Y:S01]  /*0b30*/  ISETP.GT.U32.OR P3, PT, R0, 0x22f, P3 ;  /* 0x0000022f0000780c */ /* 0x000fe20001f64470 */
[----:B------:R1:W4:Y:S01]  /*0b40*/  @!P5 LDG.E R50, desc[UR8][R26.64] ;  /* 0x000000081a32d981 */ /* 0x000322000c1e1900 */
[----:B0-----:R-:W-:Y:S01]  /*0b50*/  @!P4 LEA R24, P6, R20, R24, 0x1 ;  /* 0x000000181418c211 */ /* 0x001fe200078c08ff */
[----:B------:R-:W0:Y:S01]  /*0b60*/  @!P2 LDC.64 R22, c[0x0][0x220] ;  /* 0x00008800ff16ab82 */ /* 0x000e220000000a00 */
[----:B------:R-:W-:Y:S02]  /*0b70*/  SHF.R.S32.HI R57, RZ, 0x1f, R14 ;  /* 0x0000001fff397819 */ /* 0x000fe4000001140e */
[----:B------:R-:W-:Y:S02]  /*0b80*/  ISETP.GE.U32.AND P5, PT, R14, UR14, PT ;  /* 0x0000000e0e007c0c */ /* 0x000fe4000bfa6070 */
[----:B------:R-:W-:-:S02]  /*0b90*/  MOV R52, RZ ;  /* 0x000000ff00347202 */ /* 0x000fc40000000f00 */
[----:B------:R-:W-:Y:S02]  /*0ba0*/  @!P4 LEA.HI.X R25, R20, R25, R21, 0x1, P6 ;  /* 0x000000191419c211 */ /* 0x000fe400030f0c15 */
[----:B------:R-:W-:Y:S01]  /*0bb0*/  ISETP.GE.AND.EX P5, PT, R57, UR15, PT, P5 ;  /* 0x0000000f39007c0c */ /* 0x000fe2000bfa6350 */
[----:B-1----:R-:W-:Y:S01]  /*0bc0*/  @!P1 IMAD R26, R51, R34, RZ ;  /* 0x00000022331a9224 */ /* 0x002fe200078e02ff */
[----:B------:R-:W1:Y:S01]  /*0bd0*/  @!P3 LDC.64 R20, c[0x0][0x270] ;  /* 0x00009c00ff14bb82 */ /* 0x000e620000000a00 */
[----:B------:R3:W4:Y:S01]  /*0be0*/  @!P4 LDG.E R52, desc[UR8][R24.64] ;  /* 0x000000081834c981 */ /* 0x000722000c1e1900 */
[----:B------:R-:W-:Y:S01]  /*0bf0*/  ISETP.GT.U32.OR P5, PT, R0, 0x22f, P5 ;  /* 0x0000022f0000780c */ /* 0x000fe20002fa4470 */
[----:B------:R-:W-:Y:S02]  /*0c00*/  @!P1 IMAD R33, R11, R35, R26 ;  /* 0x000000230b219224 */ /* 0x000fe400078e021a */
[----:B------:R-:W-:Y:S01]  /*0c10*/  @!P2 IMAD R27, R53, R30, RZ ;  /* 0x0000001e351ba224 */ /* 0x000fe200078e02ff */
[----:B---3--:R-:W-:-:S02]  /*0c20*/  @!P1 MOV R24, R86 ;  /* 0x0000005600189202 */ /* 0x008fc40000000f00 */
[----:B------:R-:W-:-:S03]  /*0c30*/  @!P1 MOV R25, R89 ;  /* 0x0000005900199202 */ /* 0x000fc60000000f00 */
[----:B------:R-:W-:Y:S01]  /*0c40*/  @!P1 IMAD.WIDE.U32 R34, R11, R34, R24 ;  /* 0x000000220b229225 */ /* 0x000fe200078e0018 */
[----:B------:R-:W-:-:S03]  /*0c50*/  @!P2 MOV R24, R86 ;  /* 0x000000560018a202 */ /* 0x000fc60000000f00 */
[----:B------:R-:W-:Y:S02]  /*0c60*/  @!P2 IMAD.MOV.U32 R25, RZ, RZ, R89 ;  /* 0x000000ffff19a224 */ /* 0x000fe400078e0059 */
[C---:B------:R-:W-:Y:S02]  /*0c70*/  @!P2 IMAD R39, R12.reuse, R31, R27 ;  /* 0x0000001f0c27a224 */ /* 0x040fe400078e021b */
[----:B------:R-:W-:Y:S01]  /*0c80*/  @!P2 IMAD.WIDE.U32 R30, R12, R30, R24 ;  /* 0x0000001e0c1ea225 */ /* 0x000fe200078e0018 */
[----:B------:R-:W-:Y:S01]  /*0c90*/  SHF.R.S32.HI R59, RZ, 0x1f, R15 ;  /* 0x0000001fff3b7819 */ /* 0x000fe2000001140f */
[----:B------:R-:W3:Y:S01]  /*0ca0*/  @!P3 LDC.64 R24, c[0x0][0x220] ;  /* 0x00008800ff18bb82 */ /* 0x000ee20000000a00 */
[----:B------:R-:W-:Y:S02]  /*0cb0*/  ISETP.GE.U32.AND P4, PT, R15, UR14, PT ;  /* 0x0000000e0f007c0c */ /* 0x000fe4000bf86070 */
[----:B------:R-:W-:Y:S02]  /*0cc0*/  @!P1 IADD3 R33, R35, R33, RZ ;  /* 0x0000002123219210 */ /* 0x000fe40007ffe0ff */
[----:B------:R-:W-:-:S03]  /*0cd0*/  @!P1 LEA R32, P6, R34, R28, 0x1 ;  /* 0x0000001c22209211 */ /* 0x000fc600078c08ff */
[----:B------:R-:W3:Y:S01]  /*0ce0*/  @!P5 LDC.64 R26, c[0x0][0x270] ;  /* 0x00009c00ff1adb82 */ /* 0x000ee20000000a00 */
[----:B------:R-:W-:Y:S02]  /*0cf0*/  ISETP.GE.AND.EX P4, PT, R59, UR15, PT, P4 ;  /* 0x0000000f3b007c0c */ /* 0x000fe4000bf86340 */
[----:B------:R-:W-:Y:S02]  /*0d00*/  @!P1 LEA.HI.X R33, R34, R29, R33, 0x1, P6 ;  /* 0x0000001d22219211 */ /* 0x000fe400030f0c21 */
[----:B------:R-:W-:Y:S02]  /*0d10*/  ISETP.GT.U32.OR P4, PT, R0, 0x22f, P4 ;  /* 0x0000022f0000780c */ /* 0x000fe40002784470 */
[----:B------:R-:W-:Y:S02]  /*0d20*/  @!P2 IADD3 R29, R31, R39, RZ ;  /* 0x000000271f1da210 */ /* 0x000fe40007ffe0ff */
[----:B0-----:R-:W-:Y:S01]  /*0d30*/  @!P2 LEA R28, P6, R30, R22, 0x1 ;  /* 0x000000161e1ca211 */ /* 0x001fe200078c08ff */
[----:B-1----:R-:W-:Y:S01]  /*0d40*/  @!P3 IMAD R34, R55, R20, RZ ;  /* 0x000000143722b224 */ /* 0x002fe200078e02ff */
[----:B------:R-:W-:-:S02]  /*0d50*/  @!P3 MOV R31, R89 ;  /* 0x00000059001fb202 */ /* 0x000fc40000000f00 */
[----:B------:R-:W-:Y:S02]  /*0d60*/  @!P2 LEA.HI.X R29, R30, R23, R29, 0x1, P6 ;  /* 0x000000171e1da211 */ /* 0x000fe400030f0c1d */
[----:B------:R-:W-:Y:S01]  /*0d70*/  @!P3 MOV R30, R86 ;  /* 0x00000056001eb202 */ /* 0x000fe20000000f00 */
[----:B------:R-:W0:Y:S01]  /*0d80*/  @!P5 LDC.64 R22, c[0x0][0x220] ;  /* 0x00008800ff16db82 */ /* 0x000e220000000a00 */
[----:B------:R-:W-:Y:S01]  /*0d90*/  MOV R56, RZ ;  /* 0x000000ff00387202 */ /* 0x000fe20000000f00 */
[C---:B------:R-:W-:Y:S02]  /*0da0*/  @!P3 IMAD R35, R13.reuse, R21, R34 ;  /* 0x000000150d23b224 */ /* 0x040fe400078e0222 */
[----:B------:R-:W-:Y:S01]  /*0db0*/  @!P3 IMAD.WIDE.U32 R30, R13, R20, R30 ;  /* 0x000000140d1eb225 */ /* 0x000fe200078e001e */
[----:B------:R-:W-:Y:S02]  /*0dc0*/  MOV R58, RZ ;  /* 0x000000ff003a7202 */ /* 0x000fe40000000f00 */
[----:B------:R3:W4:Y:S01]  /*0dd0*/  @!P1 LDG.E R56, desc[UR8][R32.64] ;  /* 0x0000000820389981 */ /* 0x000722000c1e1900 */
[----:B------:R-:W1:Y:S01]  /*0de0*/  @!P4 LDC.64 R20, c[0x0][0x270] ;  /* 0x00009c00ff14cb82 */ /* 0x000e620000000a00 */
[----:B------:R-:W-:-:S02]  /*0df0*/  @!P3 IADD3 R31, R31, R35, RZ ;  /* 0x000000231f1fb210 */ /* 0x000fc40007ffe0ff */
[----:B------:R-:W-:Y:S01]  /*0e00*/  SHF.R.S32.HI R61, RZ, 0x1f, R16 ;  /* 0x0000001fff3d7819 */ /* 0x000fe20000011410 */
[----:B------:R0:W4:Y:S01]  /*0e10*/  @!P2 LDG.E R58, desc[UR8][R28.64] ;  /* 0x000000081c3aa981 */ /* 0x000122000c1e1900 */
[----:B------:R-:W-:Y:S02]  /*0e20*/  ISETP.GE.U32.AND P1, PT, R16, UR14, PT ;  /* 0x0000000e10007c0c */ /* 0x000fe4000bf26070 */
[----:B------:R-:W-:Y:S02]  /*0e30*/  MOV R54, RZ ;  /* 0x000000ff00367202 */ /* 0x000fe40000000f00 */
[C---:B---3--:R-:W-:Y:S01]  /*0e40*/  @!P3 LEA R32, P6, R30.reuse, R24, 0x1 ;  /* 0x000000181e20b211 */ /* 0x048fe200078c08ff */
[----:B------:R-:W-:Y:S01]  /*0e50*/  @!P5 IMAD R24, R57, R26, RZ ;  /* 0x0000001a3918d224 */ /* 0x000fe200078e02ff */
[----:B------:R-:W-:Y:S02]  /*0e60*/  ISETP.GE.AND.EX P1, PT, R61, UR15, PT, P1 ;  /* 0x0000000f3d007c0c */ /* 0x000fe4000bf26310 */
[----:B------:R-:W-:Y:S01]  /*0e70*/  @!P3 LEA.HI.X R33, R30, R25, R31, 0x1, P6 ;  /* 0x000000191e21b211 */ /* 0x000fe200030f0c1f */
[----:B------:R-:W-:Y:S01]  /*0e80*/  @!P5 IMAD R31, R14, R27, R24 ;  /* 0x0000001b0e1fd224 */ /* 0x000fe200078e0218 */
[----:B------:R-:W-:Y:S01]  /*0e90*/  @!P5 MOV R24, R86 ;  /* 0x000000560018d202 */ /* 0x000fe20000000f00 */
[----:B------:R-:W3:Y:S01]  /*0ea0*/  @P0 LDG.E R54, desc[UR8][R36.64] ;  /* 0x0000000824360981 */ /* 0x000ee2000c1e1900 */
[----:B------:R-:W-:-:S02]  /*0eb0*/  @!P5 MOV R25, R89 ;  /* 0x000000590019d202 */ /* 0x000fc40000000f00 */
[----:B------:R-:W-:Y:S02]  /*0ec0*/  SHF.R.S32.HI R65, RZ, 0x1f, R17 ;  /* 0x0000001fff417819 */ /* 0x000fe40000011411 */
[----:B------:R-:W-:Y:S02]  /*0ed0*/  ISETP.GE.U32.AND P2, PT, R17, UR14, PT ;  /* 0x0000000e11007c0c */ /* 0x000fe4000bf46070 */
[----:B------:R-:W-:Y:S01]  /*0ee0*/  ISETP.GT.U32.OR P1, PT, R0, 0x22f, P1 ;  /* 0x0000022f0000780c */ /* 0x000fe20000f24470 */
[----:B------:R-:W-:Y:S01]  /*0ef0*/  @!P5 IMAD.WIDE.U32 R26, R14, R26, R24 ;  /* 0x0000001a0e1ad225 */ /* 0x000fe200078e0018 */
[----:B------:R-:W-:Y:S01]  /*0f00*/  ISETP.GE.AND.EX P2, PT, R65, UR15, PT, P2 ;  /* 0x0000000f41007c0c */ /* 0x000fe2000bf46320 */
[----:B------:R-:W2:Y:S03]  /*0f10*/  @!P4 LDC.64 R24, c[0x0][0x220] ;  /* 0x00008800ff18cb82 */ /* 0x000ea60000000a00 */
        /* <DEDUP_REMOVED lines=20> */
[----:B------:R-:W-:-:S02]  /*1060*/  ISETP.GE.AND.EX P6, PT, R67, UR15, PT, P3 ;  /* 0x0000000f43007c0c */ /* 0x000fc4000bfc6330 */
[C---:B------:R-:W-:Y:S02]  /*1070*/  ISETP.GT.U32.OR P3, PT, R0.reuse, 0x22f, P5 ;  /* 0x0000022f0000780c */ /* 0x040fe40002f64470 */
[----:B------:R-:W-:Y:S01]  /*1080*/  ISETP.GT.U32.OR P5, PT, R0, 0x22f, P6 ;  /* 0x0000022f0000780c */ /* 0x000fe200037a4470 */
[----:B------:R-:W1:Y:S01]  /*1090*/  @!P1 LDC.64 R22, c[0x0][0x220] ;  /* 0x00008800ff169b82 */ /* 0x000e620000000a00 */
[----:B------:R-:W-:Y:S02]  /*10a0*/  @!P4 IADD3 R27, R27, R33, RZ ;  /* 0x000000211b1bc210 */ /* 0x000fe40007ffe0ff */
[----:B--2---:R-:W-:-:S04]  /*10b0*/  @!P4 LEA R38, P6, R26, R24, 0x1 ;  /* 0x000000181a26c211 */ /* 0x004fc800078c08ff */
[----:B------:R-:W-:Y:S02]  /*10c0*/  @!P4 LEA.HI.X R39, R26, R25, R27, 0x1, P6 ;  /* 0x000000191a27c211 */ /* 0x000fe400030f0c1b */
[----:B------:R-:W2:Y:S01]  /*10d0*/  @!P2 LDC.64 R24, c[0x0][0x220] ;  /* 0x00008800ff18ab82 */ /* 0x000ea20000000a00 */
[----:B------:R-:W-:Y:S01]  /*10e0*/  @!P1 MOV R33, R89 ;  /* 0x0000005900219202 */ /* 0x000fe20000000f00 */
[----:B0-----:R-:W-:Y:S02]  /*10f0*/  @!P1 IMAD R28, R61, R30, RZ ;  /* 0x0000001e3d1c9224 */ /* 0x001fe400078e02ff */
[----:B------:R-:W-:Y:S01]  /*1100*/  @!P1 IMAD.MOV.U32 R32, RZ, RZ, R86 ;  /* 0x000000ffff209224 */ /* 0x000fe200078e0056 */
[----:B------:R-:W-:Y:S02]  /*1110*/  SHF.R.S32.HI R71, RZ, 0x1f, R40 ;  /* 0x0000001fff477819 */ /* 0x000fe40000011428 */
[----:B------:R-:W-:Y:S01]  /*1120*/  ISETP.GE.U32.AND P6, PT, R40, UR14, PT ;  /* 0x0000000e28007c0c */ /* 0x000fe2000bfc6070 */
[----:B------:R-:W0:Y:S01]  /*1130*/  @!P3 LDC.64 R26, c[0x0][0x270] ;  /* 0x00009c00ff1abb82 */ /* 0x000e220000000a00 */
[----:B------:R-:W-:-:S02]  /*1140*/  @!P1 IMAD R35, R16, R31, R28 ;  /* 0x0000001f10239224 */ /* 0x000fc400078e021c */
        /* <DEDUP_REMOVED lines=17> */
[----:B--2---:R-:W-:-:S03]  /*1260*/  @!P2 LEA R32, P4, R34, R24, 0x1 ;  /* 0x000000182220a211 */ /* 0x004fc600078808ff */
[----:B------:R-:W2:Y:S01]  /*1270*/  @!P6 LDC.64 R22, c[0x0][0x270] ;  /* 0x00009c00ff16eb82 */ /* 0x000ea20000000a00 */
        /* <DEDUP_REMOVED lines=16> */
[----:B------:R-:W-:Y:S02]  /*1380*/  CS2R R72, SRZ ;  /* 0x0000000000487805 */ /* 0x000fe4000001ff00 */
[----:B------:R-:W-:Y:S02]  /*1390*/  @!P3 LEA.HI.X R31, R34, R31, R29, 0x1, P1 ;  /* 0x0000001f221fb211 */ /* 0x000fe400008f0c1d */
[----:B------:R-:W-:Y:S02]  /*13a0*/  @!P5 IADD3 R27, R27, R75, RZ ;  /* 0x0000004b1b1bd210 */ /* 0x000fe40007ffe0ff */
[----:B------:R-:W5:Y:S01]  /*13b0*/  @!P2 LDG.E R72, desc[UR8][R32.64] ;  /* 0x000000082048a981 */ /* 0x000f62000c1e1900 */
[C---:B------:R-:W-:Y:S01]  /*13c0*/  @!P5 LEA R20, P1, R26.reuse, R20, 0x1 ;  /* 0x000000141a14d211 */ /* 0x040fe200078208ff */
[----:B--2---:R-:W-:Y:S01]  /*13d0*/  @!P6 IMAD R28, R71, R22, RZ ;  /* 0x00000016471ce224 */ /* 0x004fe200078e02ff */
[----:B------:R-:W-:Y:S01]  /*13e0*/  MOV R74, RZ ;  /* 0x000000ff004a7202 */ /* 0x000fe20000000f00 */
[----:B------:R-:W2:Y:S01]  /*13f0*/  @!P3 LDG.E R73, desc[UR8][R30.64] ;  /* 0x000000081e49b981 */ /* 0x000ea2000c1e1900 */
[----:B------:R-:W-:-:S02]  /*1400*/  @!P5 LEA.HI.X R21, R26, R21, R27, 0x1, P1 ;  /* 0x000000151a15d211 */ /* 0x000fc400008f0c1b */
[----:B------:R-:W-:Y:S02]  /*1410*/  @!P6 MOV R26, R86 ;  /* 0x00000056001ae202 */ /* 0x000fe40000000f00 */
[----:B------:R-:W-:Y:S01]  /*1420*/  @!P6 MOV R27, R89 ;  /* 0x00000059001be202 */ /* 0x000fe20000000f00 */
[C---:B------:R-:W-:Y:S01]  /*1430*/  @!P6 IMAD R23, R40.reuse, R23, R28 ;  /* 0x000000172817e224 */ /* 0x040fe200078e021c */
[----:B------:R1:W2:Y:S01]  /*1440*/  @!P5 LDG.E R74, desc[UR8][R20.64] ;  /* 0x00000008144ad981 */ /* 0x0002a2000c1e1900 */
[----:B------:R-:W-:Y:S01]  /*1450*/  @!P6 IMAD.WIDE.U32 R26, R40, R22, R26 ;  /* 0x00000016281ae225 */ /* 0x000fe200078e001a */
[----:B------:R-:W-:-:S04]  /*1460*/  MOV R83, RZ ;  /* 0x000000ff00537202 */ /* 0x000fc80000000f00 */
[----:B------:R-:W-:Y:S02]  /*1470*/  @!P6 IADD3 R22, R27, R23, RZ ;  /* 0x000000171b16e210 */ /* 0x000fe40007ffe0ff */
[----:B0-----:R-:W-:-:S04]  /*1480*/  @!P6 LEA R24, P1, R26, R24, 0x1 ;  /* 0x000000181a18e211 */ /* 0x001fc800078208ff */
[----:B------:R-:W-:-:S05]  /*1490*/  @!P6 LEA.HI.X R25, R26, R25, R22, 0x1, P1 ;  /* 0x000000191a19e211 */ /* 0x000fca00008f0c16 */
[----:B------:R0:W2:Y:S01]  /*14a0*/  @!P6 LDG.E R83, desc[UR8][R24.64] ;  /* 0x000000081853e981 */ /* 0x0000a2000c1e1900 */
[----:B------:R-:W-:-:S04]  /*14b0*/  PRMT R26, R44, 0x7632, R26 ;  /* 0x000076322c1a7816 */ /* 0x000fc8000000001a */
[----:B------:R-:W-:Y:S02]  /*14c0*/  SHF.L.U32 R27, R26, 0x10, RZ ;  /* 0x000000101a1b7819 */ /* 0x000fe400000006ff */
[----:B-1----:R-:W-:Y:S02]  /*14d0*/  SHF.L.U32 R20, R44, 0x10, RZ ;  /* 0x000000102c147819 */ /* 0x002fe400000006ff */
[----:B------:R-:W-:Y:S01]  /*14e0*/  PRMT R26, R46, 0x7632, R26 ;  /* 0x000076322e1a7816 */ /* 0x000fe2000000001a */
[----:B0-----:R-:W-:-:S03]  /*14f0*/  FMUL.FTZ R25, R27, R27 ;  /* 0x0000001b1b197220 */ /* 0x001fc60000410000 */
[----:B------:R-:W-:Y:S02]  /*1500*/  SHF.L.U32 R29, R26, 0x10, RZ ;  /* 0x000000101a1d7819 */ /* 0x000fe400000006ff */
[----:B------:R-:W-:Y:S02]  /*1510*/  SHF.L.U32 R24, R46, 0x10, RZ ;  /* 0x000000102e187819 */ /* 0x000fe400000006ff */
[----:B------:R-:W-:Y:S02]  /*1520*/  ISETP.GT.AND P1, PT, R0, 0x21f, PT ;  /* 0x0000021f0000780c */ /* 0x000fe40003f24270 */
[----:B---3--:R-:W-:-:S05]  /*1530*/  PRMT R22, R54, 0x7632, R22 ;  /* 0x0000763236167816 */ /* 0x008fca0000000016 */
[----:B------:R-:W-:Y:S01]  /*1540*/  IMAD.U32 R23, R22, 0x10000, RZ ;  /* 0x0001000016177824 */ /* 0x000fe200078e00ff */
        /* <DEDUP_REMOVED lines=62> */
[----:B------:R-:W-:Y:S01]  /*1930*/  SHF.L.U32 R24, R66, 0x10, RZ ;  /* 0x0000001042187819 */ /* 0x000fe200000006ff */
[----:B------:R-:W-:Y:S01]  /*1940*/  IMAD.U32 R25, R25, 0x10000, RZ ;  /* 0x0001000019197824 */ /* 0x000fe200078e00ff */
[----:B------:R-:W-:Y:S01]  /*1950*/  PRMT R26, R68, 0x7632, R26 ;  /* 0x00007632441a7816 */ /* 0x000fe2000000001a */
[----:B------:R-:W-:Y:S01]  /*1960*/  FADD.FTZ R20, R20, R21 ;  /* 0x0000001514147221 */ /* 0x000fe20000010000 */
[----:B------:R-:W-:Y:S01]  /*1970*/  FADD.FTZ R22, R22, R23 ;  /* 0x0000001716167221 */ /* 0x000fe20000010000 */
[----:B------:R-:W-:Y:S01]  /*1980*/  FMUL.FTZ R21, R25, R25 ;  /* 0x0000001919157220 */ /* 0x000fe20000410000 */
[----:B------:R-:W-:Y:S01]  /*1990*/  SHF.L.U32 R26, R26, 0x10, RZ ;  /* 0x000000101a1a7819 */ /* 0x000fe200000006ff */
[----:B------:R-:W-:Y:S01]  /*19a0*/  FADD.FTZ R25, R24, R25 ;  /* 0x0000001918197221 */ /* 0x000fe20000010000 */
[----:B------:R-:W-:Y:S01]  /*19b0*/  SHF.L.U32 R23, R68, 0x10, RZ ;  /* 0x0000001044177819 */ /* 0x000fe200000006ff */
[----:B------:R-:W-:-:S02]  /*19c0*/  FFMA.FTZ R21, R24, R24, R21 ;  /* 0x0000001818157223 */ /* 0x000fc40000010015 */
[----:B------:R-:W-:Y:S01]  /*19d0*/  FADD.FTZ R22, R22, R25 ;  /* 0x0000001916167221 */ /* 0x000fe20000010000 */
[----:B------:R-:W-:Y:S01]  /*19e0*/  FMUL.FTZ R24, R26, R26 ;  /* 0x0000001a1a187220 */ /* 0x000fe20000410000 */
[C---:B------:R-:W-:Y:S01]  /*19f0*/  FADD.FTZ R25, R23.reuse, R26 ;  /* 0x0000001a17197221 */ /* 0x040fe20000010000 */
[----:B------:R-:W-:Y:S02]  /*1a00*/  FADD.FTZ R20, R20, R21 ;  /* 0x0000001514147221 */ /* 0x000fe40000010000 */
[----:B------:R-:W-:Y:S01]  /*1a10*/  FFMA.FTZ R23, R23, R23, R24 ;  /* 0x0000001717177223 */ /* 0x000fe20000010018 */
[----:B------:R-:W-:Y:S01]  /*1a20*/  FADD.FTZ R22, R22, R25 ;  /* 0x0000001916167221 */ /* 0x000fe20000010000 */
[----:B------:R-:W-:-:S04]  /*1a30*/  PRMT R27, R70, 0x7632, R27 ;  /* 0x00007632461b7816 */ /* 0x000fc8000000001b */
[----:B------:R-:W-:Y:S02]  /*1a40*/  SHF.L.U32 R28, R27, 0x10, RZ ;  /* 0x000000101b1c7819 */ /* 0x000fe400000006ff */
[----:B------:R-:W-:Y:S01]  /*1a50*/  SHF.L.U32 R21, R70, 0x10, RZ ;  /* 0x0000001046157819 */ /* 0x000fe200000006ff */
[----:B------:R-:W-:Y:S02]  /*1a60*/  FADD.FTZ R20, R20, R23 ;  /* 0x0000001714147221 */ /* 0x000fe40000010000 */
[----:B------:R-:W-:Y:S01]  /*1a70*/  FMUL.FTZ R24, R28, R28 ;  /* 0x0000001c1c187220 */ /* 0x000fe20000410000 */
[C---:B-----5:R-:W-:Y:S01]  /*1a80*/  PRMT R25, R72.reuse, 0x7632, R25 ;  /* 0x0000763248197816 */ /* 0x060fe20000000019 */
        /* <DEDUP_REMOVED lines=135> */
.L_x_3604:
[----:B------:R-:W-:Y:S05]  /*2300*/  BSYNC B0 ;  /* 0x0000000000007941 */ /* 0x000fea0003800000 */
.L_x_3603:
        /* <DEDUP_REMOVED lines=34> */
.L_x_3607:
[----:B0-----:R-:W2:Y:S04]  /*2530*/  LDG.E.STRONG.GPU R22, desc[UR8][R20.64] ;  /* 0x0000000814167981 */ /* 0x001ea8000c1ef900 */
[----:B--2---:R-:W-:Y:S01]  /*2540*/  CCTL.IVALL ;  /* 0x00000000ff00798f */ /* 0x004fe20002000000 */
[----:B------:R-:W-:Y:S05]  /*2550*/  YIELD ;  /* 0x0000000000007946 */ /* 0x000fea0003800000 */
[----:B------:R-:W-:-:S13]  /*2560*/  ISETP.NE.AND P1, PT, R22, R25, PT ;  /* 0x000000191600720c */ /* 0x000fda0003f25270 */
[----:B------:R-:W-:Y:S05]  /*2570*/  @P1 BRA `(.L_x_3607) ;  /* 0xfffffffc00ec1947 */ /* 0x000fea000383ffff */
.L_x_3606:
        /* <DEDUP_REMOVED lines=11> */
.L_x_3609:
        /* <DEDUP_REMOVED lines=51> */
[----:B------:R-:W-:Y:S01]  /*2960*/  VIADD R39, R39, 0xfffffffc ;  /* 0xfffffffc27277836 */ /* 0x000fe20000000000 */
[----:B------:R-:W-:Y:S01]  /*2970*/  IADD3 R38, R38, 0x4, RZ ;  /* 0x0000000426267810 */ /* 0x000fe20007ffe0ff */
[----:B--2---:R-:W-:Y:S01]  /*2980*/  @!P1 FADD.FTZ R36, R36, R20 ;  /* 0x0000001424249221 */ /* 0x004fe20000010000 */
[----:B------:R-:W-:-:S02]  /*2990*/  @!P1 FADD.FTZ R37, R37, R21 ;  /* 0x0000001525259221 */ /* 0x000fc40000010000 */
[----:B------:R-:W-:Y:S01]  /*29a0*/  ISETP.NE.AND P1, PT, R39, RZ, PT ;  /* 0x000000ff2700720c */ /* 0x000fe20003f25270 */
[----:B---3--:R-:W-:Y:S01]  /*29b0*/  @!P2 FADD.FTZ R36, R36, R22 ;  /* 0x000000162424a221 */ /* 0x008fe20000010000 */
[----:B------:R-:W-:-:S03]  /*29c0*/  @!P2 FADD.FTZ R37, R37, R23 ;  /* 0x000000172525a221 */ /* 0x000fc60000010000 */
[----:B----4-:R-:W-:Y:S01]  /*29d0*/  @!P4 FADD.FTZ R36, R36, R24 ;  /* 0x000000182424c221 */ /* 0x010fe20000010000 */
[----:B------:R-:W-:-:S03]  /*29e0*/  @!P4 FADD.FTZ R37, R37, R25 ;  /* 0x000000192525c221 */ /* 0x000fc60000010000 */
[----:B-----5:R-:W-:Y:S01]  /*29f0*/  @!P5 FADD.FTZ R36, R36, R26 ;  /* 0x0000001a2424d221 */ /* 0x020fe20000010000 */
[----:B------:R-:W-:-:S03]  /*2a00*/  @!P5 FADD.FTZ R37, R37, R27 ;  /* 0x0000001b2525d221 */ /* 0x000fc60000010000 */
[----:B------:R-:W-:Y:S05]  /*2a10*/  @P1 BRA `(.L_x_3609) ;  /* 0xfffffffc00041947 */ /* 0x000fea000383ffff */
.L_x_3608:
        /* <DEDUP_REMOVED lines=19> */
.L_x_3611:
[----:B------:R-:W-:Y:S05]  /*2b50*/  BSYNC B0 ;  /* 0x0000000000007941 */ /* 0x000fea0003800000 */
.L_x_3610:
        /* <DEDUP_REMOVED lines=32> */
.L_x_3605:
        /* <DEDUP_REMOVED lines=24> */
[----:B0-----:R-:W-:-:S02]  /*2ee0*/  MOV R26, 0x3f800000 ;  /* 0x3f800000001a7802 */ /* 0x001fc40000000f00 */
[----:B------:R-:W-:Y:S01]  /*2ef0*/  ISETP.NE.AND P5, PT, RZ, UR10, PT ;  /* 0x0000000aff007c0c */ /* 0x000fe2000bfa5270 */
[----:B------:R-:W0:Y:S01]  /*2f00*/  LDS.64 R22, [UR5+0xb0] ;  /* 0x0000b005ff167984 */ /* 0x000e220008000a00 */
[----:B------:R-:W-:Y:S02]  /*2f10*/  SHF.L.U32 R27, R54, 0x10, RZ ;  /* 0x00000010361b7819 */ /* 0x000fe400000006ff */
[----:B------:R-:W-:Y:S02]  /*2f20*/  SHF.L.U32 R37, R44, 0x10, RZ ;  /* 0x000000102c257819 */ /* 0x000fe400000006ff */
        /* <DEDUP_REMOVED lines=13> */
[----:B--2---:R-:W-:Y:S02]  /*3000*/  HADD2.F32 R24, -RZ, R85.H0_H0 ;  /* 0x20000055ff187230 */ /* 0x004fe40000004100 */
[----:B---3--:R-:W-:Y:S02]  /*3010*/  HADD2.F32 R25, -RZ, R90.H0_H0 ;  /* 0x2000005aff197230 */ /* 0x008fe40000004100 */
[----:B----4-:R-:W-:Y:S02]  /*3020*/  HADD2.F32 R27, -RZ, R84.H0_H0 ;  /* 0x20000054ff1b7230 */ /* 0x010fe40000004100 */
[----:B-----5:R-:W-:-:S03]  /*3030*/  HADD2.F32 R36, -RZ, R91.H0_H0 ;  /* 0x2000005bff247230 */ /* 0x020fc60000004100 */
        /* <DEDUP_REMOVED lines=13> */
.L_x_3612:
        /* <DEDUP_REMOVED lines=14> */
.L_x_3614:
[----:B------:R-:W-:Y:S05]  /*31f0*/  BSYNC B0 ;  /* 0x0000000000007941 */ /* 0x000fea0003800000 */
.L_x_3613:
[----:B------:R-:W-:Y:S01]  /*3200*/  SHF.L.U32 R20, R31, 0x10, RZ ;  /* 0x000000101f147819 */ /* 0x000fe200000006ff */
[----:B------:R-:W-:Y:S01]  /*3210*/  ULDC.64 UR12, c[0x0][0x278] ;  /* 0x00009e00000c7ab9 */ /* 0x000fe20000000a00 */
[----:B------:R-:W-:Y:S01]  /*3220*/  SHF.L.U32 R21, R46, 0x10, RZ ;  /* 0x000000102e157819 */ /* 0x000fe200000006ff */
[----:B------:R-:W-:Y:S01]  /*3230*/  FADD.FTZ R44, R37, -R42 ;  /* 0x8000002a252c7221 */ /* 0x000fe20000010000 */
[----:B------:R-:W-:Y:S01]  /*3240*/  ISETP.GE.U32.AND P6, PT, R6, UR12, PT ;  /* 0x0000000c06007c0c */ /* 0x000fe2000bfc6070 */
[----:B------:R-:W-:Y:S01]  /*3250*/  FADD.FTZ R46, -R42, R81 ;  /* 0x000000512a2e7221 */ /* 0x000fe20000010100 */
[----:B------:R-:W-:Y:S01]  /*3260*/  ISETP.GE.U32.AND P1, PT, R7, UR12, PT ;  /* 0x0000000c07007c0c */ /* 0x000fe2000bf26070 */
[----:B0-----:R-:W-:Y:S01]  /*3270*/  IMAD.U32 R39, R48, 0x10000, RZ ;  /* 0x0001000030277824 */ /* 0x001fe200078e00ff */
[----:B------:R-:W-:Y:S01]  /*3280*/  ISETP.GE.U32.AND P2, PT, R8, UR12, PT ;  /* 0x0000000c08007c0c */ /* 0x000fe2000bf46070 */
[----:B------:R-:W-:Y:S01]  /*3290*/  IMAD.U32 R72, R72, 0x10000, RZ ;  /* 0x0001000048487824 */ /* 0x000fe200078e00ff */
[----:B------:R-:W-:Y:S01]  /*32a0*/  ISETP.GE.U32.AND P3, PT, R9, UR12, PT ;  /* 0x0000000c09007c0c */ /* 0x000fe2000bf66070 */
[----:B------:R-:W-:Y:S01]  /*32b0*/  FADD.FTZ R48, -R42, R20 ;  /* 0x000000142a307221 */ /* 0x000fe20000010100 */
[----:B------:R-:W-:Y:S01]  /*32c0*/  ISETP.GE.U32.AND P4, PT, R10, UR12, PT ;  /* 0x0000000c0a007c0c */ /* 0x000fe2000bf86070 */
[-C--:B------:R-:W-:Y:S01]  /*32d0*/  FMUL.FTZ R20, R44, R26.reuse ;  /* 0x0000001a2c147220 */ /* 0x080fe20000410000 */
[----:B------:R-:W-:Y:S01]  /*32e0*/  SHF.L.U32 R79, R79, 0x10, RZ ;  /* 0x000000104f4f7819 */ /* 0x000fe200000006ff */
[----:B------:R-:W-:Y:S01]  /*32f0*/  FMUL.FTZ R46, R46, R26 ;  /* 0x0000001a2e2e7220 */ /* 0x000fe20000410000 */
[----:B------:R-:W-:Y:S01]  /*3300*/  SHF.L.U32 R23, R80, 0x10, RZ ;  /* 0x0000001050177819 */ /* 0x000fe200000006ff */
[--C-:B------:R-:W-:Y:S01]  /*3310*/  FADD.FTZ R37, R21, -R42.reuse ;  /* 0x8000002a15257221 */ /* 0x100fe20000010000 */
[----:B------:R-:W-:Y:S01]  /*3320*/  SHF.L.U32 R85, R50, 0x10, RZ ;  /* 0x0000001032557819 */ /* 0x000fe200000006ff */
[--C-:B------:R-:W-:Y:S01]  /*3330*/  FADD.FTZ R72, R72, -R42.reuse ;  /* 0x8000002a48487221 */ /* 0x100fe20000010000 */
        /* <DEDUP_REMOVED lines=69> */
.L_x_3615:
        /* <DEDUP_REMOVED lines=14> */
.L_x_3617:
[----:B------:R-:W-:Y:S05]  /*3870*/  BSYNC B0 ;  /* 0x0000000000007941 */ /* 0x000fea0003800000 */
.L_x_3616:
        /* <DEDUP_REMOVED lines=17> */
.L_x_3618:
        /* <DEDUP_REMOVED lines=14> */
.L_x_3620:
[----:B------:R-:W-:Y:S05]  /*3a70*/  BSYNC B0 ;  /* 0x0000000000007941 */ /* 0x000fea0003800000 */
.L_x_3619:
        /* <DEDUP_REMOVED lines=13> */
.L_x_3621:
        /* <DEDUP_REMOVED lines=14> */
.L_x_3623:
[----:B------:R-:W-:Y:S05]  /*3c30*/  BSYNC B0 ;  /* 0x0000000000007941 */ /* 0x000fea0003800000 */
.L_x_3622:
        /* <DEDUP_REMOVED lines=17> */
.L_x_3624:
[----:B------:R-:W-:Y:S04]  /*3d50*/  BSSY B0, `(.L_x_3625) ;  /* 0x000000e000007945 */ /* 0x000fe80003800000 */
[----:B------:R-:W-:Y:S05]  /*3d60*/  @P3 BRA `(.L_x_3626) ;  /* 0x0000000000303947 */ /* 0x000fea0003800000 */
[----:B------:R-:W-:Y:S01]  /*3d70*/  ULDC.64 UR14, c[0x0][0x270] ;  /* 0x00009c00000e7ab9 */ /* 0x000fe20000000a00 */
[----:B------:R-:W-:Y:S01]  /*3d80*/  MOV R20, R86 ;  /* 0x0000005600147202 */ /* 0x000fe20000000f00 */
[----:B012---:R-:W-:Y:S01]  /*3d90*/  IMAD R22, R47, UR14, RZ ;  /* 0x0000000e2f167c24 */ /* 0x007fe2000f8e02ff */
        /* <DEDUP_REMOVED lines=9> */
.L_x_3626:
[----:B------:R-:W-:Y:S05]  /*3e30*/  BSYNC B0 ;  /* 0x0000000000007941 */ /* 0x000fea0003800000 */
.L_x_3625:
        /* <DEDUP_REMOVED lines=13> */
.L_x_3627:
        /* <DEDUP_REMOVED lines=14> */
.L_x_3629:
[----:B------:R-:W-:Y:S05]  /*3ff0*/  BSYNC B0 ;  /* 0x0000000000007941 */ /* 0x000fea0003800000 */
.L_x_3628:
        /* <DEDUP_REMOVED lines=48> */
.L_x_3630:
        /* <DEDUP_REMOVED lines=14> */
.L_x_3632:
[----:B------:R-:W-:Y:S05]  /*43e0*/  BSYNC B0 ;  /* 0x0000000000007941 */ /* 0x000fea0003800000 */
.L_x_3631:
        /* <DEDUP_REMOVED lines=13> */
.L_x_3633:
        /* <DEDUP_REMOVED lines=10> */
[----:B0-234-:R-:W-:-:S02]  /*4560*/  LEA R22, P1, R20, UR14, 0x1 ;  /* 0x0000000e14167c11 */ /* 0x01dfc4000f8208ff */
[----:B------:R-:W-:-:S04]  /*4570*/  IADD3 R53, R21, R53, RZ ;  /* 0x0000003515357210 */ /* 0x000fc80007ffe0ff */
[----:B------:R-:W-:-:S05]  /*4580*/  LEA.HI.X R23, R20, UR15, R53, 0x1, P1 ;  /* 0x0000000f14177c11 */ /* 0x000fca00088f0c35 */
[----:B------:R1:W-:Y:S02]  /*4590*/  STG.E desc[UR8][R22.64], R79 ;  /* 0x0000004f16007986 */ /* 0x0003e4000c101908 */
.L_x_3635:
[----:B------:R-:W-:Y:S05]  /*45a0*/  BSYNC B0 ;  /* 0x0000000000007941 */ /* 0x000fea0003800000 */
.L_x_3634:
        /* <DEDUP_REMOVED lines=13> */
.L_x_3636:
        /* <DEDUP_REMOVED lines=14> */
.L_x_3638:
[----:B------:R-:W-:Y:S05]  /*4760*/  BSYNC B0 ;  /* 0x0000000000007941 */ /* 0x000fea0003800000 */
.L_x_3637:
        /* <DEDUP_REMOVED lines=13> */
.L_x_3639:
        /* <DEDUP_REMOVED lines=14> */
.L_x_3641:
[----:B------:R-:W-:Y:S05]  /*4920*/  BSYNC B0 ;  /* 0x0000000000007941 */ /* 0x000fea0003800000 */
.L_x_3640:
        /* <DEDUP_REMOVED lines=13> */
.L_x_3642:
[----:B------:R-:W-:Y:S04]  /*4a00*/  BSSY B0, `(.L_x_3643) ;  /* 0x000000e000007945 */ /* 0x000fe80003800000 */
[----:B------:R-:W-:Y:S05]  /*4a10*/  @P4 BRA `(.L_x_3644) ;  /* 0x0000000000304947 */ /* 0x000fea0003800000 */
[----:B------:R-:W-:Y:S01]  /*4a20*/  ULDC.64 UR14, c[0x0][0x270] ;  /* 0x00009c00000e7ab9 */ /* 0x000fe20000000a00 */
[----:B------:R-:W-:Y:S01]  /*4a30*/  MOV R20, R86 ;  /* 0x0000005600147202 */ /* 0x000fe20000000f00 */
[----:B01234-:R-:W-:Y:S01]  /*4a40*/  IMAD R22, R59, UR14, RZ ;  /* 0x0000000e3b167c24 */ /* 0x01ffe2000f8e02ff */
        /* <DEDUP_REMOVED lines=9> */
.L_x_3644:
[----:B------:R-:W-:Y:S05]  /*4ae0*/  BSYNC B0 ;  /* 0x0000000000007941 */ /* 0x000fea0003800000 */
.L_x_3643:
        /* <DEDUP_REMOVED lines=36> */
.L_x_3645:
        /* <DEDUP_REMOVED lines=9> */
[----:B------:R-:W-:Y:S02]  /*4dc0*/  ULDC.64 UR12, c[0x0][0x210] ;  /* 0x00008400000c7ab9 */ /* 0x000fe40000000a00 */
[----:B------:R-:W-:-:S02]  /*4dd0*/  LEA R20, P6, R22, UR12, 0x1 ;  /* 0x0000000c16147c11 */ /* 0x000fc4000f8c08ff */
[----:B------:R-:W-:-:S04]  /*4de0*/  IADD3 R61, R23, R61, RZ ;  /* 0x0000003d173d7210 */ /* 0x000fc80007ffe0ff */
[----:B------:R-:W-:-:S05]  /*4df0*/  LEA.HI.X R21, R22, UR13, R61, 0x1, P6 ;  /* 0x0000000d16157c11 */ /* 0x000fca000b0f0c3d */
[----:B------:R0:W-:Y:S02]  /*4e00*/  STG.E desc[UR8][R20.64], R25 ;  /* 0x0000001914007986 */ /* 0x0001e4000c101908 */
.L_x_3647:
[----:B------:R-:W-:Y:S05]  /*4e10*/  BSYNC B0 ;  /* 0x0000000000007941 */ /* 0x000fea0003800000 */
.L_x_3646:
        /* <DEDUP_REMOVED lines=11> */
.L_x_3648:
        /* <DEDUP_REMOVED lines=14> */
.L_x_3650:
[----:B------:R-:W-:Y:S05]  /*4fb0*/  BSYNC B0 ;  /* 0x0000000000007941 */ /* 0x000fea0003800000 */
.L_x_3649:
        /* <DEDUP_REMOVED lines=11> */
.L_x_3651:
        /* <DEDUP_REMOVED lines=14> */
.L_x_3653:
[----:B------:R-:W-:Y:S05]  /*5150*/  BSYNC B0 ;  /* 0x0000000000007941 */ /* 0x000fea0003800000 */
.L_x_3652:
        /* <DEDUP_REMOVED lines=11> */
.L_x_3654:
        /* <DEDUP_REMOVED lines=14> */
.L_x_3656:
[----:B------:R-:W-:Y:S05]  /*52f0*/  BSYNC B0 ;  /* 0x0000000000007941 */ /* 0x000fea0003800000 */
.L_x_3655:
        /* <DEDUP_REMOVED lines=11> */
.L_x_3657:
        /* <DEDUP_REMOVED lines=13> */
.L_x_3659:
[----:B------:R-:W-:Y:S05]  /*5480*/  BSYNC B0 ;  /* 0x0000000000007941 */ /* 0x000fea0003800000 */
.L_x_3658:
[----:B0-----:R-:W0:Y:S01]  /*5490*/  LDC R21, c[0x0][0x10] ;  /* 0x00000400ff157b82 */ /* 0x001e220000000800 */
[----:B------:R-:W-:Y:S02]  /*54a0*/  IADD3 R4, R4, 0x1, RZ ;  /* 0x0000000104047810 */ /* 0x000fe40007ffe0ff */
[----:B0-----:R-:W-:-:S04]  /*54b0*/  IADD3 R62, R21, R62, RZ ;  /* 0x0000003e153e7210 */ /* 0x001fc80007ffe0ff */
[----:B------:R-:W-:-:S13]  /*54c0*/  ISETP.GE.AND P1, PT, R62, UR4, PT ;  /* 0x000000043e007c0c */ /* 0x000fda000bf26270 */
[----:B------:R-:W-:Y:S05]  /*54d0*/  @!P1 BRA `(.L_x_3660) ;  /* 0xffffffac00789947 */ /* 0x000fea000383ffff */
[----:B------:R-:W-:Y:S05]  /*54e0*/  EXIT ;  /* 0x000000000000794d */ /* 0x000fea0003800000 */
.L_x_3661:
        /* <DEDUP_REMOVED lines=9> */
.L_x_5160:


//--------------------- .text._Z35group_norm_nhwc_fwd_one_pass_kernelI11Bf16IOFp16WLi512ELi70ELi560EEv26Group_norm_nhwc_fwd_params --------------------------
	.section	.text._Z35group_norm_nhwc_fwd_one_pass_kernelI11Bf16IOFp16WLi512ELi70ELi560EEv26Group_norm_nhwc_fwd_params,"ax",@progbits
	.align	128
        .global         _Z35group_norm_nhwc_fwd_one_pass_kernelI11Bf16IOFp16WLi512ELi70ELi560EEv26Group_norm_nhwc_fwd_params
        .type           _Z35group_norm_nhwc_fwd_one_pass_kernelI11Bf16IOFp16WLi512ELi70ELi560EEv26Group_norm_nhwc_fwd_params,@function
        .size           _Z35group_norm_nhwc_fwd_one_pass_kernelI11Bf16IOFp16WLi512ELi70ELi560EEv26Group_norm_nhwc_fwd_params,(.L_x_5161 - _Z35group_norm_nhwc_fwd_one_pass_kernelI11Bf16IOFp16WLi512ELi70ELi560EEv26Group_norm_nhwc_fwd_params)
        .other          _Z35group_norm_nhwc_fwd_one_pass_kernelI11Bf16IOFp16WLi512ELi70ELi560EEv26Group_norm_nhwc_fwd_params,@"STO_CUDA_ENTRY STV_DEFAULT"
_Z35group_norm_nhwc_fwd_one_pass_kernelI11Bf16IOFp16WLi512ELi70ELi560EEv26Group_norm_nhwc_fwd_params:
.text._Z35group_norm_nhwc_fwd_one_pass_kernelI11Bf16IOFp16WLi512ELi70ELi560EEv26Group_norm_nhwc_fwd_params:
        /* <DEDUP_REMOVED lines=39> */
.L_x_3767:
        /* <DEDUP_REMOVED lines=60> */
[----:B------:R-:W-:Y:S01]  /*0630*/  MOV R3, UR6 ;  /* 0x0000000600037c02 */ /* 0x000fe20008000f00 */
[----:B------:R-:W-:Y:S01]  /*0640*/  UIMAD UR5, UR7, UR11, UR5 ;  /* 0x0000000b070572a4 */ /* 0x000fe2000f8e0205 */
[----:B------:R-:W-:Y:S01]  /*0650*/  IADD3 R42, P1, R49, UR6, RZ ;  /* 0x00000006312a7c10 */ /* 0x000fe2000ff3e0ff */
[----:B------:R-:W4:Y:S03]  /*0660*/  @!P5 LDC.64 R12, c[0x0][0x270] ;  /* 0x00009c00ff0cdb82 */ /* 0x000f260000000a00 */
[----:B------:R-:W-:Y:S01]  /*0670*/  LEA.HI.X.SX32 R43, R3, R0, 0x1, P1 ;  /* 0x00000000032b7211 */ /* 0x000fe200008f0eff */
[----:B0-----:R-:W-:Y:S01]  /*0680*/  @P0 IMAD R0, R6, R4, RZ ;  /* 0x0000000406000224 */ /* 0x001fe200078e02ff */
[----:B------:R-:W-:-:S03]  /*0690*/  MOV R3, UR10 ;  /* 0x0000000a00037c02 */ /* 0x000fc60008000f00 */
[----:B------:R-:W-:Y:S01]  /*06a0*/  @P0 IMAD R5, R50, R5, R0 ;  /* 0x0000000532050224 */ /* 0x000fe200078e0200 */
[----:B------:R-:W0:Y:S01]  /*06b0*/  @!P5 LDC.64 R6, c[0x0][0x220] ;  /* 0x00008800ff06db82 */ /* 0x000e220000000a00 */
[----:B------:R-:W-:-:S04]  /*06c0*/  IMAD.WIDE.U32 R42, R3, UR7, R42 ;  /* 0x00000007032a7c25 */ /* 0x000fc8000f8e002a */
[----:B------:R-:W-:Y:S01]  /*06d0*/  @P0 IMAD.MOV.U32 R44, RZ, RZ, R42 ;  /* 0x000000ffff2c0224 */ /* 0x000fe200078e002a */
[----:B------:R-:W-:Y:S01]  /*06e0*/  IADD3 R45, R43, UR5, RZ ;  /* 0x000000052b2d7c10 */ /* 0x000fe2000fffe0ff */
[----:B--2---:R-:W-:Y:S01]  /*06f0*/  @!P2 IMAD R0, R89, R14, RZ ;  /* 0x0000000e5900a224 */ /* 0x004fe200078e02ff */
[----:B------:R-:W2:Y:S01]  /*0700*/  @!P4 LDC.64 R2, c[0x0][0x270] ;  /* 0x00009c00ff02cb82 */ /* 0x000ea20000000a00 */
[----:B------:R-:W-:Y:S02]  /*0710*/  @!P2 MOV R10, R42 ;  /* 0x0000002a000aa202 */ /* 0x000fe40000000f00 */
[----:B------:R-:W-:Y:S01]  /*0720*/  @!P2 MOV R11, R45 ;  /* 0x0000002d000ba202 */ /* 0x000fe20000000f00 */
[----:B------:R-:W-:-:S04]  /*0730*/  @P0 IMAD.WIDE.U32 R8, R50, R4, R44 ;  /* 0x0000000432080225 */ /* 0x000fc800078e002c */
[----:B------:R-:W-:Y:S01]  /*0740*/  @!P2 IMAD R15, R87, R15, R0 ;  /* 0x0000000f570fa224 */ /* 0x000fe200078e0200 */
[----:B------:R-:W-:Y:S01]  /*0750*/  @P0 IADD3 R5, R9, R5, RZ ;  /* 0x0000000509050210 */ /* 0x000fe20007ffe0ff */
[----:B------:R-:W-:Y:S01]  /*0760*/  @!P2 IMAD.WIDE.U32 R10, R87, R14, R10 ;  /* 0x0000000e570aa225 */ /* 0x000fe200078e000a */
[----:B-1----:R-:W-:-:S03]  /*0770*/  @P0 LEA R4, P1, R8, R16, 0x1 ;  /* 0x0000001008040211 */ /* 0x002fc600078208ff */
[----:B----4-:R-:W-:Y:S01]  /*0780*/  @!P5 IMAD R14, R92, R12, RZ ;  /* 0x0000000c5c0ed224 */ /* 0x010fe200078e02ff */
[----:B------:R-:W-:Y:S02]  /*0790*/  @!P2 IADD3 R0, R11, R15, RZ ;  /* 0x0000000f0b00a210 */ /* 0x000fe40007ffe0ff */
        /* <DEDUP_REMOVED lines=18> */
[----:B------:R-:W4:Y:S01]  /*08c0*/  @!P3 LDC.64 R14, c[0x0][0x220] ;  /* 0x00008800ff0ebb82 */ /* 0x000f220000000a00 */
[----:B------:R-:W-:Y:S01]  /*08d0*/  @!P5 IMAD.IADD R0, R13, 0x1, R19 ;  /* 0x000000010d00d824 */ /* 0x000fe200078e0213 */
[----:B------:R-:W-:Y:S02]  /*08e0*/  @!P4 MOV R19, R45 ;  /* 0x0000002d0013c202 */ /* 0x000fe40000000f00 */
[----:B------:R-:W-:-:S02]  /*08f0*/  ISETP.GT.U32.OR P2, PT, R88, 0x22f, P2 ;  /* 0x0000022f5800780c */ /* 0x000fc40001744470 */
[C---:B0-----:R-:W-:Y:S01]  /*0900*/  @!P5 LEA R6, P6, R12.reuse, R6, 0x1 ;  /* 0x000000060c06d211 */ /* 0x041fe200078c08ff */
[----:B------:R-:W-:Y:S02]  /*0910*/  @!P4 IMAD.WIDE.U32 R18, R77, R2, R18 ;  /* 0x000000024d12c225 */ /* 0x000fe400078e0012 */
        /* <DEDUP_REMOVED lines=8> */
[----:B------:R-:W-:-:S02]  /*09a0*/  @!P4 LEA.HI.X R13, R18, R11, R0, 0x1, P6 ;  /* 0x0000000b120dc211 */ /* 0x000fc400030f0c00 */
[----:B------:R-:W5:Y:S01]  /*09b0*/  @!P2 LDC.64 R10, c[0x0][0x270] ;  /* 0x00009c00ff0aab82 */ /* 0x000f620000000a00 */
[----:B------:R-:W-:Y:S02]  /*09c0*/  @!P3 MOV R17, R45 ;  /* 0x0000002d0011b202 */ /* 0x000fe40000000f00 */
        /* <DEDUP_REMOVED lines=14> */
[----:B------:R-:W-:Y:S02]  /*0ab0*/  @!P3 IADD3 R0, R17, R19, RZ ;  /* 0x000000131100b210 */ /* 0x000fe40007ffe0ff */
[----:B------:R-:W-:Y:S01]  /*0ac0*/  @!P1 MOV R19, R45 ;  /* 0x0000002d00139202 */ /* 0x000fe20000000f00 */
[----:B------:R-:W-:Y:S01]  /*0ad0*/  @!P1 IMAD R21, R65, R3, R18 ;  /* 0x0000000341159224 */ /* 0x000fe200078e0212 */
[----:B----4-:R-:W-:Y:S01]  /*0ae0*/  @!P3 LEA R14, P6, R16, R14, 0x1 ;  /* 0x0000000e100eb211 */ /* 0x010fe200078c08ff */
[----:B------:R-:W-:Y:S01]  /*0af0*/  @!P1 IMAD.MOV.U32 R18, RZ, RZ, R42 ;  /* 0x000000ffff129224 */ /* 0x000fe200078e002a */
[----:B------:R-:W-:-:S02]  /*0b00*/  @!P2 MOV R17, R45 ;  /* 0x0000002d0011a202 */ /* 0x000fc40000000f00 */
[----:B------:R-:W-:Y:S01]  /*0b10*/  @!P3 LEA.HI.X R15, R16, R15, R0, 0x1, P6 ;  /* 0x0000000f100fb211 */ /* 0x000fe200030f0c00 */
[----:B------:R-:W-:Y:S01]  /*0b20*/  @!P1 IMAD.WIDE.U32 R18, R65, R2, R18 ;  /* 0x0000000241129225 */ /* 0x000fe200078e0012 */
[----:B------:R-:W0:Y:S01]  /*0b30*/  @!P4 LDC.64 R12, c[0x0][0x270] ;  /* 0x00009c00ff0ccb82 */ /* 0x000e220000000a00 */
[----:B------:R-:W-:Y:S02]  /*0b40*/  @!P2 MOV R16, R42 ;  /* 0x0000002a0010a202 */ /* 0x000fe40000000f00 */
[-C--:B-----5:R-:W-:Y:S01]  /*0b50*/  @!P2 IMAD R0, R20, R10.reuse, RZ ;  /* 0x0000000a1400a224 */ /* 0x0a0fe200078e02ff */
        /* <DEDUP_REMOVED lines=21> */
[----:B------:R0:W4:Y:S01]  /*0cb0*/  @!P1 LDG.E R35, desc[UR14][R16.64] ;  /* 0x0000000e10239981 */ /* 0x000122000c1e1900 */
[C---:B------:R-:W-:Y:S01]  /*0cc0*/  @!P4 IMAD R21, R60.reuse, R13, R0 ;  /* 0x0000000d3c15c224 */ /* 0x040fe200078e0200 */
[----:B------:R-:W-:Y:S01]  /*0cd0*/  @!P5 MOV R15, R45 ;  /* 0x0000002d000fd202 */ /* 0x000fe20000000f00 */
[----:B------:R-:W-:Y:S01]  /*0ce0*/  @!P5 IMAD R23, R59, R3, R14 ;  /* 0x000000033b17d224 */ /* 0x000fe200078e020e */
[----:B------:R0:W4:Y:S01]  /*0cf0*/  @!P2 LDG.E R34, desc[UR14][R18.64] ;  /* 0x0000000e1222a981 */ /* 0x000122000c1e1900 */
        /* <DEDUP_REMOVED lines=12> */
[----:B------:R-:W-:Y:S02]  /*0dc0*/  ISETP.GT.U32.OR P1, PT, R88, 0x22f, P1 ;  /* 0x0000022f5800780c */ /* 0x000fe40000f24470 */
        /* <DEDUP_REMOVED lines=30> */
[----:B------:R1:W4:Y:S01]  /*0fb0*/  @!P3 LDG.E R19, desc[UR14][R8.64] ;  /* 0x0000000e0813b981 */ /* 0x000322000c1e1900 */
        /* <DEDUP_REMOVED lines=12> */
[----:B------:R-:W2:Y:S01]  /*1080*/  @!P5 LDC.64 R12, c[0x0][0x270] ;  /* 0x00009c00ff0cdb82 */ /* 0x000ea20000000a00 */
[----:B------:R-:W-:Y:S02]  /*1090*/  @!P1 LEA R2, P6, R10, R2, 0x1 ;  /* 0x000000020a029211 */ /* 0x000fe400078c08ff */
[----:B------:R-:W-:Y:S01]  /*10a0*/  IADD3 R0, R50, 0xe0, RZ ;  /* 0x000000e032007810 */ /* 0x000fe20007ffe0ff */
[----:B------:R-:W-:Y:S01]  /*10b0*/  @!P2 IMAD.WIDE.U32 R14, R46, R14, R16 ;  /* 0x0000000e2e0ea225 */ /* 0x000fe200078e0010 */
[----:B------:R-:W-:-:S03]  /*10c0*/  @!P1 LEA.HI.X R3, R10, R3, R11, 0x1, P6 ;  /* 0x000000030a039211 */ /* 0x000fc600030f0c0b */
[----:B------:R-:W2:Y:S01]  /*10d0*/  @!P4 LDC.64 R10, c[0x0][0x220] ;  /* 0x00008800ff0acb82 */ /* 0x000ea20000000a00 */
[----:B------:R-:W-:Y:S01]  /*10e0*/  ISETP.GE.U32.AND P3, PT, R0, UR12, PT ;  /* 0x0000000c00007c0c */ /* 0x000fe2000bf66070 */
[----:B------:R0:W4:Y:S01]  /*10f0*/  @!P1 LDG.E R18, desc[UR14][R2.64] ;  /* 0x0000000e02129981 */ /* 0x000122000c1e1900 */
        /* <DEDUP_REMOVED lines=19> */
[-C--:B--2---:R-:W-:Y:S01]  /*1230*/  @!P5 IMAD R16, R20, R12.reuse, RZ ;  /* 0x0000000c1410d224 */ /* 0x084fe200078e02ff */
[----:B------:R-:W-:Y:S01]  /*1240*/  @!P5 MOV R15, R45 ;  /* 0x0000002d000fd202 */ /* 0x000fe20000000f00 */
[----:B------:R1:W2:Y:S01]  /*1250*/  @!P2 LDG.E R17, desc[UR14][R6.64] ;  /* 0x0000000e0611a981 */ /* 0x0002a2000c1e1900 */
        /* <DEDUP_REMOVED lines=22> */
[----:B------:R-:W-:Y:S01]  /*13c0*/  VIADD R25, R50, 0x120 ;  /* 0x0000012032197836 */ /* 0x000fe20000000000 */
[----:B------:R-:W5:Y:S02]  /*13d0*/  @P0 LDG.E R14, desc[UR14][R4.64] ;  /* 0x0000000e040e0981 */ /* 0x000f64000c1e1900 */
[----:B------:R-:W-:Y:S01]  /*13e0*/  ISETP.GE.AND.EX P5, PT, R31, UR13, PT, P5 ;  /* 0x0000000d1f007c0c */ /* 0x000fe2000bfa6350 */
[----:B-1----:R-:W-:Y:S01]  /*13f0*/  @!P3 IMAD R24, R24, R6, RZ ;  /* 0x000000061818b224 */ /* 0x002fe200078e02ff */
[----:B------:R-:W-:Y:S01]  /*1400*/  @!P3 MOV R12, R42 ;  /* 0x0000002a000cb202 */ /* 0x000fe20000000f00 */
[----:B------:R-:W1:Y:S01]  /*1410*/  @!P1 LDC.64 R2, c[0x0][0x220] ;  /* 0x00008800ff029b82 */ /* 0x000e620000000a00 */
[----:B------:R-:W-:Y:S01]  /*1420*/  @!P3 MOV R13, R45 ;  /* 0x0000002d000db202 */ /* 0x000fe20000000f00 */
[----:B------:R3:W2:Y:S01]  /*1430*/  @!P4 LDG.E R16, desc[UR14][R10.64] ;  /* 0x0000000e0a10c981 */ /* 0x0006a2000c1e1900 */
[----:B------:R-:W-:Y:S01]  /*1440*/  ISETP.GT.U32.OR P5, PT, R88, 0x22f, P5 ;  /* 0x0000022f5800780c */ /* 0x000fe20002fa4470 */
[C---:B------:R-:W-:Y:S01]  /*1450*/  @!P3 IMAD R51, R0.reuse, R7, R24 ;  /* 0x000000070033b224 */ /* 0x040fe200078e0218 */
[----:B------:R-:W-:Y:S01]  /*1460*/  ISETP.GE.U32.AND P4, PT, R25, UR12, PT ;  /* 0x0000000c19007c0c */ /* 0x000fe2000bf86070 */
[----:B------:R-:W-:Y:S01]  /*1470*/  @!P3 IMAD.WIDE.U32 R6, R0, R6, R12 ;  /* 0x000000060006b225 */ /* 0x000fe200078e000c */
[----:B------:R-:W-:Y:S01]  /*1480*/  SHF.R.S32.HI R27, RZ, 0x1f, R25 ;  /* 0x0000001fff1b7819 */ /* 0x000fe20000011419 */
[----:B---3--:R-:W3:Y:S02]  /*1490*/  @!P2 LDC.64 R10, c[0x0][0x270] ;  /* 0x00009c00ff0aab82 */ /* 0x008ee40000000a00 */
        /* <DEDUP_REMOVED lines=15> */
[----:B------:R-:W-:Y:S01]  /*1590*/  VIADD R24, R50, 0x130 ;  /* 0x0000013032187836 */ /* 0x000fe20000000000 */
[----:B------:R3:W2:Y:S01]  /*15a0*/  @!P3 LDG.E R13, desc[UR14][R20.64] ;  /* 0x0000000e140db981 */ /* 0x0006a2000c1e1900 */
[----:B------:R-:W-:Y:S01]  /*15b0*/  @!P1 LEA.HI.X R3, R8, R3, R0, 0x1, P6 ;  /* 0x0000000308039211 */ /* 0x000fe200030f0c00 */
[----:B---3--:R-:W-:-:S04]  /*15c0*/  @!P2 IMAD R22, R22, R10, RZ ;  /* 0x0000000a1616a224 */ /* 0x008fc800078e02ff */
[----:B------:R-:W3:Y:S01]  /*15d0*/  @!P5 LDC.64 R8, c[0x0][0x220] ;  /* 0x00008800ff08db82 */ /* 0x000ee20000000a00 */
[----:B------:R-:W-:Y:S02]  /*15e0*/  ISETP.GE.U32.AND P3, PT, R24, UR12, PT ;  /* 0x0000000c18007c0c */ /* 0x000fe4000bf66070 */
[----:B------:R-:W-:-:S05]  /*15f0*/  SHF.R.S32.HI R30, RZ, 0x1f, R24 ;  /* 0x0000001fff1e7819 */ /* 0x000fca0000011418 */
[----:B------:R-:W3:Y:S01]  /*1600*/  @!P4 LDC.64 R20, c[0x0][0x270] ;  /* 0x00009c00ff14cb82 */ /* 0x000ee20000000a00 */
[----:B------:R-:W-:Y:S01]  /*1610*/  IADD3 R0, R50, 0x140, RZ ;  /* 0x0000014032007810 */ /* 0x000fe20007ffe0ff */
        /* <DEDUP_REMOVED lines=35> */
[----:B------:R-:W-:Y:S02]  /*1850*/  SHF.R.S32.HI R52, RZ, 0x1f, R29 ;  /* 0x0000001fff347819 */ /* 0x000fe4000001141d */
[----:B------:R-:W-:Y:S01]  /*1860*/  @!P4 IADD3 R21, R21, R27, RZ ;  /* 0x0000001b1515c210 */ /* 0x000fe20007ffe0ff */
[----:B------:R1:W2:Y:S04]  /*1870*/  @!P5 LDG.E R10, desc[UR14][R8.64] ;  /* 0x0000000e080ad981 */ /* 0x0002a8000c1e1900 */
[----:B---3--:R-:W3:Y:S01]  /*1880*/  @!P1 LDC.64 R6, c[0x0][0x270] ;  /* 0x00009c00ff069b82 */ /* 0x008ee20000000a00 */
[----:B0-----:R-:W-:-:S02]  /*1890*/  @!P4 LEA R2, P6, R20, R2, 0x1 ;  /* 0x000000021402c211 */ /* 0x001fc400078c08ff */
[----:B------:R-:W-:Y:S02]  /*18a0*/  ISETP.GE.AND.EX P2, PT, R52, UR13, PT, P2 ;  /* 0x0000000d34007c0c */ /* 0x000fe4000bf46320 */
[----:B------:R-:W-:Y:S01]  /*18b0*/  @!P4 LEA.HI.X R3, R20, R3, R21, 0x1, P6 ;  /* 0x000000031403c211 */ /* 0x000fe200030f0c15 */
[----:B-1----:R-:W-:Y:S01]  /*18c0*/  IMAD.MOV.U32 R9, RZ, RZ, RZ ;  /* 0x000000ffff097224 */ /* 0x002fe200078e00ff */
[----:B------:R-:W-:Y:S01]  /*18d0*/  ISETP.GT.U32.OR P2, PT, R88, 0x22f, P2 ;  /* 0x0000022f5800780c */ /* 0x000fe20001744470 */
[----:B------:R-:W0:Y:S01]  /*18e0*/  @!P1 LDC.64 R20, c[0x0][0x220] ;  /* 0x00008800ff149b82 */ /* 0x000e220000000a00 */
[----:B------:R-:W-:-:S03]  /*18f0*/  @!P3 IMAD R30, R30, R22, RZ ;  /* 0x000000161e1eb224 */ /* 0x000fc600078e02ff */
[----:B------:R1:W2:Y:S01]  /*1900*/  @!P4 LDG.E R9, desc[UR14][R2.64] ;  /* 0x0000000e0209c981 */ /* 0x0002a2000c1e1900 */
[----:B------:R-:W-:Y:S01]  /*1910*/  @!P3 IMAD R25, R24, R23, R30 ;  /* 0x000000171819b224 */ /* 0x000fe200078e021e */
[----:B-1----:R-:W-:Y:S02]  /*1920*/  @!P3 MOV R2, R42 ;  /* 0x0000002a0002b202 */ /* 0x002fe40000000f00 */
[----:B------:R-:W-:-:S03]  /*1930*/  @!P3 MOV R3, R45 ;  /* 0x0000002d0003b202 */ /* 0x000fc60000000f00 */
[----:B------:R-:W-:Y:S01]  /*1940*/  @!P3 IMAD.WIDE.U32 R22, R24, R22, R2 ;  /* 0x000000161816b225 */ /* 0x000fe200078e0002 */
[C---:B------:R-:W-:Y:S02]  /*1950*/  IADD3 R28, R50.reuse, 0x160, RZ ;  /* 0x00000160321c7810 */ /* 0x040fe40007ffe0ff */
[----:B------:R-:W1:Y:S01]  /*1960*/  @!P2 LDC.64 R2, c[0x0][0x270] ;  /* 0x00009c00ff02ab82 */ /* 0x000e620000000a00 */
[----:B------:R-:W-:Y:S01]  /*1970*/  IADD3 R51, R50, 0x170, RZ ;  /* 0x0000017032337810 */ /* 0x000fe20007ffe0ff */
[----:B---3--:R-:W-:Y:S01]  /*1980*/  @!P1 IMAD R26, R26, R6, RZ ;  /* 0x000000061a1a9224 */ /* 0x008fe200078e02ff */
[----:B------:R-:W-:Y:S01]  /*1990*/  @!P3 IADD3 R8, R23, R25, RZ ;  /* 0x000000191708b210 */ /* 0x000fe20007ffe0ff */
[----:B------:R-:W-:Y:S01]  /*19a0*/  @!P1 IMAD.MOV.U32 R25, RZ, RZ, R45 ;  /* 0x000000ffff199224 */ /* 0x000fe200078e002d */
[----:B------:R-:W-:Y:S01]  /*19b0*/  @!P1 MOV R24, R42 ;  /* 0x0000002a00189202 */ /* 0x000fe20000000f00 */
[----:B------:R-:W-:Y:S01]  /*19c0*/  @!P1 IMAD R27, R0, R7, R26 ;  /* 0x00000007001b9224 */ /* 0x000fe200078e021a */
[----:B------:R-:W-:-:S02]  /*19d0*/  ISETP.GE.U32.AND P4, PT, R28, UR12, PT ;  /* 0x0000000c1c007c0c */ /* 0x000fc4000bf86070 */
[----:B------:R-:W-:Y:S01]  /*19e0*/  ISETP.GE.U32.AND P5, PT, R51, UR12, PT ;  /* 0x0000000c33007c0c */ /* 0x000fe2000bfa6070 */
[----:B------:R-:W-:Y:S01]  /*19f0*/  @!P1 IMAD.WIDE.U32 R6, R0, R6, R24 ;  /* 0x0000000600069225 */ /* 0x000fe200078e0018 */
[----:B------:R-:W-:Y:S02]  /*1a00*/  SHF.R.S32.HI R31, RZ, 0x1f, R28 ;  /* 0x0000001fff1f7819 */ /* 0x000fe4000001141c */
[----:B------:R-:W-:Y:S02]  /*1a10*/  SHF.R.S32.HI R30, RZ, 0x1f, R51 ;  /* 0x0000001fff1e7819 */ /* 0x000fe40000011433 */
[----:B----4-:R-:W-:Y:S02]  /*1a20*/  @!P3 LEA R4, P6, R22, R4, 0x1 ;  /* 0x000000041604b211 */ /* 0x010fe400078c08ff */
[----:B------:R-:W-:Y:S02]  /*1a30*/  ISETP.GE.AND.EX P4, PT, R31, UR13, PT, P4 ;  /* 0x0000000d1f007c0c */ /* 0x000fe4000bf86340 */
[----:B------:R-:W-:-:S02]  /*1a40*/  ISETP.GE.AND.EX P5, PT, R30, UR13, PT, P5 ;  /* 0x0000000d1e007c0c */ /* 0x000fc4000bfa6350 */
[----:B------:R-:W-:Y:S02]  /*1a50*/  @!P1 IADD3 R0, R7, R27, RZ ;  /* 0x0000001b07009210 */ /* 0x000fe40007ffe0ff */
[----:B------:R-:W3:Y:S01]  /*1a60*/  @!P2 LDC.64 R26, c[0x0][0x220] ;  /* 0x00008800ff1aab82 */ /* 0x000ee20000000a00 */
[----:B------:R-:W-:Y:S02]  /*1a70*/  @!P3 LEA.HI.X R5, R22, R5, R8, 0x1, P6 ;  /* 0x000000051605b211 */ /* 0x000fe400030f0c08 */
[C---:B------:R-:W-:Y:S02]  /*1a80*/  ISETP.GT.U32.OR P4, PT, R88.reuse, 0x22f, P4 ;  /* 0x0000022f5800780c */ /* 0x040fe40002784470 */
[----:B------:R-:W-:Y:S01]  /*1a90*/  ISETP.GT.U32.OR P5, PT, R88, 0x22f, P5 ;  /* 0x0000022f5800780c */ /* 0x000fe20002fa4470 */
[----:B------:R-:W-:Y:S01]  /*1aa0*/  HFMA2.MMA R8, -RZ, RZ, 0, 0 ;  /* 0x00000000ff087435 */ /* 0x000fe200000001ff */
[----:B0-----:R-:W-:-:S04]  /*1ab0*/  @!P1 LEA R20, P6, R6, R20, 0x1 ;  /* 0x0000001406149211 */ /* 0x001fc800078c08ff */
[----:B------:R-:W-:Y:S02]  /*1ac0*/  @!P1 LEA.HI.X R21, R6, R21, R0, 0x1, P6 ;  /* 0x0000001506159211 */ /* 0x000fe400030f0c00 */
[----:B------:R-:W-:Y:S02]  /*1ad0*/  CS2R R6, SRZ ;  /* 0x0000000000067805 */ /* 0x000fe4000001ff00 */
[----:B------:R-:W-:Y:S01]  /*1ae0*/  IADD3 R54, R50, 0x180, RZ ;  /* 0x0000018032367810 */ /* 0x000fe20007ffe0ff */
[----:B-1----:R-:W-:Y:S01]  /*1af0*/  @!P2 IMAD R52, R52, R2, RZ ;  /* 0x000000023434a224 */ /* 0x002fe200078e02ff */
[----:B------:R0:W4:Y:S02]  /*1b00*/  @!P3 LDG.E R8, desc[UR14][R4.64] ;  /* 0x0000000e0408b981 */ /* 0x000124000c1e1900 */
[----:B------:R-:W-:Y:S01]  /*1b10*/  ISETP.GE.U32.AND P3, PT, R54, UR12, PT ;  /* 0x0000000c36007c0c */ /* 0x000fe2000bf66070 */
[----:B------:R-:W1:Y:S01]  /*1b20*/  @!P5 LDC.64 R24, c[0x0][0x270] ;  /* 0x00009c00ff18db82 */ /* 0x000e620000000a00 */
[----:B------:R-:W-:Y:S01]  /*1b30*/  SHF.R.S32.HI R55, RZ, 0x1f, R54 ;  /* 0x0000001fff377819 */ /* 0x000fe20000011436 */
[----:B------:R0:W4:Y:S01]  /*1b40*/  @!P1 LDG.E R7, desc[UR14][R20.64] ;  /* 0x0000000e14079981 */ /* 0x000122000c1e1900 */
[----:B------:R-:W-:-:S05]  /*1b50*/  @!P2 IMAD R57, R29, R3, R52 ;  /* 0x000000031d39a224 */ /* 0x000fca00078e0234 */
[----:B0-----:R-:W0:Y:S01]  /*1b60*/  @!P4 LDC.64 R4, c[0x0][0x270] ;  /* 0x00009c00ff04cb82 */ /* 0x001e220000000a00 */
[----:B------:R-:W-:Y:S02]  /*1b70*/  @!P2 MOV R20, R42 ;  /* 0x0000002a0014a202 */ /* 0x000fe40000000f00 */
[----:B------:R-:W-:Y:S02]  /*1b80*/  @!P2 MOV R21, R45 ;  /* 0x0000002d0015a202 */ /* 0x000fe40000000f00 */
[----:B------:R-:W-:-:S03]  /*1b90*/  ISETP.GE.AND.EX P3, PT, R55, UR13, PT, P3 ;  /* 0x0000000d37007c0c */ /* 0x000fc6000bf66330 */
[----:B------:R-:W5:Y:S01]  /*1ba0*/  @!P4 LDC.64 R22, c[0x0][0x220] ;  /* 0x00008800ff16cb82 */ /* 0x000f620000000a00 */
[----:B------:R-:W-:Y:S01]  /*1bb0*/  @!P2 IMAD.WIDE.U32 R2, R29, R2, R20 ;  /* 0x000000021d02a225 */ /* 0x000fe200078e0014 */
[----:B------:R-:W-:Y:S02]  /*1bc0*/  ISETP.GT.U32.OR P3, PT, R88, 0x22f, P3 ;  /* 0x0000022f5800780c */ /* 0x000fe40001f64470 */
[----:B------:R-:W-:Y:S01]  /*1bd0*/  IADD3 R52, R50, 0x190, RZ ;  /* 0x0000019032347810 */ /* 0x000fe20007ffe0ff */
[----:B------:R-:W-:Y:S01]  /*1be0*/  @!P2 IMAD.IADD R0, R3, 0x1, R57 ;  /* 0x000000010300a824 */ /* 0x000fe200078e0239 */
[----:B---3--:R-:W-:Y:S02]  /*1bf0*/  @!P2 LEA R26, P6, R2, R26, 0x1 ;  /* 0x0000001a021aa211 */ /* 0x008fe400078c08ff */
[----:B------:R-:W-:Y:S02]  /*1c00*/  ISETP.GE.U32.AND P1, PT, R52, UR12, PT ;  /* 0x0000000c34007c0c */ /* 0x000fe4000bf26070 */
[----:B------:R-:W-:-:S02]  /*1c10*/  SHF.R.S32.HI R53, RZ, 0x1f, R52 ;  /* 0x0000001fff357819 */ /* 0x000fc40000011434 */
[----:B------:R-:W-:Y:S02]  /*1c20*/  @!P2 LEA.HI.X R27, R2, R27, R0, 0x1, P6 ;  /* 0x0000001b021ba211 */ /* 0x000fe400030f0c00 */
[----:B------:R-:W3:Y:S01]  /*1c30*/  @!P5 LDC.64 R2, c[0x0][0x220] ;  /* 0x00008800ff02db82 */ /* 0x000ee20000000a00 */
[----:B------:R-:W-:Y:S01]  /*1c40*/  ISETP.GE.AND.EX P1, PT, R53, UR13, PT, P1 ;  /* 0x0000000d35007c0c */ /* 0x000fe2000bf26310 */
[----:B0-----:R-:W-:Y:S01]  /*1c50*/  @!P4 IMAD R31, R31, R4, RZ ;  /* 0x000000041f1fc224 */ /* 0x001fe200078e02ff */
[----:B------:R0:W4:Y:S02]  /*1c60*/  @!P2 LDG.E R6, desc[UR14][R26.64] ;  /* 0x0000000e1a06a981 */ /* 0x000124000c1e1900 */
[----:B------:R-:W-:-:S03]  /*1c70*/  ISETP.GT.U32.OR P1, PT, R88, 0x22f, P1 ;  /* 0x0000022f5800780c */ /* 0x000fc60000f24470 */
[----:B------:R-:W3:Y:S01]  /*1c80*/  @!P3 LDC.64 R20, c[0x0][0x270] ;  /* 0x00009c00ff14bb82 */ /* 0x000ee20000000a00 */
[----:B-1----:R-:W-:Y:S01]  /*1c90*/  @!P5 IMAD R30, R30, R24, RZ ;  /* 0x000000181e1ed224 */ /* 0x002fe200078e02ff */
[----:B------:R-:W-:Y:S02]  /*1ca0*/  IADD3 R0, R50, 0x1a0, RZ ;  /* 0x000001a032007810 */ /* 0x000fe40007ffe0ff */
[----:B0-----:R-:W-:Y:S02]  /*1cb0*/  @!P4 MOV R26, R42 ;  /* 0x0000002a001ac202 */ /* 0x001fe40000000f00 */
[----:B------:R-:W-:Y:S01]  /*1cc0*/  @!P4 MOV R27, R45 ;  /* 0x0000002d001bc202 */ /* 0x000fe20000000f00 */
[----:B------:R-:W-:Y:S01]  /*1cd0*/  @!P4 IMAD R57, R28, R5, R31 ;  /* 0x000000051c39c224 */ /* 0x000fe200078e021f */
[----:B------:R-:W-:Y:S01]  /*1ce0*/  ISETP.GE.U32.AND P2, PT, R0, UR12, PT ;  /* 0x0000000c00007c0c */ /* 0x000fe2000bf46070 */
[----:B------:R-:W-:Y:S01]  /*1cf0*/  @!P5 IMAD R61, R51, R25, R30 ;  /* 0x00000019333dd224 */ /* 0x000fe200078e021e */
[----:B------:R-:W-:Y:S01]  /*1d00*/  SHF.R.S32.HI R56, RZ, 0x1f, R0 ;  /* 0x0000001fff387819 */ /* 0x000fe20000011400 */
[----:B------:R-:W-:Y:S01]  /*1d10*/  @!P4 IMAD.WIDE.U32 R4, R28, R4, R26 ;  /* 0x000000041c04c225 */ /* 0x000fe200078e001a */
[----:B------:R-:W-:Y:S01]  /*1d20*/  @!P5 MOV R30, R42 ;  /* 0x0000002a001ed202 */ /* 0x000fe20000000f00 */
[----:B------:R-:W0:Y:S01]  /*1d30*/  @!P1 LDC.64 R28, c[0x0][0x270] ;  /* 0x00009c00ff1c9b82 */ /* 0x000e220000000a00 */
[----:B------:R-:W-:-:S02]  /*1d40*/  @!P5 MOV R31, R45 ;  /* 0x0000002d001fd202 */ /* 0x000fc40000000f00 */
[----:B------:R-:W-:Y:S02]  /*1d50*/  ISETP.GE.AND.EX P2, PT, R56, UR13, PT, P2 ;  /* 0x0000000d38007c0c */ /* 0x000fe4000bf46320 */
[----:B------:R-:W-:Y:S01]  /*1d60*/  @!P4 IADD3 R5, R5, R57, RZ ;  /* 0x000000390505c210 */ /* 0x000fe20007ffe0ff */
[----:B------:R-:W-:Y:S01]  /*1d70*/  @!P5 IMAD.WIDE.U32 R24, R51, R24, R30 ;  /* 0x000000183318d225 */ /* 0x000fe200078e001e */
[----:B-----5:R-:W-:Y:S01]  /*1d80*/  @!P4 LEA R22, P6, R4, R22, 0x1 ;  /* 0x000000160416c211 */ /* 0x020fe200078c08ff */
[----:B------:R-:W1:Y:S01]  /*1d90*/  @!P3 LDC.64 R26, c[0x0][0x220] ;  /* 0x00008800ff1abb82 */ /* 0x000e620000000a00 */
[----:B------:R-:W-:Y:S02]  /*1da0*/  ISETP.GT.U32.OR P2, PT, R88, 0x22f, P2 ;  /* 0x0000022f5800780c */ /* 0x000fe40001744470 */
[----:B------:R-:W-:Y:S01]  /*1db0*/  @!P4 LEA.HI.X R23, R4, R23, R5, 0x1, P6 ;  /* 0x000000170417c211 */ /* 0x000fe200030f0c05 */
[----:B------:R-:W-:Y:S01]  /*1dc0*/  IMAD.MOV.U32 R5, RZ, RZ, RZ ;  /* 0x000000ffff057224 */ /* 0x000fe200078e00ff */
[----:B------:R-:W-:-:S02]  /*1dd0*/  @!P5 IADD3 R4, R25, R61, RZ ;  /* 0x0000003d1904d210 */ /* 0x000fc40007ffe0ff */
[C---:B---3--:R-:W-:Y:S01]  /*1de0*/  @!P5 LEA R2, P6, R24.reuse, R2, 0x1 ;  /* 0x000000021802d211 */ /* 0x048fe200078c08ff */
[----:B------:R-:W-:Y:S01]  /*1df0*/  @!P3 IMAD R55, R55, R20, RZ ;  /* 0x000000143737b224 */ /* 0x000fe200078e02ff */
[----:B------:R-:W-:Y:S01]  /*1e00*/  @!P3 MOV R25, R45 ;  /* 0x0000002d0019b202 */ /* 0x000fe20000000f00 */
[----:B------:R3:W5:Y:S01]  /*1e10*/  @!P4 LDG.E R5, desc[UR14][R22.64] ;  /* 0x0000000e1605c981 */ /* 0x000762000c1e1900 */
[----:B------:R-:W-:Y:S02]  /*1e20*/  @!P5 LEA.HI.X R3, R24, R3, R4, 0x1, P6 ;  /* 0x000000031803d211 */ /* 0x000fe400030f0c04 */
[----:B------:R-:W-:Y:S01]  /*1e30*/  @!P3 MOV R24, R42 ;  /* 0x0000002a0018b202 */ /* 0x000fe20000000f00 */
[----:B------:R-:W-:Y:S01]  /*1e40*/  HFMA2.MMA R4, -RZ, RZ, 0, 0 ;  /* 0x00000000ff047435 */ /* 0x000fe200000001ff */
[----:B------:R-:W-:Y:S01]  /*1e50*/  IADD3 R51, R50, 0x1b0, RZ ;  /* 0x000001b032337810 */ /* 0x000fe20007ffe0ff */
[C---:B------:R-:W-:Y:S01]  /*1e60*/  @!P3 IMAD R31, R54.reuse, R21, R55 ;  /* 0x00000015361fb224 */ /* 0x040fe200078e0237 */
[----:B---3--:R-:W3:Y:S01]  /*1e70*/  @!P1 LDC.64 R22, c[0x0][0x220] ;  /* 0x00008800ff169b82 */ /* 0x008ee20000000a00 */
[----:B------:R-:W-:Y:S01]  /*1e80*/  @!P3 IMAD.WIDE.U32 R24, R54, R20, R24 ;  /* 0x000000143618b225 */ /* 0x000fe200078e0018 */
[----:B------:R-:W-:-:S02]  /*1e90*/  ISETP.GE.U32.AND P4, PT, R51, UR12, PT ;  /* 0x0000000c33007c0c */ /* 0x000fc4000bf86070 */
[----:B------:R-:W-:-:S03]  /*1ea0*/  SHF.R.S32.HI R55, RZ, 0x1f, R51 ;  /* 0x0000001fff377819 */ /* 0x000fc60000011433 */
[----:B------:R1:W5:Y:S01]  /*1eb0*/  @!P5 LDG.E R4, desc[UR14][R2.64] ;  /* 0x0000000e0204d981 */ /* 0x000362000c1e1900 */
[----:B------:R-:W3:Y:S01]  /*1ec0*/  @!P2 LDC.64 R20, c[0x0][0x270] ;  /* 0x00009c00ff14ab82 */ /* 0x000ee20000000a00 */
[----:B------:R-:W-:Y:S01]  /*1ed0*/  ISETP.GE.AND.EX P4, PT, R55, UR13, PT, P4 ;  /* 0x0000000d37007c0c */ /* 0x000fe2000bf86340 */
[----:B0-----:R-:W-:Y:S01]  /*1ee0*/  @!P1 IMAD R53, R53, R28, RZ ;  /* 0x0000001c35359224 */ /* 0x001fe200078e02ff */
[----:B------:R-:W-:Y:S02]  /*1ef0*/  @!P3 IADD3 R25, R25, R31, RZ ;  /* 0x0000001f1919b210 */ /* 0x000fe40007ffe0ff */
[----:B------:R-:W-:Y:S02]  /*1f00*/  ISETP.GT.U32.OR P4, PT, R88, 0x22f, P4 ;  /* 0x0000022f5800780c */ /* 0x000fe40002784470 */
[----:B-1----:R-:W-:Y:S01]  /*1f10*/  @!P1 MOV R3, R45 ;  /* 0x0000002d00039202 */ /* 0x002fe20000000f00 */
[----:B------:R-:W-:Y:S01]  /*1f20*/  @!P1 IMAD.MOV.U32 R2, RZ, RZ, R42 ;  /* 0x000000ffff029224 */ /* 0x000fe200078e002a */
[----:B------:R-:W-:Y:S01]  /*1f30*/  @!P3 LEA R26, P6, R24, R26, 0x1 ;  /* 0x0000001a181ab211 */ /* 0x000fe200078c08ff */
[----:B------:R-:W-:-:S02]  /*1f40*/  @!P1 IMAD R53, R52, R29, R53 ;  /* 0x0000001d34359224 */ /* 0x000fc400078e0235 */
[----:B------:R-:W-:Y:S01]  /*1f50*/  @!P1 IMAD.WIDE.U32 R28, R52, R28, R2 ;  /* 0x0000001c341c9225 */ /* 0x000fe200078e0002 */
[----:B------:R-:W-:Y:S01]  /*1f60*/  HFMA2.MMA R3, -RZ, RZ, 0, 0 ;  /* 0x00000000ff037435 */ /* 0x000fe200000001ff */
[----:B------:R-:W-:Y:S02]  /*1f70*/  @!P3 LEA.HI.X R27, R24, R27, R25, 0x1, P6 ;  /* 0x0000001b181bb211 */ /* 0x000fe400030f0c19 */
[----:B------:R-:W0:Y:S01]  /*1f80*/  @!P2 LDC.64 R24, c[0x0][0x220] ;  /* 0x00008800ff18ab82 */ /* 0x000e220000000a00 */
[----:B------:R-:W-:Y:S02]  /*1f90*/  @!P1 IADD3 R29, R29, R53, RZ ;  /* 0x000000351d1d9210 */ /* 0x000fe40007ffe0ff */
[----:B---3--:R-:W-:Y:S02]  /*1fa0*/  @!P1 LEA R22, P5, R28, R22, 0x1 ;  /* 0x000000161c169211 */ /* 0x008fe400078a08ff */
[C---:B------:R-:W-:Y:S02]  /*1fb0*/  IADD3 R54, R50.reuse, 0x1c0, RZ ;  /* 0x000001c032367810 */ /* 0x040fe40007ffe0ff */
[----:B------:R-:W-:Y:S01]  /*1fc0*/  IADD3 R58, R50, 0x1d0, RZ ;  /* 0x000001d0323a7810 */ /* 0x000fe20007ffe0ff */
[----:B------:R-:W1:Y:S01]  /*1fd0*/  @!P4 LDC.64 R52, c[0x0][0x270] ;  /* 0x00009c00ff34cb82 */ /* 0x000e620000000a00 */
[----:B------:R3:W5:Y:S01]  /*1fe0*/  @!P3 LDG.E R3, desc[UR14][R26.64] ;  /* 0x0000000e1a03b981 */ /* 0x000762000c1e1900 */
[----:B------:R-:W-:Y:S01]  /*1ff0*/  @!P1 LEA.HI.X R23, R28, R23, R29, 0x1, P5 ;  /* 0x000000171c179211 */ /* 0x000fe200028f0c1d */
[----:B------:R-:W-:Y:S01]  /*2000*/  @!P2 IMAD R2, R56, R20, RZ ;  /* 0x000000143802a224 */ /* 0x000fe200078e02ff */
[----:B------:R-:W-:-:S02]  /*2010*/  ISETP.GE.U32.AND P5, PT, R54, UR12, PT ;  /* 0x0000000c36007c0c */ /* 0x000fc4000bfa6070 */
[----:B------:R-:W-:Y:S02]  /*2020*/  ISETP.GE.U32.AND P3, PT, R58, UR12, PT ;  /* 0x0000000c3a007c0c */ /* 0x000fe4000bf66070 */
[----:B------:R-:W-:Y:S02]  /*2030*/  SHF.R.S32.HI R57, RZ, 0x1f, R54 ;  /* 0x0000001fff397819 */ /* 0x000fe40000011436 */
[----:B------:R-:W-:Y:S02]  /*2040*/  SHF.R.S32.HI R56, RZ, 0x1f, R58 ;  /* 0x0000001fff387819 */ /* 0x000fe4000001143a */
[----:B------:R-:W-:Y:S02]  /*2050*/  ISETP.GE.AND.EX P5, PT, R57, UR13, PT, P5 ;  /* 0x0000000d39007c0c */ /* 0x000fe4000bfa6350 */
[----:B------:R-:W-:Y:S02]  /*2060*/  ISETP.GE.AND.EX P3, PT, R56, UR13, PT, P3 ;  /* 0x0000000d38007c0c */ /* 0x000fe4000bf66330 */
[----:B---3--:R-:W-:-:S02]  /*2070*/  @!P2 MOV R26, R42 ;  /* 0x0000002a001aa202 */ /* 0x008fc40000000f00 */
[----:B------:R-:W-:Y:S02]  /*2080*/  @!P2 MOV R27, R45 ;  /* 0x0000002d001ba202 */ /* 0x000fe40000000f00 */
[C---:B------:R-:W-:Y:S02]  /*2090*/  ISETP.GT.U32.OR P5, PT, R88.reuse, 0x22f, P5 ;  /* 0x0000022f5800780c */ /* 0x040fe40002fa4470 */
[----:B------:R-:W-:Y:S01]  /*20a0*/  ISETP.GT.U32.OR P3, PT, R88, 0x22f, P3 ;  /* 0x0000022f5800780c */ /* 0x000fe20001f64470 */
[C---:B------:R-:W-:Y:S02]  /*20b0*/  @!P2 IMAD R29, R0.reuse, R21, R2 ;  /* 0x00000015001da224 */ /* 0x040fe400078e0202 */
[----:B------:R-:W-:Y:S01]  /*20c0*/  @!P2 IMAD.WIDE.U32 R20, R0, R20, R26 ;  /* 0x000000140014a225 */ /* 0x000fe200078e001a */
[----:B------:R-:W-:-:S04]  /*20d0*/  MOV R2, RZ ;  /* 0x000000ff00027202 */ /* 0x000fc80000000f00 */
[----:B------:R-:W-:Y:S02]  /*20e0*/  @!P2 IADD3 R0, R21, R29, RZ ;  /* 0x0000001d1500a210 */ /* 0x000fe40007ffe0ff */
[----:B0-----:R-:W-:Y:S01]  /*20f0*/  @!P2 LEA R24, P6, R20, R24, 0x1 ;  /* 0x000000181418a211 */ /* 0x001fe200078c08ff */
[----:B------:R-:W-:Y:S01]  /*2100*/  VIADD R64, R50, 0x1e0 ;  /* 0x000001e032407836 */ /* 0x000fe20000000000 */
[----:B------:R-:W0:Y:S01]  /*2110*/  @!P4 LDC.64 R28, c[0x0][0x220] ;  /* 0x00008800ff1ccb82 */ /* 0x000e220000000a00 */
[----:B------:R3:W5:Y:S01]  /*2120*/  @!P1 LDG.E R2, desc[UR14][R22.64] ;  /* 0x0000000e16029981 */ /* 0x000762000c1e1900 */
[----:B------:R-:W-:Y:S01]  /*2130*/  @!P2 LEA.HI.X R25, R20, R25, R0, 0x1, P6 ;  /* 0x000000191419a211 */ /* 0x000fe200030f0c00 */
[----:B-1----:R-:W-:Y:S01]  /*2140*/  @!P4 IMAD R0, R55, R52, RZ ;  /* 0x000000343700c224 */ /* 0x002fe200078e02ff */
[----:B------:R-:W-:Y:S02]  /*2150*/  ISETP.GE.U32.AND P1, PT, R64, UR12, PT ;  /* 0x0000000c40007c0c */ /* 0x000fe4000bf26070 */
[----:B------:R-:W-:-:S02]  /*2160*/  SHF.R.S32.HI R66, RZ, 0x1f, R64 ;  /* 0x0000001fff427819 */ /* 0x000fc40000011440 */
[----:B------:R-:W1:Y:S01]  /*2170*/  @!P5 LDC.64 R30, c[0x0][0x270] ;  /* 0x00009c00ff1edb82 */ /* 0x000e620000000a00 */
[----:B------:R-:W-:Y:S01]  /*2180*/  @!P4 IMAD R55, R51, R53, R0 ;  /* 0x000000353337c224 */ /* 0x000fe200078e0200 */
[----:B------:R-:W-:-:S06]  /*2190*/  ISETP.GE.AND.EX P1, PT, R66, UR13, PT, P1 ;  /* 0x0000000d42007c0c */ /* 0x000fcc000bf26310 */
[----:B------:R-:W2:Y:S01]  /*21a0*/  @!P3 LDC.64 R20, c[0x0][0x270] ;  /* 0x00009c00ff14bb82 */ /* 0x000ea20000000a00 */
[----:B------:R-:W-:Y:S01]  /*21b0*/  HFMA2.MMA R0, -RZ, RZ, 0, 0 ;  /* 0x00000000ff007435 */ /* 0x000fe200000001ff */
[----:B------:R-:W-:Y:S02]  /*21c0*/  IADD3 R61, R50, 0x1f0, RZ ;  /* 0x000001f0323d7810 */ /* 0x000fe40007ffe0ff */
[----:B------:R-:W-:Y:S01]  /*21d0*/  ISETP.GT.U32.OR P1, PT, R88, 0x22f, P1 ;  /* 0x0000022f5800780c */ /* 0x000fe20000f24470 */
[----:B------:R-:W-:Y:S01]  /*21e0*/  @!P4 IMAD.MOV.U32 R27, RZ, RZ, R45 ;  /* 0x000000ffff1bc224 */ /* 0x000fe200078e002d */
[----:B------:R-:W-:Y:S02]  /*21f0*/  @!P4 MOV R26, R42 ;  /* 0x0000002a001ac202 */ /* 0x000fe40000000f00 */
[----:B------:R-:W-:Y:S01]  /*2200*/  ISETP.GE.U32.AND P6, PT, R61, UR12, PT ;  /* 0x0000000c3d007c0c */ /* 0x000fe2000bfc6070 */
[----:B---3--:R-:W3:Y:S01]  /*2210*/  @!P5 LDC.64 R22, c[0x0][0x220] ;  /* 0x00008800ff16db82 */ /* 0x008ee20000000a00 */
[----:B------:R-:W-:Y:S01]  /*2220*/  SHF.R.S32.HI R63, RZ, 0x1f, R61 ;  /* 0x0000001fff3f7819 */ /* 0x000fe2000001143d */
[----:B------:R-:W-:Y:S01]  /*2230*/  @!P4 IMAD.WIDE.U32 R52, R51, R52, R26 ;  /* 0x000000343334c225 */ /* 0x000fe200078e001a */
[----:B------:R0:W5:Y:S02]  /*2240*/  @!P2 LDG.E R0, desc[UR14][R24.64] ;  /* 0x0000000e1800a981 */ /* 0x000164000c1e1900 */
[----:B------:R-:W-:-:S02]  /*2250*/  ISETP.GE.AND.EX P6, PT, R63, UR13, PT, P6 ;  /* 0x0000000d3f007c0c */ /* 0x000fc4000bfc6360 */
[----:B------:R-:W-:Y:S01]  /*2260*/  @!P4 IADD3 R51, R53, R55, RZ ;  /* 0x000000373533c210 */ /* 0x000fe20007ffe0ff */
[----:B------:R-:W3:Y:S01]  /*2270*/  @!P1 LDC.64 R26, c[0x0][0x270] ;  /* 0x00009c00ff1a9b82 */ /* 0x000ee20000000a00 */
[----:B------:R-:W-:Y:S02]  /*2280*/  ISETP.GT.U32.OR P2, PT, R88, 0x22f, P6 ;  /* 0x0000022f5800780c */ /* 0x000fe40003744470 */
[----:B0-----:R-:W-:-:S05]  /*2290*/  @!P4 LEA R28, P6, R52, R28, 0x1 ;  /* 0x0000001c341cc211 */ /* 0x001fca00078c08ff */
[----:B------:R-:W0:Y:S01]  /*22a0*/  @!P3 LDC.64 R24, c[0x0][0x220] ;  /* 0x00008800ff18bb82 */ /* 0x000e220000000a00 */
[----:B-1----:R-:W-:Y:S01]  /*22b0*/  @!P5 IMAD R57, R57, R30, RZ ;  /* 0x0000001e3939d224 */ /* 0x002fe200078e02ff */
[----:B------:R-:W-:Y:S01]  /*22c0*/  @!P4 LEA.HI.X R29, R52, R29, R51, 0x1, P6 ;  /* 0x0000001d341dc211 */ /* 0x000fe200030f0c33 */
[----:B--2---:R-:W-:Y:S01]  /*22d0*/  @!P3 IMAD R56, R56, R20, RZ ;  /* 0x000000143838b224 */ /* 0x004fe200078e02ff */
[-C--:B------:R-:W-:Y:S02]  /*22e0*/  @!P5 MOV R52, R42.reuse ;  /* 0x0000002a0034d202 */ /* 0x080fe40000000f00 */
[----:B------:R-:W-:Y:S01]  /*22f0*/  @!P5 MOV R53, R45 ;  /* 0x0000002d0035d202 */ /* 0x000fe20000000f00 */
[----:B------:R-:W-:Y:S01]  /*2300*/  @!P5 IMAD R67, R54, R31, R57 ;  /* 0x0000001f3643d224 */ /* 0x000fe200078e0239 */
[----:B------:R-:W-:Y:S01]  /*2310*/  @!P3 MOV R57, R45 ;  /* 0x0000002d0039b202 */ /* 0x000fe20000000f00 */
[----:B------:R-:W-:Y:S01]  /*2320*/  @!P3 IMAD R69, R58, R21, R56 ;  /* 0x000000153a45b224 */ /* 0x000fe200078e0238 */
[----:B------:R-:W-:Y:S01]  /*2330*/  @!P3 MOV R56, R42 ;  /* 0x0000002a0038b202 */ /* 0x000fe20000000f00 */
[----:B------:R-:W-:Y:S01]  /*2340*/  HFMA2.MMA R51, -RZ, RZ, 0, 0 ;  /* 0x00000000ff337435 */ /* 0x000fe200000001ff */
[----:B------:R-:W-:-:S02]  /*2350*/  @!P5 IMAD.WIDE.U32 R30, R54, R30, R52 ;  /* 0x0000001e361ed225 */ /* 0x000fc400078e0034 */
[----:B------:R-:W1:Y:S02]  /*2360*/  @!P1 LDC.64 R52, c[0x0][0x220] ;  /* 0x00008800ff349b82 */ /* 0x000e640000000a00 */
[----:B------:R-:W-:Y:S01]  /*2370*/  @!P3 IMAD.WIDE.U32 R56, R58, R20, R56 ;  /* 0x000000143a38b225 */ /* 0x000fe200078e0038 */
[----:B------:R-:W-:Y:S01]  /*2380*/  HFMA2.MMA R58, -RZ, RZ, 0, 0 ;  /* 0x00000000ff3a7435 */ /* 0x000fe200000001ff */
[C---:B---3--:R-:W-:Y:S02]  /*2390*/  @!P5 LEA R22, P6, R30.reuse, R22, 0x1 ;  /* 0x000000161e16d211 */ /* 0x048fe400078c08ff */
[----:B------:R-:W-:Y:S01]  /*23a0*/  @!P5 IMAD.IADD R21, R31, 0x1, R67 ;  /* 0x000000011f15d824 */ /* 0x000fe200078e0243 */
[----:B------:R-:W2:Y:S01]  /*23b0*/  @!P4 LDG.E R51, desc[UR14][R28.64] ;  /* 0x0000000e1c33c981 */ /* 0x000ea2000c1e1900 */
[----:B------:R-:W3:Y:S01]  /*23c0*/  @!P2 LDC.64 R54, c[0x0][0x270] ;  /* 0x00009c00ff36ab82 */ /* 0x000ee20000000a00 */
[----:B------:R-:W-:Y:S02]  /*23d0*/  @!P3 IADD3 R20, R57, R69, RZ ;  /* 0x000000453914b210 */ /* 0x000fe40007ffe0ff */
[----:B------:R-:W-:-:S02]  /*23e0*/  @!P5 LEA.HI.X R23, R30, R23, R21, 0x1, P6 ;  /* 0x000000171e17d211 */ /* 0x000fc400030f0c15 */
[----:B0-----:R-:W-:Y:S01]  /*23f0*/  @!P3 LEA R24, P4, R56, R24, 0x1 ;  /* 0x000000183818b211 */ /* 0x001fe200078808ff */
[----:B------:R-:W-:Y:S02]  /*2400*/  @!P1 IMAD R66, R66, R26, RZ ;  /* 0x0000001a42429224 */ /* 0x000fe400078e02ff */
[----:B------:R0:W2:Y:S01]  /*2410*/  @!P5 LDG.E R58, desc[UR14][R22.64] ;  /* 0x0000000e163ad981 */ /* 0x0000a2000c1e1900 */
[----:B------:R-:W-:Y:S02]  /*2420*/  @!P3 LEA.HI.X R25, R56, R25, R20, 0x1, P4 ;  /* 0x000000193819b211 */ /* 0x000fe400020f0c14 */
[----:B------:R-:W4:Y:S01]  /*2430*/  @!P2 LDC.64 R20, c[0x0][0x220] ;  /* 0x00008800ff14ab82 */ /* 0x000f220000000a00 */
[----:B------:R-:W-:Y:S01]  /*2440*/  MOV R56, RZ ;  /* 0x000000ff00387202 */ /* 0x000fe20000000f00 */
[----:B------:R-:W-:Y:S01]  /*2450*/  @!P1 IMAD R27, R64, R27, R66 ;  /* 0x0000001b401b9224 */ /* 0x000fe200078e0242 */
[----:B0-----:R-:W-:-:S04]  /*2460*/  @!P1 MOV R22, R42 ;  /* 0x0000002a00169202 */ /* 0x001fc80000000f00 */
[----:B------:R1:W2:Y:S01]  /*2470*/  @!P3 LDG.E R56, desc[UR14][R24.64] ;  /* 0x0000000e1838b981 */ /* 0x0002a2000c1e1900 */
[----:B------:R-:W-:-:S03]  /*2480*/  @!P1 MOV R23, R45 ;  /* 0x0000002d00179202 */ /* 0x000fc60000000f00 */
[----:B------:R-:W-:-:S05]  /*2490*/  @!P1 IMAD.WIDE.U32 R22, R64, R26, R22 ;  /* 0x0000001a40169225 */ /* 0x000fca00078e0016 */
[----:B------:R-:W-:Y:S02]  /*24a0*/  @!P1 IADD3 R26, R23, R27, RZ ;  /* 0x0000001b171a9210 */ /* 0x000fe40007ffe0ff */
[C---:B-1----:R-:W-:Y:S01]  /*24b0*/  @!P1 LEA R24, P3, R22.reuse, R52, 0x1 ;  /* 0x0000003416189211 */ /* 0x042fe200078608ff */
[-C--:B---3--:R-:W-:Y:S01]  /*24c0*/  @!P2 IMAD R28, R63, R54.reuse, RZ ;  /* 0x000000363f1ca224 */ /* 0x088fe200078e02ff */
        /* <DEDUP_REMOVED lines=8> */
[----:B----4-:R-:W-:-:S04]  /*2550*/  @!P2 LEA R20, P1, R22, R20, 0x1 ;  /* 0x000000141614a211 */ /* 0x010fc800078208ff */
[----:B------:R-:W-:-:S05]  /*2560*/  @!P2 LEA.HI.X R21, R22, R21, R23, 0x1, P1 ;  /* 0x000000151615a211 */ /* 0x000fca00008f0c17 */
[----:B------:R1:W4:Y:S01]  /*2570*/  @!P2 LDG.E R53, desc[UR14][R20.64] ;  /* 0x0000000e1435a981 */ /* 0x000322000c1e1900 */
        /* <DEDUP_REMOVED lines=169> */
[----:B-----5:R-:W-:Y:S01]  /*3010*/  PRMT R24, R5, 0x7632, R24 ;  /* 0x0000763205187816 */ /* 0x020fe20000000018 */
        /* <DEDUP_REMOVED lines=42> */
[----:B------:R-:W-:-:S04]  /*32c0*/  FFMA.FTZ R26, R23, R23, R26 ;  /* 0x00000017171a7223 */ /* 0x000fc8000001001a */
[----:B------:R-:W-:Y:S01]  /*32d0*/  FADD.FTZ R21, R21, R26 ;  /* 0x0000001a15157221 */ /* 0x000fe20000010000 */
[C---:B--2---:R-:W-:Y:S02]  /*32e0*/  PRMT R25, R51.reuse, 0x7632, R25 ;  /* 0x0000763233197816 */ /* 0x044fe40000000019 */
[----:B------:R-:W-:Y:S02]  /*32f0*/  SHF.L.U32 R22, R51, 0x10, RZ ;  /* 0x0000001033167819 */ /* 0x000fe400000006ff */
[----:B------:R-:W-:Y:S01]  /*3300*/  SHF.L.U32 R27, R25, 0x10, RZ ;  /* 0x00000010191b7819 */ /* 0x000fe200000006ff */
[--C-:B------:R-:W-:Y:S01]  /*3310*/  FADD.FTZ R25, R23, R24.reuse ;  /* 0x0000001817197221 */ /* 0x100fe20000010000 */
[----:B------:R-:W-:-:S03]  /*3320*/  PRMT R24, R58, 0x7632, R24 ;  /* 0x000076323a187816 */ /* 0x000fc60000000018 */
        /* <DEDUP_REMOVED lines=8> */
[----:B------:R-:W-:Y:S01]  /*33b0*/  FMUL.FTZ R26, R24, R24 ;  /* 0x00000018181a7220 */ /* 0x000fe20000410000 */
[----:B------:R-:W-:Y:S02]  /*33c0*/  FADD.FTZ R21, R21, R22 ;  /* 0x0000001615157221 */ /* 0x000fe40000010000 */
[----:B------:R-:W-:Y:S01]  /*33d0*/  SHF.L.U32 R27, R25, 0x10, RZ ;  /* 0x00000010191b7819 */ /* 0x000fe200000006ff */
[C---:B------:R-:W-:Y:S01]  /*33e0*/  FADD.FTZ R25, R23.reuse, R24 ;  /* 0x0000001817197221 */ /* 0x040fe20000010000 */
[----:B------:R-:W-:Y:S01]  /*33f0*/  SHF.L.U32 R22, R56, 0x10, RZ ;  /* 0x0000001038167819 */ /* 0x000fe200000006ff */
[----:B------:R-:W-:-:S02]  /*3400*/  FFMA.FTZ R26, R23, R23, R26 ;  /* 0x00000017171a7223 */ /* 0x000fc4000001001a */
[----:B------:R-:W-:Y:S02]  /*3410*/  FMUL.FTZ R23, R27, R27 ;  /* 0x0000001b1b177220 */ /* 0x000fe40000410000 */
[C---:B------:R-:W-:Y:S01]  /*3420*/  FADD.FTZ R27, R22.reuse, R27 ;  /* 0x0000001b161b7221 */ /* 0x040fe20000010000 */
[----:B------:R-:W-:Y:S01]  /*3430*/  FADD.FTZ R21, R21, R26 ;  /* 0x0000001a15157221 */ /* 0x000fe20000010000 */
[----:B------:R-:W-:Y:S01]  /*3440*/  FFMA.FTZ R22, R22, R22, R23 ;  /* 0x0000001616167223 */ /* 0x000fe20000010017 */
[----:B------:R-:W-:Y:S01]  /*3450*/  FADD.FTZ R20, R20, R25 ;  /* 0x0000001914147221 */ /* 0x000fe20000010000 */
[----:B------:R-:W-:Y:S02]  /*3460*/  SHF.R.S32.HI R23, RZ, 0x1f, R88 ;  /* 0x0000001fff177819 */ /* 0x000fe40000011458 */
[----:B------:R-:W-:Y:S01]  /*3470*/  FADD.FTZ R22, R21, R22 ;  /* 0x0000001615167221 */ /* 0x000fe20000010000 */
[C---:B---3--:R-:W-:Y:S02]  /*3480*/  PRMT R24, R52.reuse, 0x7632, R24 ;  /* 0x0000763234187816 */ /* 0x048fe40000000018 */
[----:B------:R-:W-:-:S03]  /*3490*/  SHF.L.U32 R21, R52, 0x10, RZ ;  /* 0x0000001034157819 */ /* 0x000fc600000006ff */
[----:B------:R-:W-:Y:S02]  /*34a0*/  IMAD.U32 R24, R24, 0x10000, RZ ;  /* 0x0001000018187824 */ /* 0x000fe400078e00ff */
[----:B------:R-:W-:Y:S02]  /*34b0*/  FADD.FTZ R27, R20, R27 ;  /* 0x0000001b141b7221 */ /* 0x000fe40000010000 */
[----:B------:R-:W-:Y:S01]  /*34c0*/  FMUL.FTZ R26, R24, R24 ;  /* 0x00000018181a7220 */ /* 0x000fe20000410000 */
[----:B------:R-:W0:Y:S01]  /*34d0*/  S2R R20, SR_LANEID ;  /* 0x0000000000147919 */ /* 0x000e220000000000 */
[----:B------:R-:W-:Y:S02]  /*34e0*/  LEA.HI R28, R23, R88, RZ, 0x5 ;  /* 0x00000058171c7211 */ /* 0x000fe400078f28ff */
[----:B----4-:R-:W-:Y:S01]  /*34f0*/  PRMT R25, R53, 0x7632, R25 ;  /* 0x0000763235197816 */ /* 0x010fe20000000019 */
[C---:B------:R-:W-:Y:S01]  /*3500*/  FFMA.FTZ R23, R21.reuse, R21, R26 ;  /* 0x0000001515177223 */ /* 0x040fe2000001001a */
[----:B------:R-:W-:-:S02]  /*3510*/  FADD.FTZ R24, R21, R24 ;  /* 0x0000001815187221 */ /* 0x000fc40000010000 */
[----:B------:R-:W-:Y:S02]  /*3520*/  SHF.L.U32 R26, R25, 0x10, RZ ;  /* 0x00000010191a7819 */ /* 0x000fe400000006ff */
[----:B------:R-:W-:Y:S02]  /*3530*/  MOV R30, 0xffffffe0 ;  /* 0xffffffe0001e7802 */ /* 0x000fe40000000f00 */
[----:B------:R-:W-:Y:S02]  /*3540*/  SHF.R.S32.HI R21, RZ, 0x5, R28 ;  /* 0x00000005ff157819 */ /* 0x000fe4000001141c */
[----:B------:R-:W-:Y:S01]  /*3550*/  SHF.L.U32 R25, R53, 0x10, RZ ;  /* 0x0000001035197819 */ /* 0x000fe200000006ff */
        /* <DEDUP_REMOVED lines=112> */
.L_x_3663:
[----:B------:R-:W-:Y:S05]  /*3c60*/  BSYNC B0 ;  /* 0x0000000000007941 */ /* 0x000fea0003800000 */
.L_x_3662:
        /* <DEDUP_REMOVED lines=45> */
.L_x_3666:
[----:B------:R-:W2:Y:S04]  /*3f40*/  LDG.E.STRONG.GPU R27, desc[UR14][R24.64] ;  /* 0x0000000e181b7981 */ /* 0x000ea8000c1ef900 */
[----:B--2---:R-:W-:Y:S01]  /*3f50*/  CCTL.IVALL ;  /* 0x00000000ff00798f */ /* 0x004fe20002000000 */
[----:B------:R-:W-:Y:S05]  /*3f60*/  YIELD ;  /* 0x0000000000007946 */ /* 0x000fea0003800000 */
[----:B------:R-:W-:-:S13]  /*3f70*/  ISETP.NE.AND P1, PT, R27, R26, PT ;  /* 0x0000001a1b00720c */ /* 0x000fda0003f25270 */
[----:B------:R-:W-:Y:S05]  /*3f80*/  @P1 BRA `(.L_x_3666) ;  /* 0xfffffffc00ec1947 */ /* 0x000fea000383ffff */
.L_x_3665:
        /* <DEDUP_REMOVED lines=14> */
.L_x_3668:
        /* <DEDUP_REMOVED lines=68> */
.L_x_3667:
        /* <DEDUP_REMOVED lines=20> */
.L_x_3670:
[----:B------:R-:W-:Y:S05]  /*45f0*/  BSYNC B0 ;  /* 0x0000000000007941 */ /* 0x000fea0003800000 */
.L_x_3669:
        /* <DEDUP_REMOVED lines=39> */
.L_x_3664:
        /* <DEDUP_REMOVED lines=24> */
[----:B------:R-:W-:-:S05]  /*49f0*/  MOV R27, UR5 ;  /* 0x00000005001b7c02 */ /* 0x000fca0008000f00 */
        /* <DEDUP_REMOVED lines=22> */
[----:B--2---:R-:W-:Y:S02]  /*4b60*/  HADD2.F32 R14, -RZ, R26.H0_H0 ;  /* 0x2000001aff0e7230 */ /* 0x004fe40000004100 */
[----:B---3--:R-:W-:Y:S02]  /*4b70*/  HADD2.F32 R26, -RZ, R24.H0_H0 ;  /* 0x20000018ff1a7230 */ /* 0x008fe40000004100 */
[----:B----4-:R-:W-:Y:S02]  /*4b80*/  HADD2.F32 R27, -RZ, R27.H0_H0 ;  /* 0x2000001bff1b7230 */ /* 0x010fe40000004100 */
[----:B-----5:R-:W-:-:S03]  /*4b90*/  HADD2.F32 R31, -RZ, R31.H0_H0 ;  /* 0x2000001fff1f7230 */ /* 0x020fc60000004100 */
        /* <DEDUP_REMOVED lines=13> */
.L_x_3671:
        /* <DEDUP_REMOVED lines=15> */
.L_x_3673:
[----:B------:R-:W-:Y:S05]  /*4d60*/  BSYNC B0 ;  /* 0x0000000000007941 */ /* 0x000fea0003800000 */
.L_x_3672:
        /* <DEDUP_REMOVED lines=23> */
.L_x_3674:
        /* <DEDUP_REMOVED lines=14> */
.L_x_3676:
[----:B------:R-:W-:Y:S05]  /*4fc0*/  BSYNC B0 ;  /* 0x0000000000007941 */ /* 0x000fea0003800000 */
.L_x_3675:
        /* <DEDUP_REMOVED lines=29> */
.L_x_3677:
        /* <DEDUP_REMOVED lines=14> */
.L_x_3679:
[----:B------:R-:W-:Y:S05]  /*5280*/  BSYNC B0 ;  /* 0x0000000000007941 */ /* 0x000fea0003800000 */
.L_x_3678:
        /* <DEDUP_REMOVED lines=17> */
.L_x_3680:
        /* <DEDUP_REMOVED lines=14> */
.L_x_3682:
[----:B------:R-:W-:Y:S05]  /*5480*/  BSYNC B0 ;  /* 0x0000000000007941 */ /* 0x000fea0003800000 */
.L_x_3681:
        /* <DEDUP_REMOVED lines=35> */
.L_x_3683:
        /* <DEDUP_REMOVED lines=14> */
.L_x_3685:
[----:B------:R-:W-:Y:S05]  /*57a0*/  BSYNC B0 ;  /* 0x0000000000007941 */ /* 0x000fea0003800000 */
.L_x_3684:
        /* <DEDUP_REMOVED lines=17> */
.L_x_3686:
        /* <DEDUP_REMOVED lines=14> */
.L_x_3688:
[----:B------:R-:W-:Y:S05]  /*59a0*/  BSYNC B0 ;  /* 0x0000000000007941 */ /* 0x000fea0003800000 */
.L_x_3687:
        /* <DEDUP_REMOVED lines=17> */
.L_x_3689:
        /* <DEDUP_REMOVED lines=14> */
.L_x_3691:
[----:B------:R-:W-:Y:S05]  /*5ba0*/  BSYNC B0 ;  /* 0x0000000000007941 */ /* 0x000fea0003800000 */
.L_x_3690:
        /* <DEDUP_REMOVED lines=35> */
.L_x_3692:
        /* <DEDUP_REMOVED lines=14> */
.L_x_3694:
[----:B------:R-:W-:Y:S05]  /*5ec0*/  BSYNC B0 ;  /* 0x0000000000007941 */ /* 0x000fea0003800000 */
.L_x_3693:
        /* <DEDUP_REMOVED lines=17> */
.L_x_3695:
        /* <DEDUP_REMOVED lines=14> */
.L_x_3697:
[----:B------:R-:W-:Y:S05]  /*60c0*/  BSYNC B0 ;  /* 0x0000000000007941 */ /* 0x000fea0003800000 */
.L_x_3696:
        /* <DEDUP_REMOVED lines=17> */
.L_x_3698:
        /* <DEDUP_REMOVED lines=14> */
.L_x_3700:
[----:B------:R-:W-:Y:S05]  /*62c0*/  BSYNC B0 ;  /* 0x0000000000007941 */ /* 0x000fea0003800000 */
.L_x_3699:
        /* <DEDUP_REMOVED lines=35> */
.L_x_3701:
        /* <DEDUP_REMOVED lines=14> */
.L_x_3703:
[----:B------:R-:W-:Y:S05]  /*65e0*/  BSYNC B0 ;  /* 0x0000000000007941 */ /* 0x000fea0003800000 */
.L_x_3702:
        /* <DEDUP_REMOVED lines=17> */
.L_x_3704:
        /* <DEDUP_REMOVED lines=14> */
.L_x_3706:
[----:B------:R-:W-:Y:S05]  /*67e0*/  BSYNC B0 ;  /* 0x0000000000007941 */ /* 0x000fea0003800000 */
.L_x_3705:
        /* <DEDUP_REMOVED lines=17> */
.L_x_3707:
        /* <DEDUP_REMOVED lines=14> */
.L_x_3709:
[----:B------:R-:W-:Y:S05]  /*69e0*/  BSYNC B0 ;  /* 0x0000000000007941 */ /* 0x000fea0003800000 */
.L_x_3708:
        /* <DEDUP_REMOVED lines=37> */
.L_x_3710:
        /* <DEDUP_REMOVED lines=14> */
.L_x_3712:
[----:B------:R-:W-:Y:S05]  /*6d20*/  BSYNC B0 ;  /* 0x0000000000007941 */ /* 0x000fea0003800000 */
.L_x_3711:
        /* <DEDUP_REMOVED lines=17> */
.L_x_3713:
        /* <DEDUP_REMOVED lines=14> */
.L_x_3715:
[----:B------:R-:W-:Y:S05]  /*6f20*/  BSYNC B0 ;  /* 0x0000000000007941 */ /* 0x000fea0003800000 */
.L_x_3714:
        /* <DEDUP_REMOVED lines=17> */
.L_x_3716:
        /* <DEDUP_REMOVED lines=14> */
.L_x_3718:
[----:B------:R-:W-:Y:S05]  /*7120*/  BSYNC B0 ;  /* 0x0000000000007941 */ /* 0x000fea0003800000 */
.L_x_3717:
        /* <DEDUP_REMOVED lines=38> */
.L_x_3719:
        /* <DEDUP_REMOVED lines=14> */
.L_x_3721:
[----:B------:R-:W-:Y:S05]  /*7470*/  BSYNC B0 ;  /* 0x0000000000007941 */ /* 0x000fea0003800000 */
.L_x_3720:
        /* <DEDUP_REMOVED lines=17> */
.L_x_3722:
        /* <DEDUP_REMOVED lines=14> */
.L_x_3724:
[----:B------:R-:W-:Y:S05]  /*7670*/  BSYNC B0 ;  /* 0x0000000000007941 */ /* 0x000fea0003800000 */
.L_x_3723:
        /* <DEDUP_REMOVED lines=17> */
.L_x_3725:
        /* <DEDUP_REMOVED lines=14> */
.L_x_3727:
[----:B------:R-:W-:Y:S05]  /*7870*/  BSYNC B0 ;  /* 0x0000000000007941 */ /* 0x000fea0003800000 */
.L_x_3726:
        /* <DEDUP_REMOVED lines=38> */
.L_x_3728:
        /* <DEDUP_REMOVED lines=14> */
.L_x_3730:
[----:B------:R-:W-:Y:S05]  /*7bc0*/  BSYNC B0 ;  /* 0x0000000000007941 */ /* 0x000fea0003800000 */
.L_x_3729:
        /* <DEDUP_REMOVED lines=17> */
.L_x_3731:
        /* <DEDUP_REMOVED lines=14> */
.L_x_3733:
[----:B------:R-:W-:Y:S05]  /*7dc0*/  BSYNC B0 ;  /* 0x0000000000007941 */ /* 0x000fea0003800000 */
.L_x_3732:
        /* <DEDUP_REMOVED lines=17> */
.L_x_3734:
        /* <DEDUP_REMOVED lines=14> */
.L_x_3736:
[----:B------:R-:W-:Y:S05]  /*7fc0*/  BSYNC B0 ;  /* 0x0000000000007941 */ /* 0x000fea0003800000 */
.L_x_3735:
        /* <DEDUP_REMOVED lines=63> */
[C---:B------:R-:W-:Y:S01]  /*83c0*/  ISETP.GT.U32.OR P1, PT, R88.reuse, 0x22f, P1 ;  /* 0x0000022f5800780c */ /* 0x040fe20000f24470 */
[----:B------:R-:W-:Y:S01]  /*83d0*/  FADD.FTZ R55, R55, -UR5 ;  /* 0x8000000537377e21 */ /* 0x000fe20008010000 */
[----:B------:R-:W-:Y:S01]  /*83e0*/  ISETP.GT.U32.OR P2, PT, R88, 0x22f, P2 ;  /* 0x0000022f5800780c */ /* 0x000fe20001744470 */
[----:B------:R-:W-:Y:S01]  /*83f0*/  FFMA.FTZ R69, R26, R69, R31 ;  /* 0x000000451a457223 */ /* 0x000fe2000001001f */
[----:B------:R-:W-:-:S02]  /*8400*/  ISETP.GT.U32.OR P3, PT, R88, 0x22f, P3 ;  /* 0x0000022f5800780c */ /* 0x000fc40001f64470 */
[----:B------:R-:W-:Y:S02]  /*8410*/  ISETP.GT.U32.OR P4, PT, R88, 0x22f, P4 ;  /* 0x0000022f5800780c */ /* 0x000fe40002784470 */
[----:B------:R-:W-:Y:S02]  /*8420*/  SHF.L.U32 R32, R30, 0x10, RZ ;  /* 0x000000101e207819 */ /* 0x000fe400000006ff */
[----:B------:R-:W-:Y:S01]  /*8430*/  SHF.L.U32 R33, R29, 0x10, RZ ;  /* 0x000000101d217819 */ /* 0x000fe200000006ff */
        /* <DEDUP_REMOVED lines=11> */
.L_x_3737:
[----:B------:R-:W-:Y:S04]  /*84f0*/  BSSY B0, `(.L_x_3738) ;  /* 0x000000e000007945 */ /* 0x000fe80003800000 */
[----:B------:R-:W-:Y:S05]  /*8500*/  @P6 BRA `(.L_x_3739) ;  /* 0x0000000000306947 */ /* 0x000fea0003800000 */
[----:B------:R-:W-:Y:S01]  /*8510*/  ULDC.64 UR12, c[0x0][0x270] ;  /* 0x00009c00000c7ab9 */ /* 0x000fe20000000a00 */
[----:B------:R-:W-:Y:S01]  /*8520*/  MOV R3, R45 ;  /* 0x0000002d00037202 */ /* 0x000fe20000000f00 */
[----:B------:R-:W-:Y:S01]  /*8530*/  IMAD R8, R2, UR12, RZ ;  /* 0x0000000c02087c24 */ /* 0x000fe2000f8e02ff */
[----:B------:R-:W-:Y:S01]  /*8540*/  F2FP.BF16.F32.PACK_AB R69, R69, R24 ;  /* 0x000000184545723e */ /* 0x000fe200000010ff */
[----:B------:R-:W-:-:S04]  /*8550*/  IMAD.MOV.U32 R2, RZ, RZ, R42 ;  /* 0x000000ffff027224 */ /* 0x000fc800078e002a */
[----:B------:R-:W-:-:S04]  /*8560*/  IMAD.WIDE.U32 R2, R9, UR12, R2 ;  /* 0x0000000c09027c25 */ /* 0x000fc8000f8e0002 */
[----:B------:R-:W-:Y:S01]  /*8570*/  IMAD R9, R9, UR13, R8 ;  /* 0x0000000d09097c24 */ /* 0x000fe2000f8e0208 */
[----:B------:R-:W-:Y:S02]  /*8580*/  ULDC.64 UR12, c[0x0][0x210] ;  /* 0x00008400000c7ab9 */ /* 0x000fe40000000a00 */
[----:B------:R-:W-:Y:S02]  /*8590*/  LEA R8, P6, R2, UR12, 0x1 ;  /* 0x0000000c02087c11 */ /* 0x000fe4000f8c08ff */
[----:B------:R-:W-:-:S04]  /*85a0*/  IADD3 R9, R3, R9, RZ ;  /* 0x0000000903097210 */ /* 0x000fc80007ffe0ff */
[----:B------:R-:W-:-:S05]  /*85b0*/  LEA.HI.X R9, R2, UR13, R9, 0x1, P6 ;  /* 0x0000000d02097c11 */ /* 0x000fca000b0f0c09 */
[----:B------:R0:W-:Y:S02]  /*85c0*/  STG.E desc[UR14][R8.64], R69 ;  /* 0x0000004508007986 */ /* 0x0001e4000c10190e */
.L_x_3739:
[----:B------:R-:W-:Y:S05]  /*85d0*/  BSYNC B0 ;  /* 0x0000000000007941 */ /* 0x000fea0003800000 */
.L_x_3738:
        /* <DEDUP_REMOVED lines=17> */
.L_x_3740:
        /* <DEDUP_REMOVED lines=14> */
.L_x_3742:
[----:B------:R-:W-:Y:S05]  /*87d0*/  BSYNC B0 ;  /* 0x0000000000007941 */ /* 0x000fea0003800000 */
.L_x_3741:
        /* <DEDUP_REMOVED lines=14> */
.L_x_3743:
        /* <DEDUP_REMOVED lines=14> */
.L_x_3745:
[----:B------:R-:W-:Y:S05]  /*89a0*/  BSYNC B0 ;  /* 0x0000000000007941 */ /* 0x000fea0003800000 */
.L_x_3744:
        /* <DEDUP_REMOVED lines=13> */
.L_x_3746:
        /* <DEDUP_REMOVED lines=9> */
[----:B------:R-:W-:Y:S02]  /*8b10*/  ULDC.64 UR12, c[0x0][0x210] ;  /* 0x00008400000c7ab9 */ /* 0x000fe40000000a00 */
[----:B------:R-:W-:-:S02]  /*8b20*/  LEA R2, P1, R8, UR12, 0x1 ;  /* 0x0000000c08027c11 */ /* 0x000fc4000f8208ff */
[----:B------:R-:W-:-:S04]  /*8b30*/  IADD3 R15, R9, R15, RZ ;  /* 0x0000000f090f7210 */ /* 0x000fc80007ffe0ff */
[----:B------:R-:W-:-:S05]  /*8b40*/  LEA.HI.X R3, R8, UR13, R15, 0x1, P1 ;  /* 0x0000000d08037c11 */ /* 0x000fca00088f0c0f */
[----:B------:R3:W-:Y:S02]  /*8b50*/  STG.E desc[UR14][R2.64], R13 ;  /* 0x0000000d02007986 */ /* 0x0007e4000c10190e */
.L_x_3748:
[----:B------:R-:W-:Y:S05]  /*8b60*/  BSYNC B0 ;  /* 0x0000000000007941 */ /* 0x000fea0003800000 */
.L_x_3747:
        /* <DEDUP_REMOVED lines=12> */
.L_x_3749:
        /* <DEDUP_REMOVED lines=14> */
.L_x_3751:
[----:B------:R-:W-:Y:S05]  /*8d10*/  BSYNC B0 ;  /* 0x0000000000007941 */ /* 0x000fea0003800000 */
.L_x_3750:
[----:B012---:R-:W-:Y:S01]  /*8d20*/  PRMT R9, R56, 0x7632, R9 ;  /* 0x0000763238097816 */ /* 0x007fe20000000009 */
[----:B------:R-:W-:Y:S01]  /*8d30*/  VIADD R23, R50, 0x1b0 ;  /* 0x000001b032177836 */ /* 0x000fe20000000000 */
[----:B------:R-:W-:Y:S02]  /*8d40*/  PRMT R11, R52, 0x7632, R11 ;  /* 0x00007632340b7816 */ /* 0x000fe4000000000b */
[----:B---3--:R-:W-:Y:S02]  /*8d50*/  PRMT R13, R53, 0x7632, R13 ;  /* 0x00007632350d7816 */ /* 0x008fe4000000000d */
[----:B------:R-:W-:Y:S01]  /*8d60*/  SHF.L.U32 R28, R28, 0x10, RZ ;  /* 0x000000101c1c7819 */ /* 0x000fe200000006ff */
[----:B------:R-:W-:Y:S01]  /*8d70*/  IMAD.U32 R11, R11, 0x10000, RZ ;  /* 0x000100000b0b7824 */ /* 0x000fe200078e00ff */
[----:B------:R-:W-:Y:S02]  /*8d80*/  SHF.L.U32 R9, R9, 0x10, RZ ;  /* 0x0000001009097819 */ /* 0x000fe400000006ff */
        /* <DEDUP_REMOVED lines=8> */
[C---:B------:R-:W-:Y:S01]  /*8e10*/  IADD3 R7, R50.reuse, 0x1e0, RZ ;  /* 0x000001e032077810 */ /* 0x040fe20007ffe0ff */
[----:B------:R-:W-:Y:S01]  /*8e20*/  FADD.FTZ R21, R21, -UR5 ;  /* 0x8000000515157e21 */ /* 0x000fe20008010000 */
        /* <DEDUP_REMOVED lines=11> */
[C---:B------:R-:W-:Y:S01]  /*8ee0*/  FFMA.FTZ R28, R26.reuse, R28, R31 ;  /* 0x0000001c1a1c7223 */ /* 0x040fe2000001001f */
[----:B------:R-:W-:Y:S01]  /*8ef0*/  SHF.R.S32.HI R24, RZ, 0x1f, R23 ;  /* 0x0000001fff187819 */ /* 0x000fe20000011417 */
[C---:B------:R-:W-:Y:S01]  /*8f00*/  FFMA.FTZ R13, R26.reuse, R18, R31 ;  /* 0x000000121a0d7223 */ /* 0x040fe2000001001f */
[----:B------:R-:W-:Y:S01]  /*8f10*/  SHF.R.S32.HI R25, RZ, 0x1f, R15 ;  /* 0x0000001fff197819 */ /* 0x000fe2000001140f */
[C-C-:B------:R-:W-:Y:S01]  /*8f20*/  FFMA.FTZ R11, R26.reuse, R20, R31.reuse ;  /* 0x000000141a0b7223 */ /* 0x140fe2000001001f */
[----:B------:R-:W-:Y:S01]  /*8f30*/  SHF.R.S32.HI R12, RZ, 0x1f, R10 ;  /* 0x0000001fff0c7819 */ /* 0x000fe2000001140a */
[C---:B------:R-:W-:Y:S01]  /*8f40*/  FFMA.FTZ R9, R26.reuse, R22, R31 ;  /* 0x000000161a097223 */ /* 0x040fe2000001001f */
[----:B------:R-:W-:Y:S01]  /*8f50*/  SHF.R.S32.HI R8, RZ, 0x1f, R7 ;  /* 0x0000001fff087819 */ /* 0x000fe20000011407 */
[----:B------:R-:W-:Y:S01]  /*8f60*/  FFMA.FTZ R31, R26, R16, R31 ;  /* 0x000000101a1f7223 */ /* 0x000fe2000001001f */
        /* <DEDUP_REMOVED lines=22> */
.L_x_3752:
        /* <DEDUP_REMOVED lines=14> */
.L_x_3754:
[----:B------:R-:W-:Y:S05]  /*91b0*/  BSYNC B0 ;  /* 0x0000000000007941 */ /* 0x000fea0003800000 */
.L_x_3753:
        /* <DEDUP_REMOVED lines=11> */
.L_x_3755:
        /* <DEDUP_REMOVED lines=14> */
.L_x_3757:
[----:B------:R-:W-:Y:S05]  /*9350*/  BSYNC B0 ;  /* 0x0000000000007941 */ /* 0x000fea0003800000 */
.L_x_3756:
        /* <DEDUP_REMOVED lines=11> */
.L_x_3758:
        /* <DEDUP_REMOVED lines=14> */
.L_x_3760:
[----:B------:R-:W-:Y:S05]  /*94f0*/  BSYNC B0 ;  /* 0x0000000000007941 */ /* 0x000fea0003800000 */
.L_x_3759:
        /* <DEDUP_REMOVED lines=11> */
.L_x_3761:
        /* <DEDUP_REMOVED lines=14> */
.L_x_3763:
[----:B------:R-:W-:Y:S05]  /*9690*/  BSYNC B0 ;  /* 0x0000000000007941 */ /* 0x000fea0003800000 */
.L_x_3762:
        /* <DEDUP_REMOVED lines=11> */
.L_x_3764:
        /* <DEDUP_REMOVED lines=13> */
.L_x_3766:
[----:B------:R-:W-:Y:S05]  /*9820*/  BSYNC B0 ;  /* 0x0000000000007941 */ /* 0x000fea0003800000 */
.L_x_3765:
[----:B------:R-:W-:Y:S01]  /*9830*/  ULDC UR5, c[0x0][0x10] ;  /* 0x0000040000057ab9 */ /* 0x000fe20000000800 */
[----:B------:R-:W-:Y:S02]  /*9840*/  UIADD3 UR4, UR4, 0x1, URZ ;  /* 0x0000000104047890 */ /* 0x000fe4000fffe03f */
[----:B------:R-:W-:-:S04]  /*9850*/  UIADD3 UR9, UR5, UR9, URZ ;  /* 0x0000000905097290 */ /* 0x000fc8000fffe03f */
[----:B------:R-:W-:-:S06]  /*9860*/  UISETP.GE.AND UP0, UPT, UR9, UR8, UPT ;  /* 0x000000080900728c */ /* 0x000fcc000bf06270 */
[----:B------:R-:W-:-:S13]  /*9870*/  PLOP3.LUT P1, PT, PT, PT, UP0, 0x80, 0x0 ;  /* 0x000000000000781c */ /* 0x000fda0003f2f008 */
[----:B------:R-:W-:Y:S05]  /*9880*/  @!P1 BRA `(.L_x_3767) ;  /* 0xffffff6800789947 */ /* 0x000fea000383ffff */
[----:B------:R-:W-:Y:S05]  /*9890*/  EXIT ;  /* 0x000000000000794d */ /* 0x000fea0003800000 */
.L_x_3768:
        /* <DEDUP_REMOVED lines=14> */
.L_x_5161:


//--------------------- .text._Z35group_norm_nhwc_fwd_one_pass_kernelI11Fp16IOFp32WLi64ELi70ELi560EEv26Group_norm_nhwc_fwd_params --------------------------
	.section	.text._Z35group_norm_nhwc_fwd_one_pass_kernelI11Fp16IOFp32WLi64ELi70ELi560EEv26Group_norm_nhwc_fwd_params,"ax",@progbits
	.align	128
        .global         _Z35group_norm_nhwc_fwd_one_pass_kernelI11Fp16IOFp32WLi64ELi70ELi560EEv26Group_norm_nhwc_fwd_params
        .type           _Z35group_norm_nhwc_fwd_one_pass_kernelI11Fp16IOFp32WLi64ELi70ELi560EEv26Group_norm_nhwc_fwd_params,@function
        .size           _Z35group_norm_nhwc_fwd_one_pass_kernelI11Fp16IOFp32WLi64ELi70ELi560EEv26Group_norm_nhwc_fwd_params,(.L_x_5162 - _Z35group_norm_nhwc_fwd_one_pass_kernelI11Fp16IOFp32WLi64ELi70ELi560EEv26Group_norm_nhwc_fwd_params)
        .other          _Z35group_norm_nhwc_fwd_one_pass_kernelI11Fp16IOFp32WLi64ELi70ELi560EEv26Group_norm_nhwc_fwd_params,@"STO_CUDA_ENTRY STV_DEFAULT"
_Z35group_norm_nhwc_fwd_one_pass_kernelI11Fp16IOFp32WLi64ELi70ELi560EEv26Group_norm_nhwc_fwd_params:
.text._Z35group_norm_nhwc_fwd_one_pass_kernelI11Fp16IOFp32WLi64ELi70ELi560EEv26Group_norm_nhwc_fwd_params:
        /* <DEDUP_REMOVED lines=10> */
[----:B------:R-:W1:Y:S01]  /*00a0*/  S2R R28, SR_LANEID ;  /* 0x00000000001c7919 */ /* 0x000e620000000000 */
[----:B------:R-:W-:Y:S01]  /*00b0*/  ULDC.64 UR8, c[0x0][0x278] ;  /* 0x00009e0000087ab9 */ /* 0x000fe20000000a00 */
[----:B------:R-:W-:Y:S01]  /*00c0*/  SHF.R.S32.HI R0, RZ, 0x1f, R29 ;  /* 0x0000001fff007819 */ /* 0x000fe2000001141d */
[----:B------:R-:W-:Y:S01]  /*00d0*/  HFMA2.MMA R24, -RZ, RZ, 0, 0 ;  /* 0x00000000ff187435 */ /* 0x000fe200000001ff */
[-C--:B------:R-:W-:Y:S01]  /*00e0*/  IADD3 R2, -R3, R29.reuse, RZ ;  /* 0x0000001d03027210 */ /* 0x080fe20007ffe1ff */
[----:B------:R-:W-:Y:S01]  /*00f0*/  ULDC.U8 UR10, c[0x0][0x28c] ;  /* 0x0000a300000a7ab9 */ /* 0x000fe20000000000 */
[----:B------:R-:W0:Y:S01]  /*0100*/  LDC R5, c[0x0][0x294] ;  /* 0x0000a500ff057b82 */ /* 0x000e220000000800 */
[----:B------:R-:W-:Y:S02]  /*0110*/  LEA.HI R0, R0, R29, RZ, 0x5 ;  /* 0x0000001d00007211 */ /* 0x000fe400078f28ff */
[----:B------:R-:W-:-:S02]  /*0120*/  LEA.HI R2, R2, R3, RZ, 0x1f ;  /* 0x0000000302027211 */ /* 0x000fc400078ff8ff */
[----:B------:R-:W-:Y:S02]  /*0130*/  SHF.R.S32.HI R8, RZ, 0x5, R0 ;  /* 0x00000005ff087819 */ /* 0x000fe40000011400 */
[----:B------:R-:W-:-:S05]  /*0140*/  SHF.R.U32.HI R2, RZ, 0x5, R2 ;  /* 0x00000005ff027819 */ /* 0x000fca0000011602 */
        /* <DEDUP_REMOVED lines=11> */
.L_x_3790:
[----:B012---:R-:W0:Y:S01]  /*0200*/  LDC R14, c[0x0][0x288] ;  /* 0x0000a200ff0e7b82 */ /* 0x007e220000000800 */
[----:B------:R-:W-:Y:S01]  /*0210*/  ULDC.64 UR14, c[0x0][0x278] ;  /* 0x00009e00000e7ab9 */ /* 0x000fe20000000a00 */
[----:B------:R-:W-:Y:S01]  /*0220*/  SHF.R.S32.HI R7, RZ, 0x1f, R6 ;  /* 0x0000001fff077819 */ /* 0x000fe20000011406 */
[----:B------:R-:W-:Y:S01]  /*0230*/  ULDC.64 UR12, c[0x0][0x280] ;  /* 0x0000a000000c7ab9 */ /* 0x000fe20000000a00 */
[----:B------:R-:W-:-:S04]  /*0240*/  SHF.R.S32.HI R15, RZ, 0x1f, R9 ;  /* 0x0000001fff0f7819 */ /* 0x000fc80000011409 */
[----:B------:R-:W1:Y:S08]  /*0250*/  @P0 LDC.64 R18, c[0x0][0x270] ;  /* 0x00009c00ff120b82 */ /* 0x000e700000000a00 */
[----:B---3--:R-:W2:Y:S01]  /*0260*/  @P0 LDC.64 R16, c[0x0][0x220] ;  /* 0x00008800ff100b82 */ /* 0x008ea20000000a00 */
[----:B0-----:R-:W-:-:S04]  /*0270*/  IABS R3, R14 ;  /* 0x0000000e00037213 */ /* 0x001fc80000000000 */
        /* <DEDUP_REMOVED lines=9> */
[----:B------:R-:W-:-:S05]  /*0310*/  SHF.R.S32.HI R5, RZ, 0x1f, R4 ;  /* 0x0000001fff057819 */ /* 0x000fca0000011404 */
        /* <DEDUP_REMOVED lines=9> */
[----:B------:R-:W-:-:S07]  /*03b0*/  ISETP.GE.AND P3, PT, R0, RZ, PT ;  /* 0x000000ff0000720c */ /* 0x000fce0003f66270 */
[----:B------:R-:W-:Y:S02]  /*03c0*/  @P1 IADD3 R11, R11, 0x1, RZ ;  /* 0x000000010b0b1810 */ /* 0x000fe40007ffe0ff */
[----:B------:R-:W-:Y:S02]  /*03d0*/  ISETP.GE.U32.AND P1, PT, R6, UR14, PT ;  /* 0x0000000e06007c0c */ /* 0x000fe4000bf26070 */
[----:B------:R-:W-:Y:S02]  /*03e0*/  MOV R3, R11 ;  /* 0x0000000b00037202 */ /* 0x000fe40000000f00 */
[----:B------:R-:W-:Y:S02]  /*03f0*/  ISETP.GE.AND.EX P1, PT, R7, UR15, PT, P1 ;  /* 0x0000000f07007c0c */ /* 0x000fe4000bf26310 */
[----:B------:R-:W-:Y:S02]  /*0400*/  @!P3 IADD3 R3, -R3, RZ, RZ ;  /* 0x000000ff0303b210 */ /* 0x000fe40007ffe1ff */
[----:B------:R-:W-:-:S02]  /*0410*/  @!P2 LOP3.LUT R3, RZ, R14, RZ, 0x33, !PT ;  /* 0x0000000eff03a212 */ /* 0x000fc400078e33ff */
[----:B------:R-:W-:Y:S02]  /*0420*/  ISETP.GT.U32.OR P1, PT, R29, 0x22f, P1 ;  /* 0x0000022f1d00780c */ /* 0x000fe40000f24470 */
[----:B------:R-:W-:Y:S02]  /*0430*/  IADD3 R0, -R3, RZ, RZ ;  /* 0x000000ff03007210 */ /* 0x000fe40007ffe1ff */
[----:B------:R-:W-:Y:S02]  /*0440*/  ISETP.GE.U32.AND P2, PT, R4, UR14, PT ;  /* 0x0000000e04007c0c */ /* 0x000fe4000bf46070 */
[----:B------:R-:W-:Y:S01]  /*0450*/  SHF.R.S32.HI R11, RZ, 0x1f, R3 ;  /* 0x0000001fff0b7819 */ /* 0x000fe20000011403 */
[----:B------:R-:W-:Y:S01]  /*0460*/  IMAD R0, R14, R0, R25 ;  /* 0x000000000e007224 */ /* 0x000fe200078e0219 */
[----:B------:R-:W-:-:S03]  /*0470*/  ISETP.GE.AND.EX P2, PT, R5, UR15, PT, P2 ;  /* 0x0000000f05007c0c */ /* 0x000fc6000bf46320 */
[----:B------:R-:W-:Y:S01]  /*0480*/  IMAD R0, R0, 0x46, RZ ;  /* 0x0000004600007824 */ /* 0x000fe200078e02ff */
[----:B------:R-:W-:Y:S01]  /*0490*/  ISETP.GT.U32.OR P2, PT, R29, 0x22f, P2 ;  /* 0x0000022f1d00780c */ /* 0x000fe20001744470 */
[----:B------:R-:W-:Y:S01]  /*04a0*/  IMAD R14, R11, UR12, RZ ;  /* 0x0000000c0b0e7c24 */ /* 0x000fe2000f8e02ff */
[----:B------:R-:W0:Y:S02]  /*04b0*/  @!P1 LDC.64 R12, c[0x0][0x270] ;  /* 0x00009c00ff0c9b82 */ /* 0x000e240000000a00 */
[----:B------:R-:W-:Y:S01]  /*04c0*/  IADD3 R10, P3, R9, R0, RZ ;  /* 0x00000000090a7210 */ /* 0x000fe20007f7e0ff */
[----:B------:R-:W-:Y:S02]  /*04d0*/  IMAD R35, R3, UR13, R14 ;  /* 0x0000000d03237c24 */ /* 0x000fe4000f8e020e */
[----:B-1----:R-:W-:Y:S01]  /*04e0*/  @P0 IMAD R14, R27, R18, RZ ;  /* 0x000000121b0e0224 */ /* 0x002fe200078e02ff */
[----:B------:R-:W-:Y:S02]  /*04f0*/  LEA.HI.X.SX32 R11, R0, R15, 0x1, P3 ;  /* 0x0000000f000b7211 */ /* 0x000fe400018f0eff */
[----:B------:R-:W-:Y:S01]  /*0500*/  ISETP.GE.U32.AND P3, PT, R2, UR14, PT ;  /* 0x0000000e02007c0c */ /* 0x000fe2000bf66070 */
[----:B------:R-:W-:-:S02]  /*0510*/  @P0 IMAD R23, R26, R19, R14 ;  /* 0x000000131a170224 */ /* 0x000fc400078e020e */
[----:B------:R-:W-:Y:S01]  /*0520*/  IMAD.WIDE.U32 R10, R3, UR12, R10 ;  /* 0x0000000c030a7c25 */ /* 0x000fe2000f8e000a */
[----:B------:R-:W-:Y:S01]  /*0530*/  SHF.R.S32.HI R3, RZ, 0x1f, R2 ;  /* 0x0000001fff037819 */ /* 0x000fe20000011402 */
[----:B------:R-:W1:Y:S03]  /*0540*/  @!P1 LDC.64 R14, c[0x0][0x220] ;  /* 0x00008800ff0e9b82 */ /* 0x000e660000000a00 */
[----:B------:R-:W-:Y:S02]  /*0550*/  IADD3 R35, R11, R35, RZ ;  /* 0x000000230b237210 */ /* 0x000fe40007ffe0ff */
[----:B------:R-:W-:Y:S02]  /*0560*/  ISETP.GE.AND.EX P3, PT, R3, UR15, PT, P3 ;  /* 0x0000000f03007c0c */ /* 0x000fe4000bf66330 */
[----:B------:R-:W-:Y:S01]  /*0570*/  @P0 MOV R34, R10 ;  /* 0x0000000a00220202 */ /* 0x000fe20000000f00 */
[----:B------:R-:W3:Y:S01]  /*0580*/  @!P2 LDC.64 R20, c[0x0][0x270] ;  /* 0x00009c00ff14ab82 */ /* 0x000ee20000000a00 */
[----:B------:R-:W-:-:S02]  /*0590*/  ISETP.GT.U32.OR P3, PT, R29, 0x22f, P3 ;  /* 0x0000022f1d00780c */ /* 0x000fc40001f64470 */
[----:B------:R-:W-:Y:S01]  /*05a0*/  @!P1 MOV R30, R10 ;  /* 0x0000000a001e9202 */ /* 0x000fe20000000f00 */
[----:B------:R-:W-:Y:S01]  /*05b0*/  @P0 IMAD.WIDE.U32 R18, R26, R18, R34 ;  /* 0x000000121a120225 */ /* 0x000fe200078e0022 */
[----:B------:R-:W-:-:S03]  /*05c0*/  @!P1 MOV R31, R35 ;  /* 0x00000023001f9202 */ /* 0x000fc60000000f00 */
[-C--:B0-----:R-:W-:Y:S01]  /*05d0*/  @!P1 IMAD R22, R7, R12.reuse, RZ ;  /* 0x0000000c07169224 */ /* 0x081fe200078e02ff */
[----:B------:R-:W-:Y:S01]  /*05e0*/  @P0 IADD3 R19, R19, R23, RZ ;  /* 0x0000001713130210 */ /* 0x000fe20007ffe0ff */
[----:B------:R-:W-:Y:S01]  /*05f0*/  @!P1 IMAD.WIDE.U32 R30, R6, R12, R30 ;  /* 0x0000000c061e9225 */ /* 0x000fe200078e001e */
[----:B--2---:R-:W-:-:S03]  /*0600*/  @P0 LEA R16, P4, R18, R16, 0x1 ;  /* 0x0000001012100211 */ /* 0x004fc600078808ff */
[----:B------:R-:W-:Y:S01]  /*0610*/  @!P1 IMAD R23, R6, R13, R22 ;  /* 0x0000000d06179224 */ /* 0x000fe200078e0216 */
[----:B------:R-:W-:Y:S01]  /*0620*/  @P0 LEA.HI.X R17, R18, R17, R19, 0x1, P4 ;  /* 0x0000001112110211 */ /* 0x000fe200020f0c13 */
[----:B------:R-:W0:Y:S01]  /*0630*/  @!P3 LDC.64 R12, c[0x0][0x270] ;  /* 0x00009c00ff0cbb82 */ /* 0x000e220000000a00 */
[C---:B-1----:R-:W-:Y:S02]  /*0640*/  @!P1 LEA R22, P4, R30.reuse, R14, 0x1 ;  /* 0x0000000e1e169211 */ /* 0x042fe400078808ff */
[----:B------:R-:W-:Y:S02]  /*0650*/  @!P1 IADD3 R23, R31, R23, RZ ;  /* 0x000000171f179210 */ /* 0x000fe40007ffe0ff */
[----:B------:R-:W-:Y:S02]  /*0660*/  @!P2 MOV R31, R35 ;  /* 0x00000023001fa202 */ /* 0x000fe40000000f00 */
[----:B------:R-:W-:Y:S01]  /*0670*/  @!P1 LEA.HI.X R23, R30, R15, R23, 0x1, P4 ;  /* 0x0000000f1e179211 */ /* 0x000fe200020f0c17 */
[----:B------:R-:W1:Y:S01]  /*0680*/  @!P2 LDC.64 R18, c[0x0][0x220] ;  /* 0x00008800ff12ab82 */ /* 0x000e620000000a00 */
[----:B---3--:R-:W-:Y:S01]  /*0690*/  @!P2 IMAD R14, R5, R20, RZ ;  /* 0x00000014050ea224 */ /* 0x008fe200078e02ff */
[----:B------:R-:W-:-:S03]  /*06a0*/  @!P2 MOV R30, R10 ;  /* 0x0000000a001ea202 */ /* 0x000fc60000000f00 */
[C---:B------:R-:W-:Y:S02]  /*06b0*/  @!P2 IMAD R33, R4.reuse, R21, R14 ;  /* 0x000000150421a224 */ /* 0x040fe400078e020e */
[----:B------:R-:W-:Y:S01]  /*06c0*/  @!P2 IMAD.WIDE.U32 R20, R4, R20, R30 ;  /* 0x000000140414a225 */ /* 0x000fe200078e001e */
[----:B------:R-:W2:Y:S01]  /*06d0*/  @!P3 LDC.64 R14, c[0x0][0x220] ;  /* 0x00008800ff0ebb82 */ /* 0x000ea20000000a00 */
[----:B------:R-:W-:-:S03]  /*06e0*/  CS2R R30, SRZ ;  /* 0x00000000001e7805 */ /* 0x000fc6000001ff00 */
[----:B------:R-:W-:-:S03]  /*06f0*/  @!P2 IADD3 R21, R21, R33, RZ ;  /* 0x000000211515a210 */ /* 0x000fc60007ffe0ff */
[----:B------:R-:W3:Y:S01]  /*0700*/  @!P1 LDG.E R30, desc[UR8][R22.64] ;  /* 0x00000008161e9981 */ /* 0x000ee2000c1e1900 */
[----:B0-----:R-:W-:-:S03]  /*0710*/  @!P3 IMAD R32, R3, R12, RZ ;  /* 0x0000000c0320b224 */ /* 0x001fc600078e02ff */
[----:B------:R0:W4:Y:S01]  /*0720*/  @P0 LDG.E R31, desc[UR8][R16.64] ;  /* 0x00000008101f0981 */ /* 0x000122000c1e1900 */
[C---:B-1----:R-:W-:Y:S02]  /*0730*/  @!P2 LEA R18, P1, R20.reuse, R18, 0x1 ;  /* 0x000000121412a211 */ /* 0x042fe400078208ff */
[----:B0-----:R-:W-:Y:S02]  /*0740*/  @!P3 MOV R16, R10 ;  /* 0x0000000a0010b202 */ /* 0x001fe40000000f00 */
[----:B------:R-:W-:Y:S02]  /*0750*/  @!P3 MOV R17, R35 ;  /* 0x000000230011b202 */ /* 0x000fe40000000f00 */
[----:B------:R-:W-:Y:S01]  /*0760*/  @!P2 LEA.HI.X R19, R20, R19, R21, 0x1, P1 ;  /* 0x000000131413a211 */ /* 0x000fe200008f0c15 */
[C---:B------:R-:W-:Y:S02]  /*0770*/  @!P3 IMAD R21, R2.reuse, R13, R32 ;  /* 0x0000000d0215b224 */ /* 0x040fe400078e0220 */
[----:B------:R-:W-:Y:S01]  /*0780*/  @!P3 IMAD.WIDE.U32 R12, R2, R12, R16 ;  /* 0x0000000c020cb225 */ /* 0x000fe200078e0010 */
[----:B------:R-:W-:-:S04]  /*0790*/  CS2R R32, SRZ ;  /* 0x0000000000207805 */ /* 0x000fc8000001ff00 */
[----:B------:R-:W-:Y:S02]  /*07a0*/  @!P3 IADD3 R13, R13, R21, RZ ;  /* 0x000000150d0db210 */ /* 0x000fe40007ffe0ff */
[C---:B--2---:R-:W-:Y:S01]  /*07b0*/  @!P3 LEA R14, P1, R12.reuse, R14, 0x1 ;  /* 0x0000000e0c0eb211 */ /* 0x044fe200078208ff */
[----:B------:R0:W2:Y:S03]  /*07c0*/  @!P2 LDG.E R32, desc[UR8][R18.64] ;  /* 0x000000081220a981 */ /* 0x0000a6000c1e1900 */
[----:B------:R-:W-:-:S05]  /*07d0*/  @!P3 LEA.HI.X R15, R12, R15, R13, 0x1, P1 ;  /* 0x0000000f0c0fb211 */ /* 0x000fca00008f0c0d */
[----:B------:R2:W5:Y:S01]  /*07e0*/  @!P3 LDG.E R33, desc[UR8][R14.64] ;  /* 0x000000080e21b981 */ /* 0x000562000c1e1900 */
[C---:B------:R-:W-:Y:S02]  /*07f0*/  ISETP.GT.AND P1, PT, R29.reuse, 0x21f, PT ;  /* 0x0000021f1d00780c */ /* 0x040fe40003f24270 */
[----:B------:R-:W-:Y:S02]  /*0800*/  ISETP.NE.AND P3, PT, R28, RZ, PT ;  /* 0x000000ff1c00720c */ /* 0x000fe40003f65270 */
[----:B------:R-:W-:Y:S01]  /*0810*/  ISETP.NE.AND P2, PT, R29, RZ, PT ;  /* 0x000000ff1d00720c */ /* 0x000fe20003f45270 */
[----:B------:R-:W-:Y:S01]  /*0820*/  BSSY B0, `(.L_x_3769) ;  /* 0x0000074000007945 */ /* 0x000fe20003800000 */
[--C-:B----4-:R-:W-:Y:S02]  /*0830*/  HADD2.F32 R13, -RZ, R31.reuse.H1_H1 ;  /* 0x3000001fff0d7230 */ /* 0x110fe40000004100 */
[----:B------:R-:W-:-:S03]  /*0840*/  HADD2.F32 R12, -RZ, R31.H0_H0 ;  /* 0x2000001fff0c7230 */ /* 0x000fc60000004100 */
[----:B------:R-:W-:Y:S01]  /*0850*/  FMUL.FTZ R17, R13, R13 ;  /* 0x0000000d0d117220 */ /* 0x000fe20000410000 */
[--C-:B---3--:R-:W-:Y:S02]  /*0860*/  HADD2.F32 R21, -RZ, R30.reuse.H1_H1 ;  /* 0x3000001eff157230 */ /* 0x108fe40000004100 */
[C---:B------:R-:W-:Y:S01]  /*0870*/  FADD.FTZ R13, R12.reuse, R13 ;  /* 0x0000000d0c0d7221 */ /* 0x040fe20000010000 */
[----:B------:R-:W-:Y:S02]  /*0880*/  HADD2.F32 R16, -RZ, R30.H0_H0 ;  /* 0x2000001eff107230 */ /* 0x000fe40000004100 */
[----:B------:R-:W-:Y:S01]  /*0890*/  FFMA.FTZ R17, R12, R12, R17 ;  /* 0x0000000c0c117223 */ /* 0x000fe20000010011 */
[----:B------:R-:W-:Y:S01]  /*08a0*/  FMUL.FTZ R23, R21, R21 ;  /* 0x0000001515177220 */ /* 0x000fe20000410000 */
[----:B------:R-:W-:Y:S01]  /*08b0*/  FADD.FTZ R13, RZ, R13 ;  /* 0x0000000dff0d7221 */ /* 0x000fe20000010000 */
[C---:B0-----:R-:W-:Y:S01]  /*08c0*/  FADD.FTZ R18, R16.reuse, R21 ;  /* 0x0000001510127221 */ /* 0x041fe20000010000 */
[----:B------:R-:W-:Y:S01]  /*08d0*/  FADD.FTZ R17, RZ, R17 ;  /* 0x00000011ff117221 */ /* 0x000fe20000010000 */
[----:B------:R-:W-:Y:S01]  /*08e0*/  FFMA.FTZ R16, R16, R16, R23 ;  /* 0x0000001010107223 */ /* 0x000fe20000010017 */
[----:B------:R-:W-:Y:S01]  /*08f0*/  MOV R21, 0xffffffe0 ;  /* 0xffffffe000157802 */ /* 0x000fe20000000f00 */
[----:B--2---:R-:W-:-:S02]  /*0900*/  HADD2.F32 R15, -RZ, R32.H1_H1 ;  /* 0x30000020ff0f7230 */ /* 0x004fc40000004100 */
[----:B------:R-:W-:-:S03]  /*0910*/  HADD2.F32 R12, -RZ, R32.H0_H0 ;  /* 0x20000020ff0c7230 */ /* 0x000fc60000004100 */
[----:B------:R-:W-:Y:S02]  /*0920*/  FMUL.FTZ R19, R15, R15 ;  /* 0x0000000f0f137220 */ /* 0x000fe40000410000 */
[C---:B------:R-:W-:Y:S01]  /*0930*/  FADD.FTZ R14, R12.reuse, R15 ;  /* 0x0000000f0c0e7221 */ /* 0x040fe20000010000 */
[--C-:B-----5:R-:W-:Y:S02]  /*0940*/  HADD2.F32 R15, -RZ, R33.reuse.H1_H1 ;  /* 0x30000021ff0f7230 */ /* 0x120fe40000004100 */
[----:B------:R-:W-:Y:S01]  /*0950*/  FFMA.FTZ R19, R12, R12, R19 ;  /* 0x0000000c0c137223 */ /* 0x000fe20000010013 */
[----:B------:R-:W-:Y:S01]  /*0960*/  FADD.FTZ R13, R13, R18 ;  /* 0x000000120d0d7221 */ /* 0x000fe20000010000 */
[----:B------:R-:W-:Y:S01]  /*0970*/  FADD.FTZ R16, R17, R16 ;  /* 0x0000001011107221 */ /* 0x000fe20000010000 */
[----:B------:R-:W-:Y:S02]  /*0980*/  HADD2.F32 R12, -RZ, R33.H0_H0 ;  /* 0x20000021ff0c7230 */ /* 0x000fe40000004100 */
[----:B------:R-:W-:Y:S01]  /*0990*/  FMUL.FTZ R17, R15, R15 ;  /* 0x0000000f0f117220 */ /* 0x000fe20000410000 */
[----:B------:R-:W-:Y:S01]  /*09a0*/  FADD.FTZ R13, R13, R14 ;  /* 0x0000000e0d0d7221 */ /* 0x000fe20000010000 */
[----:B------:R-:W-:-:S02]  /*09b0*/  IMAD R18, R8, R21, 0x22f ;  /* 0x0000022f08127424 */ /* 0x000fc400078e0215 */
[----:B------:R-:W-:Y:S01]  /*09c0*/  FADD.FTZ R16, R16, R19 ;  /* 0x0000001310107221 */ /* 0x000fe20000010000 */
[C---:B------:R-:W-:Y:S01]  /*09d0*/  FADD.FTZ R14, R12.reuse, R15 ;  /* 0x0000000f0c0e7221 */ /* 0x040fe20000010000 */
[----:B------:R-:W-:Y:S01]  /*09e0*/  FFMA.FTZ R17, R12, R12, R17 ;  /* 0x0000000c0c117223 */ /* 0x000fe20000010011 */
[----:B------:R-:W-:Y:S02]  /*09f0*/  SEL R15, R18, 0x1f, P1 ;  /* 0x0000001f120f7807 */ /* 0x000fe40000800000 */
        /* <DEDUP_REMOVED lines=38> */
[----:B------:R-:W-:Y:S06]  /*0c60*/  BAR.SYNC.DEFER_BLOCKING 0x0 ;  /* 0x0000000000007b1d */ /* 0x000fec0000010000 */
[----:B------:R-:W-:Y:S05]  /*0c70*/  @P2 BRA `(.L_x_3770) ;  /* 0x0000000000b82947 */ /* 0x000fea0003800000 */
[----:B------:R-:W1:Y:S01]  /*0c80*/  S2UR UR6, SR_CgaCtaId ;  /* 0x00000000000679c3 */ /* 0x000e620000008800 */
[----:B------:R-:W-:Y:S02]  /*0c90*/  UMOV UR5, 0x400 ;  /* 0x0000040000057882 */ /* 0x000fe40000000000 */
[----:B-1----:R-:W-:-:S09]  /*0ca0*/  ULEA UR5, UR6, UR5, 0x18 ;  /* 0x0000000506057291 */ /* 0x002fd2000f8ec03f */
[----:B------:R-:W1:Y:S04]  /*0cb0*/  LDS.128 R12, [UR5+0x20] ;  /* 0x00002005ff0c7984 */ /* 0x000e680008000c00 */
[----:B------:R-:W2:Y:S01]  /*0cc0*/  LDS.128 R20, [UR5+0x30] ;  /* 0x00003005ff147984 */ /* 0x000ea20008000c00 */
[----:B-1----:R-:W-:Y:S01]  /*0cd0*/  FADD.FTZ R37, R16, R12 ;  /* 0x0000000c10257221 */ /* 0x002fe20000010000 */
[----:B------:R-:W-:Y:S02]  /*0ce0*/  FADD.FTZ R12, R17, R13 ;  /* 0x0000000d110c7221 */ /* 0x000fe40000010000 */
[----:B0-----:R-:W0:Y:S01]  /*0cf0*/  LDS.128 R16, [UR5+0x40] ;  /* 0x00004005ff107984 */ /* 0x001e220008000c00 */
[----:B------:R-:W-:Y:S01]  /*0d00*/  FADD.FTZ R37, R37, R14 ;  /* 0x0000000e25257221 */ /* 0x000fe20000010000 */
[----:B------:R-:W-:-:S03]  /*0d10*/  FADD.FTZ R12, R12, R15 ;  /* 0x0000000f0c0c7221 */ /* 0x000fc60000010000 */
[----:B--2---:R-:W-:Y:S01]  /*0d20*/  FADD.FTZ R37, R37, R20 ;  /* 0x0000001425257221 */ /* 0x004fe20000010000 */
[----:B------:R-:W-:Y:S02]  /*0d30*/  FADD.FTZ R20, R12, R21 ;  /* 0x000000150c147221 */ /* 0x000fe40000010000 */
[----:B------:R-:W1:Y:S01]  /*0d40*/  LDS.128 R12, [UR5+0x50] ;  /* 0x00005005ff0c7984 */ /* 0x000e620008000c00 */
[----:B------:R-:W-:Y:S01]  /*0d50*/  FADD.FTZ R37, R37, R22 ;  /* 0x0000001625257221 */ /* 0x000fe20000010000 */
[----:B------:R-:W-:-:S03]  /*0d60*/  FADD.FTZ R20, R20, R23 ;  /* 0x0000001714147221 */ /* 0x000fc60000010000 */
[----:B0-----:R-:W-:Y:S01]  /*0d70*/  FADD.FTZ R37, R37, R16 ;  /* 0x0000001025257221 */ /* 0x001fe20000010000 */
[----:B------:R-:W-:Y:S02]  /*0d80*/  FADD.FTZ R16, R20, R17 ;  /* 0x0000001114107221 */ /* 0x000fe40000010000 */
[----:B------:R-:W0:Y:S01]  /*0d90*/  LDS.128 R20, [UR5+0x60] ;  /* 0x00006005ff147984 */ /* 0x000e220008000c00 */
[----:B------:R-:W-:Y:S01]  /*0da0*/  FADD.FTZ R37, R37, R18 ;  /* 0x0000001225257221 */ /* 0x000fe20000010000 */
[----:B------:R-:W-:-:S03]  /*0db0*/  FADD.FTZ R16, R16, R19 ;  /* 0x0000001310107221 */ /* 0x000fc60000010000 */
[----:B-1----:R-:W-:Y:S01]  /*0dc0*/  FADD.FTZ R37, R37, R12 ;  /* 0x0000000c25257221 */ /* 0x002fe20000010000 */
[----:B------:R-:W-:Y:S02]  /*0dd0*/  FADD.FTZ R12, R16, R13 ;  /* 0x0000000d100c7221 */ /* 0x000fe40000010000 */
[----:B------:R-:W1:Y:S01]  /*0de0*/  LDS.128 R16, [UR5+0x70] ;  /* 0x00007005ff107984 */ /* 0x000e620008000c00 */
[----:B------:R-:W-:Y:S01]  /*0df0*/  FADD.FTZ R37, R37, R14 ;  /* 0x0000000e25257221 */ /* 0x000fe20000010000 */
[----:B------:R-:W-:-:S04]  /*0e00*/  FADD.FTZ R12, R12, R15 ;  /* 0x0000000f0c0c7221 */ /* 0x000fc80000010000 */
[----:B0-----:R-:W-:Y:S01]  /*0e10*/  FADD.FTZ R12, R12, R21 ;  /* 0x000000150c0c7221 */ /* 0x001fe20000010000 */
[----:B------:R-:W-:-:S03]  /*0e20*/  FADD.FTZ R37, R37, R20 ;  /* 0x0000001425257221 */ /* 0x000fc60000010000 */
[----:B------:R-:W-:Y:S01]  /*0e30*/  FADD.FTZ R20, R12, R23 ;  /* 0x000000170c147221 */ /* 0x000fe20000010000 */
[----:B------:R-:W-:Y:S01]  /*0e40*/  FADD.FTZ R37, R37, R22 ;  /* 0x0000001625257221 */ /* 0x000fe20000010000 */
[----:B------:R-:W0:Y:S03]  /*0e50*/  LDS.128 R12, [UR5+0x80] ;  /* 0x00008005ff0c7984 */ /* 0x000e260008000c00 */
[----:B-1----:R-:W-:Y:S01]  /*0e60*/  FADD.FTZ R37, R37, R16 ;  /* 0x0000001025257221 */ /* 0x002fe20000010000 */
[----:B------:R-:W-:Y:S02]  /*0e70*/  FADD.FTZ R16, R20, R17 ;  /* 0x0000001114107221 */ /* 0x000fe40000010000 */
[----:B------:R-:W1:Y:S01]  /*0e80*/  LDS.128 R20, [UR5+0x90] ;  /* 0x00009005ff147984 */ /* 0x000e620008000c00 */
[----:B------:R-:W-:Y:S01]  /*0e90*/  FADD.FTZ R37, R37, R18 ;  /* 0x0000001225257221 */ /* 0x000fe20000010000 */
[----:B------:R-:W-:-:S02]  /*0ea0*/  FADD.FTZ R18, R16, R19 ;  /* 0x0000001310127221 */ /* 0x000fc40000010000 */
[----:B------:R-:W2:Y:S01]  /*0eb0*/  LDS.64 R16, [UR5+0xa0] ;  /* 0x0000a005ff107984 */ /* 0x000ea20008000a00 */
        /* <DEDUP_REMOVED lines=10> */
.L_x_3770:
[----:B------:R-:W-:Y:S05]  /*0f60*/  BSYNC B0 ;  /* 0x0000000000007941 */ /* 0x000fea0003800000 */
.L_x_3769:
[----:B------:R-:W1:Y:S02]  /*0f70*/  LDC R12, c[0x0][0xc] ;  /* 0x00000300ff0c7b82 */ /* 0x000e640000000800 */
[----:B-1----:R-:W-:-:S13]  /*0f80*/  ISETP.GE.U32.AND P1, PT, R12, 0x2, PT ;  /* 0x000000020c00780c */ /* 0x002fda0003f26070 */
[----:B------:R-:W-:Y:S05]  /*0f90*/  @!P1 BRA `(.L_x_3771) ;  /* 0x0000000800709947 */ /* 0x000fea0003800000 */
[----:B------:R-:W-:Y:S05]  /*0fa0*/  @P2 BRA `(.L_x_3772) ;  /* 0x0000000000742947 */ /* 0x000fea0003800000 */
[----:B------:R-:W1:Y:S01]  /*0fb0*/  LDC R22, c[0x0][0x10] ;  /* 0x00000400ff167b82 */ /* 0x000e620000000800 */
[----:B------:R-:W2:Y:S01]  /*0fc0*/  S2R R23, SR_CTAID.Y ;  /* 0x0000000000177919 */ /* 0x000ea20000002600 */
[C---:B------:R-:W-:Y:S02]  /*0fd0*/  LOP3.LUT R13, R24.reuse, 0x1, RZ, 0xc0, !PT ;  /* 0x00000001180d7812 */ /* 0x040fe400078ec0ff */
[----:B------:R-:W-:-:S04]  /*0fe0*/  LOP3.LUT P1, RZ, R24, 0x2, RZ, 0xc0, !PT ;  /* 0x0000000218ff7812 */ /* 0x000fc8000782c0ff */
[----:B0-----:R-:W0:Y:S08]  /*0ff0*/  LDC.64 R18, c[0x0][0x248] ;  /* 0x00009200ff127b82 */ /* 0x001e300000000a00 */
[----:B------:R-:W3:Y:S01]  /*1000*/  LDC.64 R14, c[0x0][0x240] ;  /* 0x00009000ff0e7b82 */ /* 0x000ee20000000a00 */
[----:B-1----:R-:W-:-:S04]  /*1010*/  IMAD R13, R13, R22, RZ ;  /* 0x000000160d0d7224 */ /* 0x002fc800078e02ff */
[----:B------:R-:W-:-:S05]  /*1020*/  IMAD R20, R13, R12, RZ ;  /* 0x0000000c0d147224 */ /* 0x000fca00078e02ff */
[----:B------:R-:W-:Y:S02]  /*1030*/  SHF.L.U32 R21, R20, 0x1, RZ ;  /* 0x0000000114157819 */ /* 0x000fe400000006ff */
[----:B------:R-:W-:Y:S02]  /*1040*/  MOV R20, 0xffffffff ;  /* 0xffffffff00147802 */ /* 0x000fe40000000f00 */
[----:B--2---:R-:W-:Y:S01]  /*1050*/  IADD3 R13, R13, R23, RZ ;  /* 0x000000170d0d7210 */ /* 0x004fe20007ffe0ff */
[----:B0-----:R-:W-:-:S04]  /*1060*/  IMAD.WIDE R18, R21, 0x4, R18 ;  /* 0x0000000415127825 */ /* 0x001fc800078e0212 */
[----:B------:R-:W-:Y:S02]  /*1070*/  IMAD R21, R22, UR7, R23 ;  /* 0x0000000716157c24 */ /* 0x000fe4000f8e0217 */
[----:B---3--:R-:W-:-:S04]  /*1080*/  IMAD.WIDE.U32 R14, R13, 0x4, R14 ;  /* 0x000000040d0e7825 */ /* 0x008fc800078e000e */
[----:B------:R-:W-:Y:S01]  /*1090*/  IMAD.WIDE.U32 R18, R21, 0x8, R18 ;  /* 0x0000000815127825 */ /* 0x000fe200078e0012 */
[----:B------:R-:W-:Y:S02]  /*10a0*/  SEL R21, R20, 0x1, P1 ;  /* 0x0000000114157807 */ /* 0x000fe40000800000 */
[----:B------:R-:W-:Y:S02]  /*10b0*/  SEL R20, R12, RZ, !P1 ;  /* 0x000000ff0c147207 */ /* 0x000fe40004800000 */
[----:B------:R1:W-:Y:S02]  /*10c0*/  STG.E.64 desc[UR8][R18.64], R16 ;  /* 0x0000001012007986 */ /* 0x0003e4000c101b08 */
[----:B------:R-:W-:Y:S01]  /*10d0*/  ISETP.NE.AND P1, PT, R20, -0x1, PT ;  /* 0xffffffff1400780c */ /* 0x000fe20003f25270 */
[----:B------:R-:W-:Y:S06]  /*10e0*/  MEMBAR.ALL.GPU ;  /* 0x0000000000007992 */ /* 0x000fec000000a000 */
[----:B------:R-:W-:-:S00]  /*10f0*/  ERRBAR ;  /* 0x00000000000079ab */ /* 0x000fc00000000000 */
[----:B------:R-:W-:Y:S06]  /*1100*/  CGAERRBAR ;  /* 0x00000000000075ab */ /* 0x000fec0000000000 */
[----:B------:R1:W-:Y:S01]  /*1110*/  REDG.E.ADD.S32.STRONG.GPU desc[UR8][R14.64], R21 ;  /* 0x000000150e00798e */ /* 0x0003e2000c10e388 */
[----:B------:R-:W-:Y:S05]  /*1120*/  @!P1 BRA `(.L_x_3772) ;  /* 0x0000000000149947 */ /* 0x000fea0003800000 */
.L_x_3773:
[----:B------:R-:W2:Y:S04]  /*1130*/  LDG.E.STRONG.GPU R13, desc[UR8][R14.64] ;  /* 0x000000080e0d7981 */ /* 0x000ea8000c1ef900 */
[----:B--2---:R-:W-:Y:S01]  /*1140*/  CCTL.IVALL ;  /* 0x00000000ff00798f */ /* 0x004fe20002000000 */
[----:B------:R-:W-:Y:S05]  /*1150*/  YIELD ;  /* 0x0000000000007946 */ /* 0x000fea0003800000 */
[----:B------:R-:W-:-:S13]  /*1160*/  ISETP.NE.AND P1, PT, R13, R20, PT ;  /* 0x000000140d00720c */ /* 0x000fda0003f25270 */
[----:B------:R-:W-:Y:S05]  /*1170*/  @P1 BRA `(.L_x_3773) ;  /* 0xfffffffc00ec1947 */ /* 0x000fea000383ffff */
.L_x_3772:
        /* <DEDUP_REMOVED lines=8> */
[----:B-1----:R-:W-:Y:S02]  /*1200*/  LOP3.LUT R15, R12, 0x3, RZ, 0xc0, !PT ;  /* 0x000000030c0f7812 */ /* 0x002fe400078ec0ff */
[----:B------:R-:W-:Y:S02]  /*1210*/  MOV R13, RZ ;  /* 0x000000ff000d7202 */ /* 0x000fe40000000f00 */
[----:B------:R-:W-:-:S07]  /*1220*/  IADD3 R22, -R15, R12, RZ ;  /* 0x0000000c0f167210 */ /* 0x000fce0007ffe1ff */
.L_x_3775:
[C---:B------:R-:W-:Y:S02]  /*1230*/  ISETP.EQ.OR P3, PT, R13.reuse, UR7, P2 ;  /* 0x000000070d007c0c */ /* 0x040fe40009762670 */
[----:B------:R-:W-:-:S04]  /*1240*/  IADD3 R20, R13, 0x1, RZ ;  /* 0x000000010d147810 */ /* 0x000fc80007ffe0ff */
[----:B------:R-:W-:-:S07]  /*1250*/  ISETP.EQ.OR P4, PT, R20, UR7, P2 ;  /* 0x0000000714007c0c */ /* 0x000fce0009782670 */
[----:B------:R-:W1:Y:S01]  /*1260*/  @!P3 LDC R18, c[0x0][0x10] ;  /* 0x00000400ff12bb82 */ /* 0x000e620000000800 */
[----:B------:R-:W2:Y:S01]  /*1270*/  @!P3 S2R R21, SR_CTAID.Y ;  /* 0x000000000015b919 */ /* 0x000ea20000002600 */
[----:B0-----:R-:W-:-:S04]  /*1280*/  @!P3 LOP3.LUT R19, R24, 0x1, RZ, 0xc0, !PT ;  /* 0x000000011813b812 */ /* 0x001fc800078ec0ff */
[----:B------:R-:W0:Y:S02]  /*1290*/  @!P4 S2R R23, SR_CTAID.Y ;  /* 0x000000000017c919 */ /* 0x000e240000002600 */
[----:B------:R-:W3:Y:S01]  /*12a0*/  @!P3 LDC.64 R14, c[0x0][0x248] ;  /* 0x00009200ff0ebb82 */ /* 0x000ee20000000a00 */
[----:B-1----:R-:W-:-:S04]  /*12b0*/  @!P3 IMAD R19, R19, R18, RZ ;  /* 0x000000121313b224 */ /* 0x002fc800078e02ff */
[----:B------:R-:W-:-:S05]  /*12c0*/  @!P3 IMAD R19, R19, R12, RZ ;  /* 0x0000000c1313b224 */ /* 0x000fca00078e02ff */
[----:B------:R-:W-:-:S05]  /*12d0*/  @!P3 SHF.L.U32 R19, R19, 0x1, RZ ;  /* 0x000000011313b819 */ /* 0x000fca00000006ff */
[----:B---3--:R-:W-:-:S04]  /*12e0*/  @!P3 IMAD.WIDE R14, R19, 0x4, R14 ;  /* 0x00000004130eb825 */ /* 0x008fc800078e020e */
[----:B--2---:R-:W-:Y:S02]  /*12f0*/  @!P3 IMAD R19, R18, R13, R21 ;  /* 0x0000000d1213b224 */ /* 0x004fe400078e0215 */
[----:B------:R-:W0:Y:S02]  /*1300*/  @!P4 LDC R21, c[0x0][0x10] ;  /* 0x00000400ff15cb82 */ /* 0x000e240000000800 */
[----:B------:R-:W-:-:S06]  /*1310*/  @!P3 IMAD.WIDE.U32 R18, R19, 0x8, R14 ;  /* 0x000000081312b825 */ /* 0x000fcc00078e000e */
[----:B------:R-:W2:Y:S01]  /*1320*/  @!P3 LDG.E.64 R18, desc[UR8][R18.64] ;  /* 0x000000081212b981 */ /* 0x000ea2000c1e1b00 */
[----:B------:R-:W1:Y:S01]  /*1330*/  @!P4 LDC.64 R14, c[0x0][0x248] ;  /* 0x00009200ff0ecb82 */ /* 0x000e620000000a00 */
[----:B0-----:R-:W-:Y:S01]  /*1340*/  @!P4 IMAD R23, R20, R21, R23 ;  /* 0x000000151417c224 */ /* 0x001fe200078e0217 */
[----:B------:R-:W-:-:S05]  /*1350*/  @!P4 LOP3.LUT R20, R24, 0x1, RZ, 0xc0, !PT ;  /* 0x000000011814c812 */ /* 0x000fca00078ec0ff */
[----:B------:R-:W-:-:S04]  /*1360*/  @!P4 IMAD R21, R20, R21, RZ ;  /* 0x000000151415c224 */ /* 0x000fc800078e02ff */
[----:B------:R-:W-:-:S05]  /*1370*/  @!P4 IMAD R21, R21, R12, RZ ;  /* 0x0000000c1515c224 */ /* 0x000fca00078e02ff */
[----:B------:R-:W-:-:S05]  /*1380*/  @!P4 SHF.L.U32 R21, R21, 0x1, RZ ;  /* 0x000000011515c819 */ /* 0x000fca00000006ff */
[----:B-1----:R-:W-:-:S04]  /*1390*/  @!P4 IMAD.WIDE R14, R21, 0x4, R14 ;  /* 0x00000004150ec825 */ /* 0x002fc800078e020e */
[----:B------:R-:W-:-:S06]  /*13a0*/  @!P4 IMAD.WIDE.U32 R14, R23, 0x8, R14 ;  /* 0x00000008170ec825 */ /* 0x000fcc00078e000e */
[----:B------:R-:W3:Y:S01]  /*13b0*/  @!P4 LDG.E.64 R14, desc[UR8][R14.64] ;  /* 0x000000080e0ec981 */ /* 0x000ee2000c1e1b00 */
[C---:B------:R-:W-:Y:S02]  /*13c0*/  IADD3 R20, R13.reuse, 0x2, RZ ;  /* 0x000000020d147810 */ /* 0x040fe40007ffe0ff */
[----:B------:R-:W-:Y:S02]  /*13d0*/  IADD3 R36, R13, 0x3, RZ ;  /* 0x000000030d247810 */ /* 0x000fe40007ffe0ff */
[----:B------:R-:W-:-:S13]  /*13e0*/  ISETP.EQ.OR P1, PT, R20, UR7, P2 ;  /* 0x0000000714007c0c */ /* 0x000fda0009722670 */
[----:B------:R-:W0:Y:S01]  /*13f0*/  @!P1 S2R R23, SR_CTAID.Y ;  /* 0x0000000000179919 */ /* 0x000e220000002600 */
[----:B------:R-:W0:Y:S02]  /*1400*/  @!P1 LDC R21, c[0x0][0x10] ;  /* 0x00000400ff159b82 */ /* 0x000e240000000800 */
[----:B0-----:R-:W-:Y:S01]  /*1410*/  @!P1 IMAD R23, R20, R21, R23 ;  /* 0x0000001514179224 */ /* 0x001fe200078e0217 */
[----:B------:R-:W-:-:S05]  /*1420*/  @!P1 LOP3.LUT R20, R24, 0x1, RZ, 0xc0, !PT ;  /* 0x0000000118149812 */ /* 0x000fca00078ec0ff */
[----:B------:R-:W-:-:S04]  /*1430*/  @!P1 IMAD R21, R20, R21, RZ ;  /* 0x0000001514159224 */ /* 0x000fc800078e02ff */
[----:B------:R-:W-:-:S05]  /*1440*/  @!P1 IMAD R21, R21, R12, RZ ;  /* 0x0000000c15159224 */ /* 0x000fca00078e02ff */
[----:B------:R-:W-:Y:S01]  /*1450*/  @!P1 SHF.L.U32 R21, R21, 0x1, RZ ;  /* 0x0000000115159819 */ /* 0x000fe200000006ff */
[----:B--2---:R-:W-:Y:S01]  /*1460*/  @!P3 FADD.FTZ R16, R16, R18 ;  /* 0x000000121010b221 */ /* 0x004fe20000010000 */
[----:B------:R-:W-:Y:S01]  /*1470*/  @!P3 FADD.FTZ R17, R17, R19 ;  /* 0x000000131111b221 */ /* 0x000fe20000010000 */
[----:B------:R-:W-:Y:S01]  /*1480*/  ISETP.EQ.OR P3, PT, R36, UR7, P2 ;  /* 0x0000000724007c0c */ /* 0x000fe20009762670 */
[----:B------:R-:W0:-:S12]  /*1490*/  @!P1 LDC.64 R18, c[0x0][0x248] ;  /* 0x00009200ff129b82 */ /* 0x000e180000000a00 */
[----:B------:R-:W1:Y:S01]  /*14a0*/  @!P3 S2R R37, SR_CTAID.Y ;  /* 0x000000000025b919 */ /* 0x000e620000002600 */
[----:B0-----:R-:W-:-:S04]  /*14b0*/  @!P1 IMAD.WIDE R18, R21, 0x4, R18 ;  /* 0x0000000415129825 */ /* 0x001fc800078e0212 */
[----:B------:R-:W-:Y:S02]  /*14c0*/  @!P1 IMAD.WIDE.U32 R20, R23, 0x8, R18 ;  /* 0x0000000817149825 */ /* 0x000fe400078e0012 */
[----:B------:R-:W1:Y:S04]  /*14d0*/  @!P3 LDC R23, c[0x0][0x10] ;  /* 0x00000400ff17bb82 */ /* 0x000e680000000800 */
[----:B------:R-:W2:Y:S04]  /*14e0*/  @!P1 LDG.E.64 R20, desc[UR8][R20.64] ;  /* 0x0000000814149981 */ /* 0x000ea8000c1e1b00 */
[----:B------:R-:W0:Y:S01]  /*14f0*/  @!P3 LDC.64 R18, c[0x0][0x248] ;  /* 0x00009200ff12bb82 */ /* 0x000e220000000a00 */
[----:B---3--:R-:W-:Y:S01]  /*1500*/  @!P4 FADD.FTZ R16, R16, R14 ;  /* 0x0000000e1010c221 */ /* 0x008fe20000010000 */
[----:B------:R-:W-:Y:S01]  /*1510*/  @!P3 LOP3.LUT R14, R24, 0x1, RZ, 0xc0, !PT ;  /* 0x00000001180eb812 */ /* 0x000fe200078ec0ff */
[----:B-1----:R-:W-:-:S04]  /*1520*/  @!P3 IMAD R37, R36, R23, R37 ;  /* 0x000000172425b224 */ /* 0x002fc800078e0225 */
[----:B------:R-:W-:-:S04]  /*1530*/  @!P3 IMAD R23, R14, R23, RZ ;  /* 0x000000170e17b224 */ /* 0x000fc800078e02ff */
[----:B------:R-:W-:-:S05]  /*1540*/  @!P3 IMAD R23, R23, R12, RZ ;  /* 0x0000000c1717b224 */ /* 0x000fca00078e02ff */
[----:B------:R-:W-:-:S05]  /*1550*/  @!P3 SHF.L.U32 R23, R23, 0x1, RZ ;  /* 0x000000011717b819 */ /* 0x000fca00000006ff */
[----:B0-----:R-:W-:-:S04]  /*1560*/  @!P3 IMAD.WIDE R18, R23, 0x4, R18 ;  /* 0x000000041712b825 */ /* 0x001fc800078e0212 */
[----:B------:R-:W-:-:S06]  /*1570*/  @!P3 IMAD.WIDE.U32 R18, R37, 0x8, R18 ;  /* 0x000000082512b825 */ /* 0x000fcc00078e0012 */
[----:B------:R-:W3:Y:S01]  /*1580*/  @!P3 LDG.E.64 R18, desc[UR8][R18.64] ;  /* 0x000000081212b981 */ /* 0x000ee2000c1e1b00 */
[----:B------:R-:W-:Y:S01]  /*1590*/  IADD3 R22, R22, -0x4, RZ ;  /* 0xfffffffc16167810 */ /* 0x000fe20007ffe0ff */
[----:B------:R-:W-:-:S03]  /*15a0*/  @!P4 FADD.FTZ R17, R17, R15 ;  /* 0x0000000f1111c221 */ /* 0x000fc60000010000 */
[----:B------:R-:W-:Y:S02]  /*15b0*/  ISETP.NE.AND P4, PT, R22, RZ, PT ;  /* 0x000000ff1600720c */ /* 0x000fe40003f85270 */
[----:B------:R-:W-:Y:S01]  /*15c0*/  IADD3 R13, R13, 0x4, RZ ;  /* 0x000000040d0d7810 */ /* 0x000fe20007ffe0ff */
[----:B--2---:R-:W-:Y:S01]  /*15d0*/  @!P1 FADD.FTZ R16, R16, R20 ;  /* 0x0000001410109221 */ /* 0x004fe20000010000 */
[----:B------:R-:W-:-:S03]  /*15e0*/  @!P1 FADD.FTZ R17, R17, R21 ;  /* 0x0000001511119221 */ /* 0x000fc60000010000 */
[----:B---3--:R-:W-:Y:S01]  /*15f0*/  @!P3 FADD.FTZ R16, R16, R18 ;  /* 0x000000121010b221 */ /* 0x008fe20000010000 */
[----:B------:R-:W-:-:S05]  /*1600*/  @!P3 FADD.FTZ R17, R17, R19 ;  /* 0x000000131111b221 */ /* 0x000fca0000010000 */
[----:B------:R-:W-:Y:S05]  /*1610*/  @P4 BRA `(.L_x_3775) ;  /* 0xfffffffc00044947 */ /* 0x000fea000383ffff */
.L_x_3774:
[----:B------:R-:W-:-:S13]  /*1620*/  LOP3.LUT P1, R20, R12, 0x3, RZ, 0xc0, !PT ;  /* 0x000000030c147812 */ /* 0x000fda000782c0ff */
[----:B------:R-:W-:Y:S05]  /*1630*/  @!P1 BRA `(.L_x_3771) ;  /* 0x0000000000c89947 */ /* 0x000fea0003800000 */
[----:B------:R-:W-:Y:S01]  /*1640*/  ISETP.EQ.OR P1, PT, R13, UR7, P2 ;  /* 0x000000070d007c0c */ /* 0x000fe20009722670 */
[----:B------:R-:W-:Y:S01]  /*1650*/  BSSY B0, `(.L_x_3776) ;  /* 0x0000010000007945 */ /* 0x000fe20003800000 */
[----:B------:R-:W-:-:S11]  /*1660*/  ISETP.NE.AND P3, PT, R20, 0x1, PT ;  /* 0x000000011400780c */ /* 0x000fd60003f65270 */
[----:B------:R-:W-:Y:S05]  /*1670*/  @P1 BRA `(.L_x_3777) ;  /* 0x0000000000341947 */ /* 0x000fea0003800000 */
[----:B-1----:R-:W1:Y:S01]  /*1680*/  S2R R18, SR_CTAID.Y ;  /* 0x0000000000127919 */ /* 0x002e620000002600 */
[----:B------:R-:W2:Y:S01]  /*1690*/  LDC.64 R14, c[0x0][0x248] ;  /* 0x00009200ff0e7b82 */ /* 0x000ea20000000a00 */
[----:B0-----:R-:W-:Y:S01]  /*16a0*/  LOP3.LUT R19, R24, 0x1, RZ, 0xc0, !PT ;  /* 0x0000000118137812 */ /* 0x001fe200078ec0ff */
[----:B------:R-:W-:-:S04]  /*16b0*/  ULDC UR5, c[0x0][0x10] ;  /* 0x0000040000057ab9 */ /* 0x000fc80000000800 */
[----:B------:R-:W-:-:S04]  /*16c0*/  IMAD R19, R19, UR5, RZ ;  /* 0x0000000513137c24 */ /* 0x000fc8000f8e02ff */
[----:B------:R-:W-:-:S05]  /*16d0*/  IMAD R19, R19, R12, RZ ;  /* 0x0000000c13137224 */ /* 0x000fca00078e02ff */
[----:B------:R-:W-:-:S05]  /*16e0*/  SHF.L.U32 R19, R19, 0x1, RZ ;  /* 0x0000000113137819 */ /* 0x000fca00000006ff */
[----:B--2---:R-:W-:-:S04]  /*16f0*/  IMAD.WIDE R14, R19, 0x4, R14 ;  /* 0x00000004130e7825 */ /* 0x004fc800078e020e */
[----:B-1----:R-:W-:-:S04]  /*1700*/  IMAD R19, R13, UR5, R18 ;  /* 0x000000050d137c24 */ /* 0x002fc8000f8e0212 */
[----:B------:R-:W-:-:S06]  /*1710*/  IMAD.WIDE.U32 R14, R19, 0x8, R14 ;  /* 0x00000008130e7825 */ /* 0x000fcc00078e000e */
[----:B------:R-:W2:Y:S02]  /*1720*/  LDG.E.64 R14, desc[UR8][R14.64] ;  /* 0x000000080e0e7981 */ /* 0x000ea4000c1e1b00 */
[----:B--2---:R-:W-:Y:S01]  /*1730*/  FADD.FTZ R16, R16, R14 ;  /* 0x0000000e10107221 */ /* 0x004fe20000010000 */
[----:B------:R-:W-:-:S07]  /*1740*/  FADD.FTZ R17, R17, R15 ;  /* 0x0000000f11117221 */ /* 0x000fce0000010000 */
.L_x_3777:
[----:B------:R-:W-:Y:S05]  /*1750*/  BSYNC B0 ;  /* 0x0000000000007941 */ /* 0x000fea0003800000 */
.L_x_3776:
[----:B------:R-:W-:Y:S05]  /*1760*/  @!P3 BRA `(.L_x_3771) ;  /* 0x00000000007cb947 */ /* 0x000fea0003800000 */
[C---:B-1----:R-:W-:Y:S02]  /*1770*/  IADD3 R14, R13.reuse, 0x1, RZ ;  /* 0x000000010d0e7810 */ /* 0x042fe40007ffe0ff */
[----:B------:R-:W-:Y:S02]  /*1780*/  IADD3 R22, R13, 0x2, RZ ;  /* 0x000000020d167810 */ /* 0x000fe40007ffe0ff */
[----:B------:R-:W-:Y:S02]  /*1790*/  ISETP.EQ.OR P3, PT, R14, UR7, P2 ;  /* 0x000000070e007c0c */ /* 0x000fe40009762670 */
[----:B------:R-:W-:-:S04]  /*17a0*/  ISETP.EQ.OR P1, PT, R22, UR7, P2 ;  /* 0x0000000716007c0c */ /* 0x000fc80009722670 */
[----:B------:R-:W-:-:S07]  /*17b0*/  ISETP.EQ.OR P1, PT, R20, 0x2, P1 ;  /* 0x000000021400780c */ /* 0x000fce0000f22670 */
[----:B------:R-:W1:Y:S01]  /*17c0*/  @!P3 S2R R21, SR_CTAID.Y ;  /* 0x000000000015b919 */ /* 0x000e620000002600 */
[----:B------:R-:W1:Y:S01]  /*17d0*/  @!P3 LDC R13, c[0x0][0x10] ;  /* 0x00000400ff0dbb82 */ /* 0x000e620000000800 */
[----:B------:R-:W-:-:S04]  /*17e0*/  @!P3 LOP3.LUT R18, R24, 0x1, RZ, 0xc0, !PT ;  /* 0x000000011812b812 */ /* 0x000fc800078ec0ff */
[----:B------:R-:W-:Y:S01]  /*17f0*/  @!P1 LOP3.LUT R20, R24, 0x1, RZ, 0xc0, !PT ;  /* 0x0000000118149812 */ /* 0x000fe200078ec0ff */
[----:B------:R-:W2:Y:S02]  /*1800*/  @!P1 S2R R36, SR_CTAID.Y ;  /* 0x0000000000249919 */ /* 0x000ea40000002600 */
[----:B------:R-:W0:Y:S01]  /*1810*/  @!P1 LDC R23, c[0x0][0x10] ;  /* 0x00000400ff179b82 */ /* 0x000e220000000800 */
[-C--:B-1----:R-:W-:Y:S02]  /*1820*/  @!P3 IMAD R21, R14, R13.reuse, R21 ;  /* 0x0000000d0e15b224 */ /* 0x082fe400078e0215 */
[----:B------:R-:W-:-:S05]  /*1830*/  @!P3 IMAD R13, R18, R13, RZ ;  /* 0x0000000d120db224 */ /* 0x000fca00078e02ff */
[----:B------:R-:W1:Y:S01]  /*1840*/  @!P3 LDC.64 R14, c[0x0][0x248] ;  /* 0x00009200ff0ebb82 */ /* 0x000e620000000a00 */
[-C--:B0-----:R-:W-:Y:S02]  /*1850*/  @!P1 IMAD R19, R20, R23.reuse, RZ ;  /* 0x0000001714139224 */ /* 0x081fe400078e02ff */
[-C--:B------:R-:W-:Y:S02]  /*1860*/  @!P3 IMAD R18, R13, R12.reuse, RZ ;  /* 0x0000000c0d12b224 */ /* 0x080fe400078e02ff */
[----:B------:R-:W-:Y:S02]  /*1870*/  @!P1 IMAD R20, R19, R12, RZ ;  /* 0x0000000c13149224 */ /* 0x000fe400078e02ff */
[----:B--2---:R-:W-:Y:S01]  /*1880*/  @!P1 IMAD R23, R22, R23, R36 ;  /* 0x0000001716179224 */ /* 0x004fe200078e0224 */
[----:B------:R-:W0:Y:S01]  /*1890*/  @!P1 LDC.64 R12, c[0x0][0x248] ;  /* 0x00009200ff0c9b82 */ /* 0x000e220000000a00 */
[----:B------:R-:W-:-:S05]  /*18a0*/  @!P3 SHF.L.U32 R19, R18, 0x1, RZ ;  /* 0x000000011213b819 */ /* 0x000fca00000006ff */
[----:B-1----:R-:W-:Y:S01]  /*18b0*/  @!P3 IMAD.WIDE R14, R19, 0x4, R14 ;  /* 0x00000004130eb825 */ /* 0x002fe200078e020e */
[----:B------:R-:W-:-:S03]  /*18c0*/  @!P1 SHF.L.U32 R19, R20, 0x1, RZ ;  /* 0x0000000114139819 */ /* 0x000fc600000006ff */
[----:B------:R-:W-:-:S04]  /*18d0*/  @!P3 IMAD.WIDE.U32 R14, R21, 0x8, R14 ;  /* 0x00000008150eb825 */ /* 0x000fc800078e000e */
[----:B0-----:R-:W-:Y:S02]  /*18e0*/  @!P1 IMAD.WIDE R12, R19, 0x4, R12 ;  /* 0x00000004130c9825 */ /* 0x001fe400078e020c */
[----:B------:R-:W2:Y:S02]  /*18f0*/  @!P3 LDG.E.64 R14, desc[UR8][R14.64] ;  /* 0x000000080e0eb981 */ /* 0x000ea4000c1e1b00 */
[----:B------:R-:W-:-:S06]  /*1900*/  @!P1 IMAD.WIDE.U32 R12, R23, 0x8, R12 ;  /* 0x00000008170c9825 */ /* 0x000fcc00078e000c */
[----:B------:R-:W3:Y:S01]  /*1910*/  @!P1 LDG.E.64 R12, desc[UR8][R12.64] ;  /* 0x000000080c0c9981 */ /* 0x000ee2000c1e1b00 */
[----:B--2---:R-:W-:Y:S01]  /*1920*/  @!P3 FADD.FTZ R16, R16, R14 ;  /* 0x0000000e1010b221 */ /* 0x004fe20000010000 */
[----:B------:R-:W-:-:S03]  /*1930*/  @!P3 FADD.FTZ R17, R17, R15 ;  /* 0x0000000f1111b221 */ /* 0x000fc60000010000 */
[----:B---3--:R-:W-:Y:S01]  /*1940*/  @!P1 FADD.FTZ R16, R16, R12 ;  /* 0x0000000c10109221 */ /* 0x008fe20000010000 */
[----:B------:R-:W-:-:S07]  /*1950*/  @!P1 FADD.FTZ R17, R17, R13 ;  /* 0x0000000d11119221 */ /* 0x000fce0000010000 */
.L_x_3771:
[----:B------:R-:W-:Y:S01]  /*1960*/  ULDC.64 UR12, c[0x0][0x218] ;  /* 0x00008600000c7ab9 */ /* 0x000fe20000000a00 */
[----:B------:R-:W-:Y:S01]  /*1970*/  LOP3.LUT P1, RZ, R29, UR7, RZ, 0xfc, !PT ;  /* 0x000000071dff7c12 */ /* 0x000fe2000f82fcff */
[----:B------:R-:W2:Y:S01]  /*1980*/  S2UR UR6, SR_CgaCtaId ;  /* 0x00000000000679c3 */ /* 0x000ea20000008800 */
[----:B------:R-:W-:Y:S01]  /*1990*/  ISETP.EQ.U32.AND P3, PT, RZ, UR12, PT ;  /* 0x0000000cff007c0c */ /* 0x000fe2000bf62070 */
[----:B------:R-:W-:Y:S01]  /*19a0*/  UMOV UR5, 0x400 ;  /* 0x0000040000057882 */ /* 0x000fe20000000000 */
[----:B------:R-:W-:Y:S02]  /*19b0*/  IADD3 R23, R9, R0, RZ ;  /* 0x0000000009177210 */ /* 0x000fe40007ffe0ff */
[----:B------:R-:W-:-:S03]  /*19c0*/  ISETP.EQ.OR.EX P1, PT, RZ, UR13, P1, P3 ;  /* 0x0000000dff007c0c */ /* 0x000fc60008f22730 */
[----:B------:R-:W3:Y:S08]  /*19d0*/  LDC.64 R12, c[0x0][0x228] ;  /* 0x00008a00ff0c7b82 */ /* 0x000ef00000000a00 */
[----:B-1----:R-:W1:Y:S01]  /*19e0*/  LDC.64 R14, c[0x0][0x230] ;  /* 0x00008c00ff0e7b82 */ /* 0x002e620000000a00 */
[----:B------:R-:W-:Y:S01]  /*19f0*/  HADD2.F32 R37, -RZ, R32.H1_H1 ;  /* 0x30000020ff257230 */ /* 0x000fe20000004100 */
[----:B------:R-:W-:Y:S01]  /*1a00*/  ISETP.NE.AND P4, PT, RZ, UR10, PT ;  /* 0x0000000aff007c0c */ /* 0x000fe2000bf85270 */
[----:B------:R-:W-:Y:S01]  /*1a10*/  HADD2.F32 R39, -RZ, R33.H0_H0 ;  /* 0x20000021ff277230 */ /* 0x000fe20000004100 */
[----:B------:R-:W-:-:S04]  /*1a20*/  ULDC.64 UR12, c[0x0][0x278] ;  /* 0x00009e00000c7ab9 */ /* 0x000fc80000000a00 */
[----:B------:R-:W4:Y:S01]  /*1a30*/  @!P1 LDC.64 R20, c[0x0][0x218] ;  /* 0x00008600ff149b82 */ /* 0x000f220000000a00 */
[----:B--2---:R-:W-:-:S03]  /*1a40*/  ULEA UR5, UR6, UR5, 0x18 ;  /* 0x0000000506057291 */ /* 0x004fc6000f8ec03f */
[----:B------:R-:W-:Y:S02]  /*1a50*/  ULDC UR6, c[0x0][0x2a4] ;  /* 0x0000a90000067ab9 */ /* 0x000fe40000000800 */
[----:B0-----:R-:W-:Y:S01]  /*1a60*/  @!P1 FMUL.FTZ R19, R17, UR6 ;  /* 0x0000000611139c20 */ /* 0x001fe20008410000 */
[----:B------:R-:W-:Y:S01]  /*1a70*/  @!P1 FMUL.FTZ R18, R16, UR6 ;  /* 0x0000000610129c20 */ /* 0x000fe20008410000 */
[C---:B---3--:R-:W-:Y:S02]  /*1a80*/  IMAD.WIDE R12, R23.reuse, 0x4, R12 ;  /* 0x00000004170c7825 */ /* 0x048fe400078e020c */
[----:B------:R0:W-:Y:S02]  /*1a90*/  @!P2 STS.64 [UR5+0xb0], R16 ;  /* 0x0000b010ff00a988 */ /* 0x0001e40008000a05 */
[----:B-1----:R-:W-:-:S04]  /*1aa0*/  IMAD.WIDE R14, R23, 0x4, R14 ;  /* 0x00000004170e7825 */ /* 0x002fc800078e020e */
[----:B----4-:R-:W-:-:S05]  /*1ab0*/  @!P1 IMAD.WIDE R20, R25, 0x8, R20 ;  /* 0x0000000819149825 */ /* 0x010fca00078e0214 */
[----:B------:R1:W-:Y:S01]  /*1ac0*/  @!P1 STG.E.64 desc[UR8][R20.64], R18 ;  /* 0x0000001214009986 */ /* 0x0003e2000c101b08 */
[----:B------:R-:W-:Y:S06]  /*1ad0*/  BAR.SYNC.DEFER_BLOCKING 0x0 ;  /* 0x0000000000007b1d */ /* 0x000fec0000010000 */
[----:B------:R-:W2:Y:S04]  /*1ae0*/  LDG.E.64 R12, desc[UR8][R12.64] ;  /* 0x000000080c0c7981 */ /* 0x000ea8000c1e1b00 */
[----:B------:R-:W2:Y:S01]  /*1af0*/  LDG.E.64 R14, desc[UR8][R14.64] ;  /* 0x000000080e0e7981 */ /* 0x000ea2000c1e1b00 */
[--C-:B0-----:R-:W-:Y:S01]  /*1b00*/  HADD2.F32 R17, -RZ, R31.reuse.H0_H0 ;  /* 0x2000001fff117230 */ /* 0x101fe20000004100 */
[----:B------:R-:W-:Y:S01]  /*1b10*/  ISETP.GE.U32.AND P2, PT, R6, UR12, PT ;  /* 0x0000000c06007c0c */ /* 0x000fe2000bf46070 */
[----:B-1----:R-:W-:Y:S01]  /*1b20*/  HADD2.F32 R19, -RZ, R31.H1_H1 ;  /* 0x3000001fff137230 */ /* 0x002fe20000004100 */
[----:B------:R-:W0:Y:S01]  /*1b30*/  LDS.64 R22, [UR5+0xb0] ;  /* 0x0000b005ff167984 */ /* 0x000e220008000a00 */
[----:B------:R-:W-:Y:S01]  /*1b40*/  HADD2.F32 R21, -RZ, R30.H0_H0 ;  /* 0x2000001eff157230 */ /* 0x000fe20000004100 */
[----:B------:R-:W-:Y:S01]  /*1b50*/  ISETP.GE.U32.AND P3, PT, R4, UR12, PT ;  /* 0x0000000c04007c0c */ /* 0x000fe2000bf66070 */
[----:B------:R-:W-:Y:S01]  /*1b60*/  HADD2.F32 R31, -RZ, R32.H0_H0 ;  /* 0x20000020ff1f7230 */ /* 0x000fe20000004100 */
[----:B------:R-:W-:Y:S01]  /*1b70*/  ISETP.GE.AND.EX P2, PT, R7, UR13, PT, P2 ;  /* 0x0000000d07007c0c */ /* 0x000fe2000bf46320 */
[----:B------:R-:W-:Y:S01]  /*1b80*/  HADD2.F32 R41, -RZ, R33.H1_H1 ;  /* 0x30000021ff297230 */ /* 0x000fe20000004100 */
[----:B------:R-:W-:-:S02]  /*1b90*/  ISETP.GE.AND.EX P3, PT, R5, UR13, PT, P3 ;  /* 0x0000000d05007c0c */ /* 0x000fc4000bf66330 */
[C---:B------:R-:W-:Y:S02]  /*1ba0*/  ISETP.GT.U32.OR P2, PT, R29.reuse, 0x22f, P2 ;  /* 0x0000022f1d00780c */ /* 0x040fe40001744470 */
[----:B------:R-:W-:Y:S01]  /*1bb0*/  ISETP.GT.U32.OR P3, PT, R29, 0x22f, P3 ;  /* 0x0000022f1d00780c */ /* 0x000fe20001f64470 */
[----:B0-----:R-:W-:-:S04]  /*1bc0*/  FMUL.FTZ R22, R22, UR6 ;  /* 0x0000000616167c20 */ /* 0x001fc80008410000 */
[----:B------:R-:W-:Y:S01]  /*1bd0*/  FMUL.FTZ R0, R22, R22 ;  /* 0x0000001616007220 */ /* 0x000fe20000410000 */
[--C-:B------:R-:W-:Y:S01]  /*1be0*/  FADD.FTZ R33, R37, -R22.reuse ;  /* 0x8000001625217221 */ /* 0x100fe20000010000 */
[--C-:B------:R-:W-:Y:S01]  /*1bf0*/  FADD.FTZ R17, R17, -R22.reuse ;  /* 0x8000001611117221 */ /* 0x100fe20000010000 */
[----:B------:R-:W-:Y:S01]  /*1c00*/  FADD.FTZ R21, R21, -R22 ;  /* 0x8000001615157221 */ /* 0x000fe20000010000 */
[----:B------:R-:W-:Y:S01]  /*1c10*/  FFMA.FTZ R0, R23, UR6, -R0 ;  /* 0x0000000617007c23 */ /* 0x000fe20008010800 */
[--C-:B------:R-:W-:Y:S01]  /*1c20*/  FADD.FTZ R37, R39, -R22.reuse ;  /* 0x8000001627257221 */ /* 0x100fe20000010000 */
[--C-:B------:R-:W-:Y:S01]  /*1c30*/  FADD.FTZ R31, R31, -R22.reuse ;  /* 0x800000161f1f7221 */ /* 0x100fe20000010000 */
[--C-:B------:R-:W-:Y:S01]  /*1c40*/  FADD.FTZ R39, R41, -R22.reuse ;  /* 0x8000001629277221 */ /* 0x100fe20000010000 */
[----:B------:R-:W-:Y:S01]  /*1c50*/  FADD.FTZ R19, R19, -R22 ;  /* 0x8000001613137221 */ /* 0x000fe20000010000 */
[----:B------:R-:W-:-:S13]  /*1c60*/  FSETP.GTU.FTZ.AND P1, PT, R0, RZ, PT ;  /* 0x000000ff0000720b */ /* 0x000fda0003f3c000 */
[----:B------:R-:W0:Y:S02]  /*1c70*/  @P1 LDC R23, c[0x0][0x238] ;  /* 0x00008e00ff171b82 */ /* 0x000e240000000800 */
[----:B0-----:R-:W-:Y:S01]  /*1c80*/  @P1 FADD.FTZ R16, R0, R23 ;  /* 0x0000001700101221 */ /* 0x001fe20000010000 */
[----:B------:R-:W-:Y:S01]  /*1c90*/  MOV R0, 0x3f800000 ;  /* 0x3f80000000007802 */ /* 0x000fe20000000f00 */
[----:B------:R-:W-:-:S05]  /*1ca0*/  HADD2.F32 R23, -RZ, R30.H1_H1 ;  /* 0x3000001eff177230 */ /* 0x000fca0000004100 */
[----:B------:R-:W0:Y:S01]  /*1cb0*/  @P1 MUFU.RSQ R0, R16 ;  /* 0x0000001000001308 */ /* 0x000e220000001400 */
[----:B------:R-:W-:Y:S01]  /*1cc0*/  FADD.FTZ R23, R23, -R22 ;  /* 0x8000001617177221 */ /* 0x000fe20000010000 */
[----:B------:R-:W-:-:S04]  /*1cd0*/  ISETP.GE.U32.AND P1, PT, R2, UR12, PT ;  /* 0x0000000c02007c0c */ /* 0x000fc8000bf26070 */
        /* <DEDUP_REMOVED lines=29> */
.L_x_3778:
[----:B------:R-:W-:Y:S04]  /*1eb0*/  BSSY B0, `(.L_x_3779) ;  /* 0x000000e000007945 */ /* 0x000fe80003800000 */
[----:B------:R-:W-:Y:S05]  /*1ec0*/  @!P0 BRA `(.L_x_3780) ;  /* 0x0000000000308947 */ /* 0x000fea0003800000 */
[----:B------:R-:W-:Y:S01]  /*1ed0*/  ULDC.64 UR12, c[0x0][0x270] ;  /* 0x00009c00000c7ab9 */ /* 0x000fe20000000a00 */
[----:B------:R-:W-:Y:S01]  /*1ee0*/  MOV R22, R10 ;  /* 0x0000000a00167202 */ /* 0x000fe20000000f00 */
[----:B------:R-:W-:Y:S01]  /*1ef0*/  IMAD R15, R27, UR12, RZ ;  /* 0x0000000c1b0f7c24 */ /* 0x000fe2000f8e02ff */
[----:B------:R-:W-:Y:S02]  /*1f00*/  MOV R23, R35 ;  /* 0x0000002300177202 */ /* 0x000fe40000000f00 */
[----:B------:R-:W-:Y:S01]  /*1f10*/  F2FP.F16.F32.PACK_AB R13, R13, R18 ;  /* 0x000000120d0d723e */ /* 0x000fe200000000ff */
[C---:B------:R-:W-:Y:S02]  /*1f20*/  IMAD R15, R26.reuse, UR13, R15 ;  /* 0x0000000d1a0f7c24 */ /* 0x040fe4000f8e020f */
[----:B------:R-:W-:Y:S01]  /*1f30*/  IMAD.WIDE.U32 R22, R26, UR12, R22 ;  /* 0x0000000c1a167c25 */ /* 0x000fe2000f8e0016 */
[----:B------:R-:W-:Y:S02]  /*1f40*/  ULDC.64 UR12, c[0x0][0x210] ;  /* 0x00008400000c7ab9 */ /* 0x000fe40000000a00 */
[----:B------:R-:W-:-:S02]  /*1f50*/  LEA R14, P5, R22, UR12, 0x1 ;  /* 0x0000000c160e7c11 */ /* 0x000fc4000f8a08ff */
[----:B------:R-:W-:-:S04]  /*1f60*/  IADD3 R15, R23, R15, RZ ;  /* 0x0000000f170f7210 */ /* 0x000fc80007ffe0ff */
[----:B------:R-:W-:-:S05]  /*1f70*/  LEA.HI.X R15, R22, UR13, R15, 0x1, P5 ;  /* 0x0000000d160f7c11 */ /* 0x000fca000a8f0c0f */
[----:B------:R0:W-:Y:S02]  /*1f80*/  STG.E desc[UR8][R14.64], R13 ;  /* 0x0000000d0e007986 */ /* 0x0001e4000c101908 */
.L_x_3780:
[----:B------:R-:W-:Y:S05]  /*1f90*/  BSYNC B0 ;  /* 0x0000000000007941 */ /* 0x000fea0003800000 */
.L_x_3779:
        /* <DEDUP_REMOVED lines=11> */
.L_x_3781:
[----:B------:R-:W-:Y:S04]  /*2050*/  BSSY B0, `(.L_x_3782) ;  /* 0x000000e000007945 */ /* 0x000fe80003800000 */
[----:B------:R-:W-:Y:S05]  /*2060*/  @P2 BRA `(.L_x_3783) ;  /* 0x0000000000302947 */ /* 0x000fea0003800000 */
[----:B------:R-:W-:Y:S01]  /*2070*/  ULDC.64 UR12, c[0x0][0x270] ;  /* 0x00009c00000c7ab9 */ /* 0x000fe20000000a00 */
[----:B0-----:R-:W-:Y:S01]  /*2080*/  MOV R14, R10 ;  /* 0x0000000a000e7202 */ /* 0x001fe20000000f00 */
        /* <DEDUP_REMOVED lines=10> */
.L_x_3783:
[----:B------:R-:W-:Y:S05]  /*2130*/  BSYNC B0 ;  /* 0x0000000000007941 */ /* 0x000fea0003800000 */
.L_x_3782:
        /* <DEDUP_REMOVED lines=11> */
.L_x_3784:
[----:B------:R-:W-:Y:S04]  /*21f0*/  BSSY B0, `(.L_x_3785) ;  /* 0x000000e000007945 */ /* 0x000fe80003800000 */
[----:B------:R-:W-:Y:S05]  /*2200*/  @P3 BRA `(.L_x_3786) ;  /* 0x0000000000303947 */ /* 0x000fea0003800000 */
[----:B------:R-:W-:Y:S01]  /*2210*/  ULDC.64 UR12, c[0x0][0x270] ;  /* 0x00009c00000c7ab9 */ /* 0x000fe20000000a00 */
[----:B01----:R-:W-:Y:S01]  /*2220*/  MOV R14, R10 ;  /* 0x0000000a000e7202 */ /* 0x003fe20000000f00 */
        /* <DEDUP_REMOVED lines=10> */
.L_x_3786:
[----:B------:R-:W-:Y:S05]  /*22d0*/  BSYNC B0 ;  /* 0x0000000000007941 */ /* 0x000fea0003800000 */
.L_x_3785:
[----:B------:R-:W-:Y:S05]  /*22e0*/  @!P4 BRA `(.L_x_3787) ;  /* 0x000000000028c947 */ /* 0x000fea0003800000 */
[----:B------:R-:W-:Y:S01]  /*22f0*/  FMUL.FTZ R0, R12, -1.4426950216293334961 ;  /* 0xbfb8aa3b0c007820 */ /* 0x000fe20000410000 */
[----:B------:R-:W-:-:S05]  /*2300*/  FMUL.FTZ R7, R17, -1.4426950216293334961 ;  /* 0xbfb8aa3b11077820 */ /* 0x000fca0000410000 */
[----:B------:R-:W3:Y:S08]  /*2310*/  MUFU.EX2 R0, R0 ;  /* 0x0000000000007308 */ /* 0x000ef00000000800 */
[----:B------:R-:W0:Y:S01]  /*2320*/  MUFU.EX2 R7, R7 ;  /* 0x0000000700077308 */ /* 0x000e220000000800 */
[----:B---3--:R-:W-:-:S07]  /*2330*/  FADD.FTZ R5, R0, 1 ;  /* 0x3f80000000057421 */ /* 0x008fce0000010000 */
[----:B------:R-:W3:Y:S01]  /*2340*/  MUFU.RCP R5, R5 ;  /* 0x0000000500057308 */ /* 0x000ee20000001000 */
[----:B0-----:R-:W-:-:S07]  /*2350*/  FADD.FTZ R13, R7, 1 ;  /* 0x3f800000070d7421 */ /* 0x001fce0000010000 */
[----:B-12---:R-:W0:Y:S01]  /*2360*/  MUFU.RCP R14, R13 ;  /* 0x0000000d000e7308 */ /* 0x006e220000001000 */
[----:B---3--:R-:W-:Y:S01]  /*2370*/  FMUL.FTZ R12, R12, R5 ;  /* 0x000000050c0c7220 */ /* 0x008fe20000410000 */
[----:B0-----:R-:W-:-:S07]  /*2380*/  FMUL.FTZ R17, R17, R14 ;  /* 0x0000000e11117220 */ /* 0x001fce0000410000 */
.L_x_3787:
[----:B------:R-:W-:Y:S04]  /*2390*/  BSSY B0, `(.L_x_3788) ;  /* 0x000000d000007945 */ /* 0x000fe80003800000 */
[----:B------:R-:W-:Y:S05]  /*23a0*/  @P1 BRA `(.L_x_3789) ;  /* 0x00000000002c1947 */ /* 0x000fea0003800000 */
[----:B------:R-:W-:Y:S01]  /*23b0*/  ULDC.64 UR12, c[0x0][0x270] ;  /* 0x00009c00000c7ab9 */ /* 0x000fe20000000a00 */
[----:B------:R-:W-:Y:S01]  /*23c0*/  MOV R11, R35 ;  /* 0x00000023000b7202 */ /* 0x000fe20000000f00 */
[----:B------:R-:W-:Y:S01]  /*23d0*/  IMAD R3, R3, UR12, RZ ;  /* 0x0000000c03037c24 */ /* 0x000fe2000f8e02ff */
[----:B------:R-:W-:Y:S01]  /*23e0*/  F2FP.F16.F32.PACK_AB R17, R17, R12 ;  /* 0x0000000c1111723e */ /* 0x000fe200000000ff */
[----:B012---:R-:W-:-:S04]  /*23f0*/  IMAD.WIDE.U32 R14, R2, UR12, R10 ;  /* 0x0000000c020e7c25 */ /* 0x007fc8000f8e000a */
[----:B------:R-:W-:Y:S01]  /*2400*/  IMAD R3, R2, UR13, R3 ;  /* 0x0000000d02037c24 */ /* 0x000fe2000f8e0203 */
[----:B------:R-:W-:Y:S02]  /*2410*/  ULDC.64 UR12, c[0x0][0x210] ;  /* 0x00008400000c7ab9 */ /* 0x000fe40000000a00 */
[----:B------:R-:W-:Y:S02]  /*2420*/  LEA R10, P1, R14, UR12, 0x1 ;  /* 0x0000000c0e0a7c11 */ /* 0x000fe4000f8208ff */
[----:B------:R-:W-:-:S04]  /*2430*/  IADD3 R3, R15, R3, RZ ;  /* 0x000000030f037210 */ /* 0x000fc80007ffe0ff */
[----:B------:R-:W-:-:S05]  /*2440*/  LEA.HI.X R11, R14, UR13, R3, 0x1, P1 ;  /* 0x0000000d0e0b7c11 */ /* 0x000fca00088f0c03 */
[----:B------:R3:W-:Y:S02]  /*2450*/  STG.E desc[UR8][R10.64], R17 ;  /* 0x000000110a007986 */ /* 0x0007e4000c101908 */
.L_x_3789:
[----:B------:R-:W-:Y:S05]  /*2460*/  BSYNC B0 ;  /* 0x0000000000007941 */ /* 0x000fea0003800000 */
.L_x_3788:
[----:B------:R-:W4:Y:S01]  /*2470*/  LDC R0, c[0x0][0x10] ;  /* 0x00000400ff007b82 */ /* 0x000f220000000800 */
[----:B------:R-:W-:Y:S02]  /*2480*/  IADD3 R24, R24, 0x1, RZ ;  /* 0x0000000118187810 */ /* 0x000fe40007ffe0ff */
[----:B----4-:R-:W-:-:S04]  /*2490*/  IADD3 R25, R0, R25, RZ ;  /* 0x0000001900197210 */ /* 0x010fc80007ffe0ff */
[----:B------:R-:W-:-:S13]  /*24a0*/  ISETP.GE.AND P1, PT, R25, UR4, PT ;  /* 0x0000000419007c0c */ /* 0x000fda000bf26270 */
[----:B------:R-:W-:Y:S05]  /*24b0*/  @!P1 BRA `(.L_x_3790) ;  /* 0xffffffdc00509947 */ /* 0x000fea000383ffff */
[----:B------:R-:W-:Y:S05]  /*24c0*/  EXIT ;  /* 0x000000000000794d */ /* 0x000fea0003800000 */
.L_x_3791:
        /* <DEDUP_REMOVED lines=11> */
.L_x_5162:


//--------------------- .text._Z35group_norm_nhwc_fwd_one_pass_kernelI11Fp16IOFp32WLi128ELi70ELi560EEv26Group_norm_nhwc_fwd_params --------------------------
	.section	.text._Z35group_norm_nhwc_fwd_one_pass_kernelI11Fp16IOFp32WLi128ELi70ELi560EEv26Group_norm_nhwc_fwd_params,"ax",@progbits
	.align	128
        .global         _Z35group_norm_nhwc_fwd_one_pass_kernelI11Fp16IOFp32WLi128ELi70ELi560EEv26Group_norm_nhwc_fwd_params
        .type           _Z35group_norm_nhwc_fwd_one_pass_kernelI11Fp16IOFp32WLi128ELi70ELi560EEv26Group_norm_nhwc_fwd_params,@function
        .size           _Z35group_norm_nhwc_fwd_one_pass_kernelI11Fp16IOFp32WLi128ELi70ELi560EEv26Group_norm_nhwc_fwd_params,(.L_x_5163 - _Z35group_norm_nhwc_fwd_one_pass_kernelI11Fp16IOFp32WLi128ELi70ELi560EEv26Group_norm_nhwc_fwd_params)
        .other          _Z35group_norm_nhwc_fwd_one_pass_kernelI11Fp16IOFp32WLi128ELi70ELi560EEv26Group_norm_nhwc_fwd_params,@"STO_CUDA_ENTRY STV_DEFAULT"
_Z35group_norm_nhwc_fwd_one_pass_kernelI11Fp16IOFp32WLi128ELi70ELi560EEv26Group_norm_nhwc_fwd_params:
.text._Z35group_norm_nhwc_fwd_one_pass_kernelI11Fp16IOFp32WLi128ELi70ELi560EEv26Group_norm_nhwc_fwd_params:
        /* <DEDUP_REMOVED lines=36> */
.L_x_3825:
[----:B0-----:R-:W0:Y:S01]  /*0240*/  LDC R17, c[0x0][0x288] ;  /* 0x0000a200ff117b82 */ /* 0x001e220000000800 */
[----:B------:R-:W-:Y:S01]  /*0250*/  IABS R15, R40 ;  /* 0x00000028000f7213 */ /* 0x000fe20000000000 */
[----:B------:R-:W-:Y:S01]  /*0260*/  ULDC.64 UR14, c[0x0][0x278] ;  /* 0x00009e00000e7ab9 */ /* 0x000fe20000000a00 */
[----:B------:R-:W-:Y:S01]  /*0270*/  SHF.R.S32.HI R29, RZ, 0x1f, R32 ;  /* 0x0000001fff1d7819 */ /* 0x000fe20000011420 */
[----:B------:R-:W-:Y:S01]  /*0280*/  ULDC.64 UR12, c[0x0][0x280] ;  /* 0x0000a000000c7ab9 */ /* 0x000fe20000000a00 */
[----:B------:R-:W-:Y:S02]  /*0290*/  ISETP.GE.U32.AND P4, PT, R34, UR14, PT ;  /* 0x0000000e22007c0c */ /* 0x000fe4000bf86070 */
[----:B------:R-:W-:Y:S01]  /*02a0*/  SHF.R.S32.HI R31, RZ, 0x1f, R5 ;  /* 0x0000001fff1f7819 */ /* 0x000fe20000011405 */
[----:B-1----:R-:W1:Y:S01]  /*02b0*/  @P0 LDC.64 R22, c[0x0][0x270] ;  /* 0x00009c00ff160b82 */ /* 0x002e620000000a00 */
[----:B------:R-:W-:-:S07]  /*02c0*/  SHF.R.S32.HI R33, RZ, 0x1f, R6 ;  /* 0x0000001fff217819 */ /* 0x000fce0000011406 */
[----:B--2---:R-:W2:Y:S01]  /*02d0*/  @P0 LDC.64 R18, c[0x0][0x220] ;  /* 0x00008800ff120b82 */ /* 0x004ea20000000a00 */
        /* <DEDUP_REMOVED lines=18> */
[----:B------:R-:W-:Y:S02]  /*0400*/  SHF.R.S32.HI R11, RZ, 0x1f, R34 ;  /* 0x0000001fff0b7819 */ /* 0x000fe40000011422 */
[----:B------:R-:W-:Y:S02]  /*0410*/  ISETP.NE.AND P2, PT, R17, RZ, PT ;  /* 0x000000ff1100720c */ /* 0x000fe40003f45270 */
[----:B------:R-:W-:-:S04]  /*0420*/  ISETP.GE.AND.EX P4, PT, R11, UR15, PT, P4 ;  /* 0x0000000f0b007c0c */ /* 0x000fc8000bf86340 */
[----:B------:R-:W-:-:S03]  /*0430*/  ISETP.GT.U32.OR P4, PT, R0, 0x22f, P4 ;  /* 0x0000022f0000780c */ /* 0x000fc60002784470 */
[----:B------:R-:W-:Y:S02]  /*0440*/  @P1 IADD3 R13, R13, 0x1, RZ ;  /* 0x000000010d0d1810 */ /* 0x000fe40007ffe0ff */
[----:B------:R-:W-:Y:S02]  /*0450*/  ISETP.GE.U32.AND P1, PT, R5, UR14, PT ;  /* 0x0000000e05007c0c */ /* 0x000fe4000bf26070 */
[----:B------:R-:W-:Y:S02]  /*0460*/  @!P3 IADD3 R13, -R13, RZ, RZ ;  /* 0x000000ff0d0db210 */ /* 0x000fe40007ffe1ff */
[----:B------:R-:W-:Y:S02]  /*0470*/  @!P2 LOP3.LUT R13, RZ, R17, RZ, 0x33, !PT ;  /* 0x00000011ff0da212 */ /* 0x000fe400078e33ff */
[----:B------:R-:W-:Y:S02]  /*0480*/  ISETP.GE.U32.AND P3, PT, R32, UR14, PT ;  /* 0x0000000e20007c0c */ /* 0x000fe4000bf66070 */
[----:B------:R-:W-:Y:S01]  /*0490*/  IADD3 R15, -R13, RZ, RZ ;  /* 0x000000ff0d0f7210 */ /* 0x000fe20007ffe1ff */
[----:B------:R-:W0:Y:S01]  /*04a0*/  @!P4 LDC.64 R26, c[0x0][0x270] ;  /* 0x00009c00ff1acb82 */ /* 0x000e220000000a00 */
[----:B------:R-:W-:-:S02]  /*04b0*/  ISETP.GE.AND.EX P3, PT, R29, UR15, PT, P3 ;  /* 0x0000000f1d007c0c */ /* 0x000fc4000bf66330 */
[----:B------:R-:W-:Y:S01]  /*04c0*/  SHF.R.S32.HI R10, RZ, 0x1f, R13 ;  /* 0x0000001fff0a7819 */ /* 0x000fe2000001140d */
[----:B------:R-:W-:Y:S01]  /*04d0*/  IMAD R44, R17, R15, R40 ;  /* 0x0000000f112c7224 */ /* 0x000fe200078e0228 */
[----:B------:R-:W-:Y:S02]  /*04e0*/  SHF.R.S32.HI R15, RZ, 0x1f, R41 ;  /* 0x0000001fff0f7819 */ /* 0x000fe40000011429 */
[----:B------:R-:W-:Y:S01]  /*04f0*/  ISETP.GT.U32.OR P3, PT, R0, 0x22f, P3 ;  /* 0x0000022f0000780c */ /* 0x000fe20001f64470 */
[----:B------:R-:W-:Y:S01]  /*0500*/  IMAD R44, R44, 0x46, RZ ;  /* 0x000000462c2c7824 */ /* 0x000fe200078e02ff */
[----:B------:R-:W3:Y:S01]  /*0510*/  @!P4 LDC.64 R20, c[0x0][0x220] ;  /* 0x00008800ff14cb82 */ /* 0x000ee20000000a00 */
[----:B------:R-:W-:Y:S01]  /*0520*/  IMAD R10, R10, UR12, RZ ;  /* 0x0000000c0a0a7c24 */ /* 0x000fe2000f8e02ff */
[----:B------:R-:W-:Y:S02]  /*0530*/  ISETP.GE.AND.EX P1, PT, R31, UR15, PT, P1 ;  /* 0x0000000f1f007c0c */ /* 0x000fe4000bf26310 */
[----:B------:R-:W-:Y:S01]  /*0540*/  IADD3 R48, P2, R41, R44, RZ ;  /* 0x0000002c29307210 */ /* 0x000fe20007f5e0ff */
[----:B------:R-:W-:Y:S01]  /*0550*/  IMAD R51, R13, UR13, R10 ;  /* 0x0000000d0d337c24 */ /* 0x000fe2000f8e020a */
[----:B------:R-:W-:Y:S01]  /*0560*/  ISETP.GT.U32.OR P1, PT, R0, 0x22f, P1 ;  /* 0x0000022f0000780c */ /* 0x000fe20000f24470 */
[----:B-1----:R-:W-:Y:S01]  /*0570*/  @P0 IMAD R10, R3, R22, RZ ;  /* 0x00000016030a0224 */ /* 0x002fe200078e02ff */
[----:B------:R-:W-:-:S02]  /*0580*/  LEA.HI.X.SX32 R49, R44, R15, 0x1, P2 ;  /* 0x0000000f2c317211 */ /* 0x000fc400010f0eff */
[----:B------:R-:W-:Y:S01]  /*0590*/  ISETP.GE.U32.AND P2, PT, R6, UR14, PT ;  /* 0x0000000e06007c0c */ /* 0x000fe2000bf46070 */
[----:B------:R-:W1:Y:S01]  /*05a0*/  @!P3 LDC.64 R16, c[0x0][0x270] ;  /* 0x00009c00ff10bb82 */ /* 0x000e620000000a00 */
[----:B------:R-:W-:Y:S02]  /*05b0*/  @P0 IMAD R25, R38, R23, R10 ;  /* 0x0000001726190224 */ /* 0x000fe400078e020a */
[----:B------:R-:W-:Y:S01]  /*05c0*/  IMAD.WIDE.U32 R48, R13, UR12, R48 ;  /* 0x0000000c0d307c25 */ /* 0x000fe2000f8e0030 */
[----:B------:R-:W-:-:S03]  /*05d0*/  ISETP.GE.AND.EX P2, PT, R33, UR15, PT, P2 ;  /* 0x0000000f21007c0c */ /* 0x000fc6000bf46320 */
[----:B0-----:R-:W-:Y:S01]  /*05e0*/  @!P4 IMAD R12, R11, R26, RZ ;  /* 0x0000001a0b0cc224 */ /* 0x001fe200078e02ff */
[----:B------:R-:W-:Y:S01]  /*05f0*/  IADD3 R51, R49, R51, RZ ;  /* 0x0000003331337210 */ /* 0x000fe20007ffe0ff */
[----:B------:R-:W0:Y:S01]  /*0600*/  @!P3 LDC.64 R14, c[0x0][0x220] ;  /* 0x00008800ff0ebb82 */ /* 0x000e220000000a00 */
[-C--:B------:R-:W-:Y:S01]  /*0610*/  @P0 MOV R50, R48.reuse ;  /* 0x0000003000320202 */ /* 0x080fe20000000f00 */
[----:B------:R-:W-:Y:S01]  /*0620*/  @!P4 IMAD R35, R34, R27, R12 ;  /* 0x0000001b2223c224 */ /* 0x000fe200078e020c */
[----:B------:R-:W-:Y:S02]  /*0630*/  @!P4 MOV R12, R48 ;  /* 0x00000030000cc202 */ /* 0x000fe40000000f00 */
[----:B------:R-:W-:Y:S01]  /*0640*/  @!P4 MOV R13, R51 ;  /* 0x00000033000dc202 */ /* 0x000fe20000000f00 */
[----:B------:R-:W-:Y:S01]  /*0650*/  @P0 IMAD.WIDE.U32 R22, R38, R22, R50 ;  /* 0x0000001626160225 */ /* 0x000fe200078e0032 */
[----:B------:R-:W-:-:S03]  /*0660*/  ISETP.GT.U32.OR P2, PT, R0, 0x22f, P2 ;  /* 0x0000022f0000780c */ /* 0x000fc60001744470 */
[----:B------:R-:W-:Y:S01]  /*0670*/  @!P4 IMAD.WIDE.U32 R26, R34, R26, R12 ;  /* 0x0000001a221ac225 */ /* 0x000fe200078e000c */
[----:B------:R-:W-:Y:S01]  /*0680*/  @P0 IADD3 R23, R23, R25, RZ ;  /* 0x0000001917170210 */ /* 0x000fe20007ffe0ff */
[----:B------:R-:W4:Y:S01]  /*0690*/  @!P1 LDC.64 R12, c[0x0][0x270] ;  /* 0x00009c00ff0c9b82 */ /* 0x000f220000000a00 */
[----:B--2---:R-:W-:Y:S02]  /*06a0*/  @P0 LEA R24, P6, R22, R18, 0x1 ;  /* 0x0000001216180211 */ /* 0x004fe400078c08ff */
[----:B------:R-:W-:Y:S01]  /*06b0*/  @!P4 IADD3 R10, R27, R35, RZ ;  /* 0x000000231b0ac210 */ /* 0x000fe20007ffe0ff */
[----:B-1----:R-:W-:Y:S01]  /*06c0*/  @!P3 IMAD R18, R29, R16, RZ ;  /* 0x000000101d12b224 */ /* 0x002fe200078e02ff */
[----:B---3--:R-:W-:Y:S02]  /*06d0*/  @!P4 LEA R20, P5, R26, R20, 0x1 ;  /* 0x000000141a14c211 */ /* 0x008fe400078a08ff */
[----:B------:R-:W-:Y:S02]  /*06e0*/  @P0 LEA.HI.X R25, R22, R19, R23, 0x1, P6 ;  /* 0x0000001316190211 */ /* 0x000fe400030f0c17 */
[----:B------:R-:W-:-:S02]  /*06f0*/  @!P4 LEA.HI.X R21, R26, R21, R10, 0x1, P5 ;  /* 0x000000151a15c211 */ /* 0x000fc400028f0c0a */
[----:B------:R-:W-:Y:S02]  /*0700*/  MOV R10, RZ ;  /* 0x000000ff000a7202 */ /* 0x000fe40000000f00 */
[----:B------:R-:W-:Y:S01]  /*0710*/  SHF.R.S32.HI R35, RZ, 0x1f, R7 ;  /* 0x0000001fff237819 */ /* 0x000fe20000011407 */
[----:B------:R-:W-:-:S03]  /*0720*/  @!P3 IMAD R23, R32, R17, R18 ;  /* 0x000000112017b224 */ /* 0x000fc600078e0212 */
[----:B------:R1:W2:Y:S01]  /*0730*/  @!P4 LDG.E R10, desc[UR8][R20.64] ;  /* 0x00000008140ac981 */ /* 0x0002a2000c1e1900 */
[----:B------:R-:W-:Y:S02]  /*0740*/  ISETP.GE.U32.AND P4, PT, R7, UR14, PT ;  /* 0x0000000e07007c0c */ /* 0x000fe4000bf86070 */
[----:B------:R-:W-:Y:S02]  /*0750*/  @!P3 MOV R18, R48 ;  /* 0x000000300012b202 */ /* 0x000fe40000000f00 */
[----:B------:R-:W-:Y:S02]  /*0760*/  @!P3 MOV R19, R51 ;  /* 0x000000330013b202 */ /* 0x000fe40000000f00 */
[----:B------:R-:W-:Y:S02]  /*0770*/  ISETP.GE.AND.EX P4, PT, R35, UR15, PT, P4 ;  /* 0x0000000f23007c0c */ /* 0x000fe4000bf86340 */
[----:B------:R-:W-:Y:S01]  /*0780*/  SHF.R.S32.HI R37, RZ, 0x1f, R8 ;  /* 0x0000001fff257819 */ /* 0x000fe20000011408 */
[----:B------:R-:W-:Y:S01]  /*0790*/  @!P3 IMAD.WIDE.U32 R16, R32, R16, R18 ;  /* 0x000000102010b225 */ /* 0x000fe200078e0012 */
[----:B------:R-:W-:Y:S01]  /*07a0*/  ISETP.GT.U32.OR P4, PT, R0, 0x22f, P4 ;  /* 0x0000022f0000780c */ /* 0x000fe20002784470 */
[----:B------:R-:W3:Y:S01]  /*07b0*/  @!P1 LDC.64 R18, c[0x0][0x220] ;  /* 0x00008800ff129b82 */ /* 0x000ee20000000a00 */
[----:B------:R-:W-:-:S02]  /*07c0*/  ISETP.GE.U32.AND P5, PT, R8, UR14, PT ;  /* 0x0000000e08007c0c */ /* 0x000fc4000bfa6070 */
[----:B------:R-:W-:Y:S02]  /*07d0*/  @!P3 IADD3 R17, R17, R23, RZ ;  /* 0x000000171111b210 */ /* 0x000fe40007ffe0ff */
[C---:B0-----:R-:W-:Y:S01]  /*07e0*/  @!P3 LEA R26, P6, R16.reuse, R14, 0x1 ;  /* 0x0000000e101ab211 */ /* 0x041fe200078c08ff */
[----:B----4-:R-:W-:Y:S01]  /*07f0*/  @!P1 IMAD R14, R31, R12, RZ ;  /* 0x0000000c1f0e9224 */ /* 0x010fe200078e02ff */
[----:B------:R-:W-:Y:S01]  /*0800*/  @!P1 MOV R22, R48 ;  /* 0x0000003000169202 */ /* 0x000fe20000000f00 */
[----:B-1----:R-:W0:Y:S01]  /*0810*/  @!P2 LDC.64 R20, c[0x0][0x270] ;  /* 0x00009c00ff14ab82 */ /* 0x002e220000000a00 */
[----:B------:R-:W-:Y:S01]  /*0820*/  @!P1 MOV R23, R51 ;  /* 0x0000003300179202 */ /* 0x000fe20000000f00 */
[----:B------:R-:W-:Y:S01]  /*0830*/  @!P1 IMAD R43, R5, R13, R14 ;  /* 0x0000000d052b9224 */ /* 0x000fe200078e020e */
[----:B------:R-:W-:Y:S02]  /*0840*/  ISETP.GE.AND.EX P5, PT, R37, UR15, PT, P5 ;  /* 0x0000000f25007c0c */ /* 0x000fe4000bfa6350 */
[----:B------:R-:W-:Y:S01]  /*0850*/  @!P3 LEA.HI.X R27, R16, R15, R17, 0x1, P6 ;  /* 0x0000000f101bb211 */ /* 0x000fe200030f0c11 */
[----:B------:R-:W-:Y:S01]  /*0860*/  @!P1 IMAD.WIDE.U32 R22, R5, R12, R22 ;  /* 0x0000000c05169225 */ /* 0x000fe200078e0016 */
[----:B------:R-:W-:Y:S01]  /*0870*/  ISETP.GT.U32.OR P5, PT, R0, 0x22f, P5 ;  /* 0x0000022f0000780c */ /* 0x000fe20002fa4470 */
[----:B------:R-:W1:Y:S01]  /*0880*/  @!P2 LDC.64 R12, c[0x0][0x220] ;  /* 0x00008800ff0cab82 */ /* 0x000e620000000a00 */
[----:B------:R-:W-:-:S02]  /*0890*/  SHF.R.S32.HI R39, RZ, 0x1f, R9 ;  /* 0x0000001fff277819 */ /* 0x000fc40000011409 */
[----:B------:R-:W-:Y:S02]  /*08a0*/  ISETP.GE.U32.AND P6, PT, R9, UR14, PT ;  /* 0x0000000e09007c0c */ /* 0x000fe4000bfc6070 */
[----:B------:R-:W-:Y:S02]  /*08b0*/  MOV R28, RZ ;  /* 0x000000ff001c7202 */ /* 0x000fe40000000f00 */
[----:B------:R-:W-:Y:S01]  /*08c0*/  ISETP.GE.AND.EX P6, PT, R39, UR15, PT, P6 ;  /* 0x0000000f27007c0c */ /* 0x000fe2000bfc6360 */
[----:B------:R-:W4:Y:S01]  /*08d0*/  @!P4 LDC.64 R14, c[0x0][0x270] ;  /* 0x00009c00ff0ecb82 */ /* 0x000f220000000a00 */
[----:B------:R-:W-:Y:S02]  /*08e0*/  @!P1 IADD3 R23, R23, R43, RZ ;  /* 0x0000002b17179210 */ /* 0x000fe40007ffe0ff */
[----:B------:R5:W2:Y:S01]  /*08f0*/  @!P3 LDG.E R28, desc[UR8][R26.64] ;  /* 0x000000081a1cb981 */ /* 0x000aa2000c1e1900 */
[----:B------:R-:W-:Y:S02]  /*0900*/  ISETP.GT.U32.OR P3, PT, R0, 0x22f, P6 ;  /* 0x0000022f0000780c */ /* 0x000fe40003764470 */
[----:B---3--:R-:W-:-:S02]  /*0910*/  @!P1 LEA R46, P6, R22, R18, 0x1 ;  /* 0x00000012162e9211 */ /* 0x008fc400078c08ff */
[----:B------:R-:W3:Y:S01]  /*0920*/  @!P5 LDC.64 R16, c[0x0][0x270] ;  /* 0x00009c00ff10db82 */ /* 0x000ee20000000a00 */
[----:B0-----:R-:W-:Y:S01]  /*0930*/  @!P2 IMAD R43, R33, R20, RZ ;  /* 0x00000014212ba224 */ /* 0x001fe200078e02ff */
[----:B------:R-:W-:Y:S02]  /*0940*/  MOV R30, RZ ;  /* 0x000000ff001e7202 */ /* 0x000fe40000000f00 */
[----:B-----5:R-:W-:Y:S02]  /*0950*/  @!P2 MOV R26, R48 ;  /* 0x00000030001aa202 */ /* 0x020fe40000000f00 */
[----:B------:R-:W-:Y:S02]  /*0960*/  @!P2 MOV R27, R51 ;  /* 0x00000033001ba202 */ /* 0x000fe40000000f00 */
[----:B------:R-:W-:Y:S02]  /*0970*/  MOV R42, RZ ;  /* 0x000000ff002a7202 */ /* 0x000fe40000000f00 */
[----:B------:R-:W-:Y:S01]  /*0980*/  @!P1 LEA.HI.X R47, R22, R19, R23, 0x1, P6 ;  /* 0x00000013162f9211 */ /* 0x000fe200030f0c17 */
[C---:B------:R-:W-:Y:S01]  /*0990*/  @!P2 IMAD.WIDE.U32 R26, R6.reuse, R20, R26 ;  /* 0x00000014061aa225 */ /* 0x040fe200078e001a */
[----:B------:R-:W0:Y:S01]  /*09a0*/  @!P4 LDC.64 R18, c[0x0][0x220] ;  /* 0x00008800ff12cb82 */ /* 0x000e220000000a00 */
[----:B------:R1:W5:Y:S02]  /*09b0*/  @P0 LDG.E R30, desc[UR8][R24.64] ;  /* 0x00000008181e0981 */ /* 0x000364000c1e1900 */
[----:B------:R-:W-:-:S02]  /*09c0*/  @!P2 IMAD R43, R6, R21, R43 ;  /* 0x00000015062ba224 */ /* 0x000fc400078e022b */
[----:B------:R0:W5:Y:S03]  /*09d0*/  @!P1 LDG.E R42, desc[UR8][R46.64] ;  /* 0x000000082e2a9981 */ /* 0x000166000c1e1900 */
[----:B------:R-:W0:Y:S01]  /*09e0*/  @!P3 LDC.64 R22, c[0x0][0x270] ;  /* 0x00009c00ff16bb82 */ /* 0x000e220000000a00 */
[C---:B-1----:R-:W-:Y:S01]  /*09f0*/  @!P2 LEA R24, P1, R26.reuse, R12, 0x1 ;  /* 0x0000000c1a18a211 */ /* 0x042fe200078208ff */
[----:B----4-:R-:W-:Y:S01]  /*0a00*/  @!P4 IMAD R12, R35, R14, RZ ;  /* 0x0000000e230cc224 */ /* 0x010fe200078e02ff */
[----:B------:R-:W-:Y:S01]  /*0a10*/  @!P2 IADD3 R25, R27, R43, RZ ;  /* 0x0000002b1b19a210 */ /* 0x000fe20007ffe0ff */
[----:B---3--:R-:W-:Y:S01]  /*0a20*/  @!P5 IMAD R27, R37, R16, RZ ;  /* 0x00000010251bd224 */ /* 0x008fe200078e02ff */
[----:B------:R-:W-:Y:S01]  /*0a30*/  MOV R43, RZ ;  /* 0x000000ff002b7202 */ /* 0x000fe20000000f00 */
[C---:B------:R-:W-:Y:S01]  /*0a40*/  @!P4 IMAD R45, R7.reuse, R15, R12 ;  /* 0x0000000f072dc224 */ /* 0x040fe200078e020c */
[----:B------:R-:W-:Y:S01]  /*0a50*/  @!P2 LEA.HI.X R25, R26, R13, R25, 0x1, P1 ;  /* 0x0000000d1a19a211 */ /* 0x000fe200008f0c19 */
[----:B------:R-:W1:Y:S01]  /*0a60*/  @!P5 LDC.64 R20, c[0x0][0x220] ;  /* 0x00008800ff14db82 */ /* 0x000e620000000a00 */
[----:B------:R-:W-:Y:S01]  /*0a70*/  @!P4 MOV R12, R48 ;  /* 0x00000030000cc202 */ /* 0x000fe20000000f00 */
[----:B------:R-:W-:Y:S01]  /*0a80*/  @!P5 IMAD R27, R8, R17, R27 ;  /* 0x00000011081bd224 */ /* 0x000fe200078e021b */
[----:B------:R-:W-:Y:S01]  /*0a90*/  @!P4 MOV R13, R51 ;  /* 0x00000033000dc202 */ /* 0x000fe20000000f00 */
[----:B------:R-:W3:Y:S02]  /*0aa0*/  @!P2 LDG.E R43, desc[UR8][R24.64] ;  /* 0x00000008182ba981 */ /* 0x000ee4000c1e1900 */
[----:B------:R-:W-:Y:S01]  /*0ab0*/  @!P4 IMAD.WIDE.U32 R14, R7, R14, R12 ;  /* 0x0000000e070ec225 */ /* 0x000fe200078e000c */
[----:B------:R-:W-:-:S02]  /*0ac0*/  @!P5 MOV R12, R48 ;  /* 0x00000030000cd202 */ /* 0x000fc40000000f00 */
[----:B------:R-:W-:Y:S02]  /*0ad0*/  @!P5 MOV R13, R51 ;  /* 0x00000033000dd202 */ /* 0x000fe40000000f00 */
[----:B------:R-:W-:Y:S02]  /*0ae0*/  @!P4 IADD3 R45, R15, R45, RZ ;  /* 0x0000002d0f2dc210 */ /* 0x000fe40007ffe0ff */
[----:B0-----:R-:W-:Y:S01]  /*0af0*/  @!P4 LEA R18, P1, R14, R18, 0x1 ;  /* 0x000000120e12c211 */ /* 0x001fe200078208ff */
[----:B------:R-:W-:Y:S02]  /*0b00*/  @!P5 IMAD.WIDE.U32 R16, R8, R16, R12 ;  /* 0x000000100810d225 */ /* 0x000fe400078e000c */
[----:B------:R-:W0:Y:S01]  /*0b10*/  @!P3 LDC.64 R12, c[0x0][0x220] ;  /* 0x00008800ff0cbb82 */ /* 0x000e220000000a00 */
[----:B------:R-:W-:Y:S01]  /*0b20*/  @!P4 LEA.HI.X R19, R14, R19, R45, 0x1, P1 ;  /* 0x000000130e13c211 */ /* 0x000fe200008f0c2d */
[----:B------:R-:W-:Y:S01]  /*0b30*/  @!P3 IMAD R14, R39, R22, RZ ;  /* 0x00000016270eb224 */ /* 0x000fe200078e02ff */
[----:B------:R-:W-:-:S02]  /*0b40*/  MOV R45, RZ ;  /* 0x000000ff002d7202 */ /* 0x000fc40000000f00 */
[----:B------:R-:W-:Y:S01]  /*0b50*/  @!P3 MOV R15, R51 ;  /* 0x00000033000fb202 */ /* 0x000fe20000000f00 */
[----:B------:R-:W-:Y:S01]  /*0b60*/  @!P3 IMAD R23, R9, R23, R14 ;  /* 0x000000170917b224 */ /* 0x000fe200078e020e */
[----:B------:R-:W-:Y:S02]  /*0b70*/  @!P3 MOV R14, R48 ;  /* 0x00000030000eb202 */ /* 0x000fe40000000f00 */
[----:B------:R-:W-:Y:S01]  /*0b80*/  @!P5 IADD3 R27, R17, R27, RZ ;  /* 0x0000001b111bd210 */ /* 0x000fe20007ffe0ff */
[----:B------:R2:W4:Y:S01]  /*0b90*/  @!P4 LDG.E R45, desc[UR8][R18.64] ;  /* 0x00000008122dc981 */ /* 0x000522000c1e1900 */
[C---:B-1----:R-:W-:Y:S01]  /*0ba0*/  @!P5 LEA R20, P1, R16.reuse, R20, 0x1 ;  /* 0x000000141014d211 */ /* 0x042fe200078208ff */
[----:B------:R-:W-:Y:S01]  /*0bb0*/  @!P3 IMAD.WIDE.U32 R14, R9, R22, R14 ;  /* 0x00000016090eb225 */ /* 0x000fe200078e000e */
[----:B------:R-:W-:Y:S02]  /*0bc0*/  CS2R R46, SRZ ;  /* 0x00000000002e7805 */ /* 0x000fe4000001ff00 */
[----:B------:R-:W-:-:S02]  /*0bd0*/  @!P5 LEA.HI.X R21, R16, R21, R27, 0x1, P1 ;  /* 0x000000151015d211 */ /* 0x000fc400008f0c1b */
[----:B------:R-:W-:-:S03]  /*0be0*/  @!P3 IADD3 R15, R15, R23, RZ ;  /* 0x000000170f0fb210 */ /* 0x000fc60007ffe0ff */
[----:B------:R1:W4:Y:S01]  /*0bf0*/  @!P5 LDG.E R46, desc[UR8][R20.64] ;  /* 0x00000008142ed981 */ /* 0x000322000c1e1900 */
[----:B0-----:R-:W-:-:S04]  /*0c00*/  @!P3 LEA R12, P1, R14, R12, 0x1 ;  /* 0x0000000c0e0cb211 */ /* 0x001fc800078208ff */
[----:B------:R-:W-:-:S05]  /*0c10*/  @!P3 LEA.HI.X R13, R14, R13, R15, 0x1, P1 ;  /* 0x0000000d0e0db211 */ /* 0x000fca00008f0c0f */
[----:B------:R0:W4:Y:S01]  /*0c20*/  @!P3 LDG.E R47, desc[UR8][R12.64] ;  /* 0x000000080c2fb981 */ /* 0x000122000c1e1900 */
[----:B------:R-:W-:Y:S02]  /*0c30*/  ISETP.GT.AND P1, PT, R0, 0x21f, PT ;  /* 0x0000021f0000780c */ /* 0x000fe40003f24270 */
[----:B------:R-:W-:Y:S01]  /*0c40*/  ISETP.NE.AND P2, PT, R2, RZ, PT ;  /* 0x000000ff0200720c */ /* 0x000fe20003f45270 */
[--C-:B--2---:R-:W-:Y:S02]  /*0c50*/  HADD2.F32 R19, -RZ, R10.reuse.H1_H1 ;  /* 0x3000000aff137230 */ /* 0x104fe40000004100 */
[----:B------:R-:W-:-:S03]  /*0c60*/  HADD2.F32 R16, -RZ, R10.H0_H0 ;  /* 0x2000000aff107230 */ /* 0x000fc60000004100 */
[----:B-1----:R-:W-:Y:S01]  /*0c70*/  FMUL.FTZ R21, R19, R19 ;  /* 0x0000001313157220 */ /* 0x002fe20000410000 */
[--C-:B0-----:R-:W-:Y:S02]  /*0c80*/  HADD2.F32 R13, -RZ, R28.reuse.H1_H1 ;  /* 0x3000001cff0d7230 */ /* 0x101fe40000004100 */
[----:B------:R-:W-:Y:S02]  /*0c90*/  HADD2.F32 R12, -RZ, R28.H0_H0 ;  /* 0x2000001cff0c7230 */ /* 0x000fe40000004100 */
[--C-:B-----5:R-:W-:Y:S02]  /*0ca0*/  HADD2.F32 R15, -RZ, R30.reuse.H1_H1 ;  /* 0x3000001eff0f7230 */ /* 0x120fe40000004100 */
[----:B------:R-:W-:-:S03]  /*0cb0*/  HADD2.F32 R14, -RZ, R30.H0_H0 ;  /* 0x2000001eff0e7230 */ /* 0x000fc60000004100 */
[----:B------:R-:W-:Y:S02]  /*0cc0*/  FMUL.FTZ R17, R15, R15 ;  /* 0x0000000f0f117220 */ /* 0x000fe40000410000 */
[C---:B------:R-:W-:Y:S02]  /*0cd0*/  FADD.FTZ R15, R14.reuse, R15 ;  /* 0x0000000f0e0f7221 */ /* 0x040fe40000010000 */
[----:B------:R-:W-:Y:S01]  /*0ce0*/  FFMA.FTZ R17, R14, R14, R17 ;  /* 0x0000000e0e117223 */ /* 0x000fe20000010011 */
[C---:B------:R-:W-:Y:S01]  /*0cf0*/  FADD.FTZ R14, R16.reuse, R19 ;  /* 0x00000013100e7221 */ /* 0x040fe20000010000 */
[----:B------:R-:W-:Y:S01]  /*0d00*/  FADD.FTZ R15, RZ, R15 ;  /* 0x0000000fff0f7221 */ /* 0x000fe20000010000 */
[----:B------:R-:W-:Y:S01]  /*0d10*/  FFMA.FTZ R16, R16, R16, R21 ;  /* 0x0000001010107223 */ /* 0x000fe20000010015 */
[----:B------:R-:W-:Y:S01]  /*0d20*/  FADD.FTZ R17, RZ, R17 ;  /* 0x00000011ff117221 */ /* 0x000fe20000010000 */
[--C-:B------:R-:W-:Y:S02]  /*0d30*/  HADD2.F32 R18, -RZ, R42.reuse.H1_H1 ;  /* 0x3000002aff127230 */ /* 0x100fe40000004100 */
[----:B------:R-:W-:Y:S01]  /*0d40*/  FADD.FTZ R14, R15, R14 ;  /* 0x0000000e0f0e7221 */ /* 0x000fe20000010000 */
[----:B------:R-:W-:Y:S01]  /*0d50*/  FMUL.FTZ R15, R13, R13 ;  /* 0x0000000d0d0f7220 */ /* 0x000fe20000410000 */
[----:B------:R-:W-:Y:S01]  /*0d60*/  FADD.FTZ R16, R17, R16 ;  /* 0x0000001011107221 */ /* 0x000fe20000010000 */
[----:B------:R-:W-:Y:S01]  /*0d70*/  FADD.FTZ R13, R12, R13 ;  /* 0x0000000d0c0d7221 */ /* 0x000fe20000010000 */
[----:B------:R-:W-:-:S02]  /*0d80*/  HADD2.F32 R17, -RZ, R42.H0_H0 ;  /* 0x2000002aff117230 */ /* 0x000fc40000004100 */
[----:B------:R-:W-:Y:S01]  /*0d90*/  FFMA.FTZ R15, R12, R12, R15 ;  /* 0x0000000c0c0f7223 */ /* 0x000fe2000001000f */
[--C-:B---3--:R-:W-:Y:S02]  /*0da0*/  HADD2.F32 R19, -RZ, R43.reuse.H1_H1 ;  /* 0x3000002bff137230 */ /* 0x108fe40000004100 */
[----:B------:R-:W-:Y:S01]  /*0db0*/  FMUL.FTZ R12, R18, R18 ;  /* 0x00000012120c7220 */ /* 0x000fe20000410000 */
[----:B------:R-:W-:Y:S01]  /*0dc0*/  FADD.FTZ R13, R14, R13 ;  /* 0x0000000d0e0d7221 */ /* 0x000fe20000010000 */
[C---:B------:R-:W-:Y:S01]  /*0dd0*/  FADD.FTZ R18, R17.reuse, R18 ;  /* 0x0000001211127221 */ /* 0x040fe20000010000 */
[----:B------:R-:W-:Y:S02]  /*0de0*/  HADD2.F32 R14, -RZ, R43.H0_H0 ;  /* 0x2000002bff0e7230 */ /* 0x000fe40000004100 */
[----:B------:R-:W-:Y:S01]  /*0df0*/  FFMA.FTZ R12, R17, R17, R12 ;  /* 0x00000011110c7223 */ /* 0x000fe2000001000c */
[----:B------:R-:W-:Y:S01]  /*0e00*/  FADD.FTZ R15, R16, R15 ;  /* 0x0000000f100f7221 */ /* 0x000fe20000010000 */
[----:B------:R-:W-:Y:S01]  /*0e10*/  FMUL.FTZ R17, R19, R19 ;  /* 0x0000001313117220 */ /* 0x000fe20000410000 */
[----:B------:R-:W-:-:S02]  /*0e20*/  FADD.FTZ R16, R14, R19 ;  /* 0x000000130e107221 */ /* 0x000fc40000010000 */
[----:B------:R-:W-:Y:S01]  /*0e30*/  FADD.FTZ R12, R15, R12 ;  /* 0x0000000c0f0c7221 */ /* 0x000fe20000010000 */
[----:B------:R-:W-:Y:S01]  /*0e40*/  FFMA.FTZ R17, R14, R14, R17 ;  /* 0x0000000e0e117223 */ /* 0x000fe20000010011 */
[----:B------:R-:W-:-:S03]  /*0e50*/  FADD.FTZ R13, R13, R18 ;  /* 0x000000120d0d7221 */ /* 0x000fc60000010000 */
[----:B------:R-:W-:Y:S01]  /*0e60*/  FADD.FTZ R12, R12, R17 ;  /* 0x000000110c0c7221 */ /* 0x000fe20000010000 */
[--C-:B----4-:R-:W-:Y:S02]  /*0e70*/  HADD2.F32 R21, -RZ, R45.reuse.H1_H1 ;  /* 0x3000002dff157230 */ /* 0x110fe40000004100 */
[----:B------:R-:W-:-:S03]  /*0e80*/  HADD2.F32 R14, -RZ, R45.H0_H0 ;  /* 0x2000002dff0e7230 */ /* 0x000fc60000004100 */
[----:B------:R-:W-:Y:S01]  /*0e90*/  FMUL.FTZ R15, R21, R21 ;  /* 0x00000015150f7220 */ /* 0x000fe20000410000 */
[----:B------:R-:W-:Y:S01]  /*0ea0*/  FADD.FTZ R13, R13, R16 ;  /* 0x000000100d0d7221 */ /* 0x000fe20000010000 */
[C---:B------:R-:W-:Y:S01]  /*0eb0*/  FADD.FTZ R16, R14.reuse, R21 ;  /* 0x000000150e107221 */ /* 0x040fe20000010000 */
[--C-:B------:R-:W-:Y:S02]  /*0ec0*/  HADD2.F32 R17, -RZ, R46.reuse.H1_H1 ;  /* 0x3000002eff117230 */ /* 0x100fe40000004100 */
[----:B------:R-:W-:Y:S01]  /*0ed0*/  FFMA.FTZ R15, R14, R14, R15 ;  /* 0x0000000e0e0f7223 */ /* 0x000fe2000001000f */
[----:B------:R-:W-:Y:S02]  /*0ee0*/  HADD2.F32 R14, -RZ, R46.H0_H0 ;  /* 0x2000002eff0e7230 */ /* 0x000fe40000004100 */
[----:B------:R-:W-:Y:S01]  /*0ef0*/  FMUL.FTZ R19, R17, R17 ;  /* 0x0000001111137220 */ /* 0x000fe20000410000 */
[----:B------:R-:W-:Y:S01]  /*0f00*/  FADD.FTZ R12, R12, R15 ;  /* 0x0000000f0c0c7221 */ /* 0x000fe20000010000 */
[----:B------:R-:W-:Y:S01]  /*0f10*/  FADD.FTZ R13, R13, R16 ;  /* 0x000000100d0d7221 */ /* 0x000fe20000010000 */
[C---:B------:R-:W-:Y:S01]  /*0f20*/  FADD.FTZ R16, R14.reuse, R17 ;  /* 0x000000110e107221 */ /* 0x040fe20000010000 */
[----:B------:R-:W-:Y:S01]  /*0f30*/  FFMA.FTZ R19, R14, R14, R19 ;  /* 0x0000000e0e137223 */ /* 0x000fe20000010013 */
[----:B------:R-:W-:Y:S01]  /*0f40*/  MOV R21, 0xffffffe0 ;  /* 0xffffffe000157802 */ /* 0x000fe20000000f00 */
[----:B------:R-:W-:-:S02]  /*0f50*/  HADD2.F32 R15, -RZ, R47.H1_H1 ;  /* 0x3000002fff0f7230 */ /* 0x000fc40000004100 */
[----:B------:R-:W-:Y:S02]  /*0f60*/  HADD2.F32 R14, -RZ, R47.H0_H0 ;  /* 0x2000002fff0e7230 */ /* 0x000fe40000004100 */
[----:B------:R-:W-:Y:S01]  /*0f70*/  FADD.FTZ R13, R13, R16 ;  /* 0x000000100d0d7221 */ /* 0x000fe20000010000 */
[----:B------:R-:W-:Y:S01]  /*0f80*/  FMUL.FTZ R17, R15, R15 ;  /* 0x0000000f0f117220 */ /* 0x000fe20000410000 */
[----:B------:R-:W-:Y:S02]  /*0f90*/  IMAD R18, R36, R21, 0x22f ;  /* 0x0000022f24127424 */ /* 0x000fe400078e0215 */
[----:B------:R-:W-:Y:S01]  /*0fa0*/  FADD.FTZ R16, R14, R15 ;  /* 0x0000000f0e107221 */ /* 0x000fe20000010000 */
[----:B------:R-:W-:Y:S01]  /*0fb0*/  FADD.FTZ R12, R12, R19 ;  /* 0x000000130c0c7221 */ /* 0x000fe20000010000 */
[----:B------:R-:W-:Y:S02]  /*0fc0*/  FFMA.FTZ R17, R14, R14, R17 ;  /* 0x0000000e0e117223 */ /* 0x000fe40000010011 */
        /* <DEDUP_REMOVED lines=46> */
[----:B------:R-:W1:Y:S04]  /*12b0*/  LDS.128 R24, [UR5+0x20] ;  /* 0x00002005ff187984 */ /* 0x000e680008000c00 */
[----:B0-----:R-:W0:Y:S04]  /*12c0*/  LDS.128 R16, [UR5+0x30] ;  /* 0x00003005ff107984 */ /* 0x001e280008000c00 */
[----:B------:R-:W2:Y:S01]  /*12d0*/  LDS.128 R20, [UR5+0x40] ;  /* 0x00004005ff147984 */ /* 0x000ea20008000c00 */
[----:B-1----:R-:W-:Y:S01]  /*12e0*/  FADD.FTZ R15, R12, R24 ;  /* 0x000000180c0f7221 */ /* 0x002fe20000010000 */
[----:B------:R-:W-:-:S03]  /*12f0*/  FADD.FTZ R24, R13, R25 ;  /* 0x000000190d187221 */ /* 0x000fc60000010000 */
[----:B------:R-:W-:Y:S01]  /*1300*/  FADD.FTZ R25, R15, R26 ;  /* 0x0000001a0f197221 */ /* 0x000fe20000010000 */
[----:B------:R-:W-:Y:S01]  /*1310*/  FADD.FTZ R24, R24, R27 ;  /* 0x0000001b18187221 */ /* 0x000fe20000010000 */
[----:B------:R-:W1:Y:S02]  /*1320*/  LDS.128 R12, [UR5+0x50] ;  /* 0x00005005ff0c7984 */ /* 0x000e640008000c00 */
[----:B0-----:R-:W-:Y:S01]  /*1330*/  FADD.FTZ R53, R25, R16 ;  /* 0x0000001019357221 */ /* 0x001fe20000010000 */
[----:B------:R-:W-:Y:S02]  /*1340*/  FADD.FTZ R16, R24, R17 ;  /* 0x0000001118107221 */ /* 0x000fe40000010000 */
[----:B------:R-:W0:Y:S01]  /*1350*/  LDS.128 R24, [UR5+0x60] ;  /* 0x00006005ff187984 */ /* 0x000e220008000c00 */
[----:B------:R-:W-:Y:S01]  /*1360*/  FADD.FTZ R53, R53, R18 ;  /* 0x0000001235357221 */ /* 0x000fe20000010000 */
[----:B------:R-:W-:-:S03]  /*1370*/  FADD.FTZ R16, R16, R19 ;  /* 0x0000001310107221 */ /* 0x000fc60000010000 */
[----:B--2---:R-:W-:Y:S01]  /*1380*/  FADD.FTZ R53, R53, R20 ;  /* 0x0000001435357221 */ /* 0x004fe20000010000 */
[----:B------:R-:W-:-:S03]  /*1390*/  FADD.FTZ R16, R16, R21 ;  /* 0x0000001510107221 */ /* 0x000fc60000010000 */
[----:B------:R-:W-:Y:S01]  /*13a0*/  FADD.FTZ R53, R53, R22 ;  /* 0x0000001635357221 */ /* 0x000fe20000010000 */
[----:B------:R-:W-:Y:S02]  /*13b0*/  FADD.FTZ R20, R16, R23 ;  /* 0x0000001710147221 */ /* 0x000fe40000010000 */
[----:B------:R-:W2:Y:S01]  /*13c0*/  LDS.128 R16, [UR5+0x70] ;  /* 0x00007005ff107984 */ /* 0x000ea20008000c00 */
[----:B-1----:R-:W-:Y:S01]  /*13d0*/  FADD.FTZ R53, R53, R12 ;  /* 0x0000000c35357221 */ /* 0x002fe20000010000 */
[----:B------:R-:W-:-:S03]  /*13e0*/  FADD.FTZ R20, R20, R13 ;  /* 0x0000000d14147221 */ /* 0x000fc60000010000 */
[----:B------:R-:W-:Y:S01]  /*13f0*/  FADD.FTZ R53, R53, R14 ;  /* 0x0000000e35357221 */ /* 0x000fe20000010000 */
[----:B------:R-:W-:Y:S02]  /*1400*/  FADD.FTZ R20, R20, R15 ;  /* 0x0000000f14147221 */ /* 0x000fe40000010000 */
[----:B------:R-:W1:Y:S01]  /*1410*/  LDS.128 R12, [UR5+0x80] ;  /* 0x00008005ff0c7984 */ /* 0x000e620008000c00 */
[----:B0-----:R-:W-:Y:S01]  /*1420*/  FADD.FTZ R53, R53, R24 ;  /* 0x0000001835357221 */ /* 0x001fe20000010000 */
[----:B------:R-:W-:Y:S02]  /*1430*/  FADD.FTZ R24, R20, R25 ;  /* 0x0000001914187221 */ /* 0x000fe40000010000 */
[----:B------:R-:W0:Y:S01]  /*1440*/  LDS.128 R20, [UR5+0x90] ;  /* 0x00009005ff147984 */ /* 0x000e220008000c00 */
[----:B------:R-:W-:Y:S01]  /*1450*/  FADD.FTZ R53, R53, R26 ;  /* 0x0000001a35357221 */ /* 0x000fe20000010000 */
[----:B------:R-:W-:Y:S02]  /*1460*/  FADD.FTZ R26, R24, R27 ;  /* 0x0000001b181a7221 */ /* 0x000fe40000010000 */
[----:B------:R-:W3:Y:S01]  /*1470*/  LDS.64 R24, [UR5+0xa0] ;  /* 0x0000a005ff187984 */ /* 0x000ee20008000a00 */
        /* <DEDUP_REMOVED lines=12> */
[----:B---3--:R-:W-:Y:S01]  /*1540*/  FADD.FTZ R12, R53, R24 ;  /* 0x00000018350c7221 */ /* 0x008fe20000010000 */
[----:B------:R-:W-:-:S07]  /*1550*/  FADD.FTZ R13, R26, R25 ;  /* 0x000000191a0d7221 */ /* 0x000fce0000010000 */
.L_x_3793:
[----:B------:R-:W-:Y:S05]  /*1560*/  BSYNC B0 ;  /* 0x0000000000007941 */ /* 0x000fea0003800000 */
.L_x_3792:
[----:B------:R-:W1:Y:S02]  /*1570*/  LDC R23, c[0x0][0xc] ;  /* 0x00000300ff177b82 */ /* 0x000e640000000800 */
[----:B-1----:R-:W-:-:S13]  /*1580*/  ISETP.GE.U32.AND P1, PT, R23, 0x2, PT ;  /* 0x000000021700780c */ /* 0x002fda0003f26070 */
[----:B------:R-:W-:Y:S05]  /*1590*/  @!P1 BRA `(.L_x_3794) ;  /* 0x0000000800789947 */ /* 0x000fea0003800000 */
[----:B------:R-:W-:Y:S05]  /*15a0*/  @P3 BRA `(.L_x_3795) ;  /* 0x00000000007c3947 */ /* 0x000fea0003800000 */
[----:B------:R-:W1:Y:S01]  /*15b0*/  LDC R20, c[0x0][0x10] ;  /* 0x00000400ff147b82 */ /* 0x000e620000000800 */
[----:B------:R-:W2:Y:S01]  /*15c0*/  S2R R21, SR_CTAID.Y ;  /* 0x0000000000157919 */ /* 0x000ea20000002600 */
[C---:B------:R-:W-:Y:S02]  /*15d0*/  LOP3.LUT R25, R4.reuse, 0x1, RZ, 0xc0, !PT ;  /* 0x0000000104197812 */ /* 0x040fe400078ec0ff */
[----:B------:R-:W-:Y:S02]  /*15e0*/  LOP3.LUT P1, RZ, R4, 0x2, RZ, 0xc0, !PT ;  /* 0x0000000204ff7812 */ /* 0x000fe4000782c0ff */
[----:B------:R-:W-:Y:S02]  /*15f0*/  MOV R27, 0x1 ;  /* 0x00000001001b7802 */ /* 0x000fe40000000f00 */
[----:B0-----:R-:W0:Y:S02]  /*1600*/  LDC.64 R16, c[0x0][0x248] ;  /* 0x00009200ff107b82 */ /* 0x001e240000000a00 */
[----:B------:R-:W-:-:S06]  /*1610*/  SEL R27, R27, 0xffffffff, !P1 ;  /* 0xffffffff1b1b7807 */ /* 0x000fcc0004800000 */
[----:B------:R-:W3:Y:S01]  /*1620*/  LDC.64 R14, c[0x0][0x240] ;  /* 0x00009000ff0e7b82 */ /* 0x000ee20000000a00 */
[----:B-1----:R-:W-:-:S04]  /*1630*/  IMAD R18, R25, R20, RZ ;  /* 0x0000001419127224 */ /* 0x002fc800078e02ff */
[----:B------:R-:W-:-:S05]  /*1640*/  IMAD R19, R18, R23, RZ ;  /* 0x0000001712137224 */ /* 0x000fca00078e02ff */
[----:B------:R-:W-:Y:S02]  /*1650*/  SHF.L.U32 R19, R19, 0x1, RZ ;  /* 0x0000000113137819 */ /* 0x000fe400000006ff */
[----:B--2---:R-:W-:-:S03]  /*1660*/  IADD3 R53, R18, R21, RZ ;  /* 0x0000001512357210 */ /* 0x004fc60007ffe0ff */
[----:B0-----:R-:W-:-:S04]  /*1670*/  IMAD.WIDE R16, R19, 0x4, R16 ;  /* 0x0000000413107825 */ /* 0x001fc800078e0210 */
[----:B------:R-:W-:-:S04]  /*1680*/  IMAD R19, R20, UR7, R21 ;  /* 0x0000000714137c24 */ /* 0x000fc8000f8e0215 */
[----:B------:R-:W-:-:S04]  /*1690*/  IMAD.WIDE.U32 R18, R19, 0x8, R16 ;  /* 0x0000000813127825 */ /* 0x000fc800078e0010 */
[----:B---3--:R-:W-:Y:S01]  /*16a0*/  IMAD.WIDE.U32 R16, R53, 0x4, R14 ;  /* 0x0000000435107825 */ /* 0x008fe200078e000e */
[----:B------:R-:W-:Y:S01]  /*16b0*/  SEL R53, R23, RZ, !P1 ;  /* 0x000000ff17357207 */ /* 0x000fe20004800000 */
[----:B------:R1:W-:Y:S03]  /*16c0*/  STG.E.64 desc[UR8][R18.64], R12 ;  /* 0x0000000c12007986 */ /* 0x0003e6000c101b08 */
[----:B------:R-:W-:Y:S01]  /*16d0*/  ISETP.NE.AND P1, PT, R53, -0x1, PT ;  /* 0xffffffff3500780c */ /* 0x000fe20003f25270 */
[----:B------:R-:W-:Y:S06]  /*16e0*/  MEMBAR.ALL.GPU ;  /* 0x0000000000007992 */ /* 0x000fec000000a000 */
[----:B------:R-:W-:-:S00]  /*16f0*/  ERRBAR ;  /* 0x00000000000079ab */ /* 0x000fc00000000000 */
[----:B------:R-:W-:Y:S06]  /*1700*/  CGAERRBAR ;  /* 0x00000000000075ab */ /* 0x000fec0000000000 */
[----:B------:R1:W-:Y:S01]  /*1710*/  REDG.E.ADD.S32.STRONG.GPU desc[UR8][R16.64], R27 ;  /* 0x0000001b1000798e */ /* 0x0003e2000c10e388 */
[----:B------:R-:W-:Y:S05]  /*1720*/  @!P1 BRA `(.L_x_3795) ;  /* 0x00000000001c9947 */ /* 0x000fea0003800000 */
[----:B------:R-:W-:-:S04]  /*1730*/  IMAD R21, R25, R20, R21 ;  /* 0x0000001419157224 */ /* 0x000fc800078e0215 */
[----:B------:R-:W-:-:S07]  /*1740*/  IMAD.WIDE.U32 R14, R21, 0x4, R14 ;  /* 0x00000004150e7825 */ /* 0x000fce00078e000e */
.L_x_3796:
[----:B-1----:R-:W2:Y:S04]  /*1750*/  LDG.E.STRONG.GPU R16, desc[UR8][R14.64] ;  /* 0x000000080e107981 */ /* 0x002ea8000c1ef900 */
[----:B--2---:R-:W-:Y:S01]  /*1760*/  CCTL.IVALL ;  /* 0x00000000ff00798f */ /* 0x004fe20002000000 */
[----:B------:R-:W-:Y:S05]  /*1770*/  YIELD ;  /* 0x0000000000007946 */ /* 0x000fea0003800000 */
[----:B------:R-:W-:-:S13]  /*1780*/  ISETP.NE.AND P1, PT, R16, R53, PT ;  /* 0x000000351000720c */ /* 0x000fda0003f25270 */
[----:B------:R-:W-:Y:S05]  /*1790*/  @P1 BRA `(.L_x_3796) ;  /* 0xfffffffc00ec1947 */ /* 0x000fea000383ffff */
.L_x_3795:
        /* <DEDUP_REMOVED lines=10> */
[----:B------:R-:W-:-:S07]  /*1840*/  IADD3 R24, -R24, R23, RZ ;  /* 0x0000001718187210 */ /* 0x000fce0007ffe1ff */
.L_x_3798:
[C---:B-1----:R-:W-:Y:S02]  /*1850*/  IADD3 R19, R22.reuse, 0x1, RZ ;  /* 0x0000000116137810 */ /* 0x042fe40007ffe0ff */
[C---:B------:R-:W-:Y:S02]  /*1860*/  ISETP.EQ.OR P1, PT, R22.reuse, UR7, P3 ;  /* 0x0000000716007c0c */ /* 0x040fe40009f22670 */
[----:B------:R-:W-:Y:S02]  /*1870*/  ISETP.EQ.OR P2, PT, R19, UR7, P3 ;  /* 0x0000000713007c0c */ /* 0x000fe40009f42670 */
[----:B------:R-:W-:-:S04]  /*1880*/  IADD3 R25, R22, 0x2, RZ ;  /* 0x0000000216197810 */ /* 0x000fc80007ffe0ff */
[----:B------:R-:W-:-:S05]  /*1890*/  ISETP.EQ.OR P4, PT, R25, UR7, P3 ;  /* 0x0000000719007c0c */ /* 0x000fca0009f82670 */
[----:B------:R-:W1:Y:S01]  /*18a0*/  @!P1 LDC R16, c[0x0][0x10] ;  /* 0x00000400ff109b82 */ /* 0x000e620000000800 */
[----:B------:R-:W2:Y:S01]  /*18b0*/  @!P1 S2R R53, SR_CTAID.Y ;  /* 0x0000000000359919 */ /* 0x000ea20000002600 */
[C---:B0-----:R-:W-:Y:S02]  /*18c0*/  @!P1 LOP3.LUT R17, R4.reuse, 0x1, RZ, 0xc0, !PT ;  /* 0x0000000104119812 */ /* 0x041fe400078ec0ff */
[----:B------:R-:W-:Y:S01]  /*18d0*/  @!P2 LOP3.LUT R21, R4, 0x1, RZ, 0xc0, !PT ;  /* 0x000000010415a812 */ /* 0x000fe200078ec0ff */
[----:B------:R-:W0:Y:S03]  /*18e0*/  @!P2 S2R R14, SR_CTAID.Y ;  /* 0x00000000000ea919 */ /* 0x000e260000002600 */
[----:B------:R-:W0:Y:S08]  /*18f0*/  @!P2 LDC R18, c[0x0][0x10] ;  /* 0x00000400ff12ab82 */ /* 0x000e300000000800 */
[----:B------:R-:W3:Y:S01]  /*1900*/  @!P2 LDC.64 R26, c[0x0][0x248] ;  /* 0x00009200ff1aab82 */ /* 0x000ee20000000a00 */
[----:B-1----:R-:W-:-:S02]  /*1910*/  @!P1 IMAD R20, R16, R17, RZ ;  /* 0x0000001110149224 */ /* 0x002fc400078e02ff */
[----:B------:R-:W1:Y:S02]  /*1920*/  @!P4 S2R R17, SR_CTAID.Y ;  /* 0x000000000011c919 */ /* 0x000e640000002600 */
[----:B------:R-:W-:Y:S02]  /*1930*/  @!P1 IMAD R20, R20, R23, RZ ;  /* 0x0000001714149224 */ /* 0x000fe400078e02ff */
[----:B--2---:R-:W-:Y:S02]  /*1940*/  @!P1 IMAD R53, R16, R22, R53 ;  /* 0x0000001610359224 */ /* 0x004fe400078e0235 */
[----:B------:R-:W1:Y:S01]  /*1950*/  @!P4 LDC R16, c[0x0][0x10] ;  /* 0x00000400ff10cb82 */ /* 0x000e620000000800 */
[----:B0-----:R-:W-:Y:S02]  /*1960*/  @!P2 IMAD R19, R19, R18, R14 ;  /* 0x000000121313a224 */ /* 0x001fe400078e020e */
[----:B------:R-:W-:Y:S01]  /*1970*/  @!P2 IMAD R18, R18, R21, RZ ;  /* 0x000000151212a224 */ /* 0x000fe200078e02ff */
[----:B------:R-:W-:-:S04]  /*1980*/  @!P1 SHF.L.U32 R21, R20, 0x1, RZ ;  /* 0x0000000114159819 */ /* 0x000fc800000006ff */
[----:B------:R-:W0:Y:S01]  /*1990*/  @!P1 LDC.64 R14, c[0x0][0x248] ;  /* 0x00009200ff0e9b82 */ /* 0x000e220000000a00 */
[----:B------:R-:W-:-:S05]  /*19a0*/  @!P2 IMAD R18, R18, R23, RZ ;  /* 0x000000171212a224 */ /* 0x000fca00078e02ff */
[----:B------:R-:W-:-:S05]  /*19b0*/  @!P2 SHF.L.U32 R18, R18, 0x1, RZ ;  /* 0x000000011212a819 */ /* 0x000fca00000006ff */
[----:B---3--:R-:W-:-:S04]  /*19c0*/  @!P2 IMAD.WIDE R26, R18, 0x4, R26 ;  /* 0x00000004121aa825 */ /* 0x008fc800078e021a */
[----:B-1----:R-:W-:Y:S02]  /*19d0*/  @!P4 IMAD R25, R25, R16, R17 ;  /* 0x000000101919c224 */ /* 0x002fe400078e0211 */
[----:B------:R-:W-:Y:S01]  /*19e0*/  @!P2 IMAD.WIDE.U32 R26, R19, 0x8, R26 ;  /* 0x00000008131aa825 */ /* 0x000fe200078e001a */
[----:B------:R-:W-:-:S03]  /*19f0*/  @!P4 LOP3.LUT R19, R4, 0x1, RZ, 0xc0, !PT ;  /* 0x000000010413c812 */ /* 0x000fc600078ec0ff */
[----:B0-----:R-:W-:Y:S01]  /*1a00*/  @!P1 IMAD.WIDE R14, R21, 0x4, R14 ;  /* 0x00000004150e9825 */ /* 0x001fe200078e020e */
[----:B------:R-:W-:-:S03]  /*1a10*/  IADD3 R21, R22, 0x3, RZ ;  /* 0x0000000316157810 */ /* 0x000fc60007ffe0ff */
[----:B------:R-:W-:Y:S01]  /*1a20*/  @!P4 IMAD R20, R16, R19, RZ ;  /* 0x000000131014c224 */ /* 0x000fe200078e02ff */
[----:B------:R-:W-:Y:S01]  /*1a30*/  ISETP.EQ.OR P5, PT, R21, UR7, P3 ;  /* 0x0000000715007c0c */ /* 0x000fe20009fa2670 */
[----:B------:R-:W0:Y:S01]  /*1a40*/  @!P4 LDC.64 R16, c[0x0][0x248] ;  /* 0x00009200ff10cb82 */ /* 0x000e220000000a00 */
[----:B------:R-:W-:-:S04]  /*1a50*/  @!P1 IMAD.WIDE.U32 R14, R53, 0x8, R14 ;  /* 0x00000008350e9825 */ /* 0x000fc800078e000e */
[----:B------:R-:W-:Y:S02]  /*1a60*/  @!P4 IMAD R20, R20, R23, RZ ;  /* 0x000000171414c224 */ /* 0x000fe400078e02ff */
[----:B------:R-:W2:Y:S03]  /*1a70*/  @!P1 LDG.E.64 R14, desc[UR8][R14.64] ;  /* 0x000000080e0e9981 */ /* 0x000ea6000c1e1b00 */
[----:B------:R-:W-:Y:S02]  /*1a80*/  @!P4 SHF.L.U32 R53, R20, 0x1, RZ ;  /* 0x000000011435c819 */ /* 0x000fe400000006ff */
[----:B------:R-:W1:Y:S01]  /*1a90*/  @!P5 S2R R19, SR_CTAID.Y ;  /* 0x000000000013d919 */ /* 0x000e620000002600 */
[----:B------:R-:W3:Y:S02]  /*1aa0*/  @!P5 LDC R18, c[0x0][0x10] ;  /* 0x00000400ff12db82 */ /* 0x000ee40000000800 */
[----:B0-----:R-:W-:Y:S01]  /*1ab0*/  @!P4 IMAD.WIDE R16, R53, 0x4, R16 ;  /* 0x000000043510c825 */ /* 0x001fe200078e0210 */
[----:B------:R-:W-:-:S05]  /*1ac0*/  @!P5 LOP3.LUT R53, R4, 0x1, RZ, 0xc0, !PT ;  /* 0x000000010435d812 */ /* 0x000fca00078ec0ff */
[----:B---3--:R-:W-:-:S04]  /*1ad0*/  @!P5 IMAD R20, R18, R53, RZ ;  /* 0x000000351214d224 */ /* 0x008fc800078e02ff */
[----:B------:R-:W-:Y:S02]  /*1ae0*/  @!P5 IMAD R20, R20, R23, RZ ;  /* 0x000000171414d224 */ /* 0x000fe400078e02ff */
[----:B-1----:R-:W-:Y:S02]  /*1af0*/  @!P5 IMAD R21, R21, R18, R19 ;  /* 0x000000121515d224 */ /* 0x002fe400078e0213 */
[----:B------:R-:W0:Y:S01]  /*1b00*/  @!P5 LDC.64 R18, c[0x0][0x248] ;  /* 0x00009200ff12db82 */ /* 0x000e220000000a00 */
        /* <DEDUP_REMOVED lines=19> */
.L_x_3797:
[----:B-1----:R-:W-:-:S13]  /*1c40*/  LOP3.LUT P1, R18, R23, 0x3, RZ, 0xc0, !PT ;  /* 0x0000000317127812 */ /* 0x002fda000782c0ff */
[----:B------:R-:W-:Y:S05]  /*1c50*/  @!P1 BRA `(.L_x_3794) ;  /* 0x0000000000c89947 */ /* 0x000fea0003800000 */
[----:B------:R-:W-:Y:S01]  /*1c60*/  ISETP.EQ.OR P1, PT, R22, UR7, P3 ;  /* 0x0000000716007c0c */ /* 0x000fe20009f22670 */
[----:B------:R-:W-:Y:S01]  /*1c70*/  BSSY B0, `(.L_x_3799) ;  /* 0x0000010000007945 */ /* 0x000fe20003800000 */
[----:B------:R-:W-:-:S11]  /*1c80*/  ISETP.NE.AND P2, PT, R18, 0x1, PT ;  /* 0x000000011200780c */ /* 0x000fd60003f45270 */
[----:B------:R-:W-:Y:S05]  /*1c90*/  @P1 BRA `(.L_x_3800) ;  /* 0x0000000000341947 */ /* 0x000fea0003800000 */
[----:B------:R-:W1:Y:S01]  /*1ca0*/  S2R R19, SR_CTAID.Y ;  /* 0x0000000000137919 */ /* 0x000e620000002600 */
[----:B------:R-:W2:Y:S01]  /*1cb0*/  LDC.64 R14, c[0x0][0x248] ;  /* 0x00009200ff0e7b82 */ /* 0x000ea20000000a00 */
[----:B------:R-:W-:Y:S01]  /*1cc0*/  LOP3.LUT R16, R4, 0x1, RZ, 0xc0, !PT ;  /* 0x0000000104107812 */ /* 0x000fe200078ec0ff */
[----:B------:R-:W-:-:S04]  /*1cd0*/  ULDC UR5, c[0x0][0x10] ;  /* 0x0000040000057ab9 */ /* 0x000fc80000000800 */
[----:B------:R-:W-:-:S04]  /*1ce0*/  IMAD R16, R16, UR5, RZ ;  /* 0x0000000510107c24 */ /* 0x000fc8000f8e02ff */
[----:B------:R-:W-:-:S05]  /*1cf0*/  IMAD R16, R16, R23, RZ ;  /* 0x0000001710107224 */ /* 0x000fca00078e02ff */
[----:B0-----:R-:W-:-:S05]  /*1d00*/  SHF.L.U32 R17, R16, 0x1, RZ ;  /* 0x0000000110117819 */ /* 0x001fca00000006ff */
[----:B--2---:R-:W-:-:S04]  /*1d10*/  IMAD.WIDE R14, R17, 0x4, R14 ;  /* 0x00000004110e7825 */ /* 0x004fc800078e020e */
[----:B-1----:R-:W-:-:S04]  /*1d20*/  IMAD R17, R22, UR5, R19 ;  /* 0x0000000516117c24 */ /* 0x002fc8000f8e0213 */
[----:B------:R-:W-:-:S06]  /*1d30*/  IMAD.WIDE.U32 R14, R17, 0x8, R14 ;  /* 0x00000008110e7825 */ /* 0x000fcc00078e000e */
[----:B------:R-:W2:Y:S02]  /*1d40*/  LDG.E.64 R14, desc[UR8][R14.64] ;  /* 0x000000080e0e7981 */ /* 0x000ea4000c1e1b00 */
[----:B--2---:R-:W-:Y:S01]  /*1d50*/  FADD.FTZ R12, R12, R14 ;  /* 0x0000000e0c0c7221 */ /* 0x004fe20000010000 */
[----:B------:R-:W-:-:S07]  /*1d60*/  FADD.FTZ R13, R13, R15 ;  /* 0x0000000f0d0d7221 */ /* 0x000fce0000010000 */
.L_x_3800:
[----:B------:R-:W-:Y:S05]  /*1d70*/  BSYNC B0 ;  /* 0x0000000000007941 */ /* 0x000fea0003800000 */
.L_x_3799:
        /* <DEDUP_REMOVED lines=8> */
[----:B------:R-:W-:-:S04]  /*1e00*/  @!P2 LOP3.LUT R15, R4, 0x1, RZ, 0xc0, !PT ;  /* 0x00000001040fa812 */ /* 0x000fc800078ec0ff */
[----:B------:R-:W3:Y:S01]  /*1e10*/  @!P1 S2R R21, SR_CTAID.Y ;  /* 0x0000000000159919 */ /* 0x000ee20000002600 */
[----:B------:R-:W-:Y:S01]  /*1e20*/  @!P1 LOP3.LUT R19, R4, 0x1, RZ, 0xc0, !PT ;  /* 0x0000000104139812 */ /* 0x000fe200078ec0ff */
[----:B------:R-:W4:Y:S08]  /*1e30*/  @!P1 LDC R20, c[0x0][0x10] ;  /* 0x00000400ff149b82 */ /* 0x000f300000000800 */
[----:B0-----:R-:W0:Y:S01]  /*1e40*/  @!P2 LDC.64 R16, c[0x0][0x248] ;  /* 0x00009200ff10ab82 */ /* 0x001e220000000a00 */
[----:B-1----:R-:W-:-:S07]  /*1e50*/  @!P2 IMAD R18, R26, R15, RZ ;  /* 0x0000000f1a12a224 */ /* 0x002fce00078e02ff */
[----:B------:R-:W1:Y:S01]  /*1e60*/  @!P1 LDC.64 R14, c[0x0][0x248] ;  /* 0x00009200ff0e9b82 */ /* 0x000e620000000a00 */
[----:B------:R-:W-:Y:S02]  /*1e70*/  @!P2 IMAD R18, R18, R23, RZ ;  /* 0x000000171212a224 */ /* 0x000fe400078e02ff */
[----:B----4-:R-:W-:-:S03]  /*1e80*/  @!P1 IMAD R52, R20, R19, RZ ;  /* 0x0000001314349224 */ /* 0x010fc600078e02ff */
[----:B------:R-:W-:Y:S01]  /*1e90*/  @!P2 SHF.L.U32 R19, R18, 0x1, RZ ;  /* 0x000000011213a819 */ /* 0x000fe200000006ff */
[----:B--2---:R-:W-:Y:S02]  /*1ea0*/  @!P2 IMAD R25, R24, R26, R25 ;  /* 0x0000001a1819a224 */ /* 0x004fe400078e0219 */
[----:B------:R-:W-:Y:S02]  /*1eb0*/  @!P1 IMAD R52, R52, R23, RZ ;  /* 0x0000001734349224 */ /* 0x000fe400078e02ff */
[----:B---3--:R-:W-:Y:S02]  /*1ec0*/  @!P1 IMAD R21, R22, R20, R21 ;  /* 0x0000001416159224 */ /* 0x008fe400078e0215 */
[----:B0-----:R-:W-:Y:S01]  /*1ed0*/  @!P2 IMAD.WIDE R18, R19, 0x4, R16 ;  /* 0x000000041312a825 */ /* 0x001fe200078e0210 */
[----:B------:R-:W-:-:S05]  /*1ee0*/  @!P1 SHF.L.U32 R17, R52, 0x1, RZ ;  /* 0x0000000134119819 */ /* 0x000fca00000006ff */
[----:B-1----:R-:W-:-:S04]  /*1ef0*/  @!P1 IMAD.WIDE R16, R17, 0x4, R14 ;  /* 0x0000000411109825 */ /* 0x002fc800078e020e */
        /* <DEDUP_REMOVED lines=8> */
.L_x_3794:
[----:B------:R-:W-:Y:S01]  /*1f80*/  ULDC.64 UR12, c[0x0][0x218] ;  /* 0x00008600000c7ab9 */ /* 0x000fe20000000a00 */
[----:B------:R-:W-:Y:S01]  /*1f90*/  LOP3.LUT P1, RZ, R0, UR7, RZ, 0xfc, !PT ;  /* 0x0000000700ff7c12 */ /* 0x000fe2000f82fcff */
[----:B------:R-:W2:Y:S01]  /*1fa0*/  S2UR UR6, SR_CgaCtaId ;  /* 0x00000000000679c3 */ /* 0x000ea20000008800 */
[----:B------:R-:W-:Y:S01]  /*1fb0*/  ISETP.EQ.U32.AND P2, PT, RZ, UR12, PT ;  /* 0x0000000cff007c0c */ /* 0x000fe2000bf42070 */
[----:B------:R-:W-:Y:S01]  /*1fc0*/  UMOV UR5, 0x400 ;  /* 0x0000040000057882 */ /* 0x000fe20000000000 */
[----:B-1----:R-:W-:-:S05]  /*1fd0*/  IADD3 R27, R41, R44, RZ ;  /* 0x0000002c291b7210 */ /* 0x002fca0007ffe0ff */
[----:B0-----:R-:W0:Y:S01]  /*1fe0*/  LDC.64 R16, c[0x0][0x228] ;  /* 0x00008a00ff107b82 */ /* 0x001e220000000a00 */
[----:B------:R-:W-:-:S07]  /*1ff0*/  ISETP.EQ.OR.EX P1, PT, RZ, UR13, P1, P2 ;  /* 0x0000000dff007c0c */ /* 0x000fce0008f22720 */
[----:B------:R-:W1:Y:S01]  /*2000*/  LDC.64 R14, c[0x0][0x230] ;  /* 0x00008c00ff0e7b82 */ /* 0x000e620000000a00 */
[----:B------:R-:W-:Y:S01]  /*2010*/  HADD2.F32 R53, -RZ, R42.H0_H0 ;  /* 0x2000002aff357230 */ /* 0x000fe20000004100 */
[----:B------:R-:W-:-:S06]  /*2020*/  ULDC.64 UR14, c[0x0][0x278] ;  /* 0x00009e00000e7ab9 */ /* 0x000fcc0000000a00 */
[----:B------:R-:W3:Y:S01]  /*2030*/  @!P1 LDC.64 R18, c[0x0][0x218] ;  /* 0x00008600ff129b82 */ /* 0x000ee20000000a00 */
[----:B--2---:R-:W-:-:S03]  /*2040*/  ULEA UR5, UR6, UR5, 0x18 ;  /* 0x0000000506057291 */ /* 0x004fc6000f8ec03f */
[----:B------:R-:W-:Y:S02]  /*2050*/  ULDC UR6, c[0x0][0x2a4] ;  /* 0x0000a90000067ab9 */ /* 0x000fe40000000800 */
[----:B------:R-:W-:Y:S01]  /*2060*/  @!P1 FMUL.FTZ R21, R13, UR6 ;  /* 0x000000060d159c20 */ /* 0x000fe20008410000 */
[----:B------:R-:W-:Y:S01]  /*2070*/  @!P1 FMUL.FTZ R20, R12, UR6 ;  /* 0x000000060c149c20 */ /* 0x000fe20008410000 */
[C---:B0-----:R-:W-:Y:S02]  /*2080*/  IMAD.WIDE R24, R27.reuse, 0x4, R16 ;  /* 0x000000041b187825 */ /* 0x041fe400078e0210 */
[----:B------:R0:W-:Y:S02]  /*2090*/  @!P3 STS.64 [UR5+0xb0], R12 ;  /* 0x0000b00cff00b988 */ /* 0x0001e40008000a05 */
[----:B-1----:R-:W-:-:S04]  /*20a0*/  IMAD.WIDE R16, R27, 0x4, R14 ;  /* 0x000000041b107825 */ /* 0x002fc800078e020e */
[----:B---3--:R-:W-:-:S05]  /*20b0*/  @!P1 IMAD.WIDE R22, R40, 0x8, R18 ;  /* 0x0000000828169825 */ /* 0x008fca00078e0212 */
[----:B------:R1:W-:Y:S01]  /*20c0*/  @!P1 STG.E.64 desc[UR8][R22.64], R20 ;  /* 0x0000001416009986 */ /* 0x0003e2000c101b08 */
[----:B------:R-:W-:Y:S06]  /*20d0*/  BAR.SYNC.DEFER_BLOCKING 0x0 ;  /* 0x0000000000007b1d */ /* 0x000fec0000010000 */
[----:B------:R2:W3:Y:S04]  /*20e0*/  LDG.E.64 R14, desc[UR8][R24.64] ;  /* 0x00000008180e7981 */ /* 0x0004e8000c1e1b00 */
[----:B------:R-:W3:Y:S01]  /*20f0*/  LDG.E.64 R16, desc[UR8][R16.64] ;  /* 0x0000000810107981 */ /* 0x000ee2000c1e1b00 */
[----:B0-----:R-:W-:Y:S01]  /*2100*/  MOV R12, 0x3f800000 ;  /* 0x3f800000000c7802 */ /* 0x001fe20000000f00 */
[--C-:B------:R-:W-:Y:S01]  /*2110*/  HADD2.F32 R13, -RZ, R30.reuse.H0_H0 ;  /* 0x2000001eff0d7230 */ /* 0x100fe20000004100 */
[----:B------:R-:W-:Y:S01]  /*2120*/  ISETP.NE.AND P6, PT, RZ, UR10, PT ;  /* 0x0000000aff007c0c */ /* 0x000fe2000bfc5270 */
[----:B------:R-:W0:Y:S01]  /*2130*/  LDS.64 R18, [UR5+0xb0] ;  /* 0x0000b005ff127984 */ /* 0x000e220008000a00 */
[----:B-1----:R-:W-:Y:S01]  /*2140*/  HADD2.F32 R21, -RZ, R30.H1_H1 ;  /* 0x3000001eff157230 */ /* 0x002fe20000004100 */
[----:B------:R-:W-:Y:S01]  /*2150*/  ISETP.GE.U32.AND P2, PT, R32, UR14, PT ;  /* 0x0000000e20007c0c */ /* 0x000fe2000bf46070 */
[----:B--2---:R-:W-:-:S02]  /*2160*/  HADD2.F32 R25, -RZ, R10.H1_H1 ;  /* 0x3000000aff197230 */ /* 0x004fc40000004100 */
[----:B------:R-:W-:Y:S01]  /*2170*/  HADD2.F32 R27, -RZ, R28.H1_H1 ;  /* 0x3000001cff1b7230 */ /* 0x000fe20000004100 */
[----:B------:R-:W-:Y:S01]  /*2180*/  ISETP.GE.AND.EX P2, PT, R29, UR15, PT, P2 ;  /* 0x0000000f1d007c0c */ /* 0x000fe2000bf46320 */
[--C-:B------:R-:W-:Y:S02]  /*2190*/  HADD2.F32 R20, -RZ, R45.reuse.H0_H0 ;  /* 0x2000002dff147230 */ /* 0x100fe40000004100 */
[----:B------:R-:W-:Y:S01]  /*21a0*/  HADD2.F32 R45, -RZ, R45.H1_H1 ;  /* 0x3000002dff2d7230 */ /* 0x000fe20000004100 */
[----:B------:R-:W-:Y:S01]  /*21b0*/  ISETP.GT.U32.OR P2, PT, R0, 0x22f, P2 ;  /* 0x0000022f0000780c */ /* 0x000fe20001744470 */
[----:B------:R-:W-:Y:S02]  /*21c0*/  HADD2.F32 R22, -RZ, R46.H0_H0 ;  /* 0x2000002eff167230 */ /* 0x000fe40000004100 */
[----:B------:R-:W-:Y:S02]  /*21d0*/  HADD2.F32 R24, -RZ, R47.H0_H0 ;  /* 0x2000002fff187230 */ /* 0x000fe40000004100 */
[----:B------:R-:W-:-:S02]  /*21e0*/  HADD2.F32 R23, -RZ, R28.H0_H0 ;  /* 0x2000001cff177230 */ /* 0x000fc40000004100 */
[----:B------:R-:W-:Y:S02]  /*21f0*/  HADD2.F32 R42, -RZ, R42.H1_H1 ;  /* 0x3000002aff2a7230 */ /* 0x000fe40000004100 */
[----:B------:R-:W-:Y:S02]  /*2200*/  HADD2.F32 R46, -RZ, R46.H1_H1 ;  /* 0x3000002eff2e7230 */ /* 0x000fe40000004100 */
[----:B------:R-:W-:Y:S02]  /*2210*/  HADD2.F32 R47, -RZ, R47.H1_H1 ;  /* 0x3000002fff2f7230 */ /* 0x000fe40000004100 */
        /* <DEDUP_REMOVED lines=9> */
[--C-:B------:R-:W-:Y:S01]  /*22b0*/  FADD.FTZ R22, R22, -R18.reuse ;  /* 0x8000001216167221 */ /* 0x100fe20000010000 */
[----:B------:R-:W-:Y:S01]  /*22c0*/  FSETP.GTU.FTZ.AND P1, PT, R19, RZ, PT ;  /* 0x000000ff1300720b */ /* 0x000fe20003f3c000 */
[--C-:B------:R-:W-:Y:S01]  /*22d0*/  FADD.FTZ R23, R23, -R18.reuse ;  /* 0x8000001217177221 */ /* 0x100fe20000010000 */
[--C-:B------:R-:W-:Y:S01]  /*22e0*/  FADD.FTZ R53, R53, -R18.reuse ;  /* 0x8000001235357221 */ /* 0x100fe20000010000 */
[--C-:B------:R-:W-:Y:S01]  /*22f0*/  FADD.FTZ R42, R42, -R18.reuse ;  /* 0x800000122a2a7221 */ /* 0x100fe20000010000 */
[--C-:B------:R-:W-:Y:S01]  /*2300*/  FADD.FTZ R46, R46, -R18.reuse ;  /* 0x800000122e2e7221 */ /* 0x100fe20000010000 */
[----:B------:R-:W-:-:S08]  /*2310*/  FADD.FTZ R47, R47, -R18 ;  /* 0x800000122f2f7221 */ /* 0x000fd00000010000 */
[----:B------:R-:W0:Y:S02]  /*2320*/  @P1 LDC R26, c[0x0][0x238] ;  /* 0x00008e00ff1a1b82 */ /* 0x000e240000000800 */
[----:B0-----:R-:W-:Y:S01]  /*2330*/  @P1 FADD.FTZ R26, R19, R26 ;  /* 0x0000001a131a1221 */ /* 0x001fe20000010000 */
[----:B------:R-:W-:Y:S02]  /*2340*/  HADD2.F32 R19, -RZ, R10.H0_H0 ;  /* 0x2000000aff137230 */ /* 0x000fe40000004100 */
[--C-:B------:R-:W-:Y:S01]  /*2350*/  HADD2.F32 R10, -RZ, R43.reuse.H0_H0 ;  /* 0x2000002bff0a7230 */ /* 0x100fe20000004100 */
[----:B------:R0:W1:Y:S01]  /*2360*/  @P1 MUFU.RSQ R12, R26 ;  /* 0x0000001a000c1308 */ /* 0x0000620000001400 */
[----:B------:R-:W-:Y:S01]  /*2370*/  HADD2.F32 R43, -RZ, R43.H1_H1 ;  /* 0x3000002bff2b7230 */ /* 0x000fe20000004100 */
[----:B------:R-:W-:Y:S01]  /*2380*/  ISETP.GE.U32.AND P1, PT, R34, UR14, PT ;  /* 0x0000000e22007c0c */ /* 0x000fe2000bf26070 */
[--C-:B------:R-:W-:Y:S01]  /*2390*/  FADD.FTZ R19, R19, -R18.reuse ;  /* 0x8000001213137221 */ /* 0x100fe20000010000 */
[----:B------:R-:W-:-:S02]  /*23a0*/  FADD.FTZ R10, R10, -R18 ;  /* 0x800000120a0a7221 */ /* 0x000fc40000010000 */
[--C-:B------:R-:W-:Y:S01]  /*23b0*/  FADD.FTZ R43, R43, -R18.reuse ;  /* 0x800000122b2b7221 */ /* 0x100fe20000010000 */
        /* <DEDUP_REMOVED lines=19> */
[----:B---3--:R-:W-:Y:S01]  /*24f0*/  FFMA.FTZ R26, R14, R13, R16 ;  /* 0x0000000d0e1a7223 */ /* 0x008fe20000010010 */
        /* <DEDUP_REMOVED lines=12> */
.L_x_3801:
        /* <DEDUP_REMOVED lines=9> */
[----:B------:R-:W-:-:S04]  /*2650*/  ULDC.64 UR12, c[0x0][0x210] ;  /* 0x00008400000c7ab9 */ /* 0x000fc80000000a00 */
[----:B------:R-:W-:Y:S02]  /*2660*/  IADD3 R19, R13, R19, RZ ;  /* 0x000000130d137210 */ /* 0x000fe40007ffe0ff */
[----:B------:R-:W-:-:S04]  /*2670*/  LEA R18, P3, R12, UR12, 0x1 ;  /* 0x0000000c0c127c11 */ /* 0x000fc8000f8608ff */
[----:B------:R-:W-:-:S05]  /*2680*/  LEA.HI.X R19, R12, UR13, R19, 0x1, P3 ;  /* 0x0000000d0c137c11 */ /* 0x000fca00098f0c13 */
[----:B------:R0:W-:Y:S04]  /*2690*/  STG.E desc[UR8][R18.64], R47 ;  /* 0x0000002f12007986 */ /* 0x0001e8000c101908 */
.L_x_3803:
[----:B------:R-:W-:Y:S05]  /*26a0*/  BSYNC B0 ;  /* 0x0000000000007941 */ /* 0x000fea0003800000 */
.L_x_3802:
        /* <DEDUP_REMOVED lines=13> */
.L_x_3804:
[----:B------:R-:W-:Y:S04]  /*2780*/  BSSY B0, `(.L_x_3805) ;  /* 0x000000e000007945 */ /* 0x000fe80003800000 */
[----:B------:R-:W-:Y:S05]  /*2790*/  @P1 BRA `(.L_x_3806) ;  /* 0x0000000000301947 */ /* 0x000fea0003800000 */
        /* <DEDUP_REMOVED lines=8> */
[----:B0-----:R-:W-:-:S02]  /*2820*/  LEA R18, P1, R12, UR12, 0x1 ;  /* 0x0000000c0c127c11 */ /* 0x001fc4000f8208ff */
[----:B------:R-:W-:-:S04]  /*2830*/  IADD3 R11, R13, R11, RZ ;  /* 0x0000000b0d0b7210 */ /* 0x000fc80007ffe0ff */
[----:B------:R-:W-:-:S05]  /*2840*/  LEA.HI.X R19, R12, UR13, R11, 0x1, P1 ;  /* 0x0000000d0c137c11 */ /* 0x000fca00088f0c0b */
[----:B------:R1:W-:Y:S02]  /*2850*/  STG.E desc[UR8][R18.64], R21 ;  /* 0x0000001512007986 */ /* 0x0003e4000c101908 */
.L_x_3806:
[----:B------:R-:W-:Y:S05]  /*2860*/  BSYNC B0 ;  /* 0x0000000000007941 */ /* 0x000fea0003800000 */
.L_x_3805:
[----:B------:R-:W-:Y:S01]  /*2870*/  FFMA.FTZ R23, R14, R23, R16 ;  /* 0x000000170e177223 */ /* 0x000fe20000010010 */
[----:B------:R-:W-:Y:S01]  /*2880*/  FFMA.FTZ R28, R15, R28, R17 ;  /* 0x0000001c0f1c7223 */ /* 0x000fe20000010011 */
[----:B------:R-:W-:Y:S06]  /*2890*/  @!P6 BRA `(.L_x_3807) ;  /* 0x000000000028e947 */ /* 0x000fec0003800000 */
[----:B------:R-:W-:Y:S01]  /*28a0*/  FMUL.FTZ R11, R23, -1.4426950216293334961 ;  /* 0xbfb8aa3b170b7820 */ /* 0x000fe20000410000 */
[----:B------:R-:W-:-:S05]  /*28b0*/  FMUL.FTZ R13, R28, -1.4426950216293334961 ;  /* 0xbfb8aa3b1c0d7820 */ /* 0x000fca0000410000 */
[----:B------:R-:W2:Y:S08]  /*28c0*/  MUFU.EX2 R11, R11 ;  /* 0x0000000b000b7308 */ /* 0x000eb00000000800 */
[----:B------:R-:W0:Y:S01]  /*28d0*/  MUFU.EX2 R13, R13 ;  /* 0x0000000d000d7308 */ /* 0x000e220000000800 */
[----:B--2---:R-:W-:-:S07]  /*28e0*/  FADD.FTZ R12, R11, 1 ;  /* 0x3f8000000b0c7421 */ /* 0x004fce0000010000 */
[----:B------:R-:W2:Y:S01]  /*28f0*/  MUFU.RCP R12, R12 ;  /* 0x0000000c000c7308 */ /* 0x000ea20000001000 */
[----:B01----:R-:W-:-:S07]  /*2900*/  FADD.FTZ R18, R13, 1 ;  /* 0x3f8000000d127421 */ /* 0x003fce0000010000 */
[----:B------:R-:W0:Y:S01]  /*2910*/  MUFU.RCP R19, R18 ;  /* 0x0000001200137308 */ /* 0x000e220000001000 */
[----:B--2---:R-:W-:Y:S01]  /*2920*/  FMUL.FTZ R23, R23, R12 ;  /* 0x0000000c17177220 */ /* 0x004fe20000410000 */
[----:B0-----:R-:W-:-:S07]  /*2930*/  FMUL.FTZ R28, R28, R19 ;  /* 0x000000131c1c7220 */ /* 0x001fce0000410000 */
.L_x_3807:
        /* <DEDUP_REMOVED lines=10> */
[----:B01----:R-:W-:-:S02]  /*29e0*/  LEA R18, P1, R12, UR12, 0x1 ;  /* 0x0000000c0c127c11 */ /* 0x003fc4000f8208ff */
[----:B------:R-:W-:-:S04]  /*29f0*/  IADD3 R29, R13, R29, RZ ;  /* 0x0000001d0d1d7210 */ /* 0x000fc80007ffe0ff */
[----:B------:R-:W-:-:S05]  /*2a00*/  LEA.HI.X R19, R12, UR13, R29, 0x1, P1 ;  /* 0x0000000d0c137c11 */ /* 0x000fca00088f0c1d */
[----:B------:R2:W-:Y:S02]  /*2a10*/  STG.E desc[UR8][R18.64], R23 ;  /* 0x0000001712007986 */ /* 0x0005e4000c101908 */
.L_x_3809:
[----:B------:R-:W-:Y:S05]  /*2a20*/  BSYNC B0 ;  /* 0x0000000000007941 */ /* 0x000fea0003800000 */
.L_x_3808:
        /* <DEDUP_REMOVED lines=17> */
[--C-:B012---:R-:W-:Y:S01]  /*2b40*/  FFMA.FTZ R19, R15, R22, R17.reuse ;  /* 0x000000160f137223 */ /* 0x107fe20000010011 */
        /* <DEDUP_REMOVED lines=18> */
.L_x_3810:
        /* <DEDUP_REMOVED lines=14> */
.L_x_3812:
[----:B------:R-:W-:Y:S05]  /*2d50*/  BSYNC B0 ;  /* 0x0000000000007941 */ /* 0x000fea0003800000 */
.L_x_3811:
        /* <DEDUP_REMOVED lines=11> */
.L_x_3813:
        /* <DEDUP_REMOVED lines=14> */
.L_x_3815:
[----:B------:R-:W-:Y:S05]  /*2ef0*/  BSYNC B0 ;  /* 0x0000000000007941 */ /* 0x000fea0003800000 */
.L_x_3814:
        /* <DEDUP_REMOVED lines=11> */
.L_x_3816:
[----:B------:R-:W-:Y:S04]  /*2fb0*/  BSSY B0, `(.L_x_3817) ;  /* 0x000000e000007945 */ /* 0x000fe80003800000 */
[----:B------:R-:W-:Y:S05]  /*2fc0*/  @P2 BRA `(.L_x_3818) ;  /* 0x0000000000302947 */ /* 0x000fea0003800000 */
[----:B------:R-:W-:Y:S01]  /*2fd0*/  ULDC.64 UR12, c[0x0][0x270] ;  /* 0x00009c00000c7ab9 */ /* 0x000fe20000000a00 */
[----:B------:R-:W-:Y:S01]  /*2fe0*/  MOV R10, R48 ;  /* 0x00000030000a7202 */ /* 0x000fe20000000f00 */
[----:B01----:R-:W-:Y:S01]  /*2ff0*/  IMAD R12, R35, UR12, RZ ;  /* 0x0000000c230c7c24 */ /* 0x003fe2000f8e02ff */
        /* <DEDUP_REMOVED lines=9> */
.L_x_3818:
[----:B------:R-:W-:Y:S05]  /*3090*/  BSYNC B0 ;  /* 0x0000000000007941 */ /* 0x000fea0003800000 */
.L_x_3817:
[----:B------:R-:W-:Y:S05]  /*30a0*/  @!P6 BRA `(.L_x_3819) ;  /* 0x000000000028e947 */ /* 0x000fea0003800000 */
        /* <DEDUP_REMOVED lines=10> */
.L_x_3819:
[----:B------:R-:W-:Y:S04]  /*3150*/  BSSY B0, `(.L_x_3820) ;  /* 0x000000e000007945 */ /* 0x000fe80003800000 */
[----:B------:R-:W-:Y:S05]  /*3160*/  @P3 BRA `(.L_x_3821) ;  /* 0x0000000000303947 */ /* 0x000fea0003800000 */
[----:B------:R-:W-:Y:S01]  /*3170*/  ULDC.64 UR12, c[0x0][0x270] ;  /* 0x00009c00000c7ab9 */ /* 0x000fe20000000a00 */
[----:B012---:R-:W-:Y:S01]  /*3180*/  MOV R12, R48 ;  /* 0x00000030000c7202 */ /* 0x007fe20000000f00 */
        /* <DEDUP_REMOVED lines=10> */
.L_x_3821:
[----:B------:R-:W-:Y:S05]  /*3230*/  BSYNC B0 ;  /* 0x0000000000007941 */ /* 0x000fea0003800000 */
.L_x_3820:
        /* <DEDUP_REMOVED lines=11> */
.L_x_3822:
[----:B------:R-:W-:Y:S04]  /*32f0*/  BSSY B0, `(.L_x_3823) ;  /* 0x000000d000007945 */ /* 0x000fe80003800000 */
[----:B------:R-:W-:Y:S05]  /*3300*/  @P4 BRA `(.L_x_3824) ;  /* 0x00000000002c4947 */ /* 0x000fea0003800000 */
[----:B------:R-:W-:Y:S01]  /*3310*/  ULDC.64 UR12, c[0x0][0x270] ;  /* 0x00009c00000c7ab9 */ /* 0x000fe20000000a00 */
[----:B------:R-:W-:Y:S01]  /*3320*/  MOV R49, R51 ;  /* 0x0000003300317202 */ /* 0x000fe20000000f00 */
[----:B---3--:R-:W-:Y:S01]  /*3330*/  IMAD R10, R39, UR12, RZ ;  /* 0x0000000c270a7c24 */ /* 0x008fe2000f8e02ff */
[----:B------:R-:W-:Y:S01]  /*3340*/  F2FP.F16.F32.PACK_AB R19, R19, R14 ;  /* 0x0000000e1313723e */ /* 0x000fe200000000ff */
[----:B------:R-:W-:-:S04]  /*3350*/  IMAD.WIDE.U32 R48, R9, UR12, R48 ;  /* 0x0000000c09307c25 */ /* 0x000fc8000f8e0030 */
[----:B------:R-:W-:Y:S01]  /*3360*/  IMAD R11, R9, UR13, R10 ;  /* 0x0000000d090b7c24 */ /* 0x000fe2000f8e020a */
[----:B------:R-:W-:Y:S02]  /*3370*/  ULDC.64 UR12, c[0x0][0x210] ;  /* 0x00008400000c7ab9 */ /* 0x000fe40000000a00 */
[----:B------:R-:W-:Y:S02]  /*3380*/  LEA R10, P1, R48, UR12, 0x1 ;  /* 0x0000000c300a7c11 */ /* 0x000fe4000f8208ff */
[----:B------:R-:W-:-:S04]  /*3390*/  IADD3 R11, R49, R11, RZ ;  /* 0x0000000b310b7210 */ /* 0x000fc80007ffe0ff */
[----:B------:R-:W-:-:S05]  /*33a0*/  LEA.HI.X R11, R48, UR13, R11, 0x1, P1 ;  /* 0x0000000d300b7c11 */ /* 0x000fca00088f0c0b */
[----:B------:R4:W-:Y:S02]  /*33b0*/  STG.E desc[UR8][R10.64], R19 ;  /* 0x000000130a007986 */ /* 0x0009e4000c101908 */
.L_x_3824:
[----:B------:R-:W-:Y:S05]  /*33c0*/  BSYNC B0 ;  /* 0x0000000000007941 */ /* 0x000fea0003800000 */
.L_x_3823:
[----:B---34-:R-:W3:Y:S01]  /*33d0*/  LDC R11, c[0x0][0x10] ;  /* 0x00000400ff0b7b82 */ /* 0x018ee20000000800 */
[----:B------:R-:W-:Y:S02]  /*33e0*/  IADD3 R4, R4, 0x1, RZ ;  /* 0x0000000104047810 */ /* 0x000fe40007ffe0ff */
[----:B---3--:R-:W-:-:S04]  /*33f0*/  IADD3 R40, R11, R40, RZ ;  /* 0x000000280b287210 */ /* 0x008fc80007ffe0ff */
[----:B------:R-:W-:-:S13]  /*3400*/  ISETP.GE.AND P1, PT, R40, UR4, PT ;  /* 0x0000000428007c0c */ /* 0x000fda000bf26270 */
[----:B------:R-:W-:Y:S05]  /*3410*/  @!P1 BRA `(.L_x_3825) ;  /* 0xffffffcc00889947 */ /* 0x000fea000383ffff */
[----:B------:R-:W-:Y:S05]  /*3420*/  EXIT ;  /* 0x000000000000794d */ /* 0x000fea0003800000 */
.L_x_3826:
        /* <DEDUP_REMOVED lines=13> */
.L_x_5163:


//--------------------- .text._Z35group_norm_nhwc_fwd_one_pass_kernelI11Fp16IOFp32WLi256ELi70ELi560EEv26Group_norm_nhwc_fwd_params --------------------------
	.section	.text._Z35group_norm_nhwc_fwd_one_pass_kernelI11Fp16IOFp32WLi256ELi70ELi560EEv26Group_norm_nhwc_fwd_params,"ax",@progbits
	.align	128
        .global         _Z35group_norm_nhwc_fwd_one_pass_kernelI11Fp16IOFp32WLi256ELi70ELi560EEv26Group_norm_nhwc_fwd_params
        .type           _Z35group_norm_nhwc_fwd_one_pass_kernelI11Fp16IOFp32WLi256ELi70ELi560EEv26Group_norm_nhwc_fwd_params,@function
        .size           _Z35group_norm_nhwc_fwd_one_pass_kernelI11Fp16IOFp32WLi256ELi70ELi560EEv26Group_norm_nhwc_fwd_params,(.L_x_5164 - _Z35group_norm_nhwc_fwd_one_pass_kernelI11Fp16IOFp32WLi256ELi70ELi560EEv26Group_norm_nhwc_fwd_params)
        .other          _Z35group_norm_nhwc_fwd_one_pass_kernelI11Fp16IOFp32WLi256ELi70ELi560EEv26Group_norm_nhwc_fwd_params,@"STO_CUDA_ENTRY STV_DEFAULT"
_Z35group_norm_nhwc_fwd_one_pass_kernelI11Fp16IOFp32WLi256ELi70ELi560EEv26Group_norm_nhwc_fwd_params:
.text._Z35group_norm_nhwc_fwd_one_pass_kernelI11Fp16IOFp32WLi256ELi70ELi560EEv26Group_norm_nhwc_fwd_params:
        /* <DEDUP_REMOVED lines=42> */
[----:B------:R-:W-:-:S02]  /*02a0*/  IADD3 R18, R48, 0xe0, RZ ;  /* 0x000000e030127810 */ /* 0x000fc40007ffe0ff */
[----:B-1----:R-:W-:-:S07]  /*02b0*/  IADD3 R16, R48, 0xf0, RZ ;  /* 0x000000f030107810 */ /* 0x002fce0007ffe0ff */
.L_x_3884:
[----:B0-----:R-:W0:Y:S01]  /*02c0*/  LDC R8, c[0x0][0x288] ;  /* 0x0000a200ff087b82 */ /* 0x001e220000000800 */
[----:B------:R-:W-:Y:S01]  /*02d0*/  ULDC.64 UR14, c[0x0][0x278] ;  /* 0x00009e00000e7ab9 */ /* 0x000fe20000000a00 */
[----:B---3--:R-:W-:Y:S01]  /*02e0*/  SHF.R.S32.HI R21, RZ, 0x1f, R41 ;  /* 0x0000001fff157819 */ /* 0x008fe20000011429 */
[----:B------:R-:W-:Y:S01]  /*02f0*/  ULDC.64 UR12, c[0x0][0x280] ;  /* 0x0000a000000c7ab9 */ /* 0x000fe20000000a00 */
[----:B----4-:R-:W-:Y:S02]  /*0300*/  SHF.R.S32.HI R19, RZ, 0x1f, R40 ;  /* 0x0000001fff137819 */ /* 0x010fe40000011428 */
[----:B------:R-:W-:Y:S02]  /*0310*/  SHF.R.S32.HI R9, RZ, 0x1f, R43 ;  /* 0x0000001fff097819 */ /* 0x000fe4000001142b */
[----:B-1----:R-:W1:Y:S01]  /*0320*/  @P0 LDC.64 R56, c[0x0][0x220] ;  /* 0x00008800ff380b82 */ /* 0x002e620000000a00 */
[----:B------:R-:W-:Y:S02]  /*0330*/  SHF.R.S32.HI R17, RZ, 0x1f, R39 ;  /* 0x0000001fff117819 */ /* 0x000fe40000011427 */
[----:B------:R-:W-:-:S02]  /*0340*/  ISETP.GE.U32.AND P6, PT, R39, UR14, PT ;  /* 0x0000000e27007c0c */ /* 0x000fc4000bfc6070 */
[----:B------:R-:W-:Y:S02]  /*0350*/  SHF.R.S32.HI R15, RZ, 0x1f, R38 ;  /* 0x0000001fff0f7819 */ /* 0x000fe40000011426 */
[----:B------:R-:W-:Y:S02]  /*0360*/  ISETP.GE.AND.EX P6, PT, R17, UR15, PT, P6 ;  /* 0x0000000f11007c0c */ /* 0x000fe4000bfc6360 */
[----:B------:R-:W-:Y:S02]  /*0370*/  MOV R12, RZ ;  /* 0x000000ff000c7202 */ /* 0x000fe40000000f00 */
[----:B------:R-:W-:Y:S02]  /*0380*/  ISETP.GT.U32.OR P6, PT, R49, 0x22f, P6 ;  /* 0x0000022f3100780c */ /* 0x000fe400037c4470 */
[----:B0-2---:R-:W-:Y:S02]  /*0390*/  IABS R5, R8 ;  /* 0x0000000800057213 */ /* 0x005fe40000000000 */
[----:B------:R-:W-:-:S02]  /*03a0*/  ISETP.NE.AND P3, PT, R8, RZ, PT ;  /* 0x000000ff0800720c */ /* 0x000fc40003f65270 */
        /* <DEDUP_REMOVED lines=8> */
[----:B------:R-:W-:Y:S02]  /*0430*/  IMAD.HI.U32 R3, R3, R7, R2 ;  /* 0x0000000703037227 */ /* 0x000fe400078e0002 */
[----:B------:R-:W0:Y:S04]  /*0440*/  @P0 LDC.64 R6, c[0x0][0x270] ;  /* 0x00009c00ff060b82 */ /* 0x000e280000000a00 */
        /* <DEDUP_REMOVED lines=8> */
[----:B------:R-:W-:Y:S02]  /*04d0*/  ISETP.GE.U32.AND P2, PT, R41, UR14, PT ;  /* 0x0000000e29007c0c */ /* 0x000fe4000bf46070 */
[----:B------:R-:W-:-:S02]  /*04e0*/  ISETP.GE.AND P4, PT, R0, RZ, PT ;  /* 0x000000ff0000720c */ /* 0x000fc40003f86270 */
[----:B------:R-:W-:-:S04]  /*04f0*/  ISETP.GE.AND.EX P2, PT, R21, UR15, PT, P2 ;  /* 0x0000000f15007c0c */ /* 0x000fc8000bf46320 */
[----:B------:R-:W-:Y:S02]  /*0500*/  ISETP.GT.U32.OR P2, PT, R49, 0x22f, P2 ;  /* 0x0000022f3100780c */ /* 0x000fe40001744470 */
[----:B------:R-:W-:Y:S02]  /*0510*/  @P1 IADD3 R3, R3, 0x1, RZ ;  /* 0x0000000103031810 */ /* 0x000fe40007ffe0ff */
[----:B------:R-:W-:Y:S02]  /*0520*/  ISETP.GE.U32.AND P1, PT, R40, UR14, PT ;  /* 0x0000000e28007c0c */ /* 0x000fe4000bf26070 */
[----:B------:R-:W-:Y:S02]  /*0530*/  MOV R5, R3 ;  /* 0x0000000300057202 */ /* 0x000fe40000000f00 */
[----:B------:R-:W-:Y:S02]  /*0540*/  ISETP.GE.AND.EX P1, PT, R19, UR15, PT, P1 ;  /* 0x0000000f13007c0c */ /* 0x000fe4000bf26310 */
[----:B------:R-:W-:-:S02]  /*0550*/  @!P4 IADD3 R5, -R5, RZ, RZ ;  /* 0x000000ff0505c210 */ /* 0x000fc40007ffe1ff */
[----:B------:R-:W-:Y:S01]  /*0560*/  @!P3 LOP3.LUT R5, RZ, R8, RZ, 0x33, !PT ;  /* 0x00000008ff05b212 */ /* 0x000fe200078e33ff */
[----:B------:R-:W2:Y:S01]  /*0570*/  @!P2 LDC.64 R2, c[0x0][0x270] ;  /* 0x00009c00ff02ab82 */ /* 0x000ea20000000a00 */
[----:B------:R-:W-:Y:S02]  /*0580*/  ISETP.GT.U32.OR P1, PT, R49, 0x22f, P1 ;  /* 0x0000022f3100780c */ /* 0x000fe40000f24470 */
[----:B------:R-:W-:Y:S02]  /*0590*/  IADD3 R14, -R5, RZ, RZ ;  /* 0x000000ff050e7210 */ /* 0x000fe40007ffe1ff */
[----:B------:R-:W-:-:S03]  /*05a0*/  SHF.R.S32.HI R0, RZ, 0x1f, R5 ;  /* 0x0000001fff007819 */ /* 0x000fc60000011405 */
[----:B------:R-:W-:Y:S01]  /*05b0*/  IMAD R14, R8, R14, R45 ;  /* 0x0000000e080e7224 */ /* 0x000fe200078e022d */
[----:B------:R-:W3:Y:S01]  /*05c0*/  @!P2 LDC.64 R26, c[0x0][0x220] ;  /* 0x00008800ff1aab82 */ /* 0x000ee20000000a00 */
[----:B------:R-:W-:Y:S02]  /*05d0*/  IMAD R0, R0, UR12, RZ ;  /* 0x0000000c00007c24 */ /* 0x000fe4000f8e02ff */
[----:B------:R-:W-:Y:S02]  /*05e0*/  IMAD R14, R14, 0x46, RZ ;  /* 0x000000460e0e7824 */ /* 0x000fe400078e02ff */
[----:B------:R-:W-:Y:S02]  /*05f0*/  IMAD R67, R5, UR13, R0 ;  /* 0x0000000d05437c24 */ /* 0x000fe4000f8e0200 */
[----:B0-----:R-:W-:Y:S01]  /*0600*/  @P0 IMAD R0, R47, R6, RZ ;  /* 0x000000062f000224 */ /* 0x001fe200078e02ff */
[----:B------:R-:W-:-:S03]  /*0610*/  IADD3 R64, P3, R43, R14, RZ ;  /* 0x0000000e2b407210 */ /* 0x000fc60007f7e0ff */
[----:B------:R-:W-:Y:S01]  /*0620*/  @P0 IMAD R13, R48, R7, R0 ;  /* 0x00000007300d0224 */ /* 0x000fe200078e0200 */
[----:B------:R-:W-:Y:S02]  /*0630*/  LEA.HI.X.SX32 R65, R14, R9, 0x1, P3 ;  /* 0x000000090e417211 */ /* 0x000fe400018f0eff */
[----:B------:R-:W-:Y:S01]  /*0640*/  ISETP.GE.U32.AND P3, PT, R38, UR14, PT ;  /* 0x0000000e26007c0c */ /* 0x000fe2000bf66070 */
[----:B--2---:R-:W-:Y:S02]  /*0650*/  @!P2 IMAD R0, R21, R2, RZ ;  /* 0x000000021500a224 */ /* 0x004fe400078e02ff */
[----:B------:R-:W-:Y:S01]  /*0660*/  IMAD.WIDE.U32 R64, R5, UR12, R64 ;  /* 0x0000000c05407c25 */ /* 0x000fe2000f8e0040 */
[----:B------:R-:W-:Y:S01]  /*0670*/  ISETP.GE.AND.EX P3, PT, R15, UR15, PT, P3 ;  /* 0x0000000f0f007c0c */ /* 0x000fe2000bf66330 */
[----:B------:R-:W0:Y:S02]  /*0680*/  @!P1 LDC.64 R4, c[0x0][0x270] ;  /* 0x00009c00ff049b82 */ /* 0x000e240000000a00 */
[----:B------:R-:W-:Y:S01]  /*0690*/  @!P2 IMAD R25, R41, R3, R0 ;  /* 0x000000032919a224 */ /* 0x000fe200078e0200 */
[----:B------:R-:W-:-:S02]  /*06a0*/  IADD3 R67, R65, R67, RZ ;  /* 0x0000004341437210 */ /* 0x000fc40007ffe0ff */
[-C--:B------:R-:W-:Y:S02]  /*06b0*/  @P0 MOV R66, R64.reuse ;  /* 0x0000004000420202 */ /* 0x080fe40000000f00 */
[----:B------:R-:W-:Y:S02]  /*06c0*/  ISETP.GT.U32.OR P3, PT, R49, 0x22f, P3 ;  /* 0x0000022f3100780c */ /* 0x000fe40001f64470 */
[----:B------:R-:W-:Y:S01]  /*06d0*/  @!P2 MOV R10, R64 ;  /* 0x00000040000aa202 */ /* 0x000fe20000000f00 */
[----:B------:R-:W-:Y:S01]  /*06e0*/  @P0 IMAD.WIDE.U32 R8, R48, R6, R66 ;  /* 0x0000000630080225 */ /* 0x000fe200078e0042 */
[----:B------:R-:W-:Y:S01]  /*06f0*/  @!P2 MOV R11, R67 ;  /* 0x00000043000ba202 */ /* 0x000fe20000000f00 */
[----:B------:R-:W2:Y:S01]  /*0700*/  @!P6 LDC.64 R6, c[0x0][0x270] ;  /* 0x00009c00ff06eb82 */ /* 0x000ea20000000a00 */
[----:B------:R-:W-:Y:S02]  /*0710*/  @!P1 MOV R28, R64 ;  /* 0x00000040001c9202 */ /* 0x000fe40000000f00 */
[----:B------:R-:W-:Y:S01]  /*0720*/  @P0 IADD3 R9, R9, R13, RZ ;  /* 0x0000000d09090210 */ /* 0x000fe20007ffe0ff */
[----:B------:R-:W-:Y:S01]  /*0730*/  @!P2 IMAD.WIDE.U32 R10, R41, R2, R10 ;  /* 0x00000002290aa225 */ /* 0x000fe200078e000a */
[----:B-1----:R-:W-:-:S02]  /*0740*/  @P0 LEA R56, P4, R8, R56, 0x1 ;  /* 0x0000003808380211 */ /* 0x002fc400078808ff */
[----:B------:R-:W-:Y:S01]  /*0750*/  SHF.R.S32.HI R13, RZ, 0x1f, R37 ;  /* 0x0000001fff0d7819 */ /* 0x000fe20000011425 */
[----:B------:R-:W1:Y:S01]  /*0760*/  @!P1 LDC.64 R2, c[0x0][0x220] ;  /* 0x00008800ff029b82 */ /* 0x000e620000000a00 */
[----:B------:R-:W-:Y:S02]  /*0770*/  @P0 LEA.HI.X R57, R8, R57, R9, 0x1, P4 ;  /* 0x0000003908390211 */ /* 0x000fe400020f0c09 */
[----:B------:R-:W-:Y:S01]  /*0780*/  ISETP.GE.U32.AND P4, PT, R37, UR14, PT ;  /* 0x0000000e25007c0c */ /* 0x000fe2000bf86070 */
[----:B0-----:R-:W-:Y:S01]  /*0790*/  @!P1 IMAD R8, R19, R4, RZ ;  /* 0x0000000413089224 */ /* 0x001fe200078e02ff */
[----:B------:R-:W-:Y:S02]  /*07a0*/  @!P1 MOV R29, R67 ;  /* 0x00000043001d9202 */ /* 0x000fe40000000f00 */
[----:B------:R-:W-:Y:S01]  /*07b0*/  @!P2 IADD3 R0, R11, R25, RZ ;  /* 0x000000190b00a210 */ /* 0x000fe20007ffe0ff */
[----:B------:R-:W-:Y:S01]  /*07c0*/  @!P1 IMAD R5, R40, R5, R8 ;  /* 0x0000000528059224 */ /* 0x000fe200078e0208 */
[----:B---3--:R-:W-:Y:S01]  /*07d0*/  @!P2 LEA R26, P5, R10, R26, 0x1 ;  /* 0x0000001a0a1aa211 */ /* 0x008fe200078a08ff */
[----:B------:R-:W0:Y:S01]  /*07e0*/  @!P3 LDC.64 R8, c[0x0][0x270] ;  /* 0x00009c00ff08bb82 */ /* 0x000e220000000a00 */
[----:B------:R-:W-:Y:S01]  /*07f0*/  ISETP.GE.AND.EX P4, PT, R13, UR15, PT, P4 ;  /* 0x0000000f0d007c0c */ /* 0x000fe2000bf86340 */
[----:B------:R-:W-:Y:S01]  /*0800*/  @!P1 IMAD.WIDE.U32 R28, R40, R4, R28 ;  /* 0x00000004281c9225 */ /* 0x000fe200078e001c */
[----:B------:R-:W-:-:S02]  /*0810*/  @!P2 LEA.HI.X R27, R10, R27, R0, 0x1, P5 ;  /* 0x0000001b0a1ba211 */ /* 0x000fc400028f0c00 */
[----:B------:R-:W-:-:S03]  /*0820*/  ISETP.GT.U32.OR P4, PT, R49, 0x22f, P4 ;  /* 0x0000022f3100780c */ /* 0x000fc60002784470 */
[----:B------:R-:W3:Y:S01]  /*0830*/  @!P6 LDC.64 R24, c[0x0][0x220] ;  /* 0x00008800ff18eb82 */ /* 0x000ee20000000a00 */
[----:B------:R-:W-:Y:S01]  /*0840*/  @!P1 IADD3 R0, R29, R5, RZ ;  /* 0x000000051d009210 */ /* 0x000fe20007ffe0ff */
[----:B------:R4:W5:Y:S01]  /*0850*/  @!P2 LDG.E R12, desc[UR8][R26.64] ;  /* 0x000000081a0ca981 */ /* 0x000962000c1e1900 */
[----:B------:R-:W-:Y:S02]  /*0860*/  SHF.R.S32.HI R11, RZ, 0x1f, R36 ;  /* 0x0000001fff0b7819 */ /* 0x000fe40000011424 */
[----:B------:R-:W-:Y:S02]  /*0870*/  ISETP.GE.U32.AND P5, PT, R36, UR14, PT ;  /* 0x0000000e24007c0c */ /* 0x000fe4000bfa6070 */
[----:B-1----:R-:W-:Y:S01]  /*0880*/  @!P1 LEA R30, P2, R28, R2, 0x1 ;  /* 0x000000021c1e9211 */ /* 0x002fe200078408ff */
[----:B------:R-:W1:Y:S01]  /*0890*/  @!P3 LDC.64 R4, c[0x0][0x220] ;  /* 0x00008800ff04bb82 */ /* 0x000e620000000a00 */
[----:B--2---:R-:W-:Y:S01]  /*08a0*/  @!P6 IMAD R2, R17, R6, RZ ;  /* 0x000000061102e224 */ /* 0x004fe200078e02ff */
[----:B------:R-:W-:-:S02]  /*08b0*/  ISETP.GE.AND.EX P5, PT, R11, UR15, PT, P5 ;  /* 0x0000000f0b007c0c */ /* 0x000fc4000bfa6350 */
[----:B----4-:R-:W-:Y:S01]  /*08c0*/  @!P6 MOV R26, R64 ;  /* 0x00000040001ae202 */ /* 0x010fe20000000f00 */
[----:B------:R-:W-:Y:S01]  /*08d0*/  @!P6 IMAD R7, R39, R7, R2 ;  /* 0x000000072707e224 */ /* 0x000fe200078e0202 */
[----:B------:R-:W-:Y:S02]  /*08e0*/  @!P6 MOV R27, R67 ;  /* 0x00000043001be202 */ /* 0x000fe40000000f00 */
[----:B------:R-:W-:Y:S01]  /*08f0*/  ISETP.GT.U32.OR P5, PT, R49, 0x22f, P5 ;  /* 0x0000022f3100780c */ /* 0x000fe20002fa4470 */
[----:B------:R-:W2:Y:S01]  /*0900*/  @!P4 LDC.64 R52, c[0x0][0x220] ;  /* 0x00008800ff34cb82 */ /* 0x000ea20000000a00 */
[----:B------:R-:W-:Y:S01]  /*0910*/  @!P1 LEA.HI.X R31, R28, R3, R0, 0x1, P2 ;  /* 0x000000031c1f9211 */ /* 0x000fe200010f0c00 */
[----:B------:R-:W-:Y:S01]  /*0920*/  @!P6 IMAD.WIDE.U32 R26, R39, R6, R26 ;  /* 0x00000006271ae225 */ /* 0x000fe200078e001a */
[----:B------:R-:W-:-:S03]  /*0930*/  MOV R10, RZ ;  /* 0x000000ff000a7202 */ /* 0x000fc60000000f00 */
[----:B0-----:R-:W-:Y:S02]  /*0940*/  @!P3 IMAD R6, R15, R8, RZ ;  /* 0x000000080f06b224 */ /* 0x001fe400078e02ff */
[----:B------:R-:W0:Y:S01]  /*0950*/  @!P4 LDC.64 R2, c[0x0][0x270] ;  /* 0x00009c00ff02cb82 */ /* 0x000e220000000a00 */
[----:B------:R-:W-:Y:S01]  /*0960*/  @!P6 IADD3 R0, R27, R7, RZ ;  /* 0x000000071b00e210 */ /* 0x000fe20007ffe0ff */
[----:B------:R-:W-:Y:S01]  /*0970*/  @!P3 IMAD R9, R38, R9, R6 ;  /* 0x000000092609b224 */ /* 0x000fe200078e0206 */
[----:B------:R-:W-:Y:S01]  /*0980*/  @!P3 MOV R6, R64 ;  /* 0x000000400006b202 */ /* 0x000fe20000000f00 */
[----:B------:R4:W5:Y:S01]  /*0990*/  @!P1 LDG.E R10, desc[UR8][R30.64] ;  /* 0x000000081e0a9981 */ /* 0x000962000c1e1900 */
[----:B------:R-:W-:Y:S02]  /*09a0*/  @!P3 MOV R7, R67 ;  /* 0x000000430007b202 */ /* 0x000fe40000000f00 */
[----:B---3--:R-:W-:Y:S01]  /*09b0*/  @!P6 LEA R24, P1, R26, R24, 0x1 ;  /* 0x000000181a18e211 */ /* 0x008fe200078208ff */
[----:B------:R-:W3:Y:S01]  /*09c0*/  @!P5 LDC.64 R28, c[0x0][0x270] ;  /* 0x00009c00ff1cdb82 */ /* 0x000ee20000000a00 */
[----:B------:R-:W-:-:S02]  /*09d0*/  @!P3 IMAD.WIDE.U32 R6, R38, R8, R6 ;  /* 0x000000082606b225 */ /* 0x000fc400078e0006 */
[----:B------:R-:W-:Y:S02]  /*09e0*/  @!P6 LEA.HI.X R25, R26, R25, R0, 0x1, P1 ;  /* 0x000000191a19e211 */ /* 0x000fe400008f0c00 */
[----:B------:R-:W-:Y:S02]  /*09f0*/  ISETP.GE.U32.AND P2, PT, R35, UR14, PT ;  /* 0x0000000e23007c0c */ /* 0x000fe4000bf46070 */
[----:B------:R-:W-:Y:S01]  /*0a00*/  @!P3 IADD3 R0, R7, R9, RZ ;  /* 0x000000090700b210 */ /* 0x000fe20007ffe0ff */
[----:B------:R-:W2:Y:S01]  /*0a10*/  @!P5 LDC.64 R54, c[0x0][0x220] ;  /* 0x00008800ff36db82 */ /* 0x000ea20000000a00 */
[C---:B-1----:R-:W-:Y:S02]  /*0a20*/  @!P3 LEA R26, P1, R6.reuse, R4, 0x1 ;  /* 0x00000004061ab211 */ /* 0x042fe400078208ff */
[----:B------:R-:W-:Y:S02]  /*0a30*/  SHF.R.S32.HI R9, RZ, 0x1f, R35 ;  /* 0x0000001fff097819 */ /* 0x000fe40000011423 */
[----:B------:R-:W-:-:S02]  /*0a40*/  @!P3 LEA.HI.X R27, R6, R5, R0, 0x1, P1 ;  /* 0x00000005061bb211 */ /* 0x000fc400008f0c00 */
[----:B------:R-:W-:Y:S02]  /*0a50*/  ISETP.GE.AND.EX P2, PT, R9, UR15, PT, P2 ;  /* 0x0000000f09007c0c */ /* 0x000fe4000bf46320 */
[----:B------:R-:W-:Y:S02]  /*0a60*/  SHF.R.S32.HI R7, RZ, 0x1f, R34 ;  /* 0x0000001fff077819 */ /* 0x000fe40000011422 */
[----:B------:R-:W-:Y:S02]  /*0a70*/  ISETP.GE.U32.AND P1, PT, R34, UR14, PT ;  /* 0x0000000e22007c0c */ /* 0x000fe4000bf26070 */
[----:B------:R-:W-:Y:S01]  /*0a80*/  ISETP.GT.U32.OR P2, PT, R49, 0x22f, P2 ;  /* 0x0000022f3100780c */ /* 0x000fe20001744470 */
[----:B0-----:R-:W-:Y:S01]  /*0a90*/  @!P4 IMAD R0, R13, R2, RZ ;  /* 0x000000020d00c224 */ /* 0x001fe200078e02ff */
[----:B------:R-:W-:Y:S02]  /*0aa0*/  ISETP.GE.AND.EX P1, PT, R7, UR15, PT, P1 ;  /* 0x0000000f07007c0c */ /* 0x000fe4000bf26310 */
[----:B------:R-:W-:-:S02]  /*0ab0*/  @!P4 MOV R4, R64 ;  /* 0x000000400004c202 */ /* 0x000fc40000000f00 */
[----:B------:R-:W-:Y:S01]  /*0ac0*/  @!P4 MOV R5, R67 ;  /* 0x000000430005c202 */ /* 0x000fe20000000f00 */
[----:B----4-:R-:W-:Y:S01]  /*0ad0*/  @!P4 IMAD R31, R37, R3, R0 ;  /* 0x00000003251fc224 */ /* 0x010fe200078e0200 */
[----:B------:R-:W-:Y:S02]  /*0ae0*/  ISETP.GT.U32.OR P1, PT, R49, 0x22f, P1 ;  /* 0x0000022f3100780c */ /* 0x000fe40000f24470 */
[----:B------:R-:W-:Y:S01]  /*0af0*/  MOV R8, RZ ;  /* 0x000000ff00087202 */ /* 0x000fe20000000f00 */
[----:B------:R-:W-:Y:S01]  /*0b00*/  @!P4 IMAD.WIDE.U32 R2, R37, R2, R4 ;  /* 0x000000022502c225 */ /* 0x000fe200078e0004 */
[----:B------:R-:W-:Y:S01]  /*0b10*/  MOV R6, RZ ;  /* 0x000000ff00067202 */ /* 0x000fe20000000f00 */
[----:B------:R-:W0:Y:S03]  /*0b20*/  @!P2 LDC.64 R50, c[0x0][0x270] ;  /* 0x00009c00ff32ab82 */ /* 0x000e260000000a00 */
[----:B------:R1:W4:Y:S01]  /*0b30*/  @!P6 LDG.E R8, desc[UR8][R24.64] ;  /* 0x000000081808e981 */ /* 0x000322000c1e1900 */
[----:B------:R-:W-:Y:S01]  /*0b40*/  @!P4 IADD3 R0, R3, R31, RZ ;  /* 0x0000001f0300c210 */ /* 0x000fe20007ffe0ff */
[----:B---3--:R-:W-:Y:S01]  /*0b50*/  @!P5 IMAD R3, R11, R28, RZ ;  /* 0x0000001c0b03d224 */ /* 0x008fe200078e02ff */
[----:B--2---:R-:W-:Y:S01]  /*0b60*/  @!P4 LEA R52, P6, R2, R52, 0x1 ;  /* 0x000000340234c211 */ /* 0x004fe200078c08ff */
[----:B------:R2:W3:Y:S01]  /*0b70*/  @!P3 LDG.E R6, desc[UR8][R26.64] ;  /* 0x000000081a06b981 */ /* 0x0004e2000c1e1900 */
[----:B------:R-:W-:Y:S01]  /*0b80*/  SHF.R.S32.HI R5, RZ, 0x1f, R33 ;  /* 0x0000001fff057819 */ /* 0x000fe20000011421 */
[----:B------:R-:W-:Y:S01]  /*0b90*/  @!P5 IMAD R31, R36, R29, R3 ;  /* 0x0000001d241fd224 */ /* 0x000fe200078e0203 */
[----:B------:R-:W-:-:S02]  /*0ba0*/  ISETP.GE.U32.AND P3, PT, R33, UR14, PT ;  /* 0x0000000e21007c0c */ /* 0x000fc4000bf66070 */
[----:B------:R-:W-:Y:S01]  /*0bb0*/  @!P4 LEA.HI.X R53, R2, R53, R0, 0x1, P6 ;  /* 0x000000350235c211 */ /* 0x000fe200030f0c00 */
[----:B-1----:R-:W1:Y:S01]  /*0bc0*/  @!P1 LDC.64 R24, c[0x0][0x270] ;  /* 0x00009c00ff189b82 */ /* 0x002e620000000a00 */
[----:B------:R-:W-:Y:S02]  /*0bd0*/  @!P5 MOV R2, R64 ;  /* 0x000000400002d202 */ /* 0x000fe40000000f00 */
[----:B------:R-:W-:Y:S02]  /*0be0*/  @!P5 MOV R3, R67 ;  /* 0x000000430003d202 */ /* 0x000fe40000000f00 */
[----:B------:R-:W-:Y:S02]  /*0bf0*/  ISETP.GE.AND.EX P3, PT, R5, UR15, PT, P3 ;  /* 0x0000000f05007c0c */ /* 0x000fe4000bf66330 */
[----:B------:R-:W-:Y:S01]  /*0c00*/  MOV R4, RZ ;  /* 0x000000ff00047202 */ /* 0x000fe20000000f00 */
[----:B------:R-:W-:Y:S01]  /*0c10*/  @!P5 IMAD.WIDE.U32 R28, R36, R28, R2 ;  /* 0x0000001c241cd225 */ /* 0x000fe200078e0002 */
[----:B--2---:R-:W2:Y:S01]  /*0c20*/  @!P2 LDC.64 R26, c[0x0][0x220] ;  /* 0x00008800ff1aab82 */ /* 0x004ea20000000a00 */
[----:B------:R-:W-:-:S02]  /*0c30*/  MOV R2, RZ ;  /* 0x000000ff00027202 */ /* 0x000fc40000000f00 */
[----:B------:R-:W-:Y:S01]  /*0c40*/  ISETP.GT.U32.OR P3, PT, R49, 0x22f, P3 ;  /* 0x0000022f3100780c */ /* 0x000fe20001f64470 */
[----:B------:R0:W4:Y:S01]  /*0c50*/  @P0 LDG.E R4, desc[UR8][R56.64] ;  /* 0x0000000838040981 */ /* 0x000122000c1e1900 */
[----:B------:R-:W-:Y:S02]  /*0c60*/  @!P5 IADD3 R0, R29, R31, RZ ;  /* 0x0000001f1d00d210 */ /* 0x000fe40007ffe0ff */
[C---:B------:R-:W-:Y:S01]  /*0c70*/  @!P5 LEA R54, P6, R28.reuse, R54, 0x1 ;  /* 0x000000361c36d211 */ /* 0x040fe200078c08ff */
[----:B------:R1:W3:Y:S01]  /*0c80*/  @!P4 LDG.E R2, desc[UR8][R52.64] ;  /* 0x000000083402c981 */ /* 0x0002e2000c1e1900 */
[----:B------:R-:W-:Y:S02]  /*0c90*/  SHF.R.S32.HI R3, RZ, 0x1f, R32 ;  /* 0x0000001fff037819 */ /* 0x000fe40000011420 */
[----:B------:R-:W-:Y:S02]  /*0ca0*/  @!P5 LEA.HI.X R55, R28, R55, R0, 0x1, P6 ;  /* 0x000000371c37d211 */ /* 0x000fe400030f0c00 */
[----:B------:R-:W-:Y:S01]  /*0cb0*/  ISETP.GE.U32.AND P4, PT, R32, UR14, PT ;  /* 0x0000000e20007c0c */ /* 0x000fe2000bf86070 */
[----:B------:R-:W2:Y:S01]  /*0cc0*/  @!P1 LDC.64 R28, c[0x0][0x220] ;  /* 0x00008800ff1c9b82 */ /* 0x000ea20000000a00 */
[----:B------:R-:W-:Y:S01]  /*0cd0*/  MOV R0, RZ ;  /* 0x000000ff00007202 */ /* 0x000fe20000000f00 */
[----:B0-----:R-:W-:Y:S01]  /*0ce0*/  @!P2 IMAD R58, R9, R50, RZ ;  /* 0x00000032093aa224 */ /* 0x001fe200078e02ff */
[----:B------:R-:W-:-:S02]  /*0cf0*/  ISETP.GE.AND.EX P4, PT, R3, UR15, PT, P4 ;  /* 0x0000000f03007c0c */ /* 0x000fc4000bf86340 */
[----:B------:R-:W-:Y:S02]  /*0d00*/  @!P2 MOV R56, R64 ;  /* 0x000000400038a202 */ /* 0x000fe40000000f00 */
[----:B------:R-:W-:Y:S01]  /*0d10*/  @!P2 MOV R57, R67 ;  /* 0x000000430039a202 */ /* 0x000fe20000000f00 */
[----:B------:R-:W0:Y:S01]  /*0d20*/  @!P3 LDC.64 R30, c[0x0][0x270] ;  /* 0x00009c00ff1ebb82 */ /* 0x000e220000000a00 */
[----:B------:R1:W3:Y:S01]  /*0d30*/  @!P5 LDG.E R0, desc[UR8][R54.64] ;  /* 0x000000083600d981 */ /* 0x0002e2000c1e1900 */
[----:B------:R-:W-:Y:S01]  /*0d40*/  ISETP.GT.U32.OR P5, PT, R49, 0x22f, P4 ;  /* 0x0000022f3100780c */ /* 0x000fe200027a4470 */
[----:B------:R-:W-:Y:S02]  /*0d50*/  @!P2 IMAD R59, R35, R51, R58 ;  /* 0x00000033233ba224 */ /* 0x000fe400078e023a */
[----:B-1----:R-:W-:Y:S02]  /*0d60*/  @!P1 IMAD R51, R7, R24, RZ ;  /* 0x0000001807339224 */ /* 0x002fe400078e02ff */
[----:B------:R-:W-:Y:S01]  /*0d70*/  @!P2 IMAD.WIDE.U32 R56, R35, R50, R56 ;  /* 0x000000322338a225 */ /* 0x000fe200078e0038 */
[----:B------:R-:W-:-:S03]  /*0d80*/  SHF.R.S32.HI R53, RZ, 0x1f, R23 ;  /* 0x0000001fff357819 */ /* 0x000fc60000011417 */
[----:B------:R-:W-:Y:S01]  /*0d90*/  @!P1 IMAD R61, R34, R25, R51 ;  /* 0x00000019223d9224 */ /* 0x000fe200078e0233 */
[----:B------:R-:W-:Y:S01]  /*0da0*/  @!P2 IADD3 R25, R57, R59, RZ ;  /* 0x0000003b3919a210 */ /* 0x000fe20007ffe0ff */
[----:B------:R-:W1:Y:S01]  /*0db0*/  @!P3 LDC.64 R50, c[0x0][0x220] ;  /* 0x00008800ff32bb82 */ /* 0x000e620000000a00 */
[----:B------:R-:W-:Y:S02]  /*0dc0*/  @!P1 MOV R54, R64 ;  /* 0x0000004000369202 */ /* 0x000fe40000000f00 */
[----:B------:R-:W-:Y:S02]  /*0dd0*/  @!P1 MOV R55, R67 ;  /* 0x0000004300379202 */ /* 0x000fe40000000f00 */
[----:B------:R-:W-:Y:S02]  /*0de0*/  ISETP.GE.U32.AND P4, PT, R23, UR14, PT ;  /* 0x0000000e17007c0c */ /* 0x000fe4000bf86070 */
[----:B--2---:R-:W-:Y:S01]  /*0df0*/  @!P2 LEA R58, P6, R56, R26, 0x1 ;  /* 0x0000001a383aa211 */ /* 0x004fe200078c08ff */
[----:B------:R-:W-:Y:S01]  /*0e00*/  @!P1 IMAD.WIDE.U32 R54, R34, R24, R54 ;  /* 0x0000001822369225 */ /* 0x000fe200078e0036 */
[----:B------:R-:W-:-:S02]  /*0e10*/  ISETP.GE.AND.EX P4, PT, R53, UR15, PT, P4 ;  /* 0x0000000f35007c0c */ /* 0x000fc4000bf86340 */
[----:B------:R-:W-:Y:S02]  /*0e20*/  @!P2 LEA.HI.X R59, R56, R27, R25, 0x1, P6 ;  /* 0x0000001b383ba211 */ /* 0x000fe400030f0c19 */
[----:B------:R-:W2:Y:S01]  /*0e30*/  @!P5 LDC.64 R24, c[0x0][0x270] ;  /* 0x00009c00ff18db82 */ /* 0x000ea20000000a00 */
[----:B------:R-:W-:Y:S02]  /*0e40*/  ISETP.GT.U32.OR P4, PT, R49, 0x22f, P4 ;  /* 0x0000022f3100780c */ /* 0x000fe40002784470 */
[----:B------:R-:W-:Y:S02]  /*0e50*/  @!P1 IADD3 R26, R55, R61, RZ ;  /* 0x0000003d371a9210 */ /* 0x000fe40007ffe0ff */
[C---:B------:R-:W-:Y:S01]  /*0e60*/  @!P1 LEA R56, P6, R54.reuse, R28, 0x1 ;  /* 0x0000001c36389211 */ /* 0x040fe200078c08ff */
[----:B0-----:R-:W-:Y:S01]  /*0e70*/  @!P3 IMAD R28, R5, R30, RZ ;  /* 0x0000001e051cb224 */ /* 0x001fe200078e02ff */
[----:B------:R-:W-:Y:S02]  /*0e80*/  @!P3 MOV R27, R67 ;  /* 0x00000043001bb202 */ /* 0x000fe40000000f00 */
[----:B------:R-:W-:-:S02]  /*0e90*/  @!P1 LEA.HI.X R57, R54, R29, R26, 0x1, P6 ;  /* 0x0000001d36399211 */ /* 0x000fc400030f0c1a */
[----:B------:R-:W-:Y:S01]  /*0ea0*/  @!P3 MOV R26, R64 ;  /* 0x00000040001ab202 */ /* 0x000fe20000000f00 */
[C---:B------:R-:W-:Y:S02]  /*0eb0*/  @!P3 IMAD R55, R33.reuse, R31, R28 ;  /* 0x0000001f2137b224 */ /* 0x040fe400078e021c */
[----:B------:R-:W0:Y:S02]  /*0ec0*/  @!P5 LDC.64 R28, c[0x0][0x220] ;  /* 0x00008800ff1cdb82 */ /* 0x000e240000000a00 */
[----:B------:R-:W-:Y:S01]  /*0ed0*/  @!P3 IMAD.WIDE.U32 R30, R33, R30, R26 ;  /* 0x0000001e211eb225 */ /* 0x000fe200078e001a */
[----:B------:R-:W-:-:S05]  /*0ee0*/  MOV R52, RZ ;  /* 0x000000ff00347202 */ /* 0x000fca0000000f00 */
[----:B------:R-:W0:Y:S01]  /*0ef0*/  @!P4 LDC.64 R26, c[0x0][0x270] ;  /* 0x00009c00ff1acb82 */ /* 0x000e220000000a00 */
[----:B-1----:R-:W-:Y:S01]  /*0f00*/  @!P3 LEA R62, P6, R30, R50, 0x1 ;  /* 0x000000321e3eb211 */ /* 0x002fe200078c08ff */
[----:B------:R1:W3:Y:S01]  /*0f10*/  @!P2 LDG.E R52, desc[UR8][R58.64] ;  /* 0x000000083a34a981 */ /* 0x0002e2000c1e1900 */
[----:B------:R-:W-:Y:S01]  /*0f20*/  @!P3 IADD3 R31, R31, R55, RZ ;  /* 0x000000371f1fb210 */ /* 0x000fe20007ffe0ff */
[----:B--2---:R-:W-:Y:S01]  /*0f30*/  @!P5 IMAD R50, R3, R24, RZ ;  /* 0x000000180332d224 */ /* 0x004fe200078e02ff */
[----:B------:R-:W-:Y:S02]  /*0f40*/  SHF.R.S32.HI R55, RZ, 0x1f, R22 ;  /* 0x0000001fff377819 */ /* 0x000fe40000011416 */
[----:B------:R-:W-:Y:S01]  /*0f50*/  ISETP.GE.U32.AND P2, PT, R22, UR14, PT ;  /* 0x0000000e16007c0c */ /* 0x000fe2000bf46070 */
[----:B------:R-:W-:Y:S01]  /*0f60*/  @!P5 IMAD R25, R32, R25, R50 ;  /* 0x000000192019d224 */ /* 0x000fe200078e0232 */
[----:B------:R-:W-:Y:S02]  /*0f70*/  @!P3 LEA.HI.X R63, R30, R51, R31, 0x1, P6 ;  /* 0x000000331e3fb211 */ /* 0x000fe400030f0c1f */
[----:B------:R-:W-:Y:S01]  /*0f80*/  ISETP.GE.AND.EX P2, PT, R55, UR15, PT, P2 ;  /* 0x0000000f37007c0c */ /* 0x000fe2000bf46320 */
[----:B------:R-:W2:Y:S01]  /*0f90*/  @!P4 LDC.64 R30, c[0x0][0x220] ;  /* 0x00008800ff1ecb82 */ /* 0x000ea20000000a00 */
[----:B------:R-:W-:-:S02]  /*0fa0*/  @!P5 MOV R50, R64 ;  /* 0x000000400032d202 */ /* 0x000fc40000000f00 */
[----:B------:R-:W-:Y:S02]  /*0fb0*/  @!P5 MOV R51, R67 ;  /* 0x000000430033d202 */ /* 0x000fe40000000f00 */
[----:B------:R-:W-:Y:S01]  /*0fc0*/  ISETP.GT.U32.OR P2, PT, R49, 0x22f, P2 ;  /* 0x0000022f3100780c */ /* 0x000fe20001744470 */
[----:B------:R-:W-:-:S03]  /*0fd0*/  @!P5 IMAD.WIDE.U32 R50, R32, R24, R50 ;  /* 0x000000182032d225 */ /* 0x000fc600078e0032 */
[----:B0-----:R-:W-:Y:S01]  /*0fe0*/  @!P5 LEA R60, P6, R50, R28, 0x1 ;  /* 0x0000001c323cd211 */ /* 0x001fe200078c08ff */
[----:B------:R-:W-:Y:S01]  /*0ff0*/  @!P4 IMAD R28, R53, R26, RZ ;  /* 0x0000001a351cc224 */ /* 0x000fe200078e02ff */
[----:B------:R-:W-:-:S03]  /*1000*/  @!P5 IADD3 R24, R51, R25, RZ ;  /* 0x000000193318d210 */ /* 0x000fc60007ffe0ff */
[----:B------:R-:W-:Y:S01]  /*1010*/  @!P4 IMAD R27, R23, R27, R28 ;  /* 0x0000001b171bc224 */ /* 0x000fe200078e021c */
[----:B------:R-:W-:Y:S02]  /*1020*/  @!P5 LEA.HI.X R61, R50, R29, R24, 0x1, P6 ;  /* 0x0000001d323dd211 */ /* 0x000fe400030f0c18 */
[----:B------:R-:W-:Y:S01]  /*1030*/  @!P4 MOV R28, R64 ;  /* 0x00000040001cc202 */ /* 0x000fe20000000f00 */
[----:B------:R-:W0:Y:S01]  /*1040*/  @!P2 LDC.64 R24, c[0x0][0x270] ;  /* 0x00009c00ff18ab82 */ /* 0x000e220000000a00 */
[----:B------:R-:W-:-:S03]  /*1050*/  @!P4 MOV R29, R67 ;  /* 0x00000043001dc202 */ /* 0x000fc60000000f00 */
[----:B------:R-:W-:-:S05]  /*1060*/  @!P4 IMAD.WIDE.U32 R28, R23, R26, R28 ;  /* 0x0000001a171cc225 */ /* 0x000fca00078e001c */
[----:B------:R-:W-:Y:S02]  /*1070*/  @!P4 IADD3 R26, R29, R27, RZ ;  /* 0x0000001b1d1ac210 */ /* 0x000fe40007ffe0ff */
[C---:B--2---:R-:W-:Y:S02]  /*1080*/  @!P4 LEA R30, P6, R28.reuse, R30, 0x1 ;  /* 0x0000001e1c1ec211 */ /* 0x044fe400078c08ff */
[----:B------:R-:W-:Y:S02]  /*1090*/  MOV R50, RZ ;  /* 0x000000ff00327202 */ /* 0x000fe40000000f00 */
[----:B------:R-:W-:Y:S02]  /*10a0*/  @!P4 LEA.HI.X R31, R28, R31, R26, 0x1, P6 ;  /* 0x0000001f1c1fc211 */ /* 0x000fe400030f0c1a */
[----:B------:R-:W2:Y:S01]  /*10b0*/  @!P2 LDC.64 R26, c[0x0][0x220] ;  /* 0x00008800ff1aab82 */ /* 0x000ea20000000a00 */
[----:B------:R-:W-:Y:S01]  /*10c0*/  SHF.R.S32.HI R51, RZ, 0x1f, R20 ;  /* 0x0000001fff337819 */ /* 0x000fe20000011414 */
[----:B------:R2:W3:Y:S01]  /*10d0*/  @!P1 LDG.E R50, desc[UR8][R56.64] ;  /* 0x0000000838329981 */ /* 0x0004e2000c1e1900 */
[----:B------:R-:W-:Y:S01]  /*10e0*/  ISETP.GE.U32.AND P1, PT, R20, UR14, PT ;  /* 0x0000000e14007c0c */ /* 0x000fe2000bf26070 */
[----:B0-----:R-:W-:-:S03]  /*10f0*/  @!P2 IMAD R28, R55, R24, RZ ;  /* 0x00000018371ca224 */ /* 0x001fc600078e02ff */
[----:B------:R-:W-:Y:S01]  /*1100*/  ISETP.GE.AND.EX P1, PT, R51, UR15, PT, P1 ;  /* 0x0000000f33007c0c */ /* 0x000fe2000bf26310 */
[C---:B-1----:R-:W-:Y:S01]  /*1110*/  @!P2 IMAD R59, R22.reuse, R25, R28 ;  /* 0x00000019163ba224 */ /* 0x042fe200078e021c */
[----:B------:R-:W-:Y:S02]  /*1120*/  @!P2 MOV R28, R64 ;  /* 0x00000040001ca202 */ /* 0x000fe40000000f00 */
[----:B------:R-:W-:Y:S02]  /*1130*/  @!P2 MOV R29, R67 ;  /* 0x00000043001da202 */ /* 0x000fe40000000f00 */
[----:B------:R-:W-:Y:S01]  /*1140*/  ISETP.GT.U32.OR P1, PT, R49, 0x22f, P1 ;  /* 0x0000022f3100780c */ /* 0x000fe20000f24470 */
[----:B------:R-:W-:-:S05]  /*1150*/  @!P2 IMAD.WIDE.U32 R24, R22, R24, R28 ;  /* 0x000000181618a225 */ /* 0x000fca00078e001c */
[----:B------:R-:W-:Y:S02]  /*1160*/  @!P2 IADD3 R25, R25, R59, RZ ;  /* 0x0000003b1919a210 */ /* 0x000fe40007ffe0ff */
[C---:B--2---:R-:W-:Y:S02]  /*1170*/  @!P2 LEA R28, P6, R24.reuse, R26, 0x1 ;  /* 0x0000001a181ca211 */ /* 0x044fe400078c08ff */
[----:B------:R-:W-:Y:S02]  /*1180*/  MOV R56, RZ ;  /* 0x000000ff00387202 */ /* 0x000fe40000000f00 */
[----:B------:R-:W-:Y:S02]  /*1190*/  @!P2 LEA.HI.X R29, R24, R27, R25, 0x1, P6 ;  /* 0x0000001b181da211 */ /* 0x000fe400030f0c19 */
[----:B------:R-:W0:Y:S01]  /*11a0*/  @!P1 LDC.64 R26, c[0x0][0x270] ;  /* 0x00009c00ff1a9b82 */ /* 0x000e220000000a00 */
[----:B------:R-:W-:Y:S01]  /*11b0*/  SHF.R.S32.HI R57, RZ, 0x1f, R18 ;  /* 0x0000001fff397819 */ /* 0x000fe20000011412 */
[----:B------:R1:W2:Y:S01]  /*11c0*/  @!P3 LDG.E R56, desc[UR8][R62.64] ;  /* 0x000000083e38b981 */ /* 0x0002a2000c1e1900 */
[----:B------:R-:W-:-:S05]  /*11d0*/  ISETP.GE.U32.AND P3, PT, R18, UR14, PT ;  /* 0x0000000e12007c0c */ /* 0x000fca000bf66070 */
[----:B------:R-:W5:Y:S01]  /*11e0*/  @!P1 LDC.64 R24, c[0x0][0x220] ;  /* 0x00008800ff189b82 */ /* 0x000f620000000a00 */
[----:B------:R-:W-:Y:S02]  /*11f0*/  ISETP.GE.AND.EX P3, PT, R57, UR15, PT, P3 ;  /* 0x0000000f39007c0c */ /* 0x000fe4000bf66330 */
[----:B------:R-:W-:Y:S02]  /*1200*/  MOV R58, RZ ;  /* 0x000000ff003a7202 */ /* 0x000fe40000000f00 */
[----:B------:R-:W-:Y:S02]  /*1210*/  ISETP.GT.U32.OR P3, PT, R49, 0x22f, P3 ;  /* 0x0000022f3100780c */ /* 0x000fe40001f64470 */
[----:B-1----:R-:W-:Y:S02]  /*1220*/  @!P1 MOV R62, R64 ;  /* 0x00000040003e9202 */ /* 0x002fe40000000f00 */
[----:B------:R1:W2:Y:S01]  /*1230*/  @!P5 LDG.E R58, desc[UR8][R60.64] ;  /* 0x000000083c3ad981 */ /* 0x0002a2000c1e1900 */
[----:B------:R-:W-:-:S02]  /*1240*/  @!P1 MOV R63, R67 ;  /* 0x00000043003f9202 */ /* 0x000fc40000000f00 */
[----:B------:R-:W-:Y:S01]  /*1250*/  MOV R54, RZ ;  /* 0x000000ff00367202 */ /* 0x000fe20000000f00 */
[-C--:B0-----:R-:W-:Y:S02]  /*1260*/  @!P1 IMAD R59, R51, R26.reuse, RZ ;  /* 0x0000001a333b9224 */ /* 0x081fe400078e02ff */
[----:B------:R-:W-:-:S03]  /*1270*/  @!P1 IMAD.WIDE.U32 R62, R20, R26, R62 ;  /* 0x0000001a143e9225 */ /* 0x000fc600078e003e */
[----:B------:R0:W2:Y:S01]  /*1280*/  @!P4 LDG.E R54, desc[UR8][R30.64] ;  /* 0x000000081e36c981 */ /* 0x0000a2000c1e1900 */
[----:B------:R-:W-:Y:S02]  /*1290*/  @!P1 IMAD R59, R20, R27, R59 ;  /* 0x0000001b143b9224 */ /* 0x000fe400078e023b */
[----:B------:R-:W0:Y:S01]  /*12a0*/  @!P3 LDC.64 R26, c[0x0][0x270] ;  /* 0x00009c00ff1abb82 */ /* 0x000e220000000a00 */
[C---:B-----5:R-:W-:Y:S02]  /*12b0*/  @!P1 LEA R68, P4, R62.reuse, R24, 0x1 ;  /* 0x000000183e449211 */ /* 0x060fe400078808ff */
[----:B------:R-:W-:Y:S02]  /*12c0*/  @!P1 IADD3 R59, R63, R59, RZ ;  /* 0x0000003b3f3b9210 */ /* 0x000fe40007ffe0ff */
[----:B-1----:R-:W-:Y:S02]  /*12d0*/  MOV R60, RZ ;  /* 0x000000ff003c7202 */ /* 0x002fe40000000f00 */
[----:B------:R-:W-:-:S02]  /*12e0*/  @!P1 LEA.HI.X R69, R62, R25, R59, 0x1, P4 ;  /* 0x000000193e459211 */ /* 0x000fc400020f0c3b */
[----:B------:R-:W1:Y:S02]  /*12f0*/  @!P3 LDC.64 R24, c[0x0][0x220] ;  /* 0x00008800ff18bb82 */ /* 0x000e640000000a00 */
[----:B------:R5:W2:Y:S01]  /*1300*/  @!P2 LDG.E R60, desc[UR8][R28.64] ;  /* 0x000000081c3ca981 */ /* 0x000aa2000c1e1900 */
[----:B------:R-:W-:Y:S01]  /*1310*/  MOV R59, RZ ;  /* 0x000000ff003b7202 */ /* 0x000fe20000000f00 */
[----:B0-----:R-:W-:Y:S01]  /*1320*/  @!P3 IMAD R30, R57, R26, RZ ;  /* 0x0000001a391eb224 */ /* 0x001fe200078e02ff */
[----:B-----5:R-:W-:-:S04]  /*1330*/  @!P3 MOV R28, R64 ;  /* 0x00000040001cb202 */ /* 0x020fc80000000f00 */
[----:B------:R-:W5:Y:S01]  /*1340*/  @!P1 LDG.E R59, desc[UR8][R68.64] ;  /* 0x00000008443b9981 */ /* 0x000f62000c1e1900 */
[----:B------:R-:W-:Y:S01]  /*1350*/  @!P3 MOV R29, R67 ;  /* 0x00000043001db202 */ /* 0x000fe20000000f00 */
[C---:B------:R-:W-:Y:S02]  /*1360*/  @!P3 IMAD R31, R18.reuse, R27, R30 ;  /* 0x0000001b121fb224 */ /* 0x040fe400078e021e */
[----:B------:R-:W-:Y:S01]  /*1370*/  @!P3 IMAD.WIDE.U32 R26, R18, R26, R28 ;  /* 0x0000001a121ab225 */ /* 0x000fe200078e001c */
[----:B------:R-:W-:-:S04]  /*1380*/  MOV R62, RZ ;  /* 0x000000ff003e7202 */ /* 0x000fc80000000f00 */
[----:B------:R-:W-:Y:S02]  /*1390*/  @!P3 IADD3 R27, R27, R31, RZ ;  /* 0x0000001f1b1bb210 */ /* 0x000fe40007ffe0ff */
[----:B-1----:R-:W-:-:S04]  /*13a0*/  @!P3 LEA R24, P1, R26, R24, 0x1 ;  /* 0x000000181a18b211 */ /* 0x002fc800078208ff */
[----:B------:R-:W-:-:S05]  /*13b0*/  @!P3 LEA.HI.X R25, R26, R25, R27, 0x1, P1 ;  /* 0x000000191a19b211 */ /* 0x000fca00008f0c1b */
[----:B------:R0:W5:Y:S01]  /*13c0*/  @!P3 LDG.E R62, desc[UR8][R24.64] ;  /* 0x00000008183eb981 */ /* 0x000162000c1e1900 */
[--C-:B------:R-:W-:Y:S02]  /*13d0*/  HADD2.F32 R28, -RZ, R12.reuse.H0_H0 ;  /* 0x2000000cff1c7230 */ /* 0x100fe40000004100 */
[----:B------:R-:W-:Y:S02]  /*13e0*/  HADD2.F32 R31, -RZ, R12.H1_H1 ;  /* 0x3000000cff1f7230 */ /* 0x000fe40000004100 */
[--C-:B0-----:R-:W-:Y:S02]  /*13f0*/  HADD2.F32 R25, -RZ, R10.reuse.H1_H1 ;  /* 0x3000000aff197230 */ /* 0x101fe40000004100 */
[----:B------:R-:W-:Y:S02]  /*1400*/  HADD2.F32 R24, -RZ, R10.H0_H0 ;  /* 0x2000000aff187230 */ /* 0x000fe40000004100 */
[--C-:B----4-:R-:W-:Y:S02]  /*1410*/  HADD2.F32 R27, -RZ, R4.reuse.H1_H1 ;  /* 0x30000004ff1b7230 */ /* 0x110fe40000004100 */
[----:B------:R-:W-:-:S03]  /*1420*/  HADD2.F32 R26, -RZ, R4.H0_H0 ;  /* 0x20000004ff1a7230 */ /* 0x000fc60000004100 */
[----:B------:R-:W-:Y:S02]  /*1430*/  FMUL.FTZ R29, R27, R27 ;  /* 0x0000001b1b1d7220 */ /* 0x000fe40000410000 */
[C---:B------:R-:W-:Y:S02]  /*1440*/  FADD.FTZ R27, R26.reuse, R27 ;  /* 0x0000001b1a1b7221 */ /* 0x040fe40000010000 */
[----:B------:R-:W-:Y:S01]  /*1450*/  FFMA.FTZ R29, R26, R26, R29 ;  /* 0x0000001a1a1d7223 */ /* 0x000fe2000001001d */
[C---:B------:R-:W-:Y:S01]  /*1460*/  FADD.FTZ R26, R28.reuse, R31 ;  /* 0x0000001f1c1a7221 */ /* 0x040fe20000010000 */
[----:B------:R-:W-:Y:S01]  /*1470*/  FMUL.FTZ R31, R31, R31 ;  /* 0x0000001f1f1f7220 */ /* 0x000fe20000410000 */
[----:B------:R-:W-:Y:S01]  /*1480*/  FADD.FTZ R27, RZ, R27 ;  /* 0x0000001bff1b7221 */ /* 0x000fe20000010000 */
[----:B------:R-:W-:Y:S02]  /*1490*/  FADD.FTZ R29, RZ, R29 ;  /* 0x0000001dff1d7221 */ /* 0x000fe40000010000 */
[----:B------:R-:W-:Y:S01]  /*14a0*/  FFMA.FTZ R28, R28, R28, R31 ;  /* 0x0000001c1c1c7223 */ /* 0x000fe2000001001f */
[----:B------:R-:W-:Y:S01]  /*14b0*/  FADD.FTZ R26, R27, R26 ;  /* 0x0000001a1b1a7221 */ /* 0x000fe20000010000 */
[----:B------:R-:W-:-:S02]  /*14c0*/  FMUL.FTZ R27, R25, R25 ;  /* 0x00000019191b7220 */ /* 0x000fc40000410000 */
[----:B------:R-:W-:Y:S01]  /*14d0*/  FADD.FTZ R28, R29, R28 ;  /* 0x0000001c1d1c7221 */ /* 0x000fe20000010000 */
[--C-:B------:R-:W-:Y:S02]  /*14e0*/  HADD2.F32 R29, -RZ, R8.reuse.H1_H1 ;  /* 0x30000008ff1d7230 */ /* 0x100fe40000004100 */
[C---:B------:R-:W-:Y:S01]  /*14f0*/  FADD.FTZ R25, R24.reuse, R25 ;  /* 0x0000001918197221 */ /* 0x040fe20000010000 */
[----:B------:R-:W-:Y:S01]  /*1500*/  FFMA.FTZ R27, R24, R24, R27 ;  /* 0x00000018181b7223 */ /* 0x000fe2000001001b */
[----:B------:R-:W-:Y:S02]  /*1510*/  HADD2.F32 R24, -RZ, R8.H0_H0 ;  /* 0x20000008ff187230 */ /* 0x000fe40000004100 */
[----:B------:R-:W-:Y:S01]  /*1520*/  FMUL.FTZ R31, R29, R29 ;  /* 0x0000001d1d1f7220 */ /* 0x000fe20000410000 */
[----:B------:R-:W-:Y:S02]  /*1530*/  FADD.FTZ R25, R26, R25 ;  /* 0x000000191a197221 */ /* 0x000fe40000010000 */
[----:B------:R-:W-:Y:S01]  /*1540*/  FADD.FTZ R26, R24, R29 ;  /* 0x0000001d181a7221 */ /* 0x000fe20000010000 */
[----:B------:R-:W-:Y:S01]  /*1550*/  FADD.FTZ R27, R28, R27 ;  /* 0x0000001b1c1b7221 */ /* 0x000fe20000010000 */
[----:B------:R-:W-:Y:S01]  /*1560*/  FFMA.FTZ R24, R24, R24, R31 ;  /* 0x0000001818187223 */ /* 0x000fe2000001001f */
[----:B---3--:R-:W-:-:S02]  /*1570*/  HADD2.F32 R29, -RZ, R6.H1_H1 ;  /* 0x30000006ff1d7230 */ /* 0x008fc40000004100 */
[----:B------:R-:W-:Y:S01]  /*1580*/  FADD.FTZ R25, R25, R26 ;  /* 0x0000001a19197221 */ /* 0x000fe20000010000 */
[----:B------:R-:W-:Y:S02]  /*1590*/  HADD2.F32 R26, -RZ, R6.H0_H0 ;  /* 0x20000006ff1a7230 */ /* 0x000fe40000004100 */
[----:B------:R-:W-:Y:S01]  /*15a0*/  FADD.FTZ R24, R27, R24 ;  /* 0x000000181b187221 */ /* 0x000fe20000010000 */
[----:B------:R-:W-:Y:S02]  /*15b0*/  FMUL.FTZ R27, R29, R29 ;  /* 0x0000001d1d1b7220 */ /* 0x000fe40000410000 */
[C---:B------:R-:W-:Y:S01]  /*15c0*/  FADD.FTZ R28, R26.reuse, R29 ;  /* 0x0000001d1a1c7221 */ /* 0x040fe20000010000 */
[--C-:B------:R-:W-:Y:S02]  /*15d0*/  HADD2.F32 R29, -RZ, R2.reuse.H1_H1 ;  /* 0x30000002ff1d7230 */ /* 0x100fe40000004100 */
[----:B------:R-:W-:Y:S01]  /*15e0*/  FFMA.FTZ R27, R26, R26, R27 ;  /* 0x0000001a1a1b7223 */ /* 0x000fe2000001001b */
[----:B------:R-:W-:-:S03]  /*15f0*/  HADD2.F32 R26, -RZ, R2.H0_H0 ;  /* 0x20000002ff1a7230 */ /* 0x000fc60000004100 */
[----:B------:R-:W-:Y:S01]  /*1600*/  FADD.FTZ R24, R24, R27 ;  /* 0x0000001b18187221 */ /* 0x000fe20000010000 */
[----:B------:R-:W-:Y:S01]  /*1610*/  FMUL.FTZ R27, R29, R29 ;  /* 0x0000001d1d1b7220 */ /* 0x000fe20000410000 */
[----:B------:R-:W-:Y:S01]  /*1620*/  FADD.FTZ R25, R25, R28 ;  /* 0x0000001c19197221 */ /* 0x000fe20000010000 */
[C---:B------:R-:W-:Y:S01]  /*1630*/  FADD.FTZ R28, R26.reuse, R29 ;  /* 0x0000001d1a1c7221 */ /* 0x040fe20000010000 */
[--C-:B------:R-:W-:Y:S02]  /*1640*/  HADD2.F32 R29, -RZ, R0.reuse.H1_H1 ;  /* 0x30000000ff1d7230 */ /* 0x100fe40000004100 */
[----:B------:R-:W-:Y:S01]  /*1650*/  FFMA.FTZ R27, R26, R26, R27 ;  /* 0x0000001a1a1b7223 */ /* 0x000fe2000001001b */
[----:B------:R-:W-:-:S03]  /*1660*/  HADD2.F32 R26, -RZ, R0.H0_H0 ;  /* 0x20000000ff1a7230 */ /* 0x000fc60000004100 */
[----:B------:R-:W-:Y:S01]  /*1670*/  FADD.FTZ R24, R24, R27 ;  /* 0x0000001b18187221 */ /* 0x000fe20000010000 */
[----:B------:R-:W-:Y:S01]  /*1680*/  FMUL.FTZ R27, R29, R29 ;  /* 0x0000001d1d1b7220 */ /* 0x000fe20000410000 */
[----:B------:R-:W-:Y:S01]  /*1690*/  FADD.FTZ R25, R25, R28 ;  /* 0x0000001c19197221 */ /* 0x000fe20000010000 */
[C---:B------:R-:W-:Y:S02]  /*16a0*/  FADD.FTZ R28, R26.reuse, R29 ;  /* 0x0000001d1a1c7221 */ /* 0x040fe40000010000 */
[----:B------:R-:W-:-:S04]  /*16b0*/  FFMA.FTZ R27, R26, R26, R27 ;  /* 0x0000001a1a1b7223 */ /* 0x000fc8000001001b */
[----:B------:R-:W-:Y:S01]  /*16c0*/  FADD.FTZ R24, R24, R27 ;  /* 0x0000001b18187221 */ /* 0x000fe20000010000 */
[--C-:B------:R-:W-:Y:S02]  /*16d0*/  HADD2.F32 R29, -RZ, R52.reuse.H1_H1 ;  /* 0x30000034ff1d7230 */ /* 0x100fe40000004100 */
[----:B------:R-:W-:Y:S02]  /*16e0*/  HADD2.F32 R26, -RZ, R52.H0_H0 ;  /* 0x20000034ff1a7230 */ /* 0x000fe40000004100 */
[----:B------:R-:W-:Y:S01]  /*16f0*/  FADD.FTZ R25, R25, R28 ;  /* 0x0000001c19197221 */ /* 0x000fe20000010000 */
[----:B------:R-:W-:Y:S02]  /*1700*/  FMUL.FTZ R27, R29, R29 ;  /* 0x0000001d1d1b7220 */ /* 0x000fe40000410000 */
[C---:B------:R-:W-:Y:S02]  /*1710*/  FADD.FTZ R28, R26.reuse, R29 ;  /* 0x0000001d1a1c7221 */ /* 0x040fe40000010000 */
[----:B------:R-:W-:-:S04]  /*1720*/  FFMA.FTZ R27, R26, R26, R27 ;  /* 0x0000001a1a1b7223 */ /* 0x000fc8000001001b */
[----:B------:R-:W-:Y:S01]  /*1730*/  FADD.FTZ R24, R24, R27 ;  /* 0x0000001b18187221 */ /* 0x000fe20000010000 */
[----:B------:R-:W-:Y:S01]  /*1740*/  FADD.FTZ R25, R25, R28 ;  /* 0x0000001c19197221 */ /* 0x000fe20000010000 */
[----:B------:R-:W-:Y:S02]  /*1750*/  ISETP.GE.U32.AND P1, PT, R16, UR14, PT ;  /* 0x0000000e10007c0c */ /* 0x000fe4000bf26070 */
[----:B------:R-:W-:Y:S01]  /*1760*/  SHF.R.S32.HI R61, RZ, 0x1f, R16 ;  /* 0x0000001fff3d7819 */ /* 0x000fe20000011410 */
[--C-:B------:R-:W-:Y:S02]  /*1770*/  HADD2.F32 R29, -RZ, R50.reuse.H1_H1 ;  /* 0x30000032ff1d7230 */ /* 0x100fe40000004100 */
[----:B------:R-:W-:-:S03]  /*1780*/  HADD2.F32 R26, -RZ, R50.H0_H0 ;  /* 0x20000032ff1a7230 */ /* 0x000fc60000004100 */
[----:B------:R-:W-:Y:S02]  /*1790*/  FMUL.FTZ R27, R29, R29 ;  /* 0x0000001d1d1b7220 */ /* 0x000fe40000410000 */
[C---:B------:R-:W-:Y:S02]  /*17a0*/  FADD.FTZ R28, R26.reuse, R29 ;  /* 0x0000001d1a1c7221 */ /* 0x040fe40000010000 */
[----:B------:R-:W-:-:S04]  /*17b0*/  FFMA.FTZ R27, R26, R26, R27 ;  /* 0x0000001a1a1b7223 */ /* 0x000fc8000001001b */
[----:B------:R-:W-:Y:S01]  /*17c0*/  FADD.FTZ R24, R24, R27 ;  /* 0x0000001b18187221 */ /* 0x000fe20000010000 */
[----:B------:R-:W-:Y:S01]  /*17d0*/  FADD.FTZ R25, R25, R28 ;  /* 0x0000001c19197221 */ /* 0x000fe20000010000 */
[--C-:B--2---:R-:W-:Y:S02]  /*17e0*/  HADD2.F32 R29, -RZ, R56.reuse.H1_H1 ;  /* 0x30000038ff1d7230 */ /* 0x104fe40000004100 */
[----:B------:R-:W-:-:S03]  /*17f0*/  HADD2.F32 R26, -RZ, R56.H0_H0 ;  /* 0x20000038ff1a7230 */ /* 0x000fc60000004100 */
[----:B------:R-:W-:Y:S02]  /*1800*/  FMUL.FTZ R27, R29, R29 ;  /* 0x0000001d1d1b7220 */ /* 0x000fe40000410000 */
[C---:B------:R-:W-:Y:S02]  /*1810*/  FADD.FTZ R28, R26.reuse, R29 ;  /* 0x0000001d1a1c7221 */ /* 0x040fe40000010000 */
[----:B------:R-:W-:Y:S01]  /*1820*/  FFMA.FTZ R27, R26, R26, R27 ;  /* 0x0000001a1a1b7223 */ /* 0x000fe2000001001b */
[----:B------:R-:W-:-:S03]  /*1830*/  HADD2.F32 R29, -RZ, R58.H1_H1 ;  /* 0x3000003aff1d7230 */ /* 0x000fc60000004100 */
[----:B------:R-:W-:Y:S01]  /*1840*/  FADD.FTZ R24, R24, R27 ;  /* 0x0000001b18187221 */ /* 0x000fe20000010000 */
[----:B------:R-:W-:Y:S02]  /*1850*/  HADD2.F32 R26, -RZ, R58.H0_H0 ;  /* 0x2000003aff1a7230 */ /* 0x000fe40000004100 */
[----:B------:R-:W-:Y:S01]  /*1860*/  FADD.FTZ R25, R25, R28 ;  /* 0x0000001c19197221 */ /* 0x000fe20000010000 */
[----:B------:R-:W-:Y:S02]  /*1870*/  FMUL.FTZ R27, R29, R29 ;  /* 0x0000001d1d1b7220 */ /* 0x000fe40000410000 */
[C---:B------:R-:W-:Y:S02]  /*1880*/  FADD.FTZ R28, R26.reuse, R29 ;  /* 0x0000001d1a1c7221 */ /* 0x040fe40000010000 */
[----:B------:R-:W-:Y:S01]  /*1890*/  FFMA.FTZ R27, R26, R26, R27 ;  /* 0x0000001a1a1b7223 */ /* 0x000fe2000001001b */
[--C-:B------:R-:W-:Y:S02]  /*18a0*/  HADD2.F32 R29, -RZ, R54.reuse.H1_H1 ;  /* 0x30000036ff1d7230 */ /* 0x100fe40000004100 */
[----:B------:R-:W-:-:S02]  /*18b0*/  HADD2.F32 R26, -RZ, R54.H0_H0 ;  /* 0x20000036ff1a7230 */ /* 0x000fc40000004100 */
[----:B------:R-:W-:Y:S01]  /*18c0*/  FADD.FTZ R24, R24, R27 ;  /* 0x0000001b18187221 */ /* 0x000fe20000010000 */
[----:B------:R-:W-:Y:S01]  /*18d0*/  FMUL.FTZ R27, R29, R29 ;  /* 0x0000001d1d1b7220 */ /* 0x000fe20000410000 */
[----:B------:R-:W-:-:S03]  /*18e0*/  ISETP.GE.AND.EX P1, PT, R61, UR15, PT, P1 ;  /* 0x0000000f3d007c0c */ /* 0x000fc6000bf26310 */
[----:B------:R-:W-:Y:S01]  /*18f0*/  FFMA.FTZ R27, R26, R26, R27 ;  /* 0x0000001a1a1b7223 */ /* 0x000fe2000001001b */
[----:B------:R-:W-:-:S03]  /*1900*/  ISETP.GT.U32.OR P1, PT, R49, 0x22f, P1 ;  /* 0x0000022f3100780c */ /* 0x000fc60000f24470 */
[----:B------:R-:W-:Y:S01]  /*1910*/  FADD.FTZ R24, R24, R27 ;  /* 0x0000001b18187221 */ /* 0x000fe20000010000 */
[----:B------:R-:W-:Y:S01]  /*1920*/  FADD.FTZ R25, R25, R28 ;  /* 0x0000001c19197221 */ /* 0x000fe20000010000 */
[--C-:B------:R-:W-:Y:S02]  /*1930*/  HADD2.F32 R27, -RZ, R60.reuse.H1_H1 ;  /* 0x3000003cff1b7230 */ /* 0x100fe40000004100 */
[----:B------:R-:W-:Y:S01]  /*1940*/  FADD.FTZ R28, R26, R29 ;  /* 0x0000001d1a1c7221 */ /* 0x000fe20000010000 */
[----:B------:R-:W-:Y:S02]  /*1950*/  HADD2.F32 R26, -RZ, R60.H0_H0 ;  /* 0x2000003cff1a7230 */ /* 0x000fe40000004100 */
[----:B------:R-:W-:Y:S01]  /*1960*/  FMUL.FTZ R29, R27, R27 ;  /* 0x0000001b1b1d7220 */ /* 0x000fe20000410000 */
[----:B------:R-:W-:Y:S02]  /*1970*/  FADD.FTZ R25, R25, R28 ;  /* 0x0000001c19197221 */ /* 0x000fe40000010000 */
[C---:B------:R-:W-:Y:S01]  /*1980*/  FADD.FTZ R28, R26.reuse, R27 ;  /* 0x0000001b1a1c7221 */ /* 0x040fe20000010000 */
[----:B------:R-:W-:-:S03]  /*1990*/  FFMA.FTZ R29, R26, R26, R29 ;  /* 0x0000001a1a1d7223 */ /* 0x000fc6000001001d */
[----:B------:R-:W-:Y:S01]  /*19a0*/  FADD.FTZ R28, R25, R28 ;  /* 0x0000001c191c7221 */ /* 0x000fe20000010000 */
[----:B------:R-:W-:Y:S02]  /*19b0*/  FADD.FTZ R29, R24, R29 ;  /* 0x0000001d181d7221 */ /* 0x000fe40000010000 */
[----:B------:R-:W0:Y:S01]  /*19c0*/  @!P1 LDC.64 R24, c[0x0][0x270] ;  /* 0x00009c00ff189b82 */ /* 0x000e220000000a00 */
[--C-:B-----5:R-:W-:Y:S02]  /*19d0*/  HADD2.F32 R27, -RZ, R59.reuse.H1_H1 ;  /* 0x3000003bff1b7230 */ /* 0x120fe40000004100 */
[----:B------:R-:W-:-:S03]  /*19e0*/  HADD2.F32 R26, -RZ, R59.H0_H0 ;  /* 0x2000003bff1a7230 */ /* 0x000fc60000004100 */
[----:B------:R-:W-:Y:S02]  /*19f0*/  FMUL.FTZ R31, R27, R27 ;  /* 0x0000001b1b1f7220 */ /* 0x000fe40000410000 */
[C---:B------:R-:W-:Y:S02]  /*1a00*/  FADD.FTZ R27, R26.reuse, R27 ;  /* 0x0000001b1a1b7221 */ /* 0x040fe40000010000 */
[----:B------:R-:W-:-:S04]  /*1a10*/  FFMA.FTZ R26, R26, R26, R31 ;  /* 0x0000001a1a1a7223 */ /* 0x000fc8000001001f */
[----:B------:R-:W-:Y:S01]  /*1a20*/  FADD.FTZ R29, R29, R26 ;  /* 0x0000001a1d1d7221 */ /* 0x000fe20000010000 */
[--C-:B------:R-:W-:Y:S02]  /*1a30*/  HADD2.F32 R31, -RZ, R62.reuse.H1_H1 ;  /* 0x3000003eff1f7230 */ /* 0x100fe40000004100 */
[----:B------:R-:W-:-:S03]  /*1a40*/  HADD2.F32 R26, -RZ, R62.H0_H0 ;  /* 0x2000003eff1a7230 */ /* 0x000fc60000004100 */
[----:B------:R-:W-:Y:S01]  /*1a50*/  FMUL.FTZ R63, R31, R31 ;  /* 0x0000001f1f3f7220 */ /* 0x000fe20000410000 */
[----:B------:R-:W-:Y:S01]  /*1a60*/  FADD.FTZ R27, R28, R27 ;  /* 0x0000001b1c1b7221 */ /* 0x000fe20000010000 */
[C---:B------:R-:W-:Y:S02]  /*1a70*/  FADD.FTZ R28, R26.reuse, R31 ;  /* 0x0000001f1a1c7221 */ /* 0x040fe40000010000 */
[----:B------:R-:W-:Y:S01]  /*1a80*/  FFMA.FTZ R30, R26, R26, R63 ;  /* 0x0000001a1a1e7223 */ /* 0x000fe2000001003f */
[----:B0-----:R-:W-:Y:S02]  /*1a90*/  @!P1 IMAD R26, R61, R24, RZ ;  /* 0x000000183d1a9224 */ /* 0x001fe400078e02ff */
[----:B------:R-:W-:Y:S01]  /*1aa0*/  FADD.FTZ R28, R27, R28 ;  /* 0x0000001c1b1c7221 */ /* 0x000fe20000010000 */
[----:B------:R-:W-:Y:S01]  /*1ab0*/  @!P1 MOV R27, R67 ;  /* 0x00000043001b9202 */ /* 0x000fe20000000f00 */
[----:B------:R-:W-:Y:S01]  /*1ac0*/  @!P1 IMAD R31, R16, R25, R26 ;  /* 0x00000019101f9224 */ /* 0x000fe200078e021a */
[----:B------:R-:W-:-:S05]  /*1ad0*/  @!P1 MOV R26, R64 ;  /* 0x00000040001a9202 */ /* 0x000fca0000000f00 */
[----:B------:R-:W-:Y:S02]  /*1ae0*/  @!P1 IMAD.WIDE.U32 R26, R16, R24, R26 ;  /* 0x00000018101a9225 */ /* 0x000fe400078e001a */
[----:B------:R-:W0:Y:S03]  /*1af0*/  @!P1 LDC.64 R24, c[0x0][0x220] ;  /* 0x00008800ff189b82 */ /* 0x000e260000000a00 */
[----:B------:R-:W-:Y:S02]  /*1b00*/  @!P1 IADD3 R27, R27, R31, RZ ;  /* 0x0000001f1b1b9210 */ /* 0x000fe40007ffe0ff */
[----:B------:R-:W-:Y:S02]  /*1b10*/  MOV R63, RZ ;  /* 0x000000ff003f7202 */ /* 0x000fe40000000f00 */
[----:B0-----:R-:W-:-:S04]  /*1b20*/  @!P1 LEA R24, P2, R26, R24, 0x1 ;  /* 0x000000181a189211 */ /* 0x001fc800078408ff */
[----:B------:R-:W-:-:S05]  /*1b30*/  @!P1 LEA.HI.X R25, R26, R25, R27, 0x1, P2 ;  /* 0x000000191a199211 */ /* 0x000fca00010f0c1b */
[----:B------:R-:W2:Y:S01]  /*1b40*/  @!P1 LDG.E R63, desc[UR8][R24.64] ;  /* 0x00000008183f9981 */ /* 0x000ea2000c1e1900 */
[----:B------:R-:W-:Y:S01]  /*1b50*/  FADD.FTZ R29, R29, R30 ;  /* 0x0000001e1d1d7221 */ /* 0x000fe20000010000 */
[C---:B------:R-:W-:Y:S02]  /*1b60*/  ISETP.GT.AND P1, PT, R49.reuse, 0x21f, PT ;  /* 0x0000021f3100780c */ /* 0x040fe40003f24270 */
[----:B------:R-:W-:Y:S02]  /*1b70*/  ISETP.NE.AND P2, PT, R46, RZ, PT ;  /* 0x000000ff2e00720c */ /* 0x000fe40003f45270 */
[----:B------:R-:W-:Y:S01]  /*1b80*/  ISETP.NE.AND P3, PT, R49, RZ, PT ;  /* 0x000000ff3100720c */ /* 0x000fe20003f65270 */
[----:B------:R-:W-:Y:S01]  /*1b90*/  BSSY B0, `(.L_x_3827) ;  /* 0x000005f000007945 */ /* 0x000fe20003800000 */
[--C-:B--2---:R-:W-:Y:S02]  /*1ba0*/  HADD2.F32 R27, -RZ, R63.reuse.H1_H1 ;  /* 0x3000003fff1b7230 */ /* 0x104fe40000004100 */
[----:B------:R-:W-:-:S03]  /*1bb0*/  HADD2.F32 R26, -RZ, R63.H0_H0 ;  /* 0x2000003fff1a7230 */ /* 0x000fc60000004100 */
[----:B------:R-:W-:Y:S02]  /*1bc0*/  FMUL.FTZ R31, R27, R27 ;  /* 0x0000001b1b1f7220 */ /* 0x000fe40000410000 */
[C---:B------:R-:W-:Y:S02]  /*1bd0*/  FADD.FTZ R27, R26.reuse, R27 ;  /* 0x0000001b1a1b7221 */ /* 0x040fe40000010000 */
[----:B------:R-:W-:Y:S01]  /*1be0*/  FFMA.FTZ R26, R26, R26, R31 ;  /* 0x0000001a1a1a7223 */ /* 0x000fe2000001001f */
[----:B------:R-:W-:Y:S01]  /*1bf0*/  MOV R31, 0xffffffe0 ;  /* 0xffffffe0001f7802 */ /* 0x000fe20000000f00 */
[----:B------:R-:W-:-:S04]  /*1c00*/  FADD.FTZ R27, R28, R27 ;  /* 0x0000001b1c1b7221 */ /* 0x000fc80000010000 */
[----:B------:R-:W-:Y:S02]  /*1c10*/  IMAD R28, R42, R31, 0x22f ;  /* 0x0000022f2a1c7424 */ /* 0x000fe400078e021f */
[----:B------:R-:W-:-:S03]  /*1c20*/  FADD.FTZ R26, R29, R26 ;  /* 0x0000001a1d1a7221 */ /* 0x000fc60000010000 */
[----:B------:R-:W-:-:S05]  /*1c30*/  SEL R29, R28, 0x1f, P1 ;  /* 0x0000001f1c1d7807 */ /* 0x000fca0000800000 */
        /* <DEDUP_REMOVED lines=27> */
[----:B------:R-:W-:-:S13]  /*1df0*/  ISETP.GT.AND P1, PT, R28, R29, PT ;  /* 0x0000001d1c00720c */ /* 0x000fda0003f24270 */
[----:B0-----:R-:W-:Y:S01]  /*1e00*/  @!P1 FADD.FTZ R27, R27, R24 ;  /* 0x000000181b1b9221 */ /* 0x001fe20000010000 */
[----:B------:R-:W-:Y:S01]  /*1e10*/  @!P2 MOV R24, 0x400 ;  /* 0x000004000018a802 */ /* 0x000fe20000000f00 */
[----:B-1----:R-:W-:-:S03]  /*1e20*/  @!P1 FADD.FTZ R26, R26, R25 ;  /* 0x000000191a1a9221 */ /* 0x002fc60000010000 */
[----:B--2---:R-:W-:Y:S02]  /*1e30*/  @!P2 LEA R31, R31, R24, 0x18 ;  /* 0x000000181f1fa211 */ /* 0x004fe400078ec0ff */
[----:B------:R-:W-:Y:S02]  /*1e40*/  MOV R24, R27 ;  /* 0x0000001b00187202 */ /* 0x000fe40000000f00 */
[----:B------:R-:W-:Y:S02]  /*1e50*/  @!P2 LEA R31, R42, R31, 0x3 ;  /* 0x0000001f2a1fa211 */ /* 0x000fe400078e18ff */
[----:B------:R-:W-:-:S05]  /*1e60*/  MOV R25, R26 ;  /* 0x0000001a00197202 */ /* 0x000fca0000000f00 */
[----:B------:R0:W-:Y:S01]  /*1e70*/  @!P2 STS.64 [R31+0x18], R24 ;  /* 0x000018181f00a388 */ /* 0x0001e20000000a00 */
[----:B------:R-:W-:Y:S06]  /*1e80*/  BAR.SYNC.DEFER_BLOCKING 0x0 ;  /* 0x0000000000007b1d */ /* 0x000fec0000010000 */
[----:B------:R-:W-:Y:S05]  /*1e90*/  @P3 BRA `(.L_x_3828) ;  /* 0x0000000000b83947 */ /* 0x000fea0003800000 */
[----:B------:R-:W1:Y:S01]  /*1ea0*/  S2UR UR6, SR_CgaCtaId ;  /* 0x00000000000679c3 */ /* 0x000e620000008800 */
[----:B------:R-:W-:Y:S02]  /*1eb0*/  UMOV UR5, 0x400 ;  /* 0x0000040000057882 */ /* 0x000fe40000000000 */
[----:B-1----:R-:W-:-:S09]  /*1ec0*/  ULEA UR5, UR6, UR5, 0x18 ;  /* 0x0000000506057291 */ /* 0x002fd2000f8ec03f */
[----:B0-----:R-:W0:Y:S02]  /*1ed0*/  LDS.128 R28, [UR5+0x20] ;  /* 0x00002005ff1c7984 */ /* 0x001e240008000c00 */
[----:B0-----:R-:W-:Y:S01]  /*1ee0*/  FADD.FTZ R27, R24, R28 ;  /* 0x0000001c181b7221 */ /* 0x001fe20000010000 */
[----:B------:R-:W-:-:S03]  /*1ef0*/  FADD.FTZ R28, R25, R29 ;  /* 0x0000001d191c7221 */ /* 0x000fc60000010000 */
[----:B------:R-:W-:Y:S01]  /*1f00*/  FADD.FTZ R29, R27, R30 ;  /* 0x0000001e1b1d7221 */ /* 0x000fe20000010000 */
[----:B------:R-:W-:Y:S01]  /*1f10*/  FADD.FTZ R28, R28, R31 ;  /* 0x0000001f1c1c7221 */ /* 0x000fe20000010000 */
[----:B------:R-:W0:Y:S02]  /*1f20*/  LDS.128 R24, [UR5+0x30] ;  /* 0x00003005ff187984 */ /* 0x000e240008000c00 */
        /* <DEDUP_REMOVED lines=31> */
[----:B------:R-:W-:Y:S01]  /*2120*/  FADD.FTZ R30, R30, R25 ;  /* 0x000000191e1e7221 */ /* 0x000fe20000010000 */
[----:B------:R-:W0:Y:S02]  /*2130*/  LDS.64 R28, [UR5+0xa0] ;  /* 0x0000a005ff1c7984 */ /* 0x000e240008000a00 */
[----:B------:R-:W-:Y:S01]  /*2140*/  FADD.FTZ R31, R31, R26 ;  /* 0x0000001a1f1f7221 */ /* 0x000fe20000010000 */
[----:B------:R-:W-:-:S03]  /*2150*/  FADD.FTZ R30, R30, R27 ;  /* 0x0000001b1e1e7221 */ /* 0x000fc60000010000 */
[----:B0-----:R-:W-:Y:S01]  /*2160*/  FADD.FTZ R24, R31, R28 ;  /* 0x0000001c1f187221 */ /* 0x001fe20000010000 */
[----:B------:R-:W-:-:S07]  /*2170*/  FADD.FTZ R25, R30, R29 ;  /* 0x0000001d1e197221 */ /* 0x000fce0000010000 */
.L_x_3828:
[----:B------:R-:W-:Y:S05]  /*2180*/  BSYNC B0 ;  /* 0x0000000000007941 */ /* 0x000fea0003800000 */
.L_x_3827:
[----:B0-----:R-:W0:Y:S02]  /*2190*/  LDC R31, c[0x0][0xc] ;  /* 0x00000300ff1f7b82 */ /* 0x001e240000000800 */
[----:B0-----:R-:W-:-:S13]  /*21a0*/  ISETP.GE.U32.AND P1, PT, R31, 0x2, PT ;  /* 0x000000021f00780c */ /* 0x001fda0003f26070 */
[----:B------:R-:W-:Y:S05]  /*21b0*/  @!P1 BRA `(.L_x_3829) ;  /* 0x0000000800709947 */ /* 0x000fea0003800000 */
[----:B------:R-:W-:Y:S05]  /*21c0*/  @P3 BRA `(.L_x_3830) ;  /* 0x0000000000743947 */ /* 0x000fea0003800000 */
[----:B------:R-:W0:Y:S01]  /*21d0*/  S2R R69, SR_CTAID.Y ;  /* 0x0000000000457919 */ /* 0x000e220000002600 */
[----:B------:R-:W1:Y:S01]  /*21e0*/  LDC R71, c[0x0][0x10] ;  /* 0x00000400ff477b82 */ /* 0x000e620000000800 */
[C---:B------:R-:W-:Y:S02]  /*21f0*/  LOP3.LUT R28, R44.reuse, 0x1, RZ, 0xc0, !PT ;  /* 0x000000012c1c7812 */ /* 0x040fe400078ec0ff */
[----:B------:R-:W-:-:S05]  /*2200*/  LOP3.LUT P1, RZ, R44, 0x2, RZ, 0xc0, !PT ;  /* 0x000000022cff7812 */ /* 0x000fca000782c0ff */
[----:B------:R-:W2:Y:S01]  /*2210*/  LDC.64 R26, c[0x0][0x248] ;  /* 0x00009200ff1a7b82 */ /* 0x000ea20000000a00 */
[----:B-1----:R-:W-:Y:S02]  /*2220*/  IMAD R28, R28, R71, RZ ;  /* 0x000000471c1c7224 */ /* 0x002fe400078e02ff */
[----:B0-----:R-:W-:-:S03]  /*2230*/  IMAD R71, R71, UR7, R69 ;  /* 0x0000000747477c24 */ /* 0x001fc6000f8e0245 */
[C---:B------:R-:W-:Y:S01]  /*2240*/  IADD3 R69, R28.reuse, R69, RZ ;  /* 0x000000451c457210 */ /* 0x040fe20007ffe0ff */
[----:B------:R-:W-:-:S05]  /*2250*/  IMAD R28, R28, R31, RZ ;  /* 0x0000001f1c1c7224 */ /* 0x000fca00078e02ff */
[----:B------:R-:W-:-:S05]  /*2260*/  SHF.L.U32 R29, R28, 0x1, RZ ;  /* 0x000000011c1d7819 */ /* 0x000fca00000006ff */
[----:B--2---:R-:W-:-:S04]  /*2270*/  IMAD.WIDE R26, R29, 0x4, R26 ;  /* 0x000000041d1a7825 */ /* 0x004fc800078e021a */
[----:B------:R-:W-:Y:S02]  /*2280*/  IMAD.WIDE.U32 R28, R71, 0x8, R26 ;  /* 0x00000008471c7825 */ /* 0x000fe400078e001a */
[----:B------:R-:W0:Y:S01]  /*2290*/  LDC.64 R26, c[0x0][0x240] ;  /* 0x00009000ff1a7b82 */ /* 0x000e220000000a00 */
[----:B------:R-:W-:Y:S02]  /*22a0*/  SEL R71, R31, RZ, !P1 ;  /* 0x000000ff1f477207 */ /* 0x000fe40004800000 */
[----:B------:R1:W-:Y:S01]  /*22b0*/  STG.E.64 desc[UR8][R28.64], R24 ;  /* 0x000000181c007986 */ /* 0x0003e2000c101b08 */
[----:B0-----:R-:W-:Y:S01]  /*22c0*/  IMAD.WIDE.U32 R26, R69, 0x4, R26 ;  /* 0x00000004451a7825 */ /* 0x001fe200078e001a */
[----:B------:R-:W-:-:S04]  /*22d0*/  MOV R69, 0xffffffff ;  /* 0xffffffff00457802 */ /* 0x000fc80000000f00 */
[----:B------:R-:W-:Y:S02]  /*22e0*/  SEL R69, R69, 0x1, P1 ;  /* 0x0000000145457807 */ /* 0x000fe40000800000 */
[----:B------:R-:W-:Y:S01]  /*22f0*/  ISETP.NE.AND P1, PT, R71, -0x1, PT ;  /* 0xffffffff4700780c */ /* 0x000fe20003f25270 */
[----:B------:R-:W-:Y:S06]  /*2300*/  MEMBAR.ALL.GPU ;  /* 0x0000000000007992 */ /* 0x000fec000000a000 */
[----:B------:R-:W-:-:S00]  /*2310*/  ERRBAR ;  /* 0x00000000000079ab */ /* 0x000fc00000000000 */
[----:B------:R-:W-:Y:S06]  /*2320*/  CGAERRBAR ;  /* 0x00000000000075ab */ /* 0x000fec0000000000 */
[----:B------:R1:W-:Y:S01]  /*2330*/  REDG.E.ADD.S32.STRONG.GPU desc[UR8][R26.64], R69 ;  /* 0x000000451a00798e */ /* 0x0003e2000c10e388 */
[----:B------:R-:W-:Y:S05]  /*2340*/  @!P1 BRA `(.L_x_3830) ;  /* 0x0000000000149947 */ /* 0x000fea0003800000 */
.L_x_3831:
[----:B-1----:R-:W2:Y:S04]  /*2350*/  LDG.E.STRONG.GPU R28, desc[UR8][R26.64] ;  /* 0x000000081a1c7981 */ /* 0x002ea8000c1ef900 */
[----:B--2---:R-:W-:Y:S01]  /*2360*/  CCTL.IVALL ;  /* 0x00000000ff00798f */ /* 0x004fe20002000000 */
[----:B------:R-:W-:Y:S05]  /*2370*/  YIELD ;  /* 0x0000000000007946 */ /* 0x000fea0003800000 */
[----:B------:R-:W-:-:S13]  /*2380*/  ISETP.NE.AND P1, PT, R28, R71, PT ;  /* 0x000000471c00720c */ /* 0x000fda0003f25270 */
[----:B------:R-:W-:Y:S05]  /*2390*/  @P1 BRA `(.L_x_3831) ;  /* 0xfffffffc00ec1947 */ /* 0x000fea000383ffff */
.L_x_3830:
[----:B------:R-:W-:Y:S01]  /*23a0*/  ISETP.NE.AND P1, PT, R31, RZ, PT ;  /* 0x000000ff1f00720c */ /* 0x000fe20003f25270 */
[----:B------:R-:W-:Y:S05]  /*23b0*/  WARPSYNC.ALL ;  /* 0x0000000000007948 */ /* 0x000fea0003800000 */
[----:B------:R-:W-:Y:S07]  /*23c0*/  BAR.SYNC.DEFER_BLOCKING 0x0 ;  /* 0x0000000000007b1d */ /* 0x000fee0000010000 */
[----:B------:R-:W-:Y:S05]  /*23d0*/  @!P1 BRA `(.L_x_3829) ;  /* 0x0000000400e89947 */ /* 0x000fea0003800000 */
[----:B-1----:R-:W-:Y:S01]  /*23e0*/  IADD3 R26, R31, -0x1, RZ ;  /* 0xffffffff1f1a7810 */ /* 0x002fe20007ffe0ff */
[----:B------:R-:W-:-:S03]  /*23f0*/  HFMA2.MMA R30, -RZ, RZ, 0, 0 ;  /* 0x00000000ff1e7435 */ /* 0x000fc600000001ff */
[----:B------:R-:W-:-:S13]  /*2400*/  ISETP.GE.U32.AND P1, PT, R26, 0x3, PT ;  /* 0x000000031a00780c */ /* 0x000fda0003f26070 */
[----:B------:R-:W-:Y:S05]  /*2410*/  @!P1 BRA `(.L_x_3832) ;  /* 0x0000000400089947 */ /* 0x000fea0003800000 */
[----:B------:R-:W-:Y:S02]  /*2420*/  LOP3.LUT R68, R31, 0x3, RZ, 0xc0, !PT ;  /* 0x000000031f447812 */ /* 0x000fe400078ec0ff */
[----:B------:R-:W-:Y:S02]  /*2430*/  MOV R30, RZ ;  /* 0x000000ff001e7202 */ /* 0x000fe40000000f00 */
[----:B------:R-:W-:-:S07]  /*2440*/  IADD3 R68, -R68, R31, RZ ;  /* 0x0000001f44447210 */ /* 0x000fce0007ffe1ff */
.L_x_3833:
[----:B------:R-:W-:-:S13]  /*2450*/  ISETP.EQ.OR P1, PT, R30, UR7, P3 ;  /* 0x000000071e007c0c */ /* 0x000fda0009f22670 */
[----:B------:R-:W0:Y:S01]  /*2460*/  @!P1 S2R R26, SR_CTAID.Y ;  /* 0x00000000001a9919 */ /* 0x000e220000002600 */
[----:B------:R-:W1:Y:S01]  /*2470*/  @!P1 LDC R69, c[0x0][0x10] ;  /* 0x00000400ff459b82 */ /* 0x000e620000000800 */
[----:B------:R-:W-:-:S05]  /*2480*/  @!P1 LOP3.LUT R28, R44, 0x1, RZ, 0xc0, !PT ;  /* 0x000000012c1c9812 */ /* 0x000fca00078ec0ff */
[----:B-1----:R-:W-:-:S04]  /*2490*/  @!P1 IMAD R28, R28, R69, RZ ;  /* 0x000000451c1c9224 */ /* 0x002fc800078e02ff */
[----:B------:R-:W-:Y:S02]  /*24a0*/  @!P1 IMAD R28, R28, R31, RZ ;  /* 0x0000001f1c1c9224 */ /* 0x000fe400078e02ff */
[----:B0-----:R-:W-:Y:S02]  /*24b0*/  @!P1 IMAD R69, R69, R30, R26 ;  /* 0x0000001e45459224 */ /* 0x001fe400078e021a */
[----:B------:R-:W0:Y:S01]  /*24c0*/  @!P1 LDC.64 R26, c[0x0][0x248] ;  /* 0x00009200ff1a9b82 */ /* 0x000e220000000a00 */
[----:B------:R-:W-:-:S05]  /*24d0*/  @!P1 SHF.L.U32 R29, R28, 0x1, RZ ;  /* 0x000000011c1d9819 */ /* 0x000fca00000006ff */
[----:B0-----:R-:W-:-:S04]  /*24e0*/  @!P1 IMAD.WIDE R26, R29, 0x4, R26 ;  /* 0x000000041d1a9825 */ /* 0x001fc800078e021a */
[----:B------:R-:W-:-:S05]  /*24f0*/  @!P1 IMAD.WIDE.U32 R28, R69, 0x8, R26 ;  /* 0x00000008451c9825 */ /* 0x000fca00078e001a */
[----:B------:R-:W2:Y:S02]  /*2500*/  @!P1 LDG.E.64 R26, desc[UR8][R28.64] ;  /* 0x000000081c1a9981 */ /* 0x000ea4000c1e1b00 */
[----:B--2---:R-:W-:Y:S01]  /*2510*/  @!P1 FADD.FTZ R24, R24, R26 ;  /* 0x0000001a18189221 */ /* 0x004fe20000010000 */
[----:B------:R-:W-:Y:S01]  /*2520*/  IADD3 R26, R30, 0x1, RZ ;  /* 0x000000011e1a7810 */ /* 0x000fe20007ffe0ff */
[----:B------:R-:W-:-:S03]  /*2530*/  @!P1 FADD.FTZ R25, R25, R27 ;  /* 0x0000001b19199221 */ /* 0x000fc60000010000 */
        /* <DEDUP_REMOVED lines=40> */
[----:B------:R-:W-:-:S06]  /*27c0*/  @!P2 IMAD.WIDE.U32 R26, R69, 0x8, R26 ;  /* 0x00000008451aa825 */ /* 0x000fcc00078e001a */
[----:B------:R-:W2:Y:S01]  /*27d0*/  @!P2 LDG.E.64 R26, desc[UR8][R26.64] ;  /* 0x000000081a1aa981 */ /* 0x000ea2000c1e1b00 */
[----:B------:R-:W-:Y:S02]  /*27e0*/  IADD3 R68, R68, -0x4, RZ ;  /* 0xfffffffc44447810 */ /* 0x000fe40007ffe0ff */
[----:B------:R-:W-:Y:S02]  /*27f0*/  IADD3 R30, R30, 0x4, RZ ;  /* 0x000000041e1e7810 */ /* 0x000fe40007ffe0ff */
[----:B------:R-:W-:Y:S01]  /*2800*/  ISETP.NE.AND P1, PT, R68, RZ, PT ;  /* 0x000000ff4400720c */ /* 0x000fe20003f25270 */
[----:B--2---:R-:W-:Y:S01]  /*2810*/  @!P2 FADD.FTZ R24, R24, R26 ;  /* 0x0000001a1818a221 */ /* 0x004fe20000010000 */
[----:B------:R-:W-:-:S11]  /*2820*/  @!P2 FADD.FTZ R25, R25, R27 ;  /* 0x0000001b1919a221 */ /* 0x000fd60000010000 */
[----:B------:R-:W-:Y:S05]  /*2830*/  @P1 BRA `(.L_x_3833) ;  /* 0xfffffffc00041947 */ /* 0x000fea000383ffff */
.L_x_3832:
[----:B------:R-:W-:-:S13]  /*2840*/  LOP3.LUT P1, R69, R31, 0x3, RZ, 0xc0, !PT ;  /* 0x000000031f457812 */ /* 0x000fda000782c0ff */
[----:B------:R-:W-:Y:S05]  /*2850*/  @!P1 BRA `(.L_x_3829) ;  /* 0x0000000000c89947 */ /* 0x000fea0003800000 */
[----:B------:R-:W-:Y:S01]  /*2860*/  ISETP.EQ.OR P1, PT, R30, UR7, P3 ;  /* 0x000000071e007c0c */ /* 0x000fe20009f22670 */
[----:B------:R-:W-:Y:S01]  /*2870*/  BSSY B0, `(.L_x_3834) ;  /* 0x0000010000007945 */ /* 0x000fe20003800000 */
[----:B------:R-:W-:-:S11]  /*2880*/  ISETP.NE.AND P2, PT, R69, 0x1, PT ;  /* 0x000000014500780c */ /* 0x000fd60003f45270 */
[----:B------:R-:W-:Y:S05]  /*2890*/  @P1 BRA `(.L_x_3835) ;  /* 0x0000000000341947 */ /* 0x000fea0003800000 */
[----:B------:R-:W0:Y:S01]  /*28a0*/  LDC.64 R26, c[0x0][0x248] ;  /* 0x00009200ff1a7b82 */ /* 0x000e220000000a00 */
[----:B------:R-:W-:Y:S01]  /*28b0*/  LOP3.LUT R28, R44, 0x1, RZ, 0xc0, !PT ;  /* 0x000000012c1c7812 */ /* 0x000fe200078ec0ff */
[----:B------:R-:W-:-:S04]  /*28c0*/  ULDC UR5, c[0x0][0x10] ;  /* 0x0000040000057ab9 */ /* 0x000fc80000000800 */
[----:B------:R-:W-:-:S04]  /*28d0*/  IMAD R28, R28, UR5, RZ ;  /* 0x000000051c1c7c24 */ /* 0x000fc8000f8e02ff */
[----:B------:R-:W-:-:S05]  /*28e0*/  IMAD R28, R28, R31, RZ ;  /* 0x0000001f1c1c7224 */ /* 0x000fca00078e02ff */
[----:B------:R-:W-:-:S05]  /*28f0*/  SHF.L.U32 R29, R28, 0x1, RZ ;  /* 0x000000011c1d7819 */ /* 0x000fca00000006ff */
[----:B0-----:R-:W-:Y:S02]  /*2900*/  IMAD.WIDE R26, R29, 0x4, R26 ;  /* 0x000000041d1a7825 */ /* 0x001fe400078e021a */
[----:B------:R-:W0:Y:S02]  /*2910*/  S2R R29, SR_CTAID.Y ;  /* 0x00000000001d7919 */ /* 0x000e240000002600 */
[----:B0-----:R-:W-:-:S04]  /*2920*/  IMAD R29, R30, UR5, R29 ;  /* 0x000000051e1d7c24 */ /* 0x001fc8000f8e021d */
[----:B------:R-:W-:-:S06]  /*2930*/  IMAD.WIDE.U32 R26, R29, 0x8, R26 ;  /* 0x000000081d1a7825 */ /* 0x000fcc00078e001a */
[----:B------:R-:W2:Y:S02]  /*2940*/  LDG.E.64 R26, desc[UR8][R26.64] ;  /* 0x000000081a1a7981 */ /* 0x000ea4000c1e1b00 */
[----:B--2---:R-:W-:Y:S01]  /*2950*/  FADD.FTZ R24, R24, R26 ;  /* 0x0000001a18187221 */ /* 0x004fe20000010000 */
[----:B------:R-:W-:-:S07]  /*2960*/  FADD.FTZ R25, R25, R27 ;  /* 0x0000001b19197221 */ /* 0x000fce0000010000 */
.L_x_3835:
[----:B------:R-:W-:Y:S05]  /*2970*/  BSYNC B0 ;  /* 0x0000000000007941 */ /* 0x000fea0003800000 */
.L_x_3834:
[----:B------:R-:W-:Y:S05]  /*2980*/  @!P2 BRA `(.L_x_3829) ;  /* 0x00000000007ca947 */ /* 0x000fea0003800000 */
[C---:B------:R-:W-:Y:S02]  /*2990*/  IADD3 R28, R30.reuse, 0x1, RZ ;  /* 0x000000011e1c7810 */ /* 0x040fe40007ffe0ff */
[----:B------:R-:W-:Y:S02]  /*29a0*/  IADD3 R68, R30, 0x2, RZ ;  /* 0x000000021e447810 */ /* 0x000fe40007ffe0ff */
[----:B------:R-:W-:Y:S02]  /*29b0*/  ISETP.EQ.OR P2, PT, R28, UR7, P3 ;  /* 0x000000071c007c0c */ /* 0x000fe40009f42670 */
[----:B------:R-:W-:-:S04]  /*29c0*/  ISETP.EQ.OR P1, PT, R68, UR7, P3 ;  /* 0x0000000744007c0c */ /* 0x000fc80009f22670 */
[----:B------:R-:W-:-:S07]  /*29d0*/  ISETP.EQ.OR P1, PT, R69, 0x2, P1 ;  /* 0x000000024500780c */ /* 0x000fce0000f22670 */
[----:B------:R-:W0:Y:S01]  /*29e0*/  @!P2 S2R R27, SR_CTAID.Y ;  /* 0x00000000001ba919 */ /* 0x000e220000002600 */
[----:B------:R-:W1:Y:S01]  /*29f0*/  @!P2 LDC R69, c[0x0][0x10] ;  /* 0x00000400ff45ab82 */ /* 0x000e620000000800 */
[----:B------:R-:W-:-:S04]  /*2a00*/  @!P2 LOP3.LUT R26, R44, 0x1, RZ, 0xc0, !PT ;  /* 0x000000012c1aa812 */ /* 0x000fc800078ec0ff */
[----:B------:R-:W-:-:S03]  /*2a10*/  @!P1 LOP3.LUT R30, R44, 0x1, RZ, 0xc0, !PT ;  /* 0x000000012c1e9812 */ /* 0x000fc600078ec0ff */
[----:B------:R-:W2:Y:S01]  /*2a20*/  @!P1 LDC R71, c[0x0][0x10] ;  /* 0x00000400ff479b82 */ /* 0x000ea20000000800 */
[-C--:B-1----:R-:W-:Y:S02]  /*2a30*/  @!P2 IMAD R26, R26, R69.reuse, RZ ;  /* 0x000000451a1aa224 */ /* 0x082fe400078e02ff */
[----:B0-----:R-:W-:Y:S02]  /*2a40*/  @!P2 IMAD R69, R28, R69, R27 ;  /* 0x000000451c45a224 */ /* 0x001fe400078e021b */
[----:B------:R-:W-:Y:S02]  /*2a50*/  @!P2 IMAD R28, R26, R31, RZ ;  /* 0x0000001f1a1ca224 */ /* 0x000fe400078e02ff */
[----:B------:R-:W0:Y:S01]  /*2a60*/  @!P1 S2R R26, SR_CTAID.Y ;  /* 0x00000000001a9919 */ /* 0x000e220000002600 */
[----:B--2---:R-:W-:Y:S02]  /*2a70*/  @!P1 IMAD R30, R30, R71, RZ ;  /* 0x000000471e1e9224 */ /* 0x004fe400078e02ff */
[----:B------:R-:W-:-:S02]  /*2a80*/  @!P2 SHF.L.U32 R29, R28, 0x1, RZ ;  /* 0x000000011c1da819 */ /* 0x000fc400000006ff */
[----:B------:R-:W-:Y:S02]  /*2a90*/  @!P1 IMAD R30, R30, R31, RZ ;  /* 0x0000001f1e1e9224 */ /* 0x000fe400078e02ff */
[----:B0-----:R-:W-:Y:S02]  /*2aa0*/  @!P1 IMAD R71, R68, R71, R26 ;  /* 0x0000004744479224 */ /* 0x001fe400078e021a */
[----:B------:R-:W0:Y:S01]  /*2ab0*/  @!P2 LDC.64 R26, c[0x0][0x248] ;  /* 0x00009200ff1aab82 */ /* 0x000e220000000a00 */
[----:B------:R-:W-:Y:S01]  /*2ac0*/  @!P1 SHF.L.U32 R31, R30, 0x1, RZ ;  /* 0x000000011e1f9819 */ /* 0x000fe200000006ff */
[----:B0-----:R-:W-:-:S06]  /*2ad0*/  @!P2 IMAD.WIDE R26, R29, 0x4, R26 ;  /* 0x000000041d1aa825 */ /* 0x001fcc00078e021a */
[----:B------:R-:W0:Y:S01]  /*2ae0*/  @!P1 LDC.64 R28, c[0x0][0x248] ;  /* 0x00009200ff1c9b82 */ /* 0x000e220000000a00 */
[----:B------:R-:W-:-:S06]  /*2af0*/  @!P2 IMAD.WIDE.U32 R26, R69, 0x8, R26 ;  /* 0x00000008451aa825 */ /* 0x000fcc00078e001a */
[----:B------:R-:W2:Y:S01]  /*2b00*/  @!P2 LDG.E.64 R26, desc[UR8][R26.64] ;  /* 0x000000081a1aa981 */ /* 0x000ea2000c1e1b00 */
[----:B0-----:R-:W-:-:S04]  /*2b10*/  @!P1 IMAD.WIDE R28, R31, 0x4, R28 ;  /* 0x000000041f1c9825 */ /* 0x001fc800078e021c */
[----:B------:R-:W-:-:S06]  /*2b20*/  @!P1 IMAD.WIDE.U32 R28, R71, 0x8, R28 ;  /* 0x00000008471c9825 */ /* 0x000fcc00078e001c */
[----:B------:R-:W3:Y:S01]  /*2b30*/  @!P1 LDG.E.64 R28, desc[UR8][R28.64] ;  /* 0x000000081c1c9981 */ /* 0x000ee2000c1e1b00 */
[----:B--2---:R-:W-:Y:S01]  /*2b40*/  @!P2 FADD.FTZ R24, R24, R26 ;  /* 0x0000001a1818a221 */ /* 0x004fe20000010000 */
[----:B------:R-:W-:-:S03]  /*2b50*/  @!P2 FADD.FTZ R25, R25, R27 ;  /* 0x0000001b1919a221 */ /* 0x000fc60000010000 */
[----:B---3--:R-:W-:Y:S01]  /*2b60*/  @!P1 FADD.FTZ R24, R24, R28 ;  /* 0x0000001c18189221 */ /* 0x008fe20000010000 */
[----:B------:R-:W-:-:S07]  /*2b70*/  @!P1 FADD.FTZ R25, R25, R29 ;  /* 0x0000001d19199221 */ /* 0x000fce0000010000 */
.L_x_3829:
[----:B------:R-:W-:Y:S01]  /*2b80*/  ULDC.64 UR12, c[0x0][0x218] ;  /* 0x00008600000c7ab9 */ /* 0x000fe20000000a00 */
[----:B------:R-:W-:Y:S01]  /*2b90*/  LOP3.LUT P1, RZ, R49, UR7, RZ, 0xfc, !PT ;  /* 0x0000000731ff7c12 */ /* 0x000fe2000f82fcff */
[----:B------:R-:W0:Y:S01]  /*2ba0*/  S2UR UR6, SR_CgaCtaId ;  /* 0x00000000000679c3 */ /* 0x000e220000008800 */
[----:B------:R-:W-:Y:S01]  /*2bb0*/  ISETP.EQ.U32.AND P2, PT, RZ, UR12, PT ;  /* 0x0000000cff007c0c */ /* 0x000fe2000bf42070 */
[----:B------:R-:W-:Y:S01]  /*2bc0*/  UMOV UR5, 0x400 ;  /* 0x0000040000057882 */ /* 0x000fe20000000000 */
[----:B------:R-:W-:Y:S01]  /*2bd0*/  ULDC UR11, c[0x0][0x2a4] ;  /* 0x0000a900000b7ab9 */ /* 0x000fe20000000800 */
[----:B------:R-:W-:Y:S02]  /*2be0*/  IADD3 R71, R43, R14, RZ ;  /* 0x0000000e2b477210 */ /* 0x000fe40007ffe0ff */
[----:B------:R-:W-:Y:S02]  /*2bf0*/  ISETP.EQ.OR.EX P1, PT, RZ, UR13, P1, P2 ;  /* 0x0000000dff007c0c */ /* 0x000fe40008f22720 */
[----:B------:R-:W2:Y:S08]  /*2c00*/  LDC.64 R30, c[0x0][0x228] ;  /* 0x00008a00ff1e7b82 */ /* 0x000eb00000000a00 */
[----:B-1----:R-:W1:Y:S03]  /*2c10*/  LDC.64 R28, c[0x0][0x230] ;  /* 0x00008c00ff1c7b82 */ /* 0x002e660000000a00 */
[----:B------:R-:W-:Y:S01]  /*2c20*/  @!P1 FMUL.FTZ R27, R25, UR11 ;  /* 0x0000000b191b9c20 */ /* 0x000fe20008410000 */
[----:B------:R-:W-:-:S04]  /*2c30*/  @!P1 FMUL.FTZ R26, R24, UR11 ;  /* 0x0000000b181a9c20 */ /* 0x000fc80008410000 */
[----:B------:R-:W3:Y:S01]  /*2c40*/  @!P1 LDC.64 R68, c[0x0][0x218] ;  /* 0x00008600ff449b82 */ /* 0x000ee20000000a00 */
[----:B0-----:R-:W-:Y:S01]  /*2c50*/  ULEA UR5, UR6, UR5, 0x18 ;  /* 0x0000000506057291 */ /* 0x001fe2000f8ec03f */
[----:B--2---:R-:W-:-:S08]  /*2c60*/  IMAD.WIDE R72, R71, 0x4, R30 ;  /* 0x0000000447487825 */ /* 0x004fd000078e021e */
[----:B------:R-:W-:Y:S01]  /*2c70*/  @!P3 STS.64 [UR5+0xb0], R24 ;  /* 0x0000b018ff00b988 */ /* 0x000fe20008000a05 */
[----:B-1----:R-:W-:-:S04]  /*2c80*/  IMAD.WIDE R70, R71, 0x4, R28 ;  /* 0x0000000447467825 */ /* 0x002fc800078e021c */
[----:B---3--:R-:W-:-:S05]  /*2c90*/  @!P1 IMAD.WIDE R68, R45, 0x8, R68 ;  /* 0x000000082d449825 */ /* 0x008fca00078e0244 */
[----:B------:R0:W-:Y:S01]  /*2ca0*/  @!P1 STG.E.64 desc[UR8][R68.64], R26 ;  /* 0x0000001a44009986 */ /* 0x0001e2000c101b08 */
[----:B------:R-:W-:Y:S06]  /*2cb0*/  BAR.SYNC.DEFER_BLOCKING 0x0 ;  /* 0x0000000000007b1d */ /* 0x000fec0000010000 */
[----:B------:R-:W2:Y:S04]  /*2cc0*/  LDG.E.64 R28, desc[UR8][R72.64] ;  /* 0x00000008481c7981 */ /* 0x000ea8000c1e1b00 */
[----:B0-----:R-:W2:Y:S01]  /*2cd0*/  LDG.E.64 R26, desc[UR8][R70.64] ;  /* 0x00000008461a7981 */ /* 0x001ea2000c1e1b00 */
[----:B------:R-:W-:-:S02]  /*2ce0*/  MOV R69, 0x3f800000 ;  /* 0x3f80000000457802 */ /* 0x000fc40000000f00 */
[----:B------:R-:W-:Y:S01]  /*2cf0*/  ISETP.NE.AND P5, PT, RZ, UR10, PT ;  /* 0x0000000aff007c0c */ /* 0x000fe2000bfa5270 */
[----:B------:R-:W0:Y:S02]  /*2d00*/  LDS.64 R30, [UR5+0xb0] ;  /* 0x0000b005ff1e7984 */ /* 0x000e240008000a00 */
[----:B0-----:R-:W-:-:S04]  /*2d10*/  FMUL.FTZ R68, R30, UR11 ;  /* 0x0000000b1e447c20 */ /* 0x001fc80008410000 */
[----:B------:R-:W-:-:S04]  /*2d20*/  FMUL.FTZ R14, R68, R68 ;  /* 0x00000044440e7220 */ /* 0x000fc80000410000 */
[----:B------:R-:W-:Y:S01]  /*2d30*/  FFMA.FTZ R14, R31, UR11, -R14 ;  /* 0x0000000b1f0e7c23 */ /* 0x000fe2000801080e */
[----:B------:R-:W-:-:S04]  /*2d40*/  HADD2.F32 R31, -RZ, R4.H1_H1 ;  /* 0x30000004ff1f7230 */ /* 0x000fc80000004100 */
[----:B------:R-:W-:Y:S01]  /*2d50*/  FSETP.GTU.FTZ.AND P1, PT, R14, RZ, PT ;  /* 0x000000ff0e00720b */ /* 0x000fe20003f3c000 */
[----:B------:R-:W-:-:S12]  /*2d60*/  FADD.FTZ R24, R31, -R68 ;  /* 0x800000441f187221 */ /* 0x000fd80000010000 */
[----:B------:R-:W0:Y:S02]  /*2d70*/  @P1 LDC R25, c[0x0][0x238] ;  /* 0x00008e00ff191b82 */ /* 0x000e240000000800 */
[----:B0-----:R-:W-:Y:S01]  /*2d80*/  @P1 FADD.FTZ R14, R14, R25 ;  /* 0x000000190e0e1221 */ /* 0x001fe20000010000 */
[----:B------:R-:W-:-:S03]  /*2d90*/  HADD2.F32 R25, -RZ, R4.H0_H0 ;  /* 0x20000004ff197230 */ /* 0x000fc60000004100 */
[----:B------:R-:W0:Y:S02]  /*2da0*/  @P1 MUFU.RSQ R69, R14 ;  /* 0x0000000e00451308 */ /* 0x000e240000001400 */
[----:B------:R-:W-:-:S04]  /*2db0*/  FADD.FTZ R4, R25, -R68 ;  /* 0x8000004419047221 */ /* 0x000fc80000010000 */
        /* <DEDUP_REMOVED lines=15> */
.L_x_3836:
[----:B------:R-:W-:Y:S04]  /*2eb0*/  BSSY B0, `(.L_x_3837) ;  /* 0x000000e000007945 */ /* 0x000fe80003800000 */
[----:B------:R-:W-:Y:S05]  /*2ec0*/  @!P0 BRA `(.L_x_3838) ;  /* 0x0000000000308947 */ /* 0x000fea0003800000 */
[----:B------:R-:W-:Y:S01]  /*2ed0*/  F2FP.F16.F32.PACK_AB R71, R24, R25 ;  /* 0x000000191847723e */ /* 0x000fe200000000ff */
        /* <DEDUP_REMOVED lines=11> */
.L_x_3838:
[----:B------:R-:W-:Y:S05]  /*2f90*/  BSYNC B0 ;  /* 0x0000000000007941 */ /* 0x000fea0003800000 */
.L_x_3837:
[--C-:B------:R-:W-:Y:S01]  /*2fa0*/  HADD2.F32 R25, -RZ, R12.reuse.H0_H0 ;  /* 0x2000000cff197230 */ /* 0x100fe20000004100 */
[----:B------:R-:W-:Y:S01]  /*2fb0*/  ULDC.64 UR12, c[0x0][0x278] ;  /* 0x00009e00000c7ab9 */ /* 0x000fe20000000a00 */
[----:B0-----:R-:W-:Y:S01]  /*2fc0*/  HADD2.F32 R31, -RZ, R12.H1_H1 ;  /* 0x3000000cff1f7230 */ /* 0x001fe20000004100 */
[----:B------:R-:W-:Y:S02]  /*2fd0*/  ISETP.GE.U32.AND P1, PT, R41, UR12, PT ;  /* 0x0000000c29007c0c */ /* 0x000fe4000bf26070 */
[--C-:B------:R-:W-:Y:S02]  /*2fe0*/  FADD.FTZ R4, R25, -R68.reuse ;  /* 0x8000004419047221 */ /* 0x100fe40000010000 */
[----:B------:R-:W-:Y:S01]  /*2ff0*/  FADD.FTZ R12, R31, -R68 ;  /* 0x800000441f0c7221 */ /* 0x000fe20000010000 */
[----:B------:R-:W-:Y:S01]  /*3000*/  ISETP.GE.AND.EX P1, PT, R21, UR13, PT, P1 ;  /* 0x0000000d15007c0c */ /* 0x000fe2000bf26310 */
[-C--:B------:R-:W-:Y:S02]  /*3010*/  FMUL.FTZ R25, R4, R69.reuse ;  /* 0x0000004504197220 */ /* 0x080fe40000410000 */
[----:B------:R-:W-:Y:S01]  /*3020*/  FMUL.FTZ R12, R12, R69 ;  /* 0x000000450c0c7220 */ /* 0x000fe20000410000 */
[----:B------:R-:W-:Y:S01]  /*3030*/  ISETP.GT.U32.OR P1, PT, R49, 0x22f, P1 ;  /* 0x0000022f3100780c */ /* 0x000fe20000f24470 */
[----:B------:R-:W-:-:S02]  /*3040*/  FFMA.FTZ R4, R28, R25, R26 ;  /* 0x000000191c047223 */ /* 0x000fc4000001001a */
[----:B------:R-:W-:Y:S01]  /*3050*/  FFMA.FTZ R71, R29, R12, R27 ;  /* 0x0000000c1d477223 */ /* 0x000fe2000001001b */
[----:B------:R-:W-:Y:S09]  /*3060*/  @!P5 BRA `(.L_x_3839) ;  /* 0x000000000028d947 */ /* 0x000ff20003800000 */
        /* <DEDUP_REMOVED lines=10> */
.L_x_3839:
        /* <DEDUP_REMOVED lines=14> */
.L_x_3841:
[----:B------:R-:W-:Y:S05]  /*31f0*/  BSYNC B0 ;  /* 0x0000000000007941 */ /* 0x000fea0003800000 */
.L_x_3840:
[--C-:B------:R-:W-:Y:S01]  /*3200*/  HADD2.F32 R21, -RZ, R10.reuse.H0_H0 ;  /* 0x2000000aff157230 */ /* 0x100fe20000004100 */
[----:B------:R-:W-:Y:S01]  /*3210*/  ISETP.GE.U32.AND P1, PT, R40, UR12, PT ;  /* 0x0000000c28007c0c */ /* 0x000fe2000bf26070 */
[----:B------:R-:W-:-:S03]  /*3220*/  HADD2.F32 R25, -RZ, R10.H1_H1 ;  /* 0x3000000aff197230 */ /* 0x000fc60000004100 */
[--C-:B------:R-:W-:Y:S01]  /*3230*/  FADD.FTZ R4, R21, -R68.reuse ;  /* 0x8000004415047221 */ /* 0x100fe20000010000 */
[----:B------:R-:W-:Y:S01]  /*3240*/  ISETP.GE.AND.EX P1, PT, R19, UR13, PT, P1 ;  /* 0x0000000d13007c0c */ /* 0x000fe2000bf26310 */
[----:B------:R-:W-:Y:S02]  /*3250*/  FADD.FTZ R10, R25, -R68 ;  /* 0x80000044190a7221 */ /* 0x000fe40000010000 */
[-C--:B------:R-:W-:Y:S01]  /*3260*/  FMUL.FTZ R21, R4, R69.reuse ;  /* 0x0000004504157220 */ /* 0x080fe20000410000 */
[----:B------:R-:W-:Y:S01]  /*3270*/  ISETP.GT.U32.OR P1, PT, R49, 0x22f, P1 ;  /* 0x0000022f3100780c */ /* 0x000fe20000f24470 */
[----:B------:R-:W-:Y:S02]  /*3280*/  FMUL.FTZ R10, R10, R69 ;  /* 0x000000450a0a7220 */ /* 0x000fe40000410000 */
[----:B------:R-:W-:Y:S02]  /*3290*/  FFMA.FTZ R21, R28, R21, R26 ;  /* 0x000000151c157223 */ /* 0x000fe4000001001a */
[----:B------:R-:W-:Y:S01]  /*32a0*/  FFMA.FTZ R10, R29, R10, R27 ;  /* 0x0000000a1d0a7223 */ /* 0x000fe2000001001b */
[----:B------:R-:W-:Y:S07]  /*32b0*/  @!P5 BRA `(.L_x_3842) ;  /* 0x000000000028d947 */ /* 0x000fee0003800000 */
        /* <DEDUP_REMOVED lines=8> */
[----:B-1----:R-:W-:Y:S01]  /*3340*/  FMUL.FTZ R21, R21, R12 ;  /* 0x0000000c15157220 */ /* 0x002fe20000410000 */
[----:B--2---:R-:W-:-:S07]  /*3350*/  FMUL.FTZ R10, R10, R25 ;  /* 0x000000190a0a7220 */ /* 0x004fce0000410000 */
.L_x_3842:
        /* <DEDUP_REMOVED lines=11> */
[----:B0-----:R-:W-:-:S04]  /*3410*/  LEA R30, P1, R24, UR14, 0x1 ;  /* 0x0000000e181e7c11 */ /* 0x001fc8000f8208ff */
[----:B------:R-:W-:-:S05]  /*3420*/  LEA.HI.X R31, R24, UR15, R19, 0x1, P1 ;  /* 0x0000000f181f7c11 */ /* 0x000fca00088f0c13 */
[----:B------:R1:W-:Y:S04]  /*3430*/  STG.E desc[UR8][R30.64], R21 ;  /* 0x000000151e007986 */ /* 0x0003e8000c101908 */
.L_x_3844:
[----:B------:R-:W-:Y:S05]  /*3440*/  BSYNC B0 ;  /* 0x0000000000007941 */ /* 0x000fea0003800000 */
.L_x_3843:
[--C-:B------:R-:W-:Y:S01]  /*3450*/  HADD2.F32 R19, -RZ, R8.reuse.H0_H0 ;  /* 0x20000008ff137230 */ /* 0x100fe20000004100 */
[----:B------:R-:W-:Y:S01]  /*3460*/  ISETP.GE.U32.AND P1, PT, R39, UR12, PT ;  /* 0x0000000c27007c0c */ /* 0x000fe2000bf26070 */
[----:B-1----:R-:W-:Y:S01]  /*3470*/  HADD2.F32 R21, -RZ, R8.H1_H1 ;  /* 0x30000008ff157230 */ /* 0x002fe20000004100 */
[----:B------:R-:W-:Y:S01]  /*3480*/  ISETP.GE.U32.AND P2, PT, R38, UR12, PT ;  /* 0x0000000c26007c0c */ /* 0x000fe2000bf46070 */
[----:B0-----:R-:W-:Y:S02]  /*3490*/  HADD2.F32 R71, -RZ, R6.H0_H0 ;  /* 0x20000006ff477230 */ /* 0x001fe40000004100 */
[--C-:B------:R-:W-:Y:S01]  /*34a0*/  FADD.FTZ R4, R19, -R68.reuse ;  /* 0x8000004413047221 */ /* 0x100fe20000010000 */
[----:B------:R-:W-:Y:S01]  /*34b0*/  ISETP.GE.AND.EX P1, PT, R17, UR13, PT, P1 ;  /* 0x0000000d11007c0c */ /* 0x000fe2000bf26310 */
[----:B------:R-:W-:Y:S02]  /*34c0*/  FADD.FTZ R8, R21, -R68 ;  /* 0x8000004415087221 */ /* 0x000fe40000010000 */
[-C--:B------:R-:W-:Y:S01]  /*34d0*/  FMUL.FTZ R19, R4, R69.reuse ;  /* 0x0000004504137220 */ /* 0x080fe20000410000 */
[----:B------:R-:W-:Y:S01]  /*34e0*/  ISETP.GT.U32.OR P1, PT, R49, 0x22f, P1 ;  /* 0x0000022f3100780c */ /* 0x000fe20000f24470 */
[----:B------:R-:W-:-:S02]  /*34f0*/  FMUL.FTZ R8, R8, R69 ;  /* 0x0000004508087220 */ /* 0x000fc40000410000 */
[----:B------:R-:W-:Y:S02]  /*3500*/  FFMA.FTZ R19, R28, R19, R26 ;  /* 0x000000131c137223 */ /* 0x000fe4000001001a */
[----:B------:R-:W-:Y:S01]  /*3510*/  FFMA.FTZ R8, R29, R8, R27 ;  /* 0x000000081d087223 */ /* 0x000fe2000001001b */
[----:B------:R-:W-:Y:S07]  /*3520*/  @!P5 BRA `(.L_x_3845) ;  /* 0x000000000028d947 */ /* 0x000fee0003800000 */
        /* <DEDUP_REMOVED lines=10> */
.L_x_3845:
        /* <DEDUP_REMOVED lines=14> */
.L_x_3847:
[----:B------:R-:W-:Y:S05]  /*36b0*/  BSYNC B0 ;  /* 0x0000000000007941 */ /* 0x000fea0003800000 */
.L_x_3846:
[----:B------:R-:W-:Y:S01]  /*36c0*/  HADD2.F32 R17, -RZ, R6.H1_H1 ;  /* 0x30000006ff117230 */ /* 0x000fe20000004100 */
[----:B------:R-:W-:Y:S01]  /*36d0*/  ISETP.GE.U32.AND P1, PT, R37, UR12, PT ;  /* 0x0000000c25007c0c */ /* 0x000fe2000bf26070 */
[--C-:B0-----:R-:W-:Y:S01]  /*36e0*/  HADD2.F32 R19, -RZ, R2.reuse.H0_H0 ;  /* 0x20000002ff137230 */ /* 0x101fe20000004100 */
[----:B------:R-:W-:Y:S01]  /*36f0*/  ISETP.GE.AND.EX P2, PT, R15, UR13, PT, P2 ;  /* 0x0000000d0f007c0c */ /* 0x000fe2000bf46320 */
[----:B------:R-:W-:Y:S02]  /*3700*/  HADD2.F32 R21, -RZ, R2.H1_H1 ;  /* 0x30000002ff157230 */ /* 0x000fe40000004100 */
[--C-:B------:R-:W-:Y:S01]  /*3710*/  FADD.FTZ R2, R71, -R68.reuse ;  /* 0x8000004447027221 */ /* 0x100fe20000010000 */
[--C-:B------:R-:W-:Y:S01]  /*3720*/  FADD.FTZ R4, R17, -R68.reuse ;  /* 0x8000004411047221 */ /* 0x100fe20000010000 */
[----:B------:R-:W-:Y:S01]  /*3730*/  ISETP.GE.AND.EX P1, PT, R13, UR13, PT, P1 ;  /* 0x0000000d0d007c0c */ /* 0x000fe2000bf26310 */
[--C-:B------:R-:W-:Y:S01]  /*3740*/  FADD.FTZ R12, R19, -R68.reuse ;  /* 0x80000044130c7221 */ /* 0x100fe20000010000 */
[-C--:B------:R-:W-:Y:S01]  /*3750*/  FMUL.FTZ R17, R2, R69.reuse ;  /* 0x0000004502117220 */ /* 0x080fe20000410000 */
[----:B------:R-:W-:Y:S01]  /*3760*/  FMUL.FTZ R4, R4, R69 ;  /* 0x0000004504047220 */ /* 0x000fe20000410000 */
[----:B------:R-:W-:Y:S01]  /*3770*/  ISETP.GT.U32.OR P2, PT, R49, 0x22f, P2 ;  /* 0x0000022f3100780c */ /* 0x000fe20001744470 */
[----:B------:R-:W-:Y:S01]  /*3780*/  FADD.FTZ R30, R21, -R68 ;  /* 0x80000044151e7221 */ /* 0x000fe20000010000 */
[----:B------:R-:W-:Y:S01]  /*3790*/  ISETP.GT.U32.OR P1, PT, R49, 0x22f, P1 ;  /* 0x0000022f3100780c */ /* 0x000fe20000f24470 */
[----:B------:R-:W-:Y:S01]  /*37a0*/  FFMA.FTZ R17, R28, R17, R26 ;  /* 0x000000111c117223 */ /* 0x000fe2000001001a */
[----:B------:R-:W-:Y:S01]  /*37b0*/  FFMA.FTZ R4, R29, R4, R27 ;  /* 0x000000041d047223 */ /* 0x000fe2000001001b */
        /* <DEDUP_REMOVED lines=11> */
.L_x_3848:
        /* <DEDUP_REMOVED lines=14> */
.L_x_3850:
[----:B------:R-:W-:Y:S05]  /*3950*/  BSYNC B0 ;  /* 0x0000000000007941 */ /* 0x000fea0003800000 */
.L_x_3849:
[-C--:B------:R-:W-:Y:S01]  /*3960*/  FMUL.FTZ R15, R12, R69.reuse ;  /* 0x000000450c0f7220 */ /* 0x080fe20000410000 */
[----:B------:R-:W-:Y:S01]  /*3970*/  FMUL.FTZ R30, R30, R69 ;  /* 0x000000451e1e7220 */ /* 0x000fe20000410000 */
[--C-:B------:R-:W-:Y:S02]  /*3980*/  HADD2.F32 R19, -RZ, R0.reuse.H0_H0 ;  /* 0x20000000ff137230 */ /* 0x100fe40000004100 */
[----:B0-----:R-:W-:Y:S02]  /*3990*/  HADD2.F32 R17, -RZ, R0.H1_H1 ;  /* 0x30000000ff117230 */ /* 0x001fe40000004100 */
        /* <DEDUP_REMOVED lines=13> */
.L_x_3851:
        /* <DEDUP_REMOVED lines=14> */
.L_x_3853:
[----:B------:R-:W-:Y:S05]  /*3b50*/  BSYNC B0 ;  /* 0x0000000000007941 */ /* 0x000fea0003800000 */
.L_x_3852:
[--C-:B------:R-:W-:Y:S02]  /*3b60*/  HADD2.F32 R13, -RZ, R52.reuse.H0_H0 ;  /* 0x20000034ff0d7230 */ /* 0x100fe40000004100 */
[--C-:B------:R-:W-:Y:S01]  /*3b70*/  FADD.FTZ R0, R19, -R68.reuse ;  /* 0x8000004413007221 */ /* 0x100fe20000010000 */
[----:B------:R-:W-:Y:S02]  /*3b80*/  HADD2.F32 R85, -RZ, R59.H0_H0 ;  /* 0x2000003bff557230 */ /* 0x000fe40000004100 */
[----:B------:R-:W-:Y:S01]  /*3b90*/  FADD.FTZ R2, R17, -R68 ;  /* 0x8000004411027221 */ /* 0x000fe20000010000 */
[----:B0-----:R-:W-:Y:S01]  /*3ba0*/  HADD2.F32 R15, -RZ, R52.H1_H1 ;  /* 0x30000034ff0f7230 */ /* 0x001fe20000004100 */
[----:B------:R-:W-:Y:S01]  /*3bb0*/  ISETP.GE.U32.AND P6, PT, R36, UR12, PT ;  /* 0x0000000c24007c0c */ /* 0x000fe2000bfc6070 */
[--C-:B------:R-:W-:Y:S01]  /*3bc0*/  HADD2.F32 R21, -RZ, R50.reuse.H0_H0 ;  /* 0x20000032ff157230 */ /* 0x100fe20000004100 */
[----:B------:R-:W-:Y:S01]  /*3bd0*/  ISETP.GE.U32.AND P1, PT, R35, UR12, PT ;  /* 0x0000000c23007c0c */ /* 0x000fe2000bf26070 */
[----:B------:R-:W-:Y:S01]  /*3be0*/  HADD2.F32 R25, -RZ, R50.H1_H1 ;  /* 0x30000032ff197230 */ /* 0x000fe20000004100 */
[----:B------:R-:W-:Y:S01]  /*3bf0*/  ISETP.GE.U32.AND P2, PT, R34, UR12, PT ;  /* 0x0000000c22007c0c */ /* 0x000fe2000bf46070 */
[--C-:B------:R-:W-:Y:S01]  /*3c00*/  HADD2.F32 R31, -RZ, R56.reuse.H0_H0 ;  /* 0x20000038ff1f7230 */ /* 0x100fe20000004100 */
[----:B------:R-:W-:Y:S01]  /*3c10*/  ISETP.GE.U32.AND P3, PT, R33, UR12, PT ;  /* 0x0000000c21007c0c */ /* 0x000fe2000bf66070 */
[----:B------:R-:W-:Y:S01]  /*3c20*/  HADD2.F32 R71, -RZ, R56.H1_H1 ;  /* 0x30000038ff477230 */ /* 0x000fe20000004100 */
[----:B------:R-:W-:Y:S01]  /*3c30*/  ISETP.GE.U32.AND P4, PT, R32, UR12, PT ;  /* 0x0000000c20007c0c */ /* 0x000fe2000bf86070 */
[----:B------:R-:W-:-:S02]  /*3c40*/  HADD2.F32 R73, -RZ, R58.H0_H0 ;  /* 0x2000003aff497230 */ /* 0x000fc40000004100 */
[--C-:B------:R-:W-:Y:S01]  /*3c50*/  FADD.FTZ R4, R13, -R68.reuse ;  /* 0x800000440d047221 */ /* 0x100fe20000010000 */
[----:B------:R-:W-:Y:S02]  /*3c60*/  HADD2.F32 R75, -RZ, R58.H1_H1 ;  /* 0x3000003aff4b7230 */ /* 0x000fe40000004100 */
[--C-:B------:R-:W-:Y:S01]  /*3c70*/  FADD.FTZ R8, R15, -R68.reuse ;  /* 0x800000440f087221 */ /* 0x100fe20000010000 */
[--C-:B------:R-:W-:Y:S02]  /*3c80*/  HADD2.F32 R77, -RZ, R54.reuse.H0_H0 ;  /* 0x20000036ff4d7230 */ /* 0x100fe40000004100 */
[--C-:B------:R-:W-:Y:S01]  /*3c90*/  FADD.FTZ R6, R21, -R68.reuse ;  /* 0x8000004415067221 */ /* 0x100fe20000010000 */
[----:B------:R-:W-:Y:S02]  /*3ca0*/  HADD2.F32 R79, -RZ, R54.H1_H1 ;  /* 0x30000036ff4f7230 */ /* 0x000fe40000004100 */
[----:B------:R-:W-:Y:S01]  /*3cb0*/  FADD.FTZ R12, R25, -R68 ;  /* 0x80000044190c7221 */ /* 0x000fe20000010000 */
[----:B------:R-:W-:-:S02]  /*3cc0*/  HADD2.F32 R81, -RZ, R60.H0_H0 ;  /* 0x2000003cff517230 */ /* 0x000fc40000004100 */
[--C-:B------:R-:W-:Y:S01]  /*3cd0*/  FADD.FTZ R14, R31, -R68.reuse ;  /* 0x800000441f0e7221 */ /* 0x100fe20000010000 */
[----:B------:R-:W-:Y:S02]  /*3ce0*/  HADD2.F32 R83, -RZ, R60.H1_H1 ;  /* 0x3000003cff537230 */ /* 0x000fe40000004100 */
[--C-:B------:R-:W-:Y:S01]  /*3cf0*/  FADD.FTZ R24, R71, -R68.reuse ;  /* 0x8000004447187221 */ /* 0x100fe20000010000 */
[----:B------:R-:W-:Y:S02]  /*3d00*/  HADD2.F32 R59, -RZ, R59.H1_H1 ;  /* 0x3000003bff3b7230 */ /* 0x000fe40000004100 */
[--C-:B------:R-:W-:Y:S01]  /*3d10*/  FADD.FTZ R30, R73, -R68.reuse ;  /* 0x80000044491e7221 */ /* 0x100fe20000010000 */
[--C-:B------:R-:W-:Y:S02]  /*3d20*/  HADD2.F32 R87, -RZ, R62.reuse.H0_H0 ;  /* 0x2000003eff577230 */ /* 0x100fe40000004100 */
[----:B------:R-:W-:Y:S01]  /*3d30*/  FADD.FTZ R50, R75, -R68 ;  /* 0x800000444b327221 */ /* 0x000fe20000010000 */
[----:B------:R-:W-:-:S02]  /*3d40*/  HADD2.F32 R89, -RZ, R62.H1_H1 ;  /* 0x3000003eff597230 */ /* 0x000fc40000004100 */
[--C-:B------:R-:W-:Y:S01]  /*3d50*/  FADD.FTZ R52, R77, -R68.reuse ;  /* 0x800000444d347221 */ /* 0x100fe20000010000 */
[--C-:B------:R-:W-:Y:S02]  /*3d60*/  HADD2.F32 R91, -RZ, R63.reuse.H0_H0 ;  /* 0x2000003fff5b7230 */ /* 0x100fe40000004100 */
[--C-:B------:R-:W-:Y:S01]  /*3d70*/  FADD.FTZ R54, R79, -R68.reuse ;  /* 0x800000444f367221 */ /* 0x100fe20000010000 */
[----:B------:R-:W-:Y:S02]  /*3d80*/  HADD2.F32 R63, -RZ, R63.H1_H1 ;  /* 0x3000003fff3f7230 */ /* 0x000fe40000004100 */
[--C-:B------:R-:W-:Y:S01]  /*3d90*/  FADD.FTZ R56, R81, -R68.reuse ;  /* 0x8000004451387221 */ /* 0x100fe20000010000 */
[--C-:B------:R-:W-:Y:S01]  /*3da0*/  FADD.FTZ R58, R83, -R68.reuse ;  /* 0x80000044533a7221 */ /* 0x100fe20000010000 */
[--C-:B------:R-:W-:Y:S01]  /*3db0*/  FADD.FTZ R60, R85, -R68.reuse ;  /* 0x80000044553c7221 */ /* 0x100fe20000010000 */
[--C-:B------:R-:W-:Y:S01]  /*3dc0*/  FADD.FTZ R62, R59, -R68.reuse ;  /* 0x800000443b3e7221 */ /* 0x100fe20000010000 */
[--C-:B------:R-:W-:Y:S01]  /*3dd0*/  FADD.FTZ R70, R87, -R68.reuse ;  /* 0x8000004457467221 */ /* 0x100fe20000010000 */
[--C-:B------:R-:W-:Y:S01]  /*3de0*/  FADD.FTZ R72, R89, -R68.reuse ;  /* 0x8000004459487221 */ /* 0x100fe20000010000 */
[--C-:B------:R-:W-:Y:S01]  /*3df0*/  FADD.FTZ R74, R91, -R68.reuse ;  /* 0x800000445b4a7221 */ /* 0x100fe20000010000 */
[----:B------:R-:W-:Y:S01]  /*3e00*/  FADD.FTZ R68, R63, -R68 ;  /* 0x800000443f447221 */ /* 0x000fe20000010000 */
        /* <DEDUP_REMOVED lines=25> */
[C---:B------:R-:W-:Y:S01]  /*3fa0*/  ISETP.GT.U32.OR P6, PT, R49.reuse, 0x22f, P6 ;  /* 0x0000022f3100780c */ /* 0x040fe200037c4470 */
[----:B------:R-:W-:Y:S01]  /*3fb0*/  FFMA.FTZ R52, R28, R13, R26 ;  /* 0x0000000d1c347223 */ /* 0x000fe2000001001a */
[----:B------:R-:W-:Y:S01]  /*3fc0*/  ISETP.GT.U32.OR P1, PT, R49, 0x22f, P1 ;  /* 0x0000022f3100780c */ /* 0x000fe20000f24470 */
[----:B------:R-:W-:Y:S01]  /*3fd0*/  FFMA.FTZ R69, R29, R10, R27 ;  /* 0x0000000a1d457223 */ /* 0x000fe2000001001b */
[----:B------:R-:W-:-:S02]  /*3fe0*/  ISETP.GT.U32.OR P2, PT, R49, 0x22f, P2 ;  /* 0x0000022f3100780c */ /* 0x000fc40001744470 */
        /* <DEDUP_REMOVED lines=13> */
.L_x_3854:
        /* <DEDUP_REMOVED lines=14> */
.L_x_3856:
[----:B------:R-:W-:Y:S05]  /*41a0*/  BSYNC B0 ;  /* 0x0000000000007941 */ /* 0x000fea0003800000 */
.L_x_3855:
        /* <DEDUP_REMOVED lines=13> */
.L_x_3857:
        /* <DEDUP_REMOVED lines=14> */
.L_x_3859:
[----:B------:R-:W-:Y:S05]  /*4360*/  BSYNC B0 ;  /* 0x0000000000007941 */ /* 0x000fea0003800000 */
.L_x_3858:
        /* <DEDUP_REMOVED lines=13> */
.L_x_3860:
        /* <DEDUP_REMOVED lines=14> */
.L_x_3862:
[----:B------:R-:W-:Y:S05]  /*4520*/  BSYNC B0 ;  /* 0x0000000000007941 */ /* 0x000fea0003800000 */
.L_x_3861:
        /* <DEDUP_REMOVED lines=13> */
.L_x_3863:
        /* <DEDUP_REMOVED lines=14> */
.L_x_3865:
[----:B------:R-:W-:Y:S05]  /*46e0*/  BSYNC B0 ;  /* 0x0000000000007941 */ /* 0x000fea0003800000 */
.L_x_3864:
        /* <DEDUP_REMOVED lines=13> */
.L_x_3866:
        /* <DEDUP_REMOVED lines=14> */
.L_x_3868:
[----:B------:R-:W-:Y:S05]  /*48a0*/  BSYNC B0 ;  /* 0x0000000000007941 */ /* 0x000fea0003800000 */
.L_x_3867:
[----:B------:R-:W-:Y:S01]  /*48b0*/  ISETP.GE.U32.AND P6, PT, R23, UR12, PT ;  /* 0x0000000c17007c0c */ /* 0x000fe2000bfc6070 */
[--C-:B------:R-:W-:Y:S01]  /*48c0*/  FFMA.FTZ R25, R28, R25, R26.reuse ;  /* 0x000000191c197223 */ /* 0x100fe2000001001a */
[----:B------:R-:W-:Y:S01]  /*48d0*/  ISETP.GE.U32.AND P1, PT, R22, UR12, PT ;  /* 0x0000000c16007c0c */ /* 0x000fe2000bf26070 */
[--C-:B------:R-:W-:Y:S01]  /*48e0*/  FFMA.FTZ R21, R28, R21, R26.reuse ;  /* 0x000000151c157223 */ /* 0x100fe2000001001a */
[----:B------:R-:W-:Y:S01]  /*48f0*/  ISETP.GE.U32.AND P2, PT, R20, UR12, PT ;  /* 0x0000000c14007c0c */ /* 0x000fe2000bf46070 */
[--C-:B------:R-:W-:Y:S01]  /*4900*/  FFMA.FTZ R19, R28, R19, R26.reuse ;  /* 0x000000131c137223 */ /* 0x100fe2000001001a */
[----:B------:R-:W-:Y:S01]  /*4910*/  ISETP.GE.U32.AND P3, PT, R18, UR12, PT ;  /* 0x0000000c12007c0c */ /* 0x000fe2000bf66070 */
[--C-:B------:R-:W-:Y:S01]  /*4920*/  FFMA.FTZ R17, R28, R17, R26.reuse ;  /* 0x000000111c117223 */ /* 0x100fe2000001001a */
        /* <DEDUP_REMOVED lines=28> */
.L_x_3869:
[----:B------:R-:W-:Y:S04]  /*4af0*/  BSSY B0, `(.L_x_3870) ;  /* 0x000000e000007945 */ /* 0x000fe80003800000 */
[----:B------:R-:W-:Y:S05]  /*4b00*/  @P6 BRA `(.L_x_3871) ;  /* 0x0000000000306947 */ /* 0x000fea0003800000 */
[----:B------:R-:W-:Y:S01]  /*4b10*/  ULDC.64 UR12, c[0x0][0x270] ;  /* 0x00009c00000c7ab9 */ /* 0x000fe20000000a00 */
[----:B-1----:R-:W-:Y:S01]  /*4b20*/  MOV R4, R64 ;  /* 0x0000004000047202 */ /* 0x002fe20000000f00 */
[----:B------:R-:W-:Y:S01]  /*4b30*/  IMAD R8, R53, UR12, RZ ;  /* 0x0000000c35087c24 */ /* 0x000fe2000f8e02ff */
[----:B------:R-:W-:Y:S02]  /*4b40*/  MOV R5, R67 ;  /* 0x0000004300057202 */ /* 0x000fe40000000f00 */
[----:B------:R-:W-:Y:S01]  /*4b50*/  F2FP.F16.F32.PACK_AB R25, R0, R25 ;  /* 0x000000190019723e */ /* 0x000fe200000000ff */
[C---:B------:R-:W-:Y:S02]  /*4b60*/  IMAD R3, R23.reuse, UR13, R8 ;  /* 0x0000000d17037c24 */ /* 0x040fe4000f8e0208 */
[----:B0-----:R-:W-:Y:S01]  /*4b70*/  IMAD.WIDE.U32 R6, R23, UR12, R4 ;  /* 0x0000000c17067c25 */ /* 0x001fe2000f8e0004 */
[----:B------:R-:W-:Y:S02]  /*4b80*/  ULDC.64 UR12, c[0x0][0x210] ;  /* 0x00008400000c7ab9 */ /* 0x000fe40000000a00 */
[----:B------:R-:W-:-:S02]  /*4b90*/  LEA R4, P6, R6, UR12, 0x1 ;  /* 0x0000000c06047c11 */ /* 0x000fc4000f8c08ff */
[----:B------:R-:W-:-:S04]  /*4ba0*/  IADD3 R3, R7, R3, RZ ;  /* 0x0000000307037210 */ /* 0x000fc80007ffe0ff */
[----:B------:R-:W-:-:S05]  /*4bb0*/  LEA.HI.X R5, R6, UR13, R3, 0x1, P6 ;  /* 0x0000000d06057c11 */ /* 0x000fca000b0f0c03 */
[----:B------:R2:W-:Y:S02]  /*4bc0*/  STG.E desc[UR8][R4.64], R25 ;  /* 0x0000001904007986 */ /* 0x0005e4000c101908 */
.L_x_3871:
[----:B------:R-:W-:Y:S05]  /*4bd0*/  BSYNC B0 ;  /* 0x0000000000007941 */ /* 0x000fea0003800000 */
.L_x_3870:
[----:B------:R-:W-:Y:S05]  /*4be0*/  @!P5 BRA `(.L_x_3872) ;  /* 0x000000000028d947 */ /* 0x000fea0003800000 */
[----:B------:R-:W-:Y:S01]  /*4bf0*/  FMUL.FTZ R0, R21, -1.4426950216293334961 ;  /* 0xbfb8aa3b15007820 */ /* 0x000fe20000410000 */
[----:B-12---:R-:W-:-:S05]  /*4c00*/  FMUL.FTZ R5, R30, -1.4426950216293334961 ;  /* 0xbfb8aa3b1e057820 */ /* 0x006fca0000410000 */
        /* <DEDUP_REMOVED lines=8> */
.L_x_3872:
[----:B------:R-:W-:Y:S04]  /*4c90*/  BSSY B0, `(.L_x_3873) ;  /* 0x000000e000007945 */ /* 0x000fe80003800000 */
[----:B------:R-:W-:Y:S05]  /*4ca0*/  @P1 BRA `(.L_x_3874) ;  /* 0x0000000000301947 */ /* 0x000fea0003800000 */
[----:B------:R-:W-:Y:S01]  /*4cb0*/  ULDC.64 UR12, c[0x0][0x270] ;  /* 0x00009c00000c7ab9 */ /* 0x000fe20000000a00 */
[----:B-12---:R-:W-:Y:S01]  /*4cc0*/  MOV R4, R64 ;  /* 0x0000004000047202 */ /* 0x006fe20000000f00 */
        /* <DEDUP_REMOVED lines=10> */
.L_x_3874:
[----:B------:R-:W-:Y:S05]  /*4d70*/  BSYNC B0 ;  /* 0x0000000000007941 */ /* 0x000fea0003800000 */
.L_x_3873:
[----:B------:R-:W-:Y:S05]  /*4d80*/  @!P5 BRA `(.L_x_3875) ;  /* 0x000000000028d947 */ /* 0x000fea0003800000 */
[----:B------:R-:W-:Y:S01]  /*4d90*/  FMUL.FTZ R0, R19, -1.4426950216293334961 ;  /* 0xbfb8aa3b13007820 */ /* 0x000fe20000410000 */
[----:B-123--:R-:W-:-:S05]  /*4da0*/  FMUL.FTZ R5, R24, -1.4426950216293334961 ;  /* 0xbfb8aa3b18057820 */ /* 0x00efca0000410000 */
        /* <DEDUP_REMOVED lines=8> */
.L_x_3875:
[----:B------:R-:W-:Y:S04]  /*4e30*/  BSSY B0, `(.L_x_3876) ;  /* 0x000000e000007945 */ /* 0x000fe80003800000 */
[----:B------:R-:W-:Y:S05]  /*4e40*/  @P2 BRA `(.L_x_3877) ;  /* 0x0000000000302947 */ /* 0x000fea0003800000 */
[----:B------:R-:W-:Y:S01]  /*4e50*/  ULDC.64 UR12, c[0x0][0x270] ;  /* 0x00009c00000c7ab9 */ /* 0x000fe20000000a00 */
[----:B-123--:R-:W-:Y:S01]  /*4e60*/  MOV R4, R64 ;  /* 0x0000004000047202 */ /* 0x00efe20000000f00 */
        /* <DEDUP_REMOVED lines=10> */
.L_x_3877:
[----:B------:R-:W-:Y:S05]  /*4f10*/  BSYNC B0 ;  /* 0x0000000000007941 */ /* 0x000fea0003800000 */
.L_x_3876:
[----:B------:R-:W-:Y:S05]  /*4f20*/  @!P5 BRA `(.L_x_3878) ;  /* 0x000000000028d947 */ /* 0x000fea0003800000 */
[----:B------:R-:W-:Y:S01]  /*4f30*/  FMUL.FTZ R0, R17, -1.4426950216293334961 ;  /* 0xbfb8aa3b11007820 */ /* 0x000fe20000410000 */
[----:B-1234-:R-:W-:-:S05]  /*4f40*/  FMUL.FTZ R5, R2, -1.4426950216293334961 ;  /* 0xbfb8aa3b02057820 */ /* 0x01efca0000410000 */
        /* <DEDUP_REMOVED lines=8> */
.L_x_3878:
[----:B------:R-:W-:Y:S04]  /*4fd0*/  BSSY B0, `(.L_x_3879) ;  /* 0x000000e000007945 */ /* 0x000fe80003800000 */
[----:B------:R-:W-:Y:S05]  /*4fe0*/  @P3 BRA `(.L_x_3880) ;  /* 0x0000000000303947 */ /* 0x000fea0003800000 */
[----:B------:R-:W-:Y:S01]  /*4ff0*/  ULDC.64 UR12, c[0x0][0x270] ;  /* 0x00009c00000c7ab9 */ /* 0x000fe20000000a00 */
[----:B-1234-:R-:W-:Y:S01]  /*5000*/  MOV R4, R64 ;  /* 0x0000004000047202 */ /* 0x01efe20000000f00 */
        /* <DEDUP_REMOVED lines=10> */
.L_x_3880:
[----:B------:R-:W-:Y:S05]  /*50b0*/  BSYNC B0 ;  /* 0x0000000000007941 */ /* 0x000fea0003800000 */
.L_x_3879:
[----:B------:R-:W-:Y:S05]  /*50c0*/  @!P5 BRA `(.L_x_3881) ;  /* 0x000000000028d947 */ /* 0x000fea0003800000 */
[----:B------:R-:W-:Y:S01]  /*50d0*/  FMUL.FTZ R0, R15, -1.4426950216293334961 ;  /* 0xbfb8aa3b0f007820 */ /* 0x000fe20000410000 */
[----:B------:R-:W-:-:S05]  /*50e0*/  FMUL.FTZ R3, R14, -1.4426950216293334961 ;  /* 0xbfb8aa3b0e037820 */ /* 0x000fca0000410000 */
[----:B------:R-:W5:Y:S08]  /*50f0*/  MUFU.EX2 R0, R0 ;  /* 0x0000000000007308 */ /* 0x000f700000000800 */
[----:B------:R-:W0:Y:S01]  /*5100*/  MUFU.EX2 R3, R3 ;  /* 0x0000000300037308 */ /* 0x000e220000000800 */
[----:B-----5:R-:W-:-:S07]  /*5110*/  FADD.FTZ R2, R0, 1 ;  /* 0x3f80000000027421 */ /* 0x020fce0000010000 */
[----:B------:R-:W5:Y:S01]  /*5120*/  MUFU.RCP R2, R2 ;  /* 0x0000000200027308 */ /* 0x000f620000001000 */
[----:B01234-:R-:W-:-:S07]  /*5130*/  FADD.FTZ R4, R3, 1 ;  /* 0x3f80000003047421 */ /* 0x01ffce0000010000 */
[----:B------:R-:W0:Y:S01]  /*5140*/  MUFU.RCP R5, R4 ;  /* 0x0000000400057308 */ /* 0x000e220000001000 */
[----:B-----5:R-:W-:Y:S01]  /*5150*/  FMUL.FTZ R15, R15, R2 ;  /* 0x000000020f0f7220 */ /* 0x020fe20000410000 */
[----:B0-----:R-:W-:-:S07]  /*5160*/  FMUL.FTZ R14, R14, R5 ;  /* 0x000000050e0e7220 */ /* 0x001fce0000410000 */
.L_x_3881:
[----:B------:R-:W-:Y:S04]  /*5170*/  BSSY B0, `(.L_x_3882) ;  /* 0x000000d000007945 */ /* 0x000fe80003800000 */
[----:B------:R-:W-:Y:S05]  /*5180*/  @P4 BRA `(.L_x_3883) ;  /* 0x00000000002c4947 */ /* 0x000fea0003800000 */
[----:B------:R-:W-:Y:S01]  /*5190*/  ULDC.64 UR12, c[0x0][0x270] ;  /* 0x00009c00000c7ab9 */ /* 0x000fe20000000a00 */
[----:B------:R-:W-:Y:S01]  /*51a0*/  MOV R65, R67 ;  /* 0x0000004300417202 */ /* 0x000fe20000000f00 */
[----:B------:R-:W-:Y:S01]  /*51b0*/  IMAD R61, R61, UR12, RZ ;  /* 0x0000000c3d3d7c24 */ /* 0x000fe2000f8e02ff */
        /* <DEDUP_REMOVED lines=8> */
.L_x_3883:
[----:B------:R-:W-:Y:S05]  /*5240*/  BSYNC B0 ;  /* 0x0000000000007941 */ /* 0x000fea0003800000 */
.L_x_3882:
[----:B------:R-:W5:Y:S01]  /*5250*/  LDC R0, c[0x0][0x10] ;  /* 0x00000400ff007b82 */ /* 0x000f620000000800 */
[----:B------:R-:W-:Y:S02]  /*5260*/  IADD3 R44, R44, 0x1, RZ ;  /* 0x000000012c2c7810 */ /* 0x000fe40007ffe0ff */
[----:B-----5:R-:W-:-:S04]  /*5270*/  IADD3 R45, R0, R45, RZ ;  /* 0x0000002d002d7210 */ /* 0x020fc80007ffe0ff */
[----:B------:R-:W-:-:S13]  /*5280*/  ISETP.GE.AND P1, PT, R45, UR4, PT ;  /* 0x000000042d007c0c */ /* 0x000fda000bf26270 */
[----:B------:R-:W-:Y:S05]  /*5290*/  @!P1 BRA `(.L_x_3884) ;  /* 0xffffffb000089947 */ /* 0x000fea000383ffff */
[----:B------:R-:W-:Y:S05]  /*52a0*/  EXIT ;  /* 0x000000000000794d */ /* 0x000fea0003800000 */
.L_x_3885:
        /* <DEDUP_REMOVED lines=13> */
.L_x_5164:


//--------------------- .text._Z35group_norm_nhwc_fwd_one_pass_kernelI11Fp16IOFp32WLi512ELi70ELi560EEv26Group_norm_nhwc_fwd_params --------------------------
	.section	.text._Z35group_norm_nhwc_fwd_one_pass_kernelI11Fp16IOFp32WLi512ELi70ELi560EEv26Group_norm_nhwc_fwd_params,"ax",@progbits
	.align	128
        .global         _Z35group_norm_nhwc_fwd_one_pass_kernelI11Fp16IOFp32WLi512ELi70ELi560EEv26Group_norm_nhwc_fwd_params
        .type           _Z35group_norm_nhwc_fwd_one_pass_kernelI11Fp16IOFp32WLi512ELi70ELi560EEv26Group_norm_nhwc_fwd_params,@function
        .size           _Z35group_norm_nhwc_fwd_one_pass_kernelI11Fp16IOFp32WLi512ELi70ELi560EEv26Group_norm_nhwc_fwd_params,(.L_x_5165 - _Z35group_norm_nhwc_fwd_one_pass_kernelI11Fp16IOFp32WLi512ELi70ELi560EEv26Group_norm_nhwc_fwd_params)
        .other          _Z35group_norm_nhwc_fwd_one_pass_kernelI11Fp16IOFp32WLi512ELi70ELi560EEv26Group_norm_nhwc_fwd_params,@"STO_CUDA_ENTRY STV_DEFAULT"
_Z35group_norm_nhwc_fwd_one_pass_kernelI11Fp16IOFp32WLi512ELi70ELi560EEv26Group_norm_nhwc_fwd_params:
.text._Z35group_norm_nhwc_fwd_one_pass_kernelI11Fp16IOFp32WLi512ELi70ELi560EEv26Group_norm_nhwc_fwd_params:
        /* <DEDUP_REMOVED lines=13> */
[----:B------:R-:W-:Y:S02]  /*00d0*/  UMOV UR4, URZ ;  /* 0x0000003f00047c82 */ /* 0x000fe40008000000 */
[----:B------:R-:W-:Y:S02]  /*00e0*/  IADD3 R2, -R3, R0, RZ ;  /* 0x0000000003027210 */ /* 0x000fe40007ffe1ff */
[----:B------:R-:W0:Y:S02]  /*00f0*/  LDC R4, c[0x0][0x294] ;  /* 0x0000a500ff047b82 */ /* 0x000e240000000800 */
[----:B------:R-:W-:-:S02]  /*0100*/  LEA.HI R2, R2, R3, RZ, 0x1f ;  /* 0x0000000302027211 */ /* 0x000fc400078ff8ff */
[----:B------:R-:W1:Y:S02]  /*0110*/  S2R R3, SR_LANEID ;  /* 0x0000000000037919 */ /* 0x000e640000000000 */
[----:B------:R-:W-:-:S05]  /*0120*/  SHF.R.U32.HI R7, RZ, 0x5, R2 ;  /* 0x00000005ff077819 */ /* 0x000fca0000011602 */
[----:B0-----:R-:W-:Y:S02]  /*0130*/  IMAD R2, R4, UR9, R7 ;  /* 0x0000000904027c24 */ /* 0x001fe4000f8e0207 */
[----:B------:R-:W-:-:S03]  /*0140*/  IMAD R4, R7, -0x23, R0 ;  /* 0xffffffdd07047824 */ /* 0x000fc600078e0200 */
[----:B------:R-:W-:Y:S02]  /*0150*/  ISETP.GE.U32.AND P0, PT, R2, UR10, PT ;  /* 0x0000000a02007c0c */ /* 0x000fe4000bf06070 */
[----:B------:R-:W-:Y:S02]  /*0160*/  SHF.R.S32.HI R5, RZ, 0x1f, R2 ;  /* 0x0000001fff057819 */ /* 0x000fe40000011402 */
[----:B------:R-:W-:Y:S02]  /*0170*/  SHF.L.U32 R4, R4, 0x1, RZ ;  /* 0x0000000104047819 */ /* 0x000fe400000006ff */
        /* <DEDUP_REMOVED lines=8> */
[----:B------:R-:W-:Y:S02]  /*0200*/  IADD3 R12, R2, 0x70, RZ ;  /* 0x00000070020c7810 */ /* 0x000fe40007ffe0ff */
[----:B------:R-:W-:-:S02]  /*0210*/  ISETP.LT.U32.AND P0, PT, R0, 0x230, !P0 ;  /* 0x000002300000780c */ /* 0x000fc40004701070 */
[C---:B------:R-:W-:Y:S02]  /*0220*/  IADD3 R13, R2.reuse, 0x80, RZ ;  /* 0x00000080020d7810 */ /* 0x040fe40007ffe0ff */
[C---:B------:R-:W-:Y:S02]  /*0230*/  IADD3 R14, R2.reuse, 0x90, RZ ;  /* 0x00000090020e7810 */ /* 0x040fe40007ffe0ff */
[C---:B------:R-:W-:Y:S02]  /*0240*/  IADD3 R15, R2.reuse, 0xa0, RZ ;  /* 0x000000a0020f7810 */ /* 0x040fe40007ffe0ff */
[C---:B------:R-:W-:Y:S02]  /*0250*/  IADD3 R16, R2.reuse, 0xb0, RZ ;  /* 0x000000b002107810 */ /* 0x040fe40007ffe0ff */
[C---:B------:R-:W-:Y:S02]  /*0260*/  IADD3 R17, R2.reuse, 0xc0, RZ ;  /* 0x000000c002117810 */ /* 0x040fe40007ffe0ff */
[----:B-1----:R-:W-:-:S07]  /*0270*/  IADD3 R18, R2, 0x160, RZ ;  /* 0x0000016002127810 */ /* 0x002fce0007ffe0ff */
.L_x_3991:
[----:B0-----:R-:W0:Y:S01]  /*0280*/  LDC R24, c[0x0][0x288] ;  /* 0x0000a200ff187b82 */ /* 0x001e220000000800 */
[----:B----4-:R-:W-:Y:S01]  /*0290*/  IABS R25, UR6 ;  /* 0x0000000600197c13 */ /* 0x010fe20008000000 */
[----:B------:R-:W-:Y:S01]  /*02a0*/  ULDC.64 UR16, c[0x0][0x278] ;  /* 0x00009e0000107ab9 */ /* 0x000fe20000000a00 */
[----:B------:R-:W-:Y:S01]  /*02b0*/  SHF.R.S32.HI R37, RZ, 0x1f, R7 ;  /* 0x0000001fff257819 */ /* 0x000fe20000011407 */
[----:B------:R-:W-:Y:S01]  /*02c0*/  ULDC.64 UR14, c[0x0][0x280] ;  /* 0x0000a000000e7ab9 */ /* 0x000fe20000000a00 */
[----:B------:R-:W-:Y:S01]  /*02d0*/  SHF.R.S32.HI R43, RZ, 0x1f, R9 ;  /* 0x0000001fff2b7819 */ /* 0x000fe20000011409 */
[----:B------:R-:W-:Y:S01]  /*02e0*/  HFMA2.MMA R36, -RZ, RZ, 0, 0 ;  /* 0x00000000ff247435 */ /* 0x000fe200000001ff */
[----:B------:R-:W-:Y:S01]  /*02f0*/  ISETP.GE.U32.AND P5, PT, R9, UR16, PT ;  /* 0x0000001009007c0c */ /* 0x000fe2000bfa6070 */
[----:B-1----:R-:W1:Y:S01]  /*0300*/  @P0 LDC.64 R28, c[0x0][0x270] ;  /* 0x00009c00ff1c0b82 */ /* 0x002e620000000a00 */
[----:B------:R-:W-:Y:S02]  /*0310*/  SHF.R.S32.HI R41, RZ, 0x1f, R8 ;  /* 0x0000001fff297819 */ /* 0x000fe40000011408 */
[----:B------:R-:W-:-:S02]  /*0320*/  ISETP.GE.U32.AND P4, PT, R8, UR16, PT ;  /* 0x0000001008007c0c */ /* 0x000fc4000bf86070 */
[----:B------:R-:W-:Y:S02]  /*0330*/  ISETP.GE.AND.EX P5, PT, R43, UR17, PT, P5 ;  /* 0x000000112b007c0c */ /* 0x000fe4000bfa6350 */
[----:B------:R-:W-:Y:S01]  /*0340*/  ISETP.GE.AND.EX P4, PT, R41, UR17, PT, P4 ;  /* 0x0000001129007c0c */ /* 0x000fe2000bf86340 */
[----:B--2---:R-:W2:Y:S01]  /*0350*/  @P0 LDC.64 R30, c[0x0][0x220] ;  /* 0x00008800ff1e0b82 */ /* 0x004ea20000000a00 */
[C---:B------:R-:W-:Y:S02]  /*0360*/  ISETP.GT.U32.OR P5, PT, R0.reuse, 0x22f, P5 ;  /* 0x0000022f0000780c */ /* 0x040fe40002fa4470 */
[----:B------:R-:W-:Y:S02]  /*0370*/  ISETP.GT.U32.OR P4, PT, R0, 0x22f, P4 ;  /* 0x0000022f0000780c */ /* 0x000fe40002784470 */
[----:B------:R-:W-:Y:S02]  /*0380*/  SHF.R.S32.HI R45, RZ, 0x1f, R10 ;  /* 0x0000001fff2d7819 */ /* 0x000fe4000001140a */
[----:B0-----:R-:W-:-:S04]  /*0390*/  IABS R22, R24 ;  /* 0x0000001800167213 */ /* 0x001fc80000000000 */
[----:B---3--:R-:W0:Y:S08]  /*03a0*/  I2F.RP R19, R22 ;  /* 0x0000001600137306 */ /* 0x008e300000209400 */
        /* <DEDUP_REMOVED lines=10> */
[----:B------:R-:W-:-:S05]  /*0450*/  IMAD R19, R22, R19, R23 ;  /* 0x0000001316137224 */ /* 0x000fca00078e0217 */
[----:B------:R-:W-:-:S13]  /*0460*/  ISETP.GT.U32.AND P2, PT, R22, R19, PT ;  /* 0x000000131600720c */ /* 0x000fda0003f44070 */
[-C--:B------:R-:W-:Y:S02]  /*0470*/  @!P2 IADD3 R19, R19, -R22.reuse, RZ ;  /* 0x800000161313a210 */ /* 0x080fe40007ffe0ff */
[----:B------:R-:W-:Y:S02]  /*0480*/  @!P2 IADD3 R21, R21, 0x1, RZ ;  /* 0x000000011515a810 */ /* 0x000fe40007ffe0ff */
[----:B------:R-:W-:Y:S02]  /*0490*/  ISETP.GE.U32.AND P1, PT, R19, R22, PT ;  /* 0x000000161300720c */ /* 0x000fe40003f26070 */
[C---:B------:R-:W-:Y:S02]  /*04a0*/  LOP3.LUT R19, R24.reuse, UR6, RZ, 0x3c, !PT ;  /* 0x0000000618137c12 */ /* 0x040fe4000f8e3cff */
[----:B------:R-:W-:Y:S02]  /*04b0*/  ISETP.NE.AND P2, PT, R24, RZ, PT ;  /* 0x000000ff1800720c */ /* 0x000fe40003f45270 */
[----:B------:R-:W-:-:S02]  /*04c0*/  ISETP.GE.AND P3, PT, R19, RZ, PT ;  /* 0x000000ff1300720c */ /* 0x000fc40003f66270 */
[----:B------:R-:W-:Y:S02]  /*04d0*/  SHF.R.S32.HI R19, RZ, 0x1f, R6 ;  /* 0x0000001fff137819 */ /* 0x000fe40000011406 */
[----:B------:R-:W-:-:S03]  /*04e0*/  SHF.R.S32.HI R22, RZ, 0x1f, R4 ;  /* 0x0000001fff167819 */ /* 0x000fc60000011404 */
[----:B------:R-:W-:Y:S02]  /*04f0*/  @P1 IADD3 R21, R21, 0x1, RZ ;  /* 0x0000000115151810 */ /* 0x000fe40007ffe0ff */
[----:B------:R-:W-:-:S04]  /*0500*/  ISETP.GE.U32.AND P1, PT, R6, UR16, PT ;  /* 0x0000001006007c0c */ /* 0x000fc8000bf26070 */
[----:B------:R-:W-:Y:S02]  /*0510*/  @!P3 IADD3 R21, -R21, RZ, RZ ;  /* 0x000000ff1515b210 */ /* 0x000fe40007ffe1ff */
[----:B------:R-:W-:Y:S02]  /*0520*/  @!P2 LOP3.LUT R21, RZ, R24, RZ, 0x33, !PT ;  /* 0x00000018ff15a212 */ /* 0x000fe400078e33ff */
[----:B------:R-:W-:Y:S02]  /*0530*/  ISETP.GE.U32.AND P2, PT, R7, UR16, PT ;  /* 0x0000001007007c0c */ /* 0x000fe4000bf46070 */
[----:B------:R-:W-:Y:S02]  /*0540*/  IADD3 R39, -R21, RZ, RZ ;  /* 0x000000ff15277210 */ /* 0x000fe40007ffe1ff */
[----:B------:R-:W-:Y:S02]  /*0550*/  ISETP.GE.AND.EX P2, PT, R37, UR17, PT, P2 ;  /* 0x0000001125007c0c */ /* 0x000fe4000bf46320 */
[----:B------:R-:W-:Y:S01]  /*0560*/  ISETP.GE.AND.EX P1, PT, R19, UR17, PT, P1 ;  /* 0x0000001113007c0c */ /* 0x000fe2000bf26310 */
[----:B------:R-:W-:Y:S01]  /*0570*/  IMAD R39, R24, R39, UR6 ;  /* 0x0000000618277e24 */ /* 0x000fe2000f8e0227 */
[----:B------:R-:W-:-:S02]  /*0580*/  ISETP.GT.U32.OR P2, PT, R0, 0x22f, P2 ;  /* 0x0000022f0000780c */ /* 0x000fc40001744470 */
[----:B------:R-:W-:Y:S01]  /*0590*/  ISETP.GT.U32.OR P1, PT, R0, 0x22f, P1 ;  /* 0x0000022f0000780c */ /* 0x000fe20000f24470 */
[----:B------:R-:W-:Y:S01]  /*05a0*/  IMAD R39, R39, 0x46, RZ ;  /* 0x0000004627277824 */ /* 0x000fe200078e02ff */
[----:B------:R-:W-:-:S04]  /*05b0*/  SHF.R.S32.HI R20, RZ, 0x1f, R21 ;  /* 0x0000001fff147819 */ /* 0x000fc80000011415 */
[----:B------:R-:W-:Y:S01]  /*05c0*/  IADD3 R86, P3, R4, R39, RZ ;  /* 0x0000002704567210 */ /* 0x000fe20007f7e0ff */
[----:B------:R-:W-:-:S03]  /*05d0*/  IMAD R20, R20, UR14, RZ ;  /* 0x0000000e14147c24 */ /* 0x000fc6000f8e02ff */
[----:B------:R-:W-:Y:S01]  /*05e0*/  LEA.HI.X.SX32 R87, R39, R22, 0x1, P3 ;  /* 0x0000001627577211 */ /* 0x000fe200018f0eff */
[----:B------:R-:W0:Y:S01]  /*05f0*/  @!P2 LDC.64 R24, c[0x0][0x270] ;  /* 0x00009c00ff18ab82 */ /* 0x000e220000000a00 */
[----:B------:R-:W-:Y:S02]  /*0600*/  IMAD R89, R21, UR15, R20 ;  /* 0x0000000f15597c24 */ /* 0x000fe4000f8e0214 */
[----:B-1----:R-:W-:Y:S02]  /*0610*/  @P0 IMAD R20, R5, R28, RZ ;  /* 0x0000001c05140224 */ /* 0x002fe400078e02ff */
[----:B------:R-:W-:-:S03]  /*0620*/  IMAD.WIDE.U32 R86, R21, UR14, R86 ;  /* 0x0000000e15567c25 */ /* 0x000fc6000f8e0056 */
[----:B------:R-:W1:Y:S01]  /*0630*/  @!P1 LDC.64 R34, c[0x0][0x270] ;  /* 0x00009c00ff229b82 */ /* 0x000e620000000a00 */
[C---:B------:R-:W-:Y:S01]  /*0640*/  @P0 IMAD R29, R2.reuse, R29, R20 ;  /* 0x0000001d021d0224 */ /* 0x040fe200078e0214 */
[----:B------:R-:W-:Y:S02]  /*0650*/  IADD3 R89, R87, R89, RZ ;  /* 0x0000005957597210 */ /* 0x000fe40007ffe0ff */
[-C--:B------:R-:W-:Y:S02]  /*0660*/  @P0 MOV R88, R86.reuse ;  /* 0x0000005600580202 */ /* 0x080fe40000000f00 */
[----:B------:R-:W-:Y:S02]  /*0670*/  @!P1 MOV R32, R86 ;  /* 0x0000005600209202 */ /* 0x000fe40000000f00 */
[----:B------:R-:W3:Y:S01]  /*0680*/  @!P1 LDC.64 R26, c[0x0][0x220] ;  /* 0x00008800ff1a9b82 */ /* 0x000ee20000000a00 */
[----:B------:R-:W-:Y:S01]  /*0690*/  @P0 IMAD.WIDE.U32 R22, R2, R28, R88 ;  /* 0x0000001c02160225 */ /* 0x000fe200078e0058 */
[----:B------:R-:W-:-:S02]  /*06a0*/  @!P1 MOV R33, R89 ;  /* 0x0000005900219202 */ /* 0x000fc40000000f00 */
[----:B------:R-:W-:Y:S02]  /*06b0*/  @!P2 MOV R46, R86 ;  /* 0x00000056002ea202 */ /* 0x000fe40000000f00 */
[----:B------:R-:W-:Y:S02]  /*06c0*/  @P0 IADD3 R23, R23, R29, RZ ;  /* 0x0000001d17170210 */ /* 0x000fe40007ffe0ff */
[----:B------:R-:W4:Y:S01]  /*06d0*/  @!P2 LDC.64 R20, c[0x0][0x220] ;  /* 0x00008800ff14ab82 */ /* 0x000f220000000a00 */
[C---:B--2---:R-:W-:Y:S02]  /*06e0*/  @P0 LEA R30, P3, R22.reuse, R30, 0x1 ;  /* 0x0000001e161e0211 */ /* 0x044fe400078608ff */
[----:B------:R-:W-:Y:S02]  /*06f0*/  @!P2 MOV R47, R89 ;  /* 0x00000059002fa202 */ /* 0x000fe40000000f00 */
[----:B------:R-:W-:Y:S01]  /*0700*/  @P0 LEA.HI.X R31, R22, R31, R23, 0x1, P3 ;  /* 0x0000001f161f0211 */ /* 0x000fe200018f0c17 */
[----:B0-----:R-:W-:Y:S01]  /*0710*/  @!P2 IMAD R22, R37, R24, RZ ;  /* 0x000000182516a224 */ /* 0x001fe200078e02ff */
[----:B------:R-:W-:Y:S01]  /*0720*/  ISETP.GE.U32.AND P3, PT, R10, UR16, PT ;  /* 0x000000100a007c0c */ /* 0x000fe2000bf66070 */
[----:B-1----:R-:W-:-:S02]  /*0730*/  @!P1 IMAD R28, R19, R34, RZ ;  /* 0x00000022131c9224 */ /* 0x002fc400078e02ff */
[----:B------:R-:W-:Y:S01]  /*0740*/  @!P2 IMAD R49, R7, R25, R22 ;  /* 0x000000190731a224 */ /* 0x000fe200078e0216 */
[----:B------:R-:W-:Y:S01]  /*0750*/  ISETP.GE.AND.EX P3, PT, R45, UR17, PT, P3 ;  /* 0x000000112d007c0c */ /* 0x000fe2000bf66330 */
[C---:B------:R-:W-:Y:S01]  /*0760*/  @!P1 IMAD R35, R6.reuse, R35, R28 ;  /* 0x0000002306239224 */ /* 0x040fe200078e021c */
[----:B------:R-:W0:Y:S01]  /*0770*/  @!P5 LDC.64 R22, c[0x0][0x270] ;  /* 0x00009c00ff16db82 */ /* 0x000e220000000a00 */
[----:B------:R-:W-:Y:S01]  /*0780*/  @!P1 IMAD.WIDE.U32 R32, R6, R34, R32 ;  /* 0x0000002206209225 */ /* 0x000fe200078e0020 */
[----:B------:R-:W-:-:S03]  /*0790*/  ISETP.GT.U32.OR P3, PT, R0, 0x22f, P3 ;  /* 0x0000022f0000780c */ /* 0x000fc60001f64470 */
[----:B------:R-:W-:Y:S01]  /*07a0*/  @!P2 IMAD.WIDE.U32 R24, R7, R24, R46 ;  /* 0x000000180718a225 */ /* 0x000fe200078e002e */
[----:B------:R-:W-:Y:S02]  /*07b0*/  @!P1 IADD3 R33, R33, R35, RZ ;  /* 0x0000002321219210 */ /* 0x000fe40007ffe0ff */
[----:B------:R-:W1:Y:S01]  /*07c0*/  @!P4 LDC.64 R28, c[0x0][0x270] ;  /* 0x00009c00ff1ccb82 */ /* 0x000e620000000a00 */
[C---:B---3--:R-:W-:Y:S02]  /*07d0*/  @!P1 LEA R34, P6, R32.reuse, R26, 0x1 ;  /* 0x0000001a20229211 */ /* 0x048fe400078c08ff */
[----:B------:R-:W-:Y:S02]  /*07e0*/  @!P2 IADD3 R25, R25, R49, RZ ;  /* 0x000000311919a210 */ /* 0x000fe40007ffe0ff */
[----:B------:R-:W-:Y:S02]  /*07f0*/  @!P1 LEA.HI.X R35, R32, R27, R33, 0x1, P6 ;  /* 0x0000001b20239211 */ /* 0x000fe400030f0c21 */
[C---:B----4-:R-:W-:Y:S01]  /*0800*/  @!P2 LEA R32, P6, R24.reuse, R20, 0x1 ;  /* 0x000000141820a211 */ /* 0x050fe200078c08ff */
[----:B------:R-:W2:Y:S01]  /*0810*/  @!P4 LDC.64 R26, c[0x0][0x220] ;  /* 0x00008800ff1acb82 */ /* 0x000ea20000000a00 */
[----:B------:R-:W-:Y:S01]  /*0820*/  MOV R38, RZ ;  /* 0x000000ff00267202 */ /* 0x000fe20000000f00 */
[----:B------:R0:W3:Y:S01]  /*0830*/  @!P1 LDG.E R36, desc[UR10][R34.64] ;  /* 0x0000000a22249981 */ /* 0x0000e2000c1e1900 */
[----:B------:R-:W-:-:S05]  /*0840*/  @!P2 LEA.HI.X R33, R24, R21, R25, 0x1, P6 ;  /* 0x000000151821a211 */ /* 0x000fca00030f0c19 */
[----:B------:R-:W4:Y:S01]  /*0850*/  @!P5 LDC.64 R24, c[0x0][0x220] ;  /* 0x00008800ff18db82 */ /* 0x000f220000000a00 */
[----:B------:R5:W3:Y:S01]  /*0860*/  @!P2 LDG.E R38, desc[UR10][R32.64] ;  /* 0x0000000a2026a981 */ /* 0x000ae2000c1e1900 */
[----:B------:R-:W-:Y:S02]  /*0870*/  SHF.R.S32.HI R47, RZ, 0x1f, R11 ;  /* 0x0000001fff2f7819 */ /* 0x000fe4000001140b */
[----:B------:R-:W-:Y:S01]  /*0880*/  ISETP.GE.U32.AND P1, PT, R11, UR16, PT ;  /* 0x000000100b007c0c */ /* 0x000fe2000bf26070 */
[----:B0-----:R-:W-:Y:S02]  /*0890*/  @!P5 IMAD R34, R43, R22, RZ ;  /* 0x000000162b22d224 */ /* 0x001fe400078e02ff */
[----:B-1----:R-:W-:Y:S01]  /*08a0*/  @!P4 IMAD R40, R41, R28, RZ ;  /* 0x0000001c2928c224 */ /* 0x002fe200078e02ff */
[----:B------:R-:W0:Y:S01]  /*08b0*/  @!P3 LDC.64 R20, c[0x0][0x270] ;  /* 0x00009c00ff14bb82 */ /* 0x000e220000000a00 */
[-C--:B-----5:R-:W-:Y:S02]  /*08c0*/  @!P4 MOV R32, R86.reuse ;  /* 0x000000560020c202 */ /* 0x0a0fe40000000f00 */
[----:B------:R-:W-:Y:S01]  /*08d0*/  @!P4 MOV R33, R89 ;  /* 0x000000590021c202 */ /* 0x000fe20000000f00 */
[----:B------:R-:W-:Y:S01]  /*08e0*/  @!P5 IMAD R53, R9, R23, R34 ;  /* 0x000000170935d224 */ /* 0x000fe200078e0222 */
[----:B------:R-:W-:Y:S01]  /*08f0*/  ISETP.GE.AND.EX P1, PT, R47, UR17, PT, P1 ;  /* 0x000000112f007c0c */ /* 0x000fe2000bf26310 */
[C---:B------:R-:W-:Y:S01]  /*0900*/  @!P4 IMAD R51, R8.reuse, R29, R40 ;  /* 0x0000001d0833c224 */ /* 0x040fe200078e0228 */
[----:B------:R-:W-:Y:S01]  /*0910*/  @!P5 MOV R34, R86 ;  /* 0x000000560022d202 */ /* 0x000fe20000000f00 */
[----:B------:R-:W-:Y:S01]  /*0920*/  @!P4 IMAD.WIDE.U32 R28, R8, R28, R32 ;  /* 0x0000001c081cc225 */ /* 0x000fe200078e0020 */
[----:B------:R-:W-:-:S02]  /*0930*/  @!P5 MOV R35, R89 ;  /* 0x000000590023d202 */ /* 0x000fc40000000f00 */
[----:B------:R-:W-:Y:S02]  /*0940*/  ISETP.GT.U32.OR P1, PT, R0, 0x22f, P1 ;  /* 0x0000022f0000780c */ /* 0x000fe40000f24470 */
[----:B------:R-:W-:Y:S01]  /*0950*/  SHF.R.S32.HI R49, RZ, 0x1f, R12 ;  /* 0x0000001fff317819 */ /* 0x000fe2000001140c */
[----:B------:R-:W-:Y:S01]  /*0960*/  @!P5 IMAD.WIDE.U32 R34, R9, R22, R34 ;  /* 0x000000160922d225 */ /* 0x000fe200078e0022 */
[----:B------:R-:W-:Y:S01]  /*0970*/  ISETP.GE.U32.AND P2, PT, R12, UR16, PT ;  /* 0x000000100c007c0c */ /* 0x000fe2000bf46070 */
[----:B------:R-:W-:Y:S01]  /*0980*/  HFMA2.MMA R40, -RZ, RZ, 0, 0 ;  /* 0x00000000ff287435 */ /* 0x000fe200000001ff */
[----:B------:R-:W-:Y:S01]  /*0990*/  @!P4 IADD3 R29, R29, R51, RZ ;  /* 0x000000331d1dc210 */ /* 0x000fe20007ffe0ff */
[----:B------:R-:W1:Y:S01]  /*09a0*/  @!P3 LDC.64 R22, c[0x0][0x220] ;  /* 0x00008800ff16bb82 */ /* 0x000e620000000a00 */
[----:B--2---:R-:W-:Y:S02]  /*09b0*/  @!P4 LEA R32, P6, R28, R26, 0x1 ;  /* 0x0000001a1c20c211 */ /* 0x004fe400078c08ff */
[----:B------:R-:W-:-:S02]  /*09c0*/  ISETP.GE.AND.EX P2, PT, R49, UR17, PT, P2 ;  /* 0x0000001131007c0c */ /* 0x000fc4000bf46320 */
[----:B------:R-:W-:Y:S02]  /*09d0*/  @!P4 LEA.HI.X R33, R28, R27, R29, 0x1, P6 ;  /* 0x0000001b1c21c211 */ /* 0x000fe400030f0c1d */
[----:B------:R-:W-:Y:S02]  /*09e0*/  @!P5 IADD3 R26, R35, R53, RZ ;  /* 0x00000035231ad210 */ /* 0x000fe40007ffe0ff */
[----:B----4-:R-:W-:Y:S01]  /*09f0*/  @!P5 LEA R28, P6, R34, R24, 0x1 ;  /* 0x00000018221cd211 */ /* 0x010fe200078c08ff */
[----:B------:R2:W4:Y:S01]  /*0a00*/  @!P4 LDG.E R40, desc[UR10][R32.64] ;  /* 0x0000000a2028c981 */ /* 0x000522000c1e1900 */
[----:B------:R-:W-:Y:S02]  /*0a10*/  ISETP.GT.U32.OR P2, PT, R0, 0x22f, P2 ;  /* 0x0000022f0000780c */ /* 0x000fe40001744470 */
[----:B------:R-:W-:Y:S02]  /*0a20*/  @!P5 LEA.HI.X R29, R34, R25, R26, 0x1, P6 ;  /* 0x00000019221dd211 */ /* 0x000fe400030f0c1a */
[----:B------:R-:W5:Y:S01]  /*0a30*/  @!P1 LDC.64 R26, c[0x0][0x270] ;  /* 0x00009c00ff1a9b82 */ /* 0x000f620000000a00 */
[----:B0-----:R-:W-:Y:S01]  /*0a40*/  @!P3 IMAD R24, R45, R20, RZ ;  /* 0x000000142d18b224 */ /* 0x001fe200078e02ff */
[----:B------:R-:W-:-:S02]  /*0a50*/  SHF.R.S32.HI R51, RZ, 0x1f, R13 ;  /* 0x0000001fff337819 */ /* 0x000fc4000001140d */
[----:B------:R-:W-:Y:S02]  /*0a60*/  ISETP.GE.U32.AND P4, PT, R13, UR16, PT ;  /* 0x000000100d007c0c */ /* 0x000fe4000bf86070 */
[----:B------:R-:W-:Y:S02]  /*0a70*/  MOV R42, RZ ;  /* 0x000000ff002a7202 */ /* 0x000fe40000000f00 */
[----:B------:R-:W-:Y:S02]  /*0a80*/  @!P3 MOV R34, R86 ;  /* 0x000000560022b202 */ /* 0x000fe40000000f00 */
[----:B------:R-:W-:Y:S01]  /*0a90*/  @!P3 MOV R35, R89 ;  /* 0x000000590023b202 */ /* 0x000fe20000000f00 */
[C---:B------:R-:W-:Y:S01]  /*0aa0*/  @!P3 IMAD R21, R10.reuse, R21, R24 ;  /* 0x000000150a15b224 */ /* 0x040fe200078e0218 */
[----:B------:R-:W-:Y:S01]  /*0ab0*/  ISETP.GE.AND.EX P4, PT, R51, UR17, PT, P4 ;  /* 0x0000001133007c0c */ /* 0x000fe2000bf86340 */
[----:B------:R-:W0:Y:S01]  /*0ac0*/  @!P2 LDC.64 R24, c[0x0][0x270] ;  /* 0x00009c00ff18ab82 */ /* 0x000e220000000a00 */
[----:B------:R5:W4:Y:S01]  /*0ad0*/  @!P5 LDG.E R42, desc[UR10][R28.64] ;  /* 0x0000000a1c2ad981 */ /* 0x000b22000c1e1900 */
[----:B------:R-:W-:Y:S01]  /*0ae0*/  @!P3 IMAD.WIDE.U32 R34, R10, R20, R34 ;  /* 0x000000140a22b225 */ /* 0x000fe200078e0022 */
[----:B------:R-:W-:Y:S01]  /*0af0*/  ISETP.GT.U32.OR P5, PT, R0, 0x22f, P4 ;  /* 0x0000022f0000780c */ /* 0x000fe200027a4470 */
[----:B------:R-:W-:-:S03]  /*0b00*/  HFMA2.MMA R44, -RZ, RZ, 0, 0 ;  /* 0x00000000ff2c7435 */ /* 0x000fc600000001ff */
[----:B--2---:R-:W-:Y:S02]  /*0b10*/  @!P3 IADD3 R33, R35, R21, RZ ;  /* 0x000000152321b210 */ /* 0x004fe40007ffe0ff */
[----:B------:R-:W2:Y:S01]  /*0b20*/  @!P1 LDC.64 R20, c[0x0][0x220] ;  /* 0x00008800ff149b82 */ /* 0x000ea20000000a00 */
[----:B-1----:R-:W-:Y:S02]  /*0b30*/  @!P3 LEA R32, P6, R34, R22, 0x1 ;  /* 0x000000162220b211 */ /* 0x002fe400078c08ff */
[----:B------:R-:W-:Y:S02]  /*0b40*/  SHF.R.S32.HI R53, RZ, 0x1f, R14 ;  /* 0x0000001fff357819 */ /* 0x000fe4000001140e */
[----:B------:R-:W-:Y:S02]  /*0b50*/  ISETP.GE.U32.AND P4, PT, R14, UR16, PT ;  /* 0x000000100e007c0c */ /* 0x000fe4000bf86070 */
[----:B------:R-:W-:Y:S01]  /*0b60*/  @!P3 LEA.HI.X R33, R34, R23, R33, 0x1, P6 ;  /* 0x000000172221b211 */ /* 0x000fe200030f0c21 */
[----:B-----5:R-:W-:Y:S01]  /*0b70*/  @!P1 IMAD R28, R47, R26, RZ ;  /* 0x0000001a2f1c9224 */ /* 0x020fe200078e02ff */
[----:B------:R-:W-:Y:S01]  /*0b80*/  ISETP.GE.AND.EX P4, PT, R53, UR17, PT, P4 ;  /* 0x0000001135007c0c */ /* 0x000fe2000bf86340 */
[----:B------:R-:W1:Y:S02]  /*0b90*/  @!P2 LDC.64 R34, c[0x0][0x220] ;  /* 0x00008800ff22ab82 */ /* 0x000e640000000a00 */
[----:B------:R5:W4:Y:S01]  /*0ba0*/  @!P3 LDG.E R44, desc[UR10][R32.64] ;  /* 0x0000000a202cb981 */ /* 0x000b22000c1e1900 */
[----:B------:R-:W-:Y:S01]  /*0bb0*/  ISETP.GT.U32.OR P3, PT, R0, 0x22f, P4 ;  /* 0x0000022f0000780c */ /* 0x000fe20002764470 */
[----:B------:R-:W-:-:S04]  /*0bc0*/  @!P1 IMAD R57, R11, R27, R28 ;  /* 0x0000001b0b399224 */ /* 0x000fc800078e021c */
[----:B------:R-:W1:Y:S01]  /*0bd0*/  @!P5 LDC.64 R22, c[0x0][0x270] ;  /* 0x00009c00ff16db82 */ /* 0x000e620000000a00 */
[----:B------:R-:W-:Y:S02]  /*0be0*/  @!P1 MOV R28, R86 ;  /* 0x00000056001c9202 */ /* 0x000fe40000000f00 */
[-C--:B------:R-:W-:Y:S01]  /*0bf0*/  @!P1 MOV R29, R89.reuse ;  /* 0x00000059001d9202 */ /* 0x080fe20000000f00 */
[----:B0-----:R-:W-:Y:S01]  /*0c00*/  @!P2 IMAD R46, R49, R24, RZ ;  /* 0x00000018312ea224 */ /* 0x001fe200078e02ff */
[----:B------:R-:W-:Y:S02]  /*0c10*/  SHF.R.S32.HI R55, RZ, 0x1f, R15 ;  /* 0x0000001fff377819 */ /* 0x000fe4000001140f */
[----:B------:R-:W-:Y:S01]  /*0c20*/  ISETP.GE.U32.AND P4, PT, R15, UR16, PT ;  /* 0x000000100f007c0c */ /* 0x000fe2000bf86070 */
[----:B------:R-:W-:Y:S01]  /*0c30*/  @!P1 IMAD.WIDE.U32 R26, R11, R26, R28 ;  /* 0x0000001a0b1a9225 */ /* 0x000fe200078e001c */
[----:B------:R-:W-:Y:S01]  /*0c40*/  @!P2 MOV R28, R86 ;  /* 0x00000056001ca202 */ /* 0x000fe20000000f00 */
[----:B-----5:R-:W0:Y:S01]  /*0c50*/  @!P5 LDC.64 R32, c[0x0][0x220] ;  /* 0x00008800ff20db82 */ /* 0x020e220000000a00 */
[----:B------:R-:W-:Y:S01]  /*0c60*/  @!P2 MOV R29, R89 ;  /* 0x00000059001da202 */ /* 0x000fe20000000f00 */
[C---:B------:R-:W-:Y:S01]  /*0c70*/  @!P2 IMAD R59, R12.reuse, R25, R46 ;  /* 0x000000190c3ba224 */ /* 0x040fe200078e022e */
[----:B------:R-:W-:Y:S01]  /*0c80*/  ISETP.GE.AND.EX P4, PT, R55, UR17, PT, P4 ;  /* 0x0000001137007c0c */ /* 0x000fe2000bf86340 */
[----:B------:R-:W-:Y:S01]  /*0c90*/  HFMA2.MMA R46, -RZ, RZ, 0, 0 ;  /* 0x00000000ff2e7435 */ /* 0x000fe200000001ff */
[----:B------:R-:W-:Y:S01]  /*0ca0*/  @!P1 IADD3 R27, R27, R57, RZ ;  /* 0x000000391b1b9210 */ /* 0x000fe20007ffe0ff */
[----:B------:R-:W-:Y:S01]  /*0cb0*/  @!P2 IMAD.WIDE.U32 R24, R12, R24, R28 ;  /* 0x000000180c18a225 */ /* 0x000fe200078e001c */
[----:B--2---:R-:W-:Y:S01]  /*0cc0*/  @!P1 LEA R20, P6, R26, R20, 0x1 ;  /* 0x000000141a149211 */ /* 0x004fe200078c08ff */
[----:B------:R-:W2:Y:S01]  /*0cd0*/  @!P3 LDC.64 R28, c[0x0][0x270] ;  /* 0x00009c00ff1cbb82 */ /* 0x000ea20000000a00 */
[----:B------:R-:W-:-:S02]  /*0ce0*/  ISETP.GT.U32.OR P4, PT, R0, 0x22f, P4 ;  /* 0x0000022f0000780c */ /* 0x000fc40002784470 */
[----:B------:R-:W-:Y:S02]  /*0cf0*/  @!P1 LEA.HI.X R21, R26, R21, R27, 0x1, P6 ;  /* 0x000000151a159211 */ /* 0x000fe400030f0c1b */
[----:B------:R-:W-:Y:S01]  /*0d00*/  @!P2 IADD3 R25, R25, R59, RZ ;  /* 0x0000003b1919a210 */ /* 0x000fe20007ffe0ff */
[----:B-1----:R-:W-:Y:S01]  /*0d10*/  @!P5 IMAD R26, R51, R22, RZ ;  /* 0x00000016331ad224 */ /* 0x002fe200078e02ff */
[C---:B------:R-:W-:Y:S01]  /*0d20*/  @!P2 LEA R34, P6, R24.reuse, R34, 0x1 ;  /* 0x000000221822a211 */ /* 0x040fe200078c08ff */
[----:B------:R1:W5:Y:S01]  /*0d30*/  @!P1 LDG.E R46, desc[UR10][R20.64] ;  /* 0x0000000a142e9981 */ /* 0x000362000c1e1900 */
[----:B------:R-:W-:Y:S02]  /*0d40*/  SHF.R.S32.HI R57, RZ, 0x1f, R16 ;  /* 0x0000001fff397819 */ /* 0x000fe40000011410 */
[----:B------:R-:W-:Y:S01]  /*0d50*/  @!P2 LEA.HI.X R35, R24, R35, R25, 0x1, P6 ;  /* 0x000000231823a211 */ /* 0x000fe200030f0c19 */
[----:B------:R-:W-:Y:S01]  /*0d60*/  @!P5 IMAD R25, R13, R23, R26 ;  /* 0x000000170d19d224 */ /* 0x000fe200078e021a */
[----:B------:R-:W-:Y:S01]  /*0d70*/  ISETP.GE.U32.AND P1, PT, R16, UR16, PT ;  /* 0x0000001010007c0c */ /* 0x000fe2000bf26070 */
[----:B------:R-:W0:Y:S01]  /*0d80*/  @!P3 LDC.64 R26, c[0x0][0x220] ;  /* 0x00008800ff1abb82 */ /* 0x000e220000000a00 */
[----:B-1----:R-:W-:-:S02]  /*0d90*/  @!P5 MOV R20, R86 ;  /* 0x000000560014d202 */ /* 0x002fc40000000f00 */
[----:B------:R-:W-:Y:S02]  /*0da0*/  @!P5 MOV R21, R89 ;  /* 0x000000590015d202 */ /* 0x000fe40000000f00 */
[----:B------:R-:W-:Y:S01]  /*0db0*/  ISETP.GE.AND.EX P1, PT, R57, UR17, PT, P1 ;  /* 0x0000001139007c0c */ /* 0x000fe2000bf26310 */
[----:B------:R-:W-:-:S03]  /*0dc0*/  @!P5 IMAD.WIDE.U32 R22, R13, R22, R20 ;  /* 0x000000160d16d225 */ /* 0x000fc600078e0014 */
[----:B------:R-:W1:Y:S01]  /*0dd0*/  @!P4 LDC.64 R20, c[0x0][0x270] ;  /* 0x00009c00ff14cb82 */ /* 0x000e620000000a00 */
[----:B------:R-:W-:Y:S01]  /*0de0*/  ISETP.GT.U32.OR P1, PT, R0, 0x22f, P1 ;  /* 0x0000022f0000780c */ /* 0x000fe20000f24470 */
[----:B--2---:R-:W-:Y:S01]  /*0df0*/  @!P3 IMAD R24, R53, R28, RZ ;  /* 0x0000001c3518b224 */ /* 0x004fe200078e02ff */
[----:B------:R-:W-:Y:S02]  /*0e00*/  @!P5 IADD3 R23, R23, R25, RZ ;  /* 0x000000191717d210 */ /* 0x000fe40007ffe0ff */
[----:B0-----:R-:W-:Y:S01]  /*0e10*/  @!P5 LEA R32, P6, R22, R32, 0x1 ;  /* 0x000000201620d211 */ /* 0x001fe200078c08ff */
[----:B------:R-:W-:Y:S01]  /*0e20*/  HFMA2.MMA R48, -RZ, RZ, 0, 0 ;  /* 0x00000000ff307435 */ /* 0x000fe200000001ff */
[----:B------:R-:W-:Y:S02]  /*0e30*/  @!P3 IMAD R61, R14, R29, R24 ;  /* 0x0000001d0e3db224 */ /* 0x000fe400078e0218 */
[----:B------:R-:W-:Y:S01]  /*0e40*/  @!P5 LEA.HI.X R33, R22, R33, R23, 0x1, P6 ;  /* 0x000000211621d211 */ /* 0x000fe200030f0c17 */
[----:B------:R-:W0:Y:S01]  /*0e50*/  @!P4 LDC.64 R24, c[0x0][0x220] ;  /* 0x00008800ff18cb82 */ /* 0x000e220000000a00 */
[----:B------:R-:W-:-:S02]  /*0e60*/  @!P3 MOV R22, R86 ;  /* 0x000000560016b202 */ /* 0x000fc40000000f00 */
[----:B------:R-:W-:Y:S01]  /*0e70*/  @!P3 MOV R23, R89 ;  /* 0x000000590017b202 */ /* 0x000fe20000000f00 */
[----:B------:R-:W-:Y:S02]  /*0e80*/  HFMA2.MMA R50, -RZ, RZ, 0, 0 ;  /* 0x00000000ff327435 */ /* 0x000fe400000001ff */
[----:B------:R2:W5:Y:S01]  /*0e90*/  @!P2 LDG.E R48, desc[UR10][R34.64] ;  /* 0x0000000a2230a981 */ /* 0x000562000c1e1900 */
[----:B------:R-:W-:Y:S02]  /*0ea0*/  @!P3 IMAD.WIDE.U32 R28, R14, R28, R22 ;  /* 0x0000001c0e1cb225 */ /* 0x000fe400078e0016 */
[----:B------:R-:W0:Y:S01]  /*0eb0*/  @!P1 LDC.64 R22, c[0x0][0x270] ;  /* 0x00009c00ff169b82 */ /* 0x000e220000000a00 */
[----:B------:R-:W-:Y:S02]  /*0ec0*/  SHF.R.S32.HI R59, RZ, 0x1f, R17 ;  /* 0x0000001fff3b7819 */ /* 0x000fe40000011411 */
[----:B------:R-:W-:Y:S02]  /*0ed0*/  ISETP.GE.U32.AND P2, PT, R17, UR16, PT ;  /* 0x0000001011007c0c */ /* 0x000fe4000bf46070 */
[----:B------:R0:W5:Y:S01]  /*0ee0*/  @!P5 LDG.E R50, desc[UR10][R32.64] ;  /* 0x0000000a2032d981 */ /* 0x000162000c1e1900 */
[----:B------:R-:W-:-:S02]  /*0ef0*/  IADD3 R63, R2, 0xd0, RZ ;  /* 0x000000d0023f7810 */ /* 0x000fc40007ffe0ff */
[C---:B--2---:R-:W-:Y:S01]  /*0f00*/  @!P3 LEA R34, P6, R28.reuse, R26, 0x1 ;  /* 0x0000001a1c22b211 */ /* 0x044fe200078c08ff */
[----:B-1----:R-:W-:Y:S01]  /*0f10*/  @!P4 IMAD R26, R55, R20, RZ ;  /* 0x00000014371ac224 */ /* 0x002fe200078e02ff */
[----:B------:R-:W-:Y:S02]  /*0f20*/  @!P3 IADD3 R29, R29, R61, RZ ;  /* 0x0000003d1d1db210 */ /* 0x000fe40007ffe0ff */
[----:B------:R-:W-:Y:S01]  /*0f30*/  ISETP.GE.AND.EX P2, PT, R59, UR17, PT, P2 ;  /* 0x000000113b007c0c */ /* 0x000fe2000bf46320 */
[----:B------:R-:W-:Y:S01]  /*0f40*/  @!P4 IMAD R61, R15, R21, R26 ;  /* 0x000000150f3dc224 */ /* 0x000fe200078e021a */
[----:B------:R-:W-:Y:S02]  /*0f50*/  ISETP.GE.U32.AND P5, PT, R63, UR16, PT ;  /* 0x000000103f007c0c */ /* 0x000fe4000bfa6070 */
[----:B------:R-:W-:Y:S02]  /*0f60*/  SHF.R.S32.HI R77, RZ, 0x1f, R63 ;  /* 0x0000001fff4d7819 */ /* 0x000fe4000001143f */
[----:B------:R-:W-:-:S02]  /*0f70*/  @!P3 LEA.HI.X R35, R28, R27, R29, 0x1, P6 ;  /* 0x0000001b1c23b211 */ /* 0x000fc400030f0c1d */
[----:B------:R-:W-:Y:S01]  /*0f80*/  @!P4 MOV R28, R86 ;  /* 0x00000056001cc202 */ /* 0x000fe20000000f00 */
[----:B------:R-:W1:Y:S01]  /*0f90*/  @!P1 LDC.64 R26, c[0x0][0x220] ;  /* 0x00008800ff1a9b82 */ /* 0x000e620000000a00 */
[----:B------:R-:W-:Y:S02]  /*0fa0*/  @!P4 MOV R29, R89 ;  /* 0x00000059001dc202 */ /* 0x000fe40000000f00 */
[C---:B------:R-:W-:Y:S02]  /*0fb0*/  ISETP.GT.U32.OR P2, PT, R0.reuse, 0x22f, P2 ;  /* 0x0000022f0000780c */ /* 0x040fe40001744470 */
[----:B------:R-:W-:Y:S01]  /*0fc0*/  ISETP.GE.AND.EX P5, PT, R77, UR17, PT, P5 ;  /* 0x000000114d007c0c */ /* 0x000fe2000bfa6350 */
[----:B------:R-:W-:Y:S01]  /*0fd0*/  @!P4 IMAD.WIDE.U32 R28, R15, R20, R28 ;  /* 0x000000140f1cc225 */ /* 0x000fe200078e001c */
[----:B------:R-:W-:Y:S02]  /*0fe0*/  HFMA2.MMA R52, -RZ, RZ, 0, 0 ;  /* 0x00000000ff347435 */ /* 0x000fe400000001ff */
[----:B------:R-:W-:-:S02]  /*0ff0*/  ISETP.GT.U32.OR P6, PT, R0, 0x22f, P5 ;  /* 0x0000022f0000780c */ /* 0x000fc40002fc4470 */
[----:B------:R-:W-:Y:S02]  /*1000*/  @!P4 IADD3 R29, R29, R61, RZ ;  /* 0x0000003d1d1dc210 */ /* 0x000fe40007ffe0ff */
[----:B0-----:R-:W-:Y:S01]  /*1010*/  @!P4 LEA R32, P5, R28, R24, 0x1 ;  /* 0x000000181c20c211 */ /* 0x001fe200078a08ff */
[----:B------:R-:W-:Y:S01]  /*1020*/  @!P1 IMAD R24, R57, R22, RZ ;  /* 0x0000001639189224 */ /* 0x000fe200078e02ff */
[----:B------:R-:W-:Y:S01]  /*1030*/  IADD3 R71, R2, 0xe0, RZ ;  /* 0x000000e002477810 */ /* 0x000fe20007ffe0ff */
[----:B------:R-:W0:Y:S01]  /*1040*/  @!P2 LDC.64 R20, c[0x0][0x270] ;  /* 0x00009c00ff14ab82 */ /* 0x000e220000000a00 */
[----:B------:R-:W-:Y:S01]  /*1050*/  @!P4 LEA.HI.X R33, R28, R25, R29, 0x1, P5 ;  /* 0x000000191c21c211 */ /* 0x000fe200028f0c1d */
[----:B------:R2:W5:Y:S01]  /*1060*/  @!P3 LDG.E R52, desc[UR10][R34.64] ;  /* 0x0000000a2234b981 */ /* 0x000562000c1e1900 */
[----:B------:R-:W-:Y:S02]  /*1070*/  @!P1 MOV R28, R86 ;  /* 0x00000056001c9202 */ /* 0x000fe40000000f00 */
[----:B------:R-:W-:Y:S01]  /*1080*/  @!P1 MOV R29, R89 ;  /* 0x00000059001d9202 */ /* 0x000fe20000000f00 */
[C---:B------:R-:W-:Y:S01]  /*1090*/  @!P1 IMAD R23, R16.reuse, R23, R24 ;  /* 0x0000001710179224 */ /* 0x040fe200078e0218 */
[----:B------:R-:W-:Y:S01]  /*10a0*/  MOV R54, RZ ;  /* 0x000000ff00367202 */ /* 0x000fe20000000f00 */
[----:B------:R-:W3:Y:S01]  /*10b0*/  @!P6 LDC.64 R24, c[0x0][0x270] ;  /* 0x00009c00ff18eb82 */ /* 0x000ee20000000a00 */
[----:B------:R-:W-:Y:S01]  /*10c0*/  ISETP.GE.U32.AND P3, PT, R71, UR16, PT ;  /* 0x0000001047007c0c */ /* 0x000fe2000bf66070 */
[----:B------:R-:W-:Y:S01]  /*10d0*/  @!P1 IMAD.WIDE.U32 R28, R16, R22, R28 ;  /* 0x00000016101c9225 */ /* 0x000fe200078e001c */
[----:B------:R-:W-:-:S02]  /*10e0*/  SHF.R.S32.HI R69, RZ, 0x1f, R71 ;  /* 0x0000001fff457819 */ /* 0x000fc40000011447 */
[----:B------:R0:W5:Y:S02]  /*10f0*/  @!P4 LDG.E R54, desc[UR10][R32.64] ;  /* 0x0000000a2036c981 */ /* 0x000164000c1e1900 */
[----:B------:R-:W-:Y:S02]  /*1100*/  ISETP.GE.AND.EX P3, PT, R69, UR17, PT, P3 ;  /* 0x0000001145007c0c */ /* 0x000fe4000bf66330 */
[----:B------:R-:W-:Y:S02]  /*1110*/  @!P1 IADD3 R29, R29, R23, RZ ;  /* 0x000000171d1d9210 */ /* 0x000fe40007ffe0ff */
[----:B-1----:R-:W-:Y:S01]  /*1120*/  @!P1 LEA R64, P4, R28, R26, 0x1 ;  /* 0x0000001a1c409211 */ /* 0x002fe200078808ff */
[----:B------:R-:W1:Y:S01]  /*1130*/  @!P2 LDC.64 R22, c[0x0][0x220] ;  /* 0x00008800ff16ab82 */ /* 0x000e620000000a00 */
[----:B------:R-:W-:Y:S02]  /*1140*/  IADD3 R67, R2, 0xf0, RZ ;  /* 0x000000f002437810 */ /* 0x000fe40007ffe0ff */
[----:B------:R-:W-:-:S02]  /*1150*/  ISETP.GT.U32.OR P3, PT, R0, 0x22f, P3 ;  /* 0x0000022f0000780c */ /* 0x000fc40001f64470 */
[----:B------:R-:W-:Y:S02]  /*1160*/  @!P1 LEA.HI.X R65, R28, R27, R29, 0x1, P4 ;  /* 0x0000001b1c419211 */ /* 0x000fe400020f0c1d */
[----:B------:R-:W-:Y:S01]  /*1170*/  ISETP.GE.U32.AND P4, PT, R67, UR16, PT ;  /* 0x0000001043007c0c */ /* 0x000fe2000bf86070 */
[----:B------:R-:W1:Y:S01]  /*1180*/  @!P6 LDC.64 R26, c[0x0][0x220] ;  /* 0x00008800ff1aeb82 */ /* 0x000e620000000a00 */
[----:B------:R-:W-:-:S04]  /*1190*/  SHF.R.S32.HI R75, RZ, 0x1f, R67 ;  /* 0x0000001fff4b7819 */ /* 0x000fc80000011443 */
[----:B------:R-:W-:Y:S02]  /*11a0*/  ISETP.GE.AND.EX P4, PT, R75, UR17, PT, P4 ;  /* 0x000000114b007c0c */ /* 0x000fe4000bf86340 */
[----:B------:R-:W-:Y:S02]  /*11b0*/  IADD3 R61, R2, 0x100, RZ ;  /* 0x00000100023d7810 */ /* 0x000fe40007ffe0ff */
[----:B--2---:R-:W-:Y:S02]  /*11c0*/  @!P2 MOV R34, R86 ;  /* 0x000000560022a202 */ /* 0x004fe40000000f00 */
[----:B------:R-:W-:Y:S01]  /*11d0*/  @!P2 MOV R35, R89 ;  /* 0x000000590023a202 */ /* 0x000fe20000000f00 */
[----:B0-----:R-:W-:Y:S01]  /*11e0*/  @!P2 IMAD R32, R59, R20, RZ ;  /* 0x000000143b20a224 */ /* 0x001fe200078e02ff */
[----:B------:R-:W-:Y:S01]  /*11f0*/  ISETP.GT.U32.OR P4, PT, R0, 0x22f, P4 ;  /* 0x0000022f0000780c */ /* 0x000fe20002784470 */
[----:B------:R-:W0:Y:S01]  /*1200*/  @!P3 LDC.64 R28, c[0x0][0x270] ;  /* 0x00009c00ff1cbb82 */ /* 0x000e220000000a00 */
[----:B------:R-:W-:-:S02]  /*1210*/  ISETP.GE.U32.AND P5, PT, R61, UR16, PT ;  /* 0x000000103d007c0c */ /* 0x000fc4000bfa6070 */
[----:B------:R-:W-:Y:S01]  /*1220*/  SHF.R.S32.HI R73, RZ, 0x1f, R61 ;  /* 0x0000001fff497819 */ /* 0x000fe2000001143d */
[----:B------:R-:W-:Y:S01]  /*1230*/  HFMA2.MMA R56, -RZ, RZ, 0, 0 ;  /* 0x00000000ff387435 */ /* 0x000fe200000001ff */
[----:B------:R-:W-:Y:S01]  /*1240*/  @!P2 IMAD.WIDE.U32 R34, R17, R20, R34 ;  /* 0x000000141122a225 */ /* 0x000fe200078e0022 */
[----:B------:R-:W-:Y:S02]  /*1250*/  @!P6 MOV R33, R89 ;  /* 0x000000590021e202 */ /* 0x000fe40000000f00 */
[----:B------:R-:W-:Y:S01]  /*1260*/  ISETP.GE.AND.EX P5, PT, R73, UR17, PT, P5 ;  /* 0x0000001149007c0c */ /* 0x000fe2000bfa6350 */
[----:B------:R-:W-:Y:S01]  /*1270*/  @!P2 IMAD R21, R17, R21, R32 ;  /* 0x000000151115a224 */ /* 0x000fe200078e0220 */
[----:B------:R-:W-:Y:S01]  /*1280*/  @!P6 MOV R32, R86 ;  /* 0x000000560020e202 */ /* 0x000fe20000000f00 */
[-C--:B---3--:R-:W-:Y:S01]  /*1290*/  @!P6 IMAD R20, R77, R24.reuse, RZ ;  /* 0x000000184d14e224 */ /* 0x088fe200078e02ff */
[----:B------:R-:W-:Y:S02]  /*12a0*/  ISETP.GT.U32.OR P5, PT, R0, 0x22f, P5 ;  /* 0x0000022f0000780c */ /* 0x000fe40002fa4470 */
[----:B------:R-:W-:Y:S01]  /*12b0*/  @!P2 IADD3 R35, R35, R21, RZ ;  /* 0x000000152323a210 */ /* 0x000fe20007ffe0ff */
[C---:B------:R-:W-:Y:S01]  /*12c0*/  @!P6 IMAD R77, R63.reuse, R25, R20 ;  /* 0x000000193f4de224 */ /* 0x040fe200078e0214 */
[----:B------:R2:W3:Y:S01]  /*12d0*/  @!P1 LDG.E R56, desc[UR10][R64.64] ;  /* 0x0000000a40389981 */ /* 0x0004e2000c1e1900 */
[----:B------:R-:W-:Y:S01]  /*12e0*/  @!P6 IMAD.WIDE.U32 R32, R63, R24, R32 ;  /* 0x000000183f20e225 */ /* 0x000fe200078e0020 */
[----:B------:R-:W2:Y:S01]  /*12f0*/  @!P3 LDC.64 R20, c[0x0][0x220] ;  /* 0x00008800ff14bb82 */ /* 0x000ea20000000a00 */
[----:B-1----:R-:W-:-:S07]  /*1300*/  @!P2 LEA R62, P1, R34, R22, 0x1 ;  /* 0x00000016223ea211 */ /* 0x002fce00078208ff */
[----:B------:R-:W1:Y:S01]  /*1310*/  @!P4 LDC.64 R24, c[0x0][0x270] ;  /* 0x00009c00ff18cb82 */ /* 0x000e620000000a00 */
[----:B------:R-:W-:Y:S02]  /*1320*/  @!P2 LEA.HI.X R63, R34, R23, R35, 0x1, P1 ;  /* 0x00000017223fa211 */ /* 0x000fe400008f0c23 */
[----:B------:R-:W-:Y:S02]  /*1330*/  @!P6 IADD3 R33, R33, R77, RZ ;  /* 0x0000004d2121e210 */ /* 0x000fe40007ffe0ff */
[C---:B------:R-:W-:Y:S01]  /*1340*/  @!P6 LEA R34, P1, R32.reuse, R26, 0x1 ;  /* 0x0000001a2022e211 */ /* 0x040fe200078208ff */
[----:B------:R-:W-:Y:S02]  /*1350*/  HFMA2.MMA R58, -RZ, RZ, 0, 0 ;  /* 0x00000000ff3a7435 */ /* 0x000fe400000001ff */
[----:B------:R-:W4:Y:S01]  /*1360*/  @!P5 LDC.64 R22, c[0x0][0x270] ;  /* 0x00009c00ff16db82 */ /* 0x000f220000000a00 */
[----:B------:R-:W-:Y:S01]  /*1370*/  @!P6 LEA.HI.X R35, R32, R27, R33, 0x1, P1 ;  /* 0x0000001b2023e211 */ /* 0x000fe200008f0c21 */
[----:B0-----:R-:W-:Y:S01]  /*1380*/  @!P3 IMAD R26, R69, R28, RZ ;  /* 0x0000001c451ab224 */ /* 0x001fe200078e02ff */
[----:B------:R-:W-:-:S02]  /*1390*/  @!P3 MOV R32, R86 ;  /* 0x000000560020b202 */ /* 0x000fc40000000f00 */
[----:B------:R-:W-:Y:S02]  /*13a0*/  @!P3 MOV R33, R89 ;  /* 0x000000590021b202 */ /* 0x000fe40000000f00 */
[----:B------:R-:W-:Y:S01]  /*13b0*/  IADD3 R69, R2, 0x110, RZ ;  /* 0x0000011002457810 */ /* 0x000fe20007ffe0ff */
[C---:B------:R-:W-:Y:S01]  /*13c0*/  @!P3 IMAD R27, R71.reuse, R29, R26 ;  /* 0x0000001d471bb224 */ /* 0x040fe200078e021a */
[----:B------:R0:W3:Y:S01]  /*13d0*/  @!P2 LDG.E R58, desc[UR10][R62.64] ;  /* 0x0000000a3e3aa981 */ /* 0x0000e2000c1e1900 */
[----:B------:R-:W-:Y:S01]  /*13e0*/  @!P3 IMAD.WIDE.U32 R32, R71, R28, R32 ;  /* 0x0000001c4720b225 */ /* 0x000fe200078e0020 */
[----:B------:R-:W-:Y:S01]  /*13f0*/  ISETP.GE.U32.AND P1, PT, R69, UR16, PT ;  /* 0x0000001045007c0c */ /* 0x000fe2000bf26070 */
[----:B------:R-:W0:Y:S01]  /*1400*/  @!P4 LDC.64 R28, c[0x0][0x220] ;  /* 0x00008800ff1ccb82 */ /* 0x000e220000000a00 */
[----:B------:R-:W-:Y:S02]  /*1410*/  SHF.R.S32.HI R71, RZ, 0x1f, R69 ;  /* 0x0000001fff477819 */ /* 0x000fe40000011445 */
[----:B------:R-:W-:-:S02]  /*1420*/  @!P3 IADD3 R33, R33, R27, RZ ;  /* 0x0000001b2121b210 */ /* 0x000fc40007ffe0ff */
[C---:B--2---:R-:W-:Y:S01]  /*1430*/  @!P3 LEA R64, P2, R32.reuse, R20, 0x1 ;  /* 0x000000142040b211 */ /* 0x044fe200078408ff */
[----:B-1----:R-:W-:Y:S01]  /*1440*/  @!P4 IMAD R20, R75, R24, RZ ;  /* 0x000000184b14c224 */ /* 0x002fe200078e02ff */
[----:B------:R-:W-:Y:S01]  /*1450*/  ISETP.GE.AND.EX P1, PT, R71, UR17, PT, P1 ;  /* 0x0000001147007c0c */ /* 0x000fe2000bf26310 */
[----:B------:R-:W1:Y:S01]  /*1460*/  @!P5 LDC.64 R26, c[0x0][0x220] ;  /* 0x00008800ff1adb82 */ /* 0x000e620000000a00 */
[----:B------:R-:W-:Y:S01]  /*1470*/  @!P3 LEA.HI.X R65, R32, R21, R33, 0x1, P2 ;  /* 0x000000152041b211 */ /* 0x000fe200010f0c21 */
[----:B------:R-:W-:Y:S01]  /*1480*/  @!P4 IMAD R33, R67, R25, R20 ;  /* 0x000000194321c224 */ /* 0x000fe200078e0214 */
[----:B------:R-:W-:Y:S02]  /*1490*/  ISETP.GT.U32.OR P1, PT, R0, 0x22f, P1 ;  /* 0x0000022f0000780c */ /* 0x000fe40000f24470 */
[----:B------:R-:W-:Y:S02]  /*14a0*/  @!P4 MOV R20, R86 ;  /* 0x000000560014c202 */ /* 0x000fe40000000f00 */
[----:B------:R-:W-:-:S02]  /*14b0*/  @!P4 MOV R21, R89 ;  /* 0x000000590015c202 */ /* 0x000fc40000000f00 */
[----:B------:R-:W-:Y:S01]  /*14c0*/  IADD3 R79, R2, 0x120, RZ ;  /* 0x00000120024f7810 */ /* 0x000fe20007ffe0ff */
[----:B------:R-:W-:Y:S01]  /*14d0*/  HFMA2.MMA R60, -RZ, RZ, 0, 0 ;  /* 0x00000000ff3c7435 */ /* 0x000fe200000001ff */
[----:B----4-:R-:W-:Y:S02]  /*14e0*/  @!P5 IMAD R32, R73, R22, RZ ;  /* 0x000000164920d224 */ /* 0x010fe400078e02ff */
[----:B------:R-:W-:Y:S01]  /*14f0*/  @!P4 IMAD.WIDE.U32 R24, R67, R24, R20 ;  /* 0x000000184318c225 */ /* 0x000fe200078e0014 */
[----:B------:R-:W-:Y:S02]  /*1500*/  ISETP.GE.U32.AND P2, PT, R79, UR16, PT ;  /* 0x000000104f007c0c */ /* 0x000fe4000bf46070 */
[----:B------:R-:W-:Y:S02]  /*1510*/  SHF.R.S32.HI R81, RZ, 0x1f, R79 ;  /* 0x0000001fff517819 */ /* 0x000fe4000001144f */
[----:B------:R-:W-:Y:S02]  /*1520*/  @!P5 MOV R20, R86 ;  /* 0x000000560014d202 */ /* 0x000fe40000000f00 */
[----:B------:R-:W-:Y:S01]  /*1530*/  @!P5 MOV R21, R89 ;  /* 0x000000590015d202 */ /* 0x000fe20000000f00 */
[----:B0-----:R-:W-:Y:S01]  /*1540*/  @!P5 IMAD R63, R61, R23, R32 ;  /* 0x000000173d3fd224 */ /* 0x001fe200078e0220 */
[----:B------:R-:W-:Y:S01]  /*1550*/  ISETP.GE.AND.EX P2, PT, R81, UR17, PT, P2 ;  /* 0x0000001151007c0c */ /* 0x000fe2000bf46320 */
[----:B------:R0:W2:Y:S01]  /*1560*/  @!P6 LDG.E R60, desc[UR10][R34.64] ;  /* 0x0000000a223ce981 */ /* 0x0000a2000c1e1900 */
[----:B------:R-:W-:-:S02]  /*1570*/  @!P5 IMAD.WIDE.U32 R22, R61, R22, R20 ;  /* 0x000000163d16d225 */ /* 0x000fc400078e0014 */
[----:B------:R-:W-:Y:S01]  /*1580*/  ISETP.GT.U32.OR P2, PT, R0, 0x22f, P2 ;  /* 0x0000022f0000780c */ /* 0x000fe20001744470 */
[----:B------:R-:W4:Y:S01]  /*1590*/  @!P1 LDC.64 R20, c[0x0][0x270] ;  /* 0x00009c00ff149b82 */ /* 0x000f220000000a00 */
[----:B------:R-:W-:Y:S01]  /*15a0*/  HFMA2.MMA R61, -RZ, RZ, 0, 0 ;  /* 0x00000000ff3d7435 */ /* 0x000fe200000001ff */
[----:B------:R-:W-:Y:S02]  /*15b0*/  @!P4 IADD3 R25, R25, R33, RZ ;  /* 0x000000211919c210 */ /* 0x000fe40007ffe0ff */
[C---:B0-----:R-:W-:Y:S02]  /*15c0*/  @!P4 LEA R34, P6, R24.reuse, R28, 0x1 ;  /* 0x0000001c1822c211 */ /* 0x041fe400078c08ff */
[----:B------:R-:W-:Y:S02]  /*15d0*/  @!P5 IADD3 R23, R23, R63, RZ ;  /* 0x0000003f1717d210 */ /* 0x000fe40007ffe0ff */
[----:B------:R-:W-:-:S03]  /*15e0*/  @!P4 LEA.HI.X R35, R24, R29, R25, 0x1, P6 ;  /* 0x0000001d1823c211 */ /* 0x000fc600030f0c19 */
[----:B------:R0:W2:Y:S01]  /*15f0*/  @!P3 LDG.E R61, desc[UR10][R64.64] ;  /* 0x0000000a403db981 */ /* 0x0000a2000c1e1900 */
[----:B-1----:R-:W-:Y:S01]  /*1600*/  @!P5 LEA R32, P6, R22, R26, 0x1 ;  /* 0x0000001a1620d211 */ /* 0x002fe200078c08ff */
[----:B------:R-:W1:Y:S01]  /*1610*/  @!P2 LDC.64 R28, c[0x0][0x270] ;  /* 0x00009c00ff1cab82 */ /* 0x000e620000000a00 */
[----:B------:R-:W-:Y:S02]  /*1620*/  IADD3 R75, R2, 0x130, RZ ;  /* 0x00000130024b7810 */ /* 0x000fe40007ffe0ff */
[----:B------:R-:W-:Y:S02]  /*1630*/  @!P5 LEA.HI.X R33, R22, R27, R23, 0x1, P6 ;  /* 0x0000001b1621d211 */ /* 0x000fe400030f0c17 */
[----:B------:R-:W-:Y:S02]  /*1640*/  ISETP.GE.U32.AND P3, PT, R75, UR16, PT ;  /* 0x000000104b007c0c */ /* 0x000fe4000bf66070 */
[----:B------:R-:W-:Y:S01]  /*1650*/  SHF.R.S32.HI R67, RZ, 0x1f, R75 ;  /* 0x0000001fff437819 */ /* 0x000fe2000001144b */
[----:B------:R-:W1:Y:S03]  /*1660*/  @!P1 LDC.64 R26, c[0x0][0x220] ;  /* 0x00008800ff1a9b82 */ /* 0x000e660000000a00 */
[----:B------:R-:W-:-:S02]  /*1670*/  ISETP.GE.AND.EX P3, PT, R67, UR17, PT, P3 ;  /* 0x0000001143007c0c */ /* 0x000fc4000bf66330 */
[----:B------:R-:W-:Y:S02]  /*1680*/  CS2R R62, SRZ ;  /* 0x00000000003e7805 */ /* 0x000fe4000001ff00 */
[----:B------:R-:W-:Y:S01]  /*1690*/  ISETP.GT.U32.OR P3, PT, R0, 0x22f, P3 ;  /* 0x0000022f0000780c */ /* 0x000fe20001f64470 */
[----:B----4-:R-:W-:Y:S01]  /*16a0*/  @!P1 IMAD R22, R71, R20, RZ ;  /* 0x0000001447169224 */ /* 0x010fe200078e02ff */
[----:B------:R-:W-:Y:S02]  /*16b0*/  IADD3 R73, R2, 0x140, RZ ;  /* 0x0000014002497810 */ /* 0x000fe40007ffe0ff */
[----:B------:R4:W2:Y:S01]  /*16c0*/  @!P5 LDG.E R63, desc[UR10][R32.64] ;  /* 0x0000000a203fd981 */ /* 0x0008a2000c1e1900 */
[----:B0-----:R-:W-:Y:S01]  /*16d0*/  @!P1 IMAD R65, R69, R21, R22 ;  /* 0x0000001545419224 */ /* 0x001fe200078e0216 */
[----:B------:R-:W-:Y:S02]  /*16e0*/  SHF.R.S32.HI R77, RZ, 0x1f, R73 ;  /* 0x0000001fff4d7819 */ /* 0x000fe40000011449 */
[----:B------:R1:W2:Y:S01]  /*16f0*/  @!P4 LDG.E R62, desc[UR10][R34.64] ;  /* 0x0000000a223ec981 */ /* 0x0002a2000c1e1900 */
[----:B------:R-:W-:Y:S01]  /*1700*/  ISETP.GE.U32.AND P4, PT, R73, UR16, PT ;  /* 0x0000001049007c0c */ /* 0x000fe2000bf86070 */
[----:B------:R-:W0:Y:S01]  /*1710*/  @!P2 LDC.64 R22, c[0x0][0x220] ;  /* 0x00008800ff16ab82 */ /* 0x000e220000000a00 */
[----:B----4-:R-:W-:-:S02]  /*1720*/  @!P1 MOV R32, R86 ;  /* 0x0000005600209202 */ /* 0x010fc40000000f00 */
[----:B------:R-:W-:Y:S02]  /*1730*/  @!P1 MOV R33, R89 ;  /* 0x0000005900219202 */ /* 0x000fe40000000f00 */
[----:B------:R-:W-:-:S03]  /*1740*/  ISETP.GE.AND.EX P4, PT, R77, UR17, PT, P4 ;  /* 0x000000114d007c0c */ /* 0x000fc6000bf86340 */
[----:B------:R-:W4:Y:S01]  /*1750*/  @!P3 LDC.64 R24, c[0x0][0x270] ;  /* 0x00009c00ff18bb82 */ /* 0x000f220000000a00 */
[----:B------:R-:W-:Y:S01]  /*1760*/  @!P1 IMAD.WIDE.U32 R20, R69, R20, R32 ;  /* 0x0000001445149225 */ /* 0x000fe200078e0020 */
[----:B------:R-:W-:Y:S02]  /*1770*/  ISETP.GT.U32.OR P4, PT, R0, 0x22f, P4 ;  /* 0x0000022f0000780c */ /* 0x000fe40002784470 */
[----:B-1----:R-:W-:Y:S01]  /*1780*/  @!P1 LEA R34, P6, R20, R26, 0x1 ;  /* 0x0000001a14229211 */ /* 0x002fe200078c08ff */
[----:B------:R-:W-:Y:S01]  /*1790*/  @!P2 IMAD R26, R81, R28, RZ ;  /* 0x0000001c511aa224 */ /* 0x000fe200078e02ff */
[----:B------:R-:W-:Y:S02]  /*17a0*/  @!P1 IADD3 R21, R21, R65, RZ ;  /* 0x0000004115159210 */ /* 0x000fe40007ffe0ff */
[----:B------:R-:W-:Y:S01]  /*17b0*/  IADD3 R71, R2, 0x150, RZ ;  /* 0x0000015002477810 */ /* 0x000fe20007ffe0ff */
[----:B------:R-:W-:Y:S01]  /*17c0*/  @!P2 IMAD R33, R79, R29, R26 ;  /* 0x0000001d4f21a224 */ /* 0x000fe200078e021a */
[----:B------:R-:W-:-:S02]  /*17d0*/  @!P1 LEA.HI.X R35, R20, R27, R21, 0x1, P6 ;  /* 0x0000001b14239211 */ /* 0x000fc400030f0c15 */
[----:B------:R-:W-:Y:S01]  /*17e0*/  @!P2 MOV R20, R86 ;  /* 0x000000560014a202 */ /* 0x000fe20000000f00 */
[----:B------:R-:W1:Y:S01]  /*17f0*/  @!P3 LDC.64 R26, c[0x0][0x220] ;  /* 0x00008800ff1abb82 */ /* 0x000e620000000a00 */
[----:B------:R-:W-:Y:S01]  /*1800*/  @!P2 MOV R21, R89 ;  /* 0x000000590015a202 */ /* 0x000fe20000000f00 */
[----:B------:R-:W-:Y:S01]  /*1810*/  HFMA2.MMA R64, -RZ, RZ, 0, 0 ;  /* 0x00000000ff407435 */ /* 0x000fe200000001ff */
[----:B------:R-:W-:Y:S02]  /*1820*/  ISETP.GE.U32.AND P5, PT, R71, UR16, PT ;  /* 0x0000001047007c0c */ /* 0x000fe4000bfa6070 */
[----:B------:R-:W-:Y:S01]  /*1830*/  SHF.R.S32.HI R69, RZ, 0x1f, R71 ;  /* 0x0000001fff457819 */ /* 0x000fe20000011447 */
[----:B------:R-:W-:Y:S02]  /*1840*/  @!P2 IMAD.WIDE.U32 R20, R79, R28, R20 ;  /* 0x0000001c4f14a225 */ /* 0x000fe400078e0014 */
[----:B------:R-:W1:Y:S01]  /*1850*/  @!P4 LDC.64 R28, c[0x0][0x270] ;  /* 0x00009c00ff1ccb82 */ /* 0x000e620000000a00 */
[----:B------:R-:W-:-:S02]  /*1860*/  ISETP.GE.AND.EX P5, PT, R69, UR17, PT, P5 ;  /* 0x0000001145007c0c */ /* 0x000fc4000bfa6350 */
[----:B------:R-:W-:Y:S01]  /*1870*/  @!P2 IADD3 R21, R21, R33, RZ ;  /* 0x000000211515a210 */ /* 0x000fe20007ffe0ff */
[----:B------:R4:W5:Y:S01]  /*1880*/  @P0 LDG.E R64, desc[UR10][R30.64] ;  /* 0x0000000a1e400981 */ /* 0x000962000c1e1900 */
[----:B0-----:R-:W-:Y:S01]  /*1890*/  @!P2 LEA R32, P6, R20, R22, 0x1 ;  /* 0x000000161420a211 */ /* 0x001fe200078c08ff */
[----:B------:R-:W-:Y:S01]  /*18a0*/  HFMA2.MMA R65, -RZ, RZ, 0, 0 ;  /* 0x00000000ff417435 */ /* 0x000fe200000001ff */
[----:B------:R-:W-:Y:S01]  /*18b0*/  ISETP.GT.U32.OR P5, PT, R0, 0x22f, P5 ;  /* 0x0000022f0000780c */ /* 0x000fe20002fa4470 */
[----:B----4-:R-:W-:Y:S01]  /*18c0*/  @!P3 IMAD R22, R67, R24, RZ ;  /* 0x000000184316b224 */ /* 0x010fe200078e02ff */
[----:B------:R-:W-:Y:S02]  /*18d0*/  @!P2 LEA.HI.X R33, R20, R23, R21, 0x1, P6 ;  /* 0x000000171421a211 */ /* 0x000fe400030f0c15 */
[----:B------:R-:W-:Y:S02]  /*18e0*/  SHF.R.S32.HI R67, RZ, 0x1f, R18 ;  /* 0x0000001fff437819 */ /* 0x000fe40000011412 */
[----:B------:R-:W-:-:S02]  /*18f0*/  @!P3 MOV R30, R86 ;  /* 0x00000056001eb202 */ /* 0x000fc40000000f00 */
[----:B------:R-:W-:Y:S02]  /*1900*/  @!P3 MOV R31, R89 ;  /* 0x00000059001fb202 */ /* 0x000fe40000000f00 */
[----:B------:R-:W-:Y:S01]  /*1910*/  MOV R66, RZ ;  /* 0x000000ff00427202 */ /* 0x000fe20000000f00 */
[C---:B------:R-:W-:Y:S01]  /*1920*/  @!P3 IMAD R79, R75.reuse, R25, R22 ;  /* 0x000000194b4fb224 */ /* 0x040fe200078e0216 */
[----:B------:R-:W-:Y:S01]  /*1930*/  ISETP.GE.U32.AND P6, PT, R18, UR16, PT ;  /* 0x0000001012007c0c */ /* 0x000fe2000bfc6070 */
[----:B------:R-:W-:Y:S01]  /*1940*/  @!P3 IMAD.WIDE.U32 R24, R75, R24, R30 ;  /* 0x000000184b18b225 */ /* 0x000fe200078e001e */
[----:B------:R1:W4:Y:S01]  /*1950*/  @!P1 LDG.E R65, desc[UR10][R34.64] ;  /* 0x0000000a22419981 */ /* 0x000322000c1e1900 */
[----:B------:R-:W0:Y:S01]  /*1960*/  @!P5 LDC.64 R22, c[0x0][0x270] ;  /* 0x00009c00ff16db82 */ /* 0x000e220000000a00 */
[----:B------:R-:W-:Y:S02]  /*1970*/  ISETP.GE.AND.EX P6, PT, R67, UR17, PT, P6 ;  /* 0x0000001143007c0c */ /* 0x000fe4000bfc6360 */
[----:B------:R-:W4:Y:S01]  /*1980*/  @!P2 LDG.E R66, desc[UR10][R32.64] ;  /* 0x0000000a2042a981 */ /* 0x000f22000c1e1900 */
[----:B------:R-:W-:-:S02]  /*1990*/  @!P3 IADD3 R25, R25, R79, RZ ;  /* 0x0000004f1919b210 */ /* 0x000fc40007ffe0ff */
[----:B------:R-:W-:Y:S02]  /*19a0*/  ISETP.GT.U32.OR P2, PT, R0, 0x22f, P6 ;  /* 0x0000022f0000780c */ /* 0x000fe40003744470 */
[----:B------:R-:W0:Y:S01]  /*19b0*/  @!P4 LDC.64 R20, c[0x0][0x220] ;  /* 0x00008800ff14cb82 */ /* 0x000e220000000a00 */
[----:B-1----:R-:W-:Y:S01]  /*19c0*/  @!P3 LEA R34, P6, R24, R26, 0x1 ;  /* 0x0000001a1822b211 */ /* 0x002fe200078c08ff */
[----:B------:R-:W-:-:S03]  /*19d0*/  @!P4 IMAD R26, R77, R28, RZ ;  /* 0x0000001c4d1ac224 */ /* 0x000fc600078e02ff */
[----:B------:R-:W-:Y:S02]  /*19e0*/  @!P3 LEA.HI.X R35, R24, R27, R25, 0x1, P6 ;  /* 0x0000001b1823b211 */ /* 0x000fe400030f0c19 */
[----:B------:R-:W-:Y:S02]  /*19f0*/  @!P4 MOV R24, R86 ;  /* 0x000000560018c202 */ /* 0x000fe40000000f00 */
[----:B------:R-:W-:Y:S01]  /*1a00*/  @!P4 MOV R25, R89 ;  /* 0x000000590019c202 */ /* 0x000fe20000000f00 */
[C---:B------:R-:W-:Y:S01]  /*1a10*/  @!P4 IMAD R75, R73.reuse, R29, R26 ;  /* 0x0000001d494bc224 */ /* 0x040fe200078e021a */
[----:B------:R-:W-:Y:S01]  /*1a20*/  IADD3 R30, R2, 0x170, RZ ;  /* 0x00000170021e7810 */ /* 0x000fe20007ffe0ff */
[----:B------:R-:W-:Y:S01]  /*1a30*/  HFMA2.MMA R68, -RZ, RZ, 0, 0 ;  /* 0x00000000ff447435 */ /* 0x000fe200000001ff */
[----:B------:R-:W1:Y:S01]  /*1a40*/  @!P2 LDC.64 R26, c[0x0][0x270] ;  /* 0x00009c00ff1aab82 */ /* 0x000e620000000a00 */
[----:B------:R-:W-:Y:S01]  /*1a50*/  @!P4 IMAD.WIDE.U32 R28, R73, R28, R24 ;  /* 0x0000001c491cc225 */ /* 0x000fe200078e0018 */
[----:B------:R-:W-:-:S02]  /*1a60*/  ISETP.GE.U32.AND P1, PT, R30, UR16, PT ;  /* 0x000000101e007c0c */ /* 0x000fc4000bf26070 */
[----:B------:R-:W-:-:S04]  /*1a70*/  SHF.R.S32.HI R31, RZ, 0x1f, R30 ;  /* 0x0000001fff1f7819 */ /* 0x000fc8000001141e */
[----:B------:R-:W1:Y:S01]  /*1a80*/  @!P5 LDC.64 R24, c[0x0][0x220] ;  /* 0x00008800ff18db82 */ /* 0x000e620000000a00 */
[----:B------:R-:W-:Y:S01]  /*1a90*/  ISETP.GE.AND.EX P1, PT, R31, UR17, PT, P1 ;  /* 0x000000111f007c0c */ /* 0x000fe2000bf26310 */
[----:B------:R0:W4:Y:S01]  /*1aa0*/  @!P3 LDG.E R68, desc[UR10][R34.64] ;  /* 0x0000000a2244b981 */ /* 0x000122000c1e1900 */
[----:B------:R-:W-:Y:S02]  /*1ab0*/  IADD3 R78, R2, 0x180, RZ ;  /* 0x00000180024e7810 */ /* 0x000fe40007ffe0ff */
[----:B------:R-:W-:Y:S01]  /*1ac0*/  ISETP.GT.U32.OR P1, PT, R0, 0x22f, P1 ;  /* 0x0000022f0000780c */ /* 0x000fe20000f24470 */
[----:B0-----:R-:W-:Y:S01]  /*1ad0*/  @!P5 IMAD R70, R69, R22, RZ ;  /* 0x000000164546d224 */ /* 0x001fe200078e02ff */
[----:B------:R-:W-:Y:S02]  /*1ae0*/  ISETP.GE.U32.AND P3, PT, R78, UR16, PT ;  /* 0x000000104e007c0c */ /* 0x000fe4000bf66070 */
[----:B------:R-:W-:Y:S02]  /*1af0*/  SHF.R.S32.HI R69, RZ, 0x1f, R78 ;  /* 0x0000001fff457819 */ /* 0x000fe4000001144e */
[----:B------:R-:W-:-:S02]  /*1b00*/  @!P5 MOV R34, R86 ;  /* 0x000000560022d202 */ /* 0x000fc40000000f00 */
[----:B------:R-:W-:Y:S01]  /*1b10*/  @!P5 MOV R35, R89 ;  /* 0x000000590023d202 */ /* 0x000fe20000000f00 */
[----:B------:R-:W-:Y:S01]  /*1b20*/  @!P5 IMAD R73, R71, R23, R70 ;  /* 0x000000174749d224 */ /* 0x000fe200078e0246 */
[----:B------:R-:W-:Y:S02]  /*1b30*/  @!P4 IADD3 R29, R29, R75, RZ ;  /* 0x0000004b1d1dc210 */ /* 0x000fe40007ffe0ff */
[C---:B------:R-:W-:Y:S01]  /*1b40*/  @!P4 LEA R32, P6, R28.reuse, R20, 0x1 ;  /* 0x000000141c20c211 */ /* 0x040fe200078c08ff */
[----:B------:R-:W-:Y:S01]  /*1b50*/  @!P5 IMAD.WIDE.U32 R22, R71, R22, R34 ;  /* 0x000000164716d225 */ /* 0x000fe200078e0022 */
[----:B------:R-:W-:Y:S02]  /*1b60*/  ISETP.GE.AND.EX P3, PT, R69, UR17, PT, P3 ;  /* 0x0000001145007c0c */ /* 0x000fe4000bf66330 */
[----:B------:R-:W-:Y:S02]  /*1b70*/  @!P4 LEA.HI.X R33, R28, R21, R29, 0x1, P6 ;  /* 0x000000151c21c211 */ /* 0x000fe400030f0c1d */
[----:B------:R-:W-:Y:S01]  /*1b80*/  ISETP.GT.U32.OR P3, PT, R0, 0x22f, P3 ;  /* 0x0000022f0000780c */ /* 0x000fe20001f64470 */
[----:B------:R-:W0:Y:S01]  /*1b90*/  @!P1 LDC.64 R28, c[0x0][0x270] ;  /* 0x00009c00ff1c9b82 */ /* 0x000e220000000a00 */
[----:B------:R-:W-:-:S02]  /*1ba0*/  @!P5 IADD3 R23, R23, R73, RZ ;  /* 0x000000491717d210 */ /* 0x000fc40007ffe0ff */
[----:B-1----:R-:W-:Y:S01]  /*1bb0*/  @!P5 LEA R34, P6, R22, R24, 0x1 ;  /* 0x000000181622d211 */ /* 0x002fe200078c08ff */
[----:B------:R-:W-:Y:S01]  /*1bc0*/  @!P2 IMAD R24, R67, R26, RZ ;  /* 0x0000001a4318a224 */ /* 0x000fe200078e02ff */
[----:B------:R-:W-:-:S03]  /*1bd0*/  MOV R70, RZ ;  /* 0x000000ff00467202 */ /* 0x000fc60000000f00 */
[----:B------:R-:W1:Y:S01]  /*1be0*/  @!P2 LDC.64 R20, c[0x0][0x220] ;  /* 0x00008800ff14ab82 */ /* 0x000e620000000a00 */
[----:B------:R-:W-:Y:S02]  /*1bf0*/  @!P5 LEA.HI.X R35, R22, R25, R23, 0x1, P6 ;  /* 0x000000191623d211 */ /* 0x000fe400030f0c17 */
[----:B------:R-:W-:Y:S02]  /*1c00*/  @!P2 MOV R22, R86 ;  /* 0x000000560016a202 */ /* 0x000fe40000000f00 */
[----:B------:R-:W-:Y:S01]  /*1c10*/  IADD3 R80, R2, 0x190, RZ ;  /* 0x0000019002507810 */ /* 0x000fe20007ffe0ff */
[----:B------:R-:W-:Y:S01]  /*1c20*/  @!P2 IMAD R73, R18, R27, R24 ;  /* 0x0000001b1249a224 */ /* 0x000fe200078e0218 */
[----:B------:R-:W-:Y:S01]  /*1c30*/  @!P2 MOV R23, R89 ;  /* 0x000000590017a202 */ /* 0x000fe20000000f00 */
[----:B------:R-:W4:Y:S01]  /*1c40*/  @!P4 LDG.E R70, desc[UR10][R32.64] ;  /* 0x0000000a2046c981 */ /* 0x000f22000c1e1900 */
[----:B------:R-:W-:Y:S01]  /*1c50*/  ISETP.GE.U32.AND P4, PT, R80, UR16, PT ;  /* 0x0000001050007c0c */ /* 0x000fe2000bf86070 */
[----:B------:R-:W3:Y:S01]  /*1c60*/  @!P3 LDC.64 R24, c[0x0][0x270] ;  /* 0x00009c00ff18bb82 */ /* 0x000ee20000000a00 */
[----:B------:R-:W-:Y:S01]  /*1c70*/  SHF.R.S32.HI R71, RZ, 0x1f, R80 ;  /* 0x0000001fff477819 */ /* 0x000fe20000011450 */
[----:B------:R-:W-:Y:S01]  /*1c80*/  @!P2 IMAD.WIDE.U32 R26, R18, R26, R22 ;  /* 0x0000001a121aa225 */ /* 0x000fe200078e0016 */
[----:B------:R-:W-:-:S05]  /*1c90*/  HFMA2.MMA R72, -RZ, RZ, 0, 0 ;  /* 0x00000000ff487435 */ /* 0x000fca00000001ff */
[----:B------:R-:W3:Y:S01]  /*1ca0*/  @!P1 LDC.64 R22, c[0x0][0x220] ;  /* 0x00008800ff169b82 */ /* 0x000ee20000000a00 */
[----:B------:R-:W-:-:S04]  /*1cb0*/  ISETP.GE.AND.EX P4, PT, R71, UR17, PT, P4 ;  /* 0x0000001147007c0c */ /* 0x000fc8000bf86340 */
[----:B------:R-:W-:Y:S01]  /*1cc0*/  ISETP.GT.U32.OR P4, PT, R0, 0x22f, P4 ;  /* 0x0000022f0000780c */ /* 0x000fe20002784470 */
[----:B------:R1:W4:Y:S01]  /*1cd0*/  @!P5 LDG.E R72, desc[UR10][R34.64] ;  /* 0x0000000a2248d981 */ /* 0x000322000c1e1900 */
[----:B0-----:R-:W-:Y:S01]  /*1ce0*/  @!P1 IMAD R31, R31, R28, RZ ;  /* 0x0000001c1f1f9224 */ /* 0x001fe200078e02ff */
[----:B------:R-:W-:Y:S02]  /*1cf0*/  @!P2 IADD3 R27, R27, R73, RZ ;  /* 0x000000491b1ba210 */ /* 0x000fe40007ffe0ff */
[----:B-1----:R-:W-:Y:S01]  /*1d00*/  @!P2 LEA R76, P6, R26, R20, 0x1 ;  /* 0x000000141a4ca211 */ /* 0x002fe200078c08ff */
[----:B------:R-:W-:Y:S01]  /*1d10*/  @!P1 IMAD R31, R30, R29, R31 ;  /* 0x0000001d1e1f9224 */ /* 0x000fe200078e021f */
[----:B------:R-:W-:Y:S02]  /*1d20*/  @!P1 MOV R34, R86 ;  /* 0x0000005600229202 */ /* 0x000fe40000000f00 */
[----:B------:R-:W-:Y:S02]  /*1d30*/  @!P1 MOV R35, R89 ;  /* 0x0000005900239202 */ /* 0x000fe40000000f00 */
[----:B------:R-:W-:-:S02]  /*1d40*/  @!P2 LEA.HI.X R77, R26, R21, R27, 0x1, P6 ;  /* 0x000000151a4da211 */ /* 0x000fc400030f0c1b */
[----:B------:R-:W0:Y:S01]  /*1d50*/  @!P3 LDC.64 R26, c[0x0][0x220] ;  /* 0x00008800ff1abb82 */ /* 0x000e220000000a00 */
[----:B------:R-:W-:Y:S01]  /*1d60*/  @!P1 IMAD.WIDE.U32 R28, R30, R28, R34 ;  /* 0x0000001c1e1c9225 */ /* 0x000fe200078e0022 */
[----:B------:R-:W-:-:S06]  /*1d70*/  IADD3 R33, R2, 0x1a0, RZ ;  /* 0x000001a002217810 */ /* 0x000fcc0007ffe0ff */
[----:B------:R-:W1:Y:S01]  /*1d80*/  @!P4 LDC.64 R20, c[0x0][0x270] ;  /* 0x00009c00ff14cb82 */ /* 0x000e620000000a00 */
[----:B------:R-:W-:Y:S02]  /*1d90*/  @!P1 IADD3 R29, R29, R31, RZ ;  /* 0x0000001f1d1d9210 */ /* 0x000fe40007ffe0ff */
[C---:B---3--:R-:W-:Y:S01]  /*1da0*/  @!P1 LEA R34, P6, R28.reuse, R22, 0x1 ;  /* 0x000000161c229211 */ /* 0x048fe200078c08ff */
[----:B------:R-:W-:Y:S01]  /*1db0*/  @!P3 IMAD R22, R69, R24, RZ ;  /* 0x000000184516b224 */ /* 0x000fe200078e02ff */
[----:B------:R-:W-:Y:S02]  /*1dc0*/  ISETP.GE.U32.AND P5, PT, R33, UR16, PT ;  /* 0x0000001021007c0c */ /* 0x000fe4000bfa6070 */
[----:B------:R-:W-:Y:S02]  /*1dd0*/  SHF.R.S32.HI R73, RZ, 0x1f, R33 ;  /* 0x0000001fff497819 */ /* 0x000fe40000011421 */
[----:B------:R-:W-:Y:S01]  /*1de0*/  @!P1 LEA.HI.X R35, R28, R23, R29, 0x1, P6 ;  /* 0x000000171c239211 */ /* 0x000fe200030f0c1d */
[----:B------:R-:W-:Y:S01]  /*1df0*/  @!P3 IMAD R29, R78, R25, R22 ;  /* 0x000000194e1db224 */ /* 0x000fe200078e0216 */
[----:B------:R-:W-:-:S02]  /*1e00*/  @!P3 MOV R22, R86 ;  /* 0x000000560016b202 */ /* 0x000fc40000000f00 */
[----:B------:R-:W-:Y:S02]  /*1e10*/  @!P3 MOV R23, R89 ;  /* 0x000000590017b202 */ /* 0x000fe40000000f00 */
[----:B------:R-:W-:Y:S02]  /*1e20*/  MOV R74, RZ ;  /* 0x000000ff004a7202 */ /* 0x000fe40000000f00 */
[----:B------:R-:W-:Y:S01]  /*1e30*/  ISETP.GE.AND.EX P5, PT, R73, UR17, PT, P5 ;  /* 0x0000001149007c0c */ /* 0x000fe2000bfa6350 */
[----:B------:R-:W-:Y:S01]  /*1e40*/  @!P3 IMAD.WIDE.U32 R78, R78, R24, R22 ;  /* 0x000000184e4eb225 */ /* 0x000fe200078e0016 */
[----:B------:R-:W-:Y:S01]  /*1e50*/  IADD3 R30, R2, 0x1b0, RZ ;  /* 0x000001b0021e7810 */ /* 0x000fe20007ffe0ff */
[----:B------:R-:W3:Y:S01]  /*1e60*/  @!P4 LDC.64 R22, c[0x0][0x220] ;  /* 0x00008800ff16cb82 */ /* 0x000ee20000000a00 */
[----:B------:R-:W-:Y:S01]  /*1e70*/  ISETP.GT.U32.OR P5, PT, R0, 0x22f, P5 ;  /* 0x0000022f0000780c */ /* 0x000fe20002fa4470 */
[----:B------:R0:W4:Y:S01]  /*1e80*/  @!P2 LDG.E R74, desc[UR10][R76.64] ;  /* 0x0000000a4c4aa981 */ /* 0x000122000c1e1900 */
[----:B------:R-:W-:-:S02]  /*1e90*/  ISETP.GE.U32.AND P2, PT, R30, UR16, PT ;  /* 0x000000101e007c0c */ /* 0x000fc4000bf46070 */
[----:B------:R-:W-:Y:S02]  /*1ea0*/  SHF.R.S32.HI R75, RZ, 0x1f, R30 ;  /* 0x0000001fff4b7819 */ /* 0x000fe4000001141e */
[----:B------:R-:W-:Y:S02]  /*1eb0*/  @!P3 IADD3 R29, R79, R29, RZ ;  /* 0x0000001d4f1db210 */ /* 0x000fe40007ffe0ff */
[----:B------:R-:W-:Y:S02]  /*1ec0*/  ISETP.GE.AND.EX P2, PT, R75, UR17, PT, P2 ;  /* 0x000000114b007c0c */ /* 0x000fe4000bf46320 */
[----:B0-----:R-:W-:Y:S01]  /*1ed0*/  @!P3 LEA R28, P6, R78, R26, 0x1 ;  /* 0x0000001a4e1cb211 */ /* 0x001fe200078c08ff */
[----:B------:R-:W-:Y:S01]  /*1ee0*/  HFMA2.MMA R76, -RZ, RZ, 0, 0 ;  /* 0x00000000ff4c7435 */ /* 0x000fe200000001ff */
[----:B-1----:R-:W-:Y:S01]  /*1ef0*/  @!P4 IMAD R26, R71, R20, RZ ;  /* 0x00000014471ac224 */ /* 0x002fe200078e02ff */
[----:B------:R-:W-:Y:S01]  /*1f00*/  ISETP.GT.U32.OR P2, PT, R0, 0x22f, P2 ;  /* 0x0000022f0000780c */ /* 0x000fe20001744470 */
[----:B------:R-:W0:Y:S01]  /*1f10*/  @!P5 LDC.64 R24, c[0x0][0x270] ;  /* 0x00009c00ff18db82 */ /* 0x000e220000000a00 */
[----:B------:R-:W-:Y:S01]  /*1f20*/  @!P3 LEA.HI.X R29, R78, R27, R29, 0x1, P6 ;  /* 0x0000001b4e1db211 */ /* 0x000fe200030f0c1d */
[----:B------:R-:W-:Y:S01]  /*1f30*/  @!P4 IMAD R83, R80, R21, R26 ;  /* 0x000000155053c224 */ /* 0x000fe200078e021a */
[----:B------:R-:W-:Y:S01]  /*1f40*/  HFMA2.MMA R78, -RZ, RZ, 0, 0 ;  /* 0x00000000ff4e7435 */ /* 0x000fe200000001ff */
[----:B------:R-:W-:-:S02]  /*1f50*/  @!P4 MOV R26, R86 ;  /* 0x00000056001ac202 */ /* 0x000fc40000000f00 */
[----:B------:R-:W-:Y:S01]  /*1f60*/  @!P4 MOV R27, R89 ;  /* 0x00000059001bc202 */ /* 0x000fe20000000f00 */
[----:B------:R1:W4:Y:S01]  /*1f70*/  @!P1 LDG.E R76, desc[UR10][R34.64] ;  /* 0x0000000a224c9981 */ /* 0x000322000c1e1900 */
[C---:B------:R-:W-:Y:S02]  /*1f80*/  IADD3 R31, R2.reuse, 0x1c0, RZ ;  /* 0x000001c0021f7810 */ /* 0x040fe40007ffe0ff */
[----:B------:R-:W-:Y:S01]  /*1f90*/  IADD3 R32, R2, 0x1d0, RZ ;  /* 0x000001d002207810 */ /* 0x000fe20007ffe0ff */
[----:B------:R-:W-:Y:S01]  /*1fa0*/  @!P4 IMAD.WIDE.U32 R80, R80, R20, R26 ;  /* 0x000000145050c225 */ /* 0x000fe200078e001a */
[----:B------:R-:W-:Y:S01]  /*1fb0*/  ISETP.GE.U32.AND P1, PT, R31, UR16, PT ;  /* 0x000000101f007c0c */ /* 0x000fe2000bf26070 */
[----:B------:R-:W2:Y:S01]  /*1fc0*/  @!P5 LDC.64 R20, c[0x0][0x220] ;  /* 0x00008800ff14db82 */ /* 0x000ea20000000a00 */
[----:B------:R-:W-:Y:S01]  /*1fd0*/  SHF.R.S32.HI R79, RZ, 0x1f, R31 ;  /* 0x0000001fff4f7819 */ /* 0x000fe2000001141f */
[----:B------:R2:W4:Y:S01]  /*1fe0*/  @!P3 LDG.E R78, desc[UR10][R28.64] ;  /* 0x0000000a1c4eb981 */ /* 0x000522000c1e1900 */
[----:B------:R-:W-:-:S02]  /*1ff0*/  ISETP.GE.U32.AND P6, PT, R32, UR16, PT ;  /* 0x0000001020007c0c */ /* 0x000fc4000bfc6070 */
[----:B------:R-:W-:Y:S02]  /*2000*/  SHF.R.S32.HI R77, RZ, 0x1f, R32 ;  /* 0x0000001fff4d7819 */ /* 0x000fe40000011420 */
[----:B------:R-:W-:Y:S01]  /*2010*/  ISETP.GE.AND.EX P1, PT, R79, UR17, PT, P1 ;  /* 0x000000114f007c0c */ /* 0x000fe2000bf26310 */
[----:B------:R-:W2:Y:S01]  /*2020*/  @!P2 LDC.64 R26, c[0x0][0x270] ;  /* 0x00009c00ff1aab82 */ /* 0x000ea20000000a00 */
[----:B-1----:R-:W-:Y:S02]  /*2030*/  @!P4 IADD3 R35, R81, R83, RZ ;  /* 0x000000535123c210 */ /* 0x002fe40007ffe0ff */
[----:B---3--:R-:W-:Y:S02]  /*2040*/  @!P4 LEA R34, P3, R80, R22, 0x1 ;  /* 0x000000165022c211 */ /* 0x008fe400078608ff */
[----:B------:R-:W-:Y:S02]  /*2050*/  ISETP.GE.AND.EX P6, PT, R77, UR17, PT, P6 ;  /* 0x000000114d007c0c */ /* 0x000fe4000bfc6360 */
[----:B------:R-:W-:-:S02]  /*2060*/  ISETP.GT.U32.OR P1, PT, R0, 0x22f, P1 ;  /* 0x0000022f0000780c */ /* 0x000fc40000f24470 */
[----:B------:R-:W-:Y:S02]  /*2070*/  @!P4 LEA.HI.X R35, R80, R23, R35, 0x1, P3 ;  /* 0x000000175023c211 */ /* 0x000fe400018f0c23 */
[----:B------:R-:W-:Y:S01]  /*2080*/  ISETP.GT.U32.OR P3, PT, R0, 0x22f, P6 ;  /* 0x0000022f0000780c */ /* 0x000fe20003764470 */
[----:B0-----:R-:W-:Y:S01]  /*2090*/  @!P5 IMAD R22, R73, R24, RZ ;  /* 0x000000184916d224 */ /* 0x001fe200078e02ff */
[----:B------:R-:W-:Y:S02]  /*20a0*/  @!P5 MOV R82, R86 ;  /* 0x000000560052d202 */ /* 0x000fe40000000f00 */
[----:B------:R-:W-:Y:S01]  /*20b0*/  @!P5 MOV R83, R89 ;  /* 0x000000590053d202 */ /* 0x000fe20000000f00 */
[C---:B------:R-:W-:Y:S02]  /*20c0*/  @!P5 IMAD R81, R33.reuse, R25, R22 ;  /* 0x000000192151d224 */ /* 0x040fe400078e0216 */
[----:B------:R-:W0:Y:S01]  /*20d0*/  @!P2 LDC.64 R22, c[0x0][0x220] ;  /* 0x00008800ff16ab82 */ /* 0x000e220000000a00 */
[----:B------:R-:W-:Y:S01]  /*20e0*/  @!P5 IMAD.WIDE.U32 R82, R33, R24, R82 ;  /* 0x000000182152d225 */ /* 0x000fe200078e0052 */
[----:B------:R-:W-:-:S06]  /*20f0*/  HFMA2.MMA R80, -RZ, RZ, 0, 0 ;  /* 0x00000000ff507435 */ /* 0x000fcc00000001ff */
[----:B------:R-:W1:Y:S01]  /*2100*/  @!P1 LDC.64 R24, c[0x0][0x270] ;  /* 0x00009c00ff189b82 */ /* 0x000e620000000a00 */
[----:B------:R-:W-:Y:S01]  /*2110*/  @!P5 IADD3 R33, R83, R81, RZ ;  /* 0x000000515321d210 */ /* 0x000fe20007ffe0ff */
[----:B--2---:R-:W-:Y:S01]  /*2120*/  @!P2 IMAD R84, R75, R26, RZ ;  /* 0x0000001a4b54a224 */ /* 0x004fe200078e02ff */
[C---:B------:R-:W-:Y:S01]  /*2130*/  @!P5 LEA R90, P6, R82.reuse, R20, 0x1 ;  /* 0x00000014525ad211 */ /* 0x040fe200078c08ff */
[----:B------:R-:W2:Y:S04]  /*2140*/  @!P4 LDG.E R80, desc[UR10][R34.64] ;  /* 0x0000000a2250c981 */ /* 0x000ea8000c1e1900 */
[----:B------:R-:W3:Y:S01]  /*2150*/  @!P3 LDC.64 R28, c[0x0][0x270] ;  /* 0x00009c00ff1cbb82 */ /* 0x000ee20000000a00 */
[----:B------:R-:W-:Y:S01]  /*2160*/  @!P5 LEA.HI.X R91, R82, R21, R33, 0x1, P6 ;  /* 0x00000015525bd211 */ /* 0x000fe200030f0c21 */
[----:B------:R-:W-:Y:S01]  /*2170*/  @!P2 IMAD R33, R30, R27, R84 ;  /* 0x0000001b1e21a224 */ /* 0x000fe200078e0254 */
[----:B------:R-:W-:-:S02]  /*2180*/  IADD3 R27, R2, 0x1e0, RZ ;  /* 0x000001e0021b7810 */ /* 0x000fc40007ffe0ff */
[----:B------:R-:W-:Y:S02]  /*2190*/  MOV R81, RZ ;  /* 0x000000ff00517202 */ /* 0x000fe40000000f00 */
[----:B------:R-:W-:Y:S01]  /*21a0*/  ISETP.GE.U32.AND P4, PT, R27, UR16, PT ;  /* 0x000000101b007c0c */ /* 0x000fe2000bf86070 */
[----:B------:R-:W5:Y:S01]  /*21b0*/  @!P1 LDC.64 R20, c[0x0][0x220] ;  /* 0x00008800ff149b82 */ /* 0x000f620000000a00 */
[----:B------:R-:W-:Y:S02]  /*21c0*/  SHF.R.S32.HI R83, RZ, 0x1f, R27 ;  /* 0x0000001fff537819 */ /* 0x000fe4000001141b */
[----:B------:R-:W-:Y:S01]  /*21d0*/  @!P2 MOV R84, R86 ;  /* 0x000000560054a202 */ /* 0x000fe20000000f00 */
[----:B------:R0:W2:Y:S01]  /*21e0*/  @!P5 LDG.E R81, desc[UR10][R90.64] ;  /* 0x0000000a5a51d981 */ /* 0x0000a2000c1e1900 */
[----:B------:R-:W-:Y:S02]  /*21f0*/  @!P2 MOV R85, R89 ;  /* 0x000000590055a202 */ /* 0x000fe40000000f00 */
[----:B------:R-:W-:Y:S01]  /*2200*/  ISETP.GE.AND.EX P4, PT, R83, UR17, PT, P4 ;  /* 0x0000001153007c0c */ /* 0x000fe2000bf86340 */
[----:B------:R-:W-:Y:S01]  /*2210*/  @!P2 IMAD.WIDE.U32 R84, R30, R26, R84 ;  /* 0x0000001a1e54a225 */ /* 0x000fe200078e0054 */
[----:B0-----:R-:W-:-:S02]  /*2220*/  @!P1 MOV R90, R86 ;  /* 0x00000056005a9202 */ /* 0x001fc40000000f00 */
[----:B------:R-:W-:Y:S01]  /*2230*/  @!P1 MOV R91, R89 ;  /* 0x00000059005b9202 */ /* 0x000fe20000000f00 */
[-C--:B-1----:R-:W-:Y:S01]  /*2240*/  @!P1 IMAD R30, R79, R24.reuse, RZ ;  /* 0x000000184f1e9224 */ /* 0x082fe200078e02ff */
[----:B------:R-:W-:Y:S01]  /*2250*/  ISETP.GT.U32.OR P4, PT, R0, 0x22f, P4 ;  /* 0x0000022f0000780c */ /* 0x000fe20002784470 */
[----:B------:R-:W-:Y:S01]  /*2260*/  @!P1 IMAD.WIDE.U32 R90, R31, R24, R90 ;  /* 0x000000181f5a9225 */ /* 0x000fe200078e005a */
[----:B------:R-:W-:Y:S02]  /*2270*/  @!P2 IADD3 R26, R85, R33, RZ ;  /* 0x00000021551aa210 */ /* 0x000fe40007ffe0ff */
[C---:B------:R-:W-:Y:S01]  /*2280*/  @!P2 LEA R34, P5, R84.reuse, R22, 0x1 ;  /* 0x000000165422a211 */ /* 0x040fe200078a08ff */
[----:B---3--:R-:W-:Y:S02]  /*2290*/  @!P3 IMAD R24, R77, R28, RZ ;  /* 0x0000001c4d18b224 */ /* 0x008fe400078e02ff */
[----:B------:R-:W-:Y:S01]  /*22a0*/  @!P1 IMAD R93, R31, R25, R30 ;  /* 0x000000191f5d9224 */ /* 0x000fe200078e021e */
[----:B------:R-:W-:Y:S01]  /*22b0*/  @!P2 LEA.HI.X R35, R84, R23, R26, 0x1, P5 ;  /* 0x000000175423a211 */ /* 0x000fe200028f0c1a */
[----:B------:R-:W-:Y:S01]  /*22c0*/  @!P3 IMAD R29, R32, R29, R24 ;  /* 0x0000001d201db224 */ /* 0x000fe200078e0218 */
[----:B------:R-:W-:Y:S01]  /*22d0*/  @!P3 MOV R24, R86 ;  /* 0x000000560018b202 */ /* 0x000fe20000000f00 */
[----:B------:R-:W0:Y:S01]  /*22e0*/  @!P3 LDC.64 R22, c[0x0][0x220] ;  /* 0x00008800ff16bb82 */ /* 0x000e220000000a00 */
[----:B------:R-:W-:-:S02]  /*22f0*/  @!P3 MOV R25, R89 ;  /* 0x000000590019b202 */ /* 0x000fc40000000f00 */
[----:B------:R-:W-:Y:S01]  /*2300*/  IADD3 R26, R2, 0x1f0, RZ ;  /* 0x000001f0021a7810 */ /* 0x000fe20007ffe0ff */
[----:B------:R-:W-:-:S04]  /*2310*/  @!P3 IMAD.WIDE.U32 R32, R32, R28, R24 ;  /* 0x0000001c2020b225 */ /* 0x000fc800078e0018 */
[----:B------:R-:W1:Y:S01]  /*2320*/  @!P4 LDC.64 R24, c[0x0][0x270] ;  /* 0x00009c00ff18cb82 */ /* 0x000e620000000a00 */
[----:B------:R-:W-:Y:S02]  /*2330*/  ISETP.GE.U32.AND P5, PT, R26, UR16, PT ;  /* 0x000000101a007c0c */ /* 0x000fe4000bfa6070 */
[----:B------:R-:W-:-:S04]  /*2340*/  SHF.R.S32.HI R85, RZ, 0x1f, R26 ;  /* 0x0000001fff557819 */ /* 0x000fc8000001141a */
[----:B------:R-:W-:Y:S02]  /*2350*/  ISETP.GE.AND.EX P5, PT, R85, UR17, PT, P5 ;  /* 0x0000001155007c0c */ /* 0x000fe4000bfa6350 */
[----:B------:R-:W-:Y:S02]  /*2360*/  @!P1 IADD3 R93, R91, R93, RZ ;  /* 0x0000005d5b5d9210 */ /* 0x000fe40007ffe0ff */
[----:B------:R-:W-:Y:S02]  /*2370*/  ISETP.GT.U32.OR P5, PT, R0, 0x22f, P5 ;  /* 0x0000022f0000780c */ /* 0x000fe40002fa4470 */
[C---:B-----5:R-:W-:Y:S02]  /*2380*/  @!P1 LEA R30, P6, R90.reuse, R20, 0x1 ;  /* 0x000000145a1e9211 */ /* 0x060fe400078c08ff */
[----:B------:R-:W-:Y:S02]  /*2390*/  @!P3 IADD3 R29, R33, R29, RZ ;  /* 0x0000001d211db210 */ /* 0x000fe40007ffe0ff */
[----:B------:R-:W-:-:S02]  /*23a0*/  @!P1 LEA.HI.X R31, R90, R21, R93, 0x1, P6 ;  /* 0x000000155a1f9211 */ /* 0x000fc400030f0c5d */
[----:B0-----:R-:W-:-:S04]  /*23b0*/  @!P3 LEA R28, P6, R32, R22, 0x1 ;  /* 0x00000016201cb211 */ /* 0x001fc800078c08ff */
[----:B------:R-:W-:Y:S01]  /*23c0*/  @!P3 LEA.HI.X R29, R32, R23, R29, 0x1, P6 ;  /* 0x00000017201db211 */ /* 0x000fe200030f0c1d */
[----:B-1----:R-:W-:Y:S01]  /*23d0*/  @!P4 IMAD R32, R83, R24, RZ ;  /* 0x000000185320c224 */ /* 0x002fe200078e02ff */
[----:B------:R-:W0:Y:S01]  /*23e0*/  @!P5 LDC.64 R20, c[0x0][0x270] ;  /* 0x00009c00ff14db82 */ /* 0x000e220000000a00 */
[----:B------:R-:W-:Y:S02]  /*23f0*/  @!P4 MOV R33, R89 ;  /* 0x000000590021c202 */ /* 0x000fe40000000f00 */
[----:B------:R-:W-:Y:S01]  /*2400*/  @!P4 IMAD R91, R27, R25, R32 ;  /* 0x000000191b5bc224 */ /* 0x000fe200078e0220 */
[----:B------:R-:W-:Y:S01]  /*2410*/  @!P4 MOV R32, R86 ;  /* 0x000000560020c202 */ /* 0x000fe20000000f00 */
[----:B------:R-:W-:-:S03]  /*2420*/  HFMA2.MMA R82, -RZ, RZ, 0, 0 ;  /* 0x00000000ff527435 */ /* 0x000fc600000001ff */
[----:B------:R-:W1:Y:S01]  /*2430*/  @!P4 LDC.64 R22, c[0x0][0x220] ;  /* 0x00008800ff16cb82 */ /* 0x000e620000000a00 */
[----:B------:R-:W-:Y:S01]  /*2440*/  @!P4 IMAD.WIDE.U32 R32, R27, R24, R32 ;  /* 0x000000181b20c225 */ /* 0x000fe200078e0020 */
[----:B------:R-:W-:Y:S01]  /*2450*/  HFMA2.MMA R90, -RZ, RZ, 0, 0 ;  /* 0x00000000ff5a7435 */ /* 0x000fe200000001ff */
[----:B------:R-:W-:-:S04]  /*2460*/  MOV R84, RZ ;  /* 0x000000ff00547202 */ /* 0x000fc80000000f00 */
[----:B------:R-:W3:Y:S01]  /*2470*/  @!P2 LDG.E R82, desc[UR10][R34.64] ;  /* 0x0000000a2252a981 */ /* 0x000ee2000c1e1900 */
[----:B------:R-:W5:Y:S01]  /*2480*/  @!P5 LDC.64 R24, c[0x0][0x220] ;  /* 0x00008800ff18db82 */ /* 0x000f620000000a00 */
[----:B------:R-:W-:Y:S02]  /*2490*/  @!P4 IADD3 R27, R33, R91, RZ ;  /* 0x0000005b211bc210 */ /* 0x000fe40007ffe0ff */
[----:B------:R-:W3:Y:S04]  /*24a0*/  @!P1 LDG.E R84, desc[UR10][R30.64] ;  /* 0x0000000a1e549981 */ /* 0x000ee8000c1e1900 */
[----:B------:R0:W3:Y:S02]  /*24b0*/  @!P3 LDG.E R90, desc[UR10][R28.64] ;  /* 0x0000000a1c5ab981 */ /* 0x0000e4000c1e1900 */
[----:B0-----:R-:W-:Y:S01]  /*24c0*/  @!P5 IMAD R33, R85, R20, RZ ;  /* 0x000000145521d224 */ /* 0x001fe200078e02ff */
[----:B------:R-:W-:-:S03]  /*24d0*/  MOV R91, RZ ;  /* 0x000000ff005b7202 */ /* 0x000fc60000000f00 */
[----:B------:R-:W-:Y:S01]  /*24e0*/  @!P5 IMAD R33, R26, R21, R33 ;  /* 0x000000151a21d224 */ /* 0x000fe200078e0221 */
[----:B------:R-:W-:Y:S02]  /*24f0*/  @!P5 MOV R28, R86 ;  /* 0x00000056001cd202 */ /* 0x000fe40000000f00 */
[----:B------:R-:W-:Y:S02]  /*2500*/  @!P5 MOV R29, R89 ;  /* 0x00000059001dd202 */ /* 0x000fe40000000f00 */
[----:B-1----:R-:W-:Y:S01]  /*2510*/  @!P4 LEA R22, P1, R32, R22, 0x1 ;  /* 0x000000162016c211 */ /* 0x002fe200078208ff */
[----:B------:R-:W-:-:S03]  /*2520*/  @!P5 IMAD.WIDE.U32 R20, R26, R20, R28 ;  /* 0x000000141a14d225 */ /* 0x000fc600078e001c */
[----:B------:R-:W-:Y:S01]  /*2530*/  @!P4 LEA.HI.X R23, R32, R23, R27, 0x1, P1 ;  /* 0x000000172017c211 */ /* 0x000fe200008f0c1b */
[----:B------:R-:W-:Y:S01]  /*2540*/  HFMA2.MMA R92, -RZ, RZ, 0, 0 ;  /* 0x00000000ff5c7435 */ /* 0x000fe200000001ff */
[----:B------:R-:W-:-:S03]  /*2550*/  @!P5 IADD3 R21, R21, R33, RZ ;  /* 0x000000211515d210 */ /* 0x000fc60007ffe0ff */
[----:B------:R0:W3:Y:S01]  /*2560*/  @!P4 LDG.E R91, desc[UR10][R22.64] ;  /* 0x0000000a165bc981 */ /* 0x0000e2000c1e1900 */
[----:B-----5:R-:W-:-:S04]  /*2570*/  @!P5 LEA R24, P1, R20, R24, 0x1 ;  /* 0x000000181418d211 */ /* 0x020fc800078208ff */
[----:B------:R-:W-:-:S05]  /*2580*/  @!P5 LEA.HI.X R25, R20, R25, R21, 0x1, P1 ;  /* 0x000000191419d211 */ /* 0x000fca00008f0c15 */
[----:B------:R1:W5:Y:S01]  /*2590*/  @!P5 LDG.E R92, desc[UR10][R24.64] ;  /* 0x0000000a185cd981 */ /* 0x000362000c1e1900 */
[----:B------:R-:W-:Y:S02]  /*25a0*/  HADD2.F32 R21, -RZ, R64.H1_H1 ;  /* 0x30000040ff157230 */ /* 0x000fe40000004100 */
[----:B------:R-:W-:Y:S02]  /*25b0*/  HADD2.F32 R29, -RZ, R36.H1_H1 ;  /* 0x30000024ff1d7230 */ /* 0x000fe40000004100 */
[----:B------:R-:W-:Y:S02]  /*25c0*/  HADD2.F32 R20, -RZ, R64.H0_H0 ;  /* 0x20000040ff147230 */ /* 0x000fe40000004100 */
[----:B------:R-:W-:Y:S01]  /*25d0*/  FMUL.FTZ R27, R21, R21 ;  /* 0x00000015151b7220 */ /* 0x000fe20000410000 */
[----:B------:R-:W-:Y:S02]  /*25e0*/  HADD2.F32 R26, -RZ, R36.H0_H0 ;  /* 0x20000024ff1a7230 */ /* 0x000fe40000004100 */
[----:B0-----:R-:W-:Y:S01]  /*25f0*/  FMUL.FTZ R23, R29, R29 ;  /* 0x0000001d1d177220 */ /* 0x001fe20000410000 */
[C---:B------:R-:W-:Y:S01]  /*2600*/  FADD.FTZ R21, R20.reuse, R21 ;  /* 0x0000001514157221 */ /* 0x040fe20000010000 */
[----:B------:R-:W-:Y:S01]  /*2610*/  FFMA.FTZ R27, R20, R20, R27 ;  /* 0x00000014141b7223 */ /* 0x000fe2000001001b */
[C---:B------:R-:W-:Y:S01]  /*2620*/  FADD.FTZ R20, R26.reuse, R29 ;  /* 0x0000001d1a147221 */ /* 0x040fe20000010000 */
[----:B------:R-:W-:Y:S01]  /*2630*/  FFMA.FTZ R26, R26, R26, R23 ;  /* 0x0000001a1a1a7223 */ /* 0x000fe20000010017 */
[----:B------:R-:W-:Y:S01]  /*2640*/  FADD.FTZ R21, RZ, R21 ;  /* 0x00000015ff157221 */ /* 0x000fe20000010000 */
[----:B------:R-:W-:-:S02]  /*2650*/  HADD2.F32 R23, -RZ, R38.H1_H1 ;  /* 0x30000026ff177230 */ /* 0x000fc40000004100 */
[----:B------:R-:W-:Y:S02]  /*2660*/  HADD2.F32 R22, -RZ, R38.H0_H0 ;  /* 0x20000026ff167230 */ /* 0x000fe40000004100 */
[----:B------:R-:W-:Y:S01]  /*2670*/  FADD.FTZ R20, R21, R20 ;  /* 0x0000001415147221 */ /* 0x000fe20000010000 */
[--C-:B-1----:R-:W-:Y:S02]  /*2680*/  HADD2.F32 R25, -RZ, R40.reuse.H1_H1 ;  /* 0x30000028ff197230 */ /* 0x102fe40000004100 */
[----:B------:R-:W-:Y:S01]  /*2690*/  FMUL.FTZ R21, R23, R23 ;  /* 0x0000001717157220 */ /* 0x000fe20000410000 */
[----:B------:R-:W-:Y:S01]  /*26a0*/  FADD.FTZ R27, RZ, R27 ;  /* 0x0000001bff1b7221 */ /* 0x000fe20000010000 */
[C---:B------:R-:W-:Y:S01]  /*26b0*/  FADD.FTZ R23, R22.reuse, R23 ;  /* 0x0000001716177221 */ /* 0x040fe20000010000 */
[----:B------:R-:W-:Y:S02]  /*26c0*/  HADD2.F32 R24, -RZ, R40.H0_H0 ;  /* 0x20000028ff187230 */ /* 0x000fe40000004100 */
[----:B------:R-:W-:Y:S01]  /*26d0*/  FFMA.FTZ R21, R22, R22, R21 ;  /* 0x0000001616157223 */ /* 0x000fe20000010015 */
[----:B------:R-:W-:Y:S01]  /*26e0*/  FADD.FTZ R26, R27, R26 ;  /* 0x0000001a1b1a7221 */ /* 0x000fe20000010000 */
[----:B------:R-:W-:Y:S01]  /*26f0*/  FADD.FTZ R20, R20, R23 ;  /* 0x0000001714147221 */ /* 0x000fe20000010000 */
[----:B------:R-:W-:Y:S01]  /*2700*/  FMUL.FTZ R23, R25, R25 ;  /* 0x0000001919177220 */ /* 0x000fe20000410000 */
[----:B------:R-:W-:-:S02]  /*2710*/  HADD2.F32 R27, -RZ, R42.H1_H1 ;  /* 0x3000002aff1b7230 */ /* 0x000fc40000004100 */
[----:B------:R-:W-:Y:S01]  /*2720*/  FADD.FTZ R25, R24, R25 ;  /* 0x0000001918197221 */ /* 0x000fe20000010000 */
[----:B------:R-:W-:Y:S01]  /*2730*/  FADD.FTZ R21, R26, R21 ;  /* 0x000000151a157221 */ /* 0x000fe20000010000 */
[----:B------:R-:W-:Y:S01]  /*2740*/  FFMA.FTZ R24, R24, R24, R23 ;  /* 0x0000001818187223 */ /* 0x000fe20000010017 */
[----:B------:R-:W-:Y:S02]  /*2750*/  HADD2.F32 R22, -RZ, R42.H0_H0 ;  /* 0x2000002aff167230 */ /* 0x000fe40000004100 */
[----:B------:R-:W-:Y:S01]  /*2760*/  FMUL.FTZ R23, R27, R27 ;  /* 0x0000001b1b177220 */ /* 0x000fe20000410000 */
[----:B------:R-:W-:Y:S01]  /*2770*/  FADD.FTZ R21, R21, R24 ;  /* 0x0000001815157221 */ /* 0x000fe20000010000 */
[--C-:B------:R-:W-:Y:S02]  /*2780*/  HADD2.F32 R24, -RZ, R44.reuse.H1_H1 ;  /* 0x3000002cff187230 */ /* 0x100fe40000004100 */
[C---:B------:R-:W-:Y:S01]  /*2790*/  FADD.FTZ R27, R22.reuse, R27 ;  /* 0x0000001b161b7221 */ /* 0x040fe20000010000 */
[----:B------:R-:W-:Y:S01]  /*27a0*/  FFMA.FTZ R22, R22, R22, R23 ;  /* 0x0000001616167223 */ /* 0x000fe20000010017 */
[----:B------:R-:W-:-:S02]  /*27b0*/  HADD2.F32 R23, -RZ, R44.H0_H0 ;  /* 0x2000002cff177230 */ /* 0x000fc40000004100 */
[----:B------:R-:W-:Y:S01]  /*27c0*/  FADD.FTZ R20, R20, R25 ;  /* 0x0000001914147221 */ /* 0x000fe20000010000 */
[----:B------:R-:W-:Y:S01]  /*27d0*/  FMUL.FTZ R26, R24, R24 ;  /* 0x00000018181a7220 */ /* 0x000fe20000410000 */
[----:B------:R-:W-:Y:S01]  /*27e0*/  FADD.FTZ R21, R21, R22 ;  /* 0x0000001615157221 */ /* 0x000fe20000010000 */
[C---:B------:R-:W-:Y:S02]  /*27f0*/  FADD.FTZ R25, R23.reuse, R24 ;  /* 0x0000001817197221 */ /* 0x040fe40000010000 */
[----:B------:R-:W-:Y:S01]  /*2800*/  FFMA.FTZ R26, R23, R23, R26 ;  /* 0x00000017171a7223 */ /* 0x000fe2000001001a */
[----:B------:R-:W-:Y:S01]  /*2810*/  FADD.FTZ R20, R20, R27 ;  /* 0x0000001b14147221 */ /* 0x000fe20000010000 */
[--C-:B------:R-:W-:Y:S02]  /*2820*/  HADD2.F32 R23, -RZ, R46.reuse.H1_H1 ;  /* 0x3000002eff177230 */ /* 0x100fe40000004100 */
[----:B------:R-:W-:Y:S02]  /*2830*/  HADD2.F32 R22, -RZ, R46.H0_H0 ;  /* 0x2000002eff167230 */ /* 0x000fe40000004100 */
[----:B------:R-:W-:Y:S01]  /*2840*/  FADD.FTZ R20, R20, R25 ;  /* 0x0000001914147221 */ /* 0x000fe20000010000 */
[----:B------:R-:W-:-:S02]  /*2850*/  HADD2.F32 R27, -RZ, R48.H1_H1 ;  /* 0x30000030ff1b7230 */ /* 0x000fc40000004100 */
[----:B------:R-:W-:Y:S01]  /*2860*/  FMUL.FTZ R25, R23, R23 ;  /* 0x0000001717197220 */ /* 0x000fe20000410000 */
[C---:B------:R-:W-:Y:S01]  /*2870*/  FADD.FTZ R23, R22.reuse, R23 ;  /* 0x0000001716177221 */ /* 0x040fe20000010000 */
[----:B------:R-:W-:Y:S01]  /*2880*/  FADD.FTZ R21, R21, R26 ;  /* 0x0000001a15157221 */ /* 0x000fe20000010000 */
[----:B------:R-:W-:Y:S02]  /*2890*/  HADD2.F32 R24, -RZ, R48.H0_H0 ;  /* 0x20000030ff187230 */ /* 0x000fe40000004100 */
[----:B------:R-:W-:Y:S01]  /*28a0*/  FFMA.FTZ R22, R22, R22, R25 ;  /* 0x0000001616167223 */ /* 0x000fe20000010019 */
[----:B------:R-:W-:Y:S01]  /*28b0*/  FADD.FTZ R20, R20, R23 ;  /* 0x0000001714147221 */ /* 0x000fe20000010000 */
[--C-:B------:R-:W-:Y:S02]  /*28c0*/  HADD2.F32 R25, -RZ, R50.reuse.H1_H1 ;  /* 0x30000032ff197230 */ /* 0x100fe40000004100 */
[----:B------:R-:W-:Y:S01]  /*28d0*/  FMUL.FTZ R23, R27, R27 ;  /* 0x0000001b1b177220 */ /* 0x000fe20000410000 */
[----:B------:R-:W-:Y:S01]  /*28e0*/  FADD.FTZ R21, R21, R22 ;  /* 0x0000001615157221 */ /* 0x000fe20000010000 */
[----:B------:R-:W-:Y:S01]  /*28f0*/  FADD.FTZ R27, R24, R27 ;  /* 0x0000001b181b7221 */ /* 0x000fe20000010000 */
[----:B------:R-:W-:-:S02]  /*2900*/  HADD2.F32 R22, -RZ, R50.H0_H0 ;  /* 0x20000032ff167230 */ /* 0x000fc40000004100 */
[----:B------:R-:W-:Y:S01]  /*2910*/  FFMA.FTZ R24, R24, R24, R23 ;  /* 0x0000001818187223 */ /* 0x000fe20000010017 */
[----:B------:R-:W-:Y:S01]  /*2920*/  FMUL.FTZ R23, R25, R25 ;  /* 0x0000001919177220 */ /* 0x000fe20000410000 */
[--C-:B------:R-:W-:Y:S02]  /*2930*/  HADD2.F32 R26, -RZ, R52.reuse.H1_H1 ;  /* 0x30000034ff1a7230 */ /* 0x100fe40000004100 */
[C---:B------:R-:W-:Y:S01]  /*2940*/  FADD.FTZ R25, R22.reuse, R25 ;  /* 0x0000001916197221 */ /* 0x040fe20000010000 */
[----:B------:R-:W-:Y:S01]  /*2950*/  FADD.FTZ R21, R21, R24 ;  /* 0x0000001815157221 */ /* 0x000fe20000010000 */
[----:B------:R-:W-:Y:S01]  /*2960*/  FFMA.FTZ R22, R22, R22, R23 ;  /* 0x0000001616167223 */ /* 0x000fe20000010017 */
[----:B------:R-:W-:Y:S01]  /*2970*/  FADD.FTZ R20, R20, R27 ;  /* 0x0000001b14147221 */ /* 0x000fe20000010000 */
[----:B------:R-:W-:Y:S02]  /*2980*/  HADD2.F32 R23, -RZ, R52.H0_H0 ;  /* 0x20000034ff177230 */ /* 0x000fe40000004100 */
[----:B------:R-:W-:Y:S01]  /*2990*/  FMUL.FTZ R24, R26, R26 ;  /* 0x0000001a1a187220 */ /* 0x000fe20000410000 */
[----:B------:R-:W-:-:S02]  /*29a0*/  HADD2.F32 R27, -RZ, R54.H1_H1 ;  /* 0x30000036ff1b7230 */ /* 0x000fc40000004100 */
[----:B------:R-:W-:Y:S01]  /*29b0*/  FADD.FTZ R21, R21, R22 ;  /* 0x0000001615157221 */ /* 0x000fe20000010000 */
[----:B------:R-:W-:Y:S01]  /*29c0*/  FADD.FTZ R20, R20, R25 ;  /* 0x0000001914147221 */ /* 0x000fe20000010000 */
[----:B------:R-:W-:Y:S02]  /*29d0*/  HADD2.F32 R22, -RZ, R54.H0_H0 ;  /* 0x20000036ff167230 */ /* 0x000fe40000004100 */
[C---:B------:R-:W-:Y:S01]  /*29e0*/  FADD.FTZ R25, R23.reuse, R26 ;  /* 0x0000001a17197221 */ /* 0x040fe20000010000 */
[----:B------:R-:W-:Y:S01]  /*29f0*/  FFMA.FTZ R24, R23, R23, R24 ;  /* 0x0000001717187223 */ /* 0x000fe20000010018 */
[----:B------:R-:W-:Y:S01]  /*2a00*/  FMUL.FTZ R23, R27, R27 ;  /* 0x0000001b1b177220 */ /* 0x000fe20000410000 */
[C---:B------:R-:W-:Y:S02]  /*2a10*/  FADD.FTZ R27, R22.reuse, R27 ;  /* 0x0000001b161b7221 */ /* 0x040fe40000010000 */
[----:B------:R-:W-:Y:S01]  /*2a20*/  FADD.FTZ R21, R21, R24 ;  /* 0x0000001815157221 */ /* 0x000fe20000010000 */
[----:B------:R-:W-:Y:S01]  /*2a30*/  FFMA.FTZ R22, R22, R22, R23 ;  /* 0x0000001616167223 */ /* 0x000fe20000010017 */
[----:B------:R-:W-:-:S02]  /*2a40*/  HADD2.F32 R24, -RZ, R56.H1_H1 ;  /* 0x30000038ff187230 */ /* 0x000fc40000004100 */
[----:B------:R-:W-:Y:S01]  /*2a50*/  FADD.FTZ R20, R20, R25 ;  /* 0x0000001914147221 */ /* 0x000fe20000010000 */
[----:B------:R-:W-:Y:S02]  /*2a60*/  HADD2.F32 R23, -RZ, R56.H0_H0 ;  /* 0x20000038ff177230 */ /* 0x000fe40000004100 */
[----:B------:R-:W-:Y:S01]  /*2a70*/  FADD.FTZ R21, R21, R22 ;  /* 0x0000001615157221 */ /* 0x000fe20000010000 */
[----:B------:R-:W-:Y:S01]  /*2a80*/  FADD.FTZ R20, R20, R27 ;  /* 0x0000001b14147221 */ /* 0x000fe20000010000 */
[----:B------:R-:W-:Y:S01]  /*2a90*/  FMUL.FTZ R22, R24, R24 ;  /* 0x0000001818167220 */ /* 0x000fe20000410000 */
[C---:B------:R-:W-:Y:S01]  /*2aa0*/  FADD.FTZ R25, R23.reuse, R24 ;  /* 0x0000001817197221 */ /* 0x040fe20000010000 */
[--C-:B------:R-:W-:Y:S02]  /*2ab0*/  HADD2.F32 R27, -RZ, R58.reuse.H1_H1 ;  /* 0x3000003aff1b7230 */ /* 0x100fe40000004100 */
[----:B------:R-:W-:Y:S02]  /*2ac0*/  HADD2.F32 R24, -RZ, R58.H0_H0 ;  /* 0x2000003aff187230 */ /* 0x000fe40000004100 */
[----:B------:R-:W-:Y:S01]  /*2ad0*/  FFMA.FTZ R22, R23, R23, R22 ;  /* 0x0000001717167223 */ /* 0x000fe20000010016 */
[----:B------:R-:W-:Y:S01]  /*2ae0*/  FADD.FTZ R20, R20, R25 ;  /* 0x0000001914147221 */ /* 0x000fe20000010000 */
[----:B------:R-:W-:-:S02]  /*2af0*/  HADD2.F32 R25, -RZ, R60.H1_H1 ;  /* 0x3000003cff197230 */ /* 0x000fc40000004100 */
[----:B------:R-:W-:Y:S01]  /*2b00*/  FMUL.FTZ R23, R27, R27 ;  /* 0x0000001b1b177220 */ /* 0x000fe20000410000 */
[----:B------:R-:W-:Y:S01]  /*2b10*/  FADD.FTZ R21, R21, R22 ;  /* 0x0000001615157221 */ /* 0x000fe20000010000 */
[C---:B------:R-:W-:Y:S01]  /*2b20*/  FADD.FTZ R27, R24.reuse, R27 ;  /* 0x0000001b181b7221 */ /* 0x040fe20000010000 */
[----:B------:R-:W-:Y:S02]  /*2b30*/  HADD2.F32 R22, -RZ, R60.H0_H0 ;  /* 0x2000003cff167230 */ /* 0x000fe40000004100 */
[----:B------:R-:W-:Y:S01]  /*2b40*/  FFMA.FTZ R24, R24, R24, R23 ;  /* 0x0000001818187223 */ /* 0x000fe20000010017 */
[----:B------:R-:W-:Y:S01]  /*2b50*/  FMUL.FTZ R23, R25, R25 ;  /* 0x0000001919177220 */ /* 0x000fe20000410000 */
[--C-:B------:R-:W-:Y:S02]  /*2b60*/  HADD2.F32 R26, -RZ, R61.reuse.H1_H1 ;  /* 0x3000003dff1a7230 */ /* 0x100fe40000004100 */
[C---:B------:R-:W-:Y:S01]  /*2b70*/  FADD.FTZ R25, R22.reuse, R25 ;  /* 0x0000001916197221 */ /* 0x040fe20000010000 */
[----:B------:R-:W-:Y:S01]  /*2b80*/  FADD.FTZ R21, R21, R24 ;  /* 0x0000001815157221 */ /* 0x000fe20000010000 */
[----:B------:R-:W-:Y:S01]  /*2b90*/  FFMA.FTZ R22, R22, R22, R23 ;  /* 0x0000001616167223 */ /* 0x000fe20000010017 */
[----:B------:R-:W-:Y:S01]  /*2ba0*/  FADD.FTZ R20, R20, R27 ;  /* 0x0000001b14147221 */ /* 0x000fe20000010000 */
[----:B------:R-:W-:-:S02]  /*2bb0*/  HADD2.F32 R23, -RZ, R61.H0_H0 ;  /* 0x2000003dff177230 */ /* 0x000fc40000004100 */
[----:B------:R-:W-:Y:S01]  /*2bc0*/  FMUL.FTZ R24, R26, R26 ;  /* 0x0000001a1a187220 */ /* 0x000fe20000410000 */
[--C-:B------:R-:W-:Y:S02]  /*2bd0*/  HADD2.F32 R27, -RZ, R62.reuse.H1_H1 ;  /* 0x3000003eff1b7230 */ /* 0x100fe40000004100 */
[----:B------:R-:W-:Y:S01]  /*2be0*/  FADD.FTZ R21, R21, R22 ;  /* 0x0000001615157221 */ /* 0x000fe20000010000 */
[----:B------:R-:W-:Y:S01]  /*2bf0*/  FADD.FTZ R20, R20, R25 ;  /* 0x0000001914147221 */ /* 0x000fe20000010000 */
[----:B------:R-:W-:Y:S02]  /*2c00*/  HADD2.F32 R22, -RZ, R62.H0_H0 ;  /* 0x2000003eff167230 */ /* 0x000fe40000004100 */
[C---:B------:R-:W-:Y:S01]  /*2c10*/  FADD.FTZ R25, R23.reuse, R26 ;  /* 0x0000001a17197221 */ /* 0x040fe20000010000 */
[----:B------:R-:W-:Y:S01]  /*2c20*/  FFMA.FTZ R24, R23, R23, R24 ;  /* 0x0000001717187223 */ /* 0x000fe20000010018 */
[----:B------:R-:W-:Y:S01]  /*2c30*/  FMUL.FTZ R23, R27, R27 ;  /* 0x0000001b1b177220 */ /* 0x000fe20000410000 */
[----:B------:R-:W-:-:S02]  /*2c40*/  FADD.FTZ R27, R22, R27 ;  /* 0x0000001b161b7221 */ /* 0x000fc40000010000 */
[----:B------:R-:W-:Y:S01]  /*2c50*/  FADD.FTZ R21, R21, R24 ;  /* 0x0000001815157221 */ /* 0x000fe20000010000 */
[----:B------:R-:W-:Y:S01]  /*2c60*/  FFMA.FTZ R22, R22, R22, R23 ;  /* 0x0000001616167223 */ /* 0x000fe20000010017 */
[--C-:B------:R-:W-:Y:S02]  /*2c70*/  HADD2.F32 R24, -RZ, R63.reuse.H1_H1 ;  /* 0x3000003fff187230 */ /* 0x100fe40000004100 */
[----:B------:R-:W-:Y:S01]  /*2c80*/  FADD.FTZ R20, R20, R25 ;  /* 0x0000001914147221 */ /* 0x000fe20000010000 */
[----:B------:R-:W-:Y:S02]  /*2c90*/  HADD2.F32 R23, -RZ, R63.H0_H0 ;  /* 0x2000003fff177230 */ /* 0x000fe40000004100 */
[----:B------:R-:W-:Y:S01]  /*2ca0*/  FADD.FTZ R21, R21, R22 ;  /* 0x0000001615157221 */ /* 0x000fe20000010000 */
[----:B------:R-:W-:Y:S01]  /*2cb0*/  FADD.FTZ R20, R20, R27 ;  /* 0x0000001b14147221 */ /* 0x000fe20000010000 */
[----:B------:R-:W-:Y:S01]  /*2cc0*/  FMUL.FTZ R22, R24, R24 ;  /* 0x0000001818167220 */ /* 0x000fe20000410000 */
[----:B------:R-:W-:Y:S01]  /*2cd0*/  FADD.FTZ R25, R23, R24 ;  /* 0x0000001817197221 */ /* 0x000fe20000010000 */
[----:B----4-:R-:W-:-:S02]  /*2ce0*/  HADD2.F32 R27, -RZ, R65.H1_H1 ;  /* 0x30000041ff1b7230 */ /* 0x010fc40000004100 */
[----:B------:R-:W-:Y:S02]  /*2cf0*/  HADD2.F32 R24, -RZ, R65.H0_H0 ;  /* 0x20000041ff187230 */ /* 0x000fe40000004100 */
[----:B------:R-:W-:Y:S01]  /*2d00*/  FFMA.FTZ R22, R23, R23, R22 ;  /* 0x0000001717167223 */ /* 0x000fe20000010016 */
[----:B------:R-:W-:Y:S01]  /*2d10*/  FADD.FTZ R20, R20, R25 ;  /* 0x0000001914147221 */ /* 0x000fe20000010000 */
[--C-:B------:R-:W-:Y:S02]  /*2d20*/  HADD2.F32 R25, -RZ, R66.reuse.H1_H1 ;  /* 0x30000042ff197230 */ /* 0x100fe40000004100 */
[----:B------:R-:W-:Y:S01]  /*2d30*/  FMUL.FTZ R23, R27, R27 ;  /* 0x0000001b1b177220 */ /* 0x000fe20000410000 */
[----:B------:R-:W-:Y:S01]  /*2d40*/  FADD.FTZ R21, R21, R22 ;  /* 0x0000001615157221 */ /* 0x000fe20000010000 */
[C---:B------:R-:W-:Y:S01]  /*2d50*/  FADD.FTZ R27, R24.reuse, R27 ;  /* 0x0000001b181b7221 */ /* 0x040fe20000010000 */
[----:B------:R-:W-:Y:S02]  /*2d60*/  HADD2.F32 R22, -RZ, R66.H0_H0 ;  /* 0x20000042ff167230 */ /* 0x000fe40000004100 */
[----:B------:R-:W-:Y:S01]  /*2d70*/  FFMA.FTZ R24, R24, R24, R23 ;  /* 0x0000001818187223 */ /* 0x000fe20000010017 */
[----:B------:R-:W-:Y:S01]  /*2d80*/  FMUL.FTZ R23, R25, R25 ;  /* 0x0000001919177220 */ /* 0x000fe20000410000 */
[----:B------:R-:W-:-:S02]  /*2d90*/  HADD2.F32 R26, -RZ, R68.H1_H1 ;  /* 0x30000044ff1a7230 */ /* 0x000fc40000004100 */
[C---:B------:R-:W-:Y:S01]  /*2da0*/  FADD.FTZ R25, R22.reuse, R25 ;  /* 0x0000001916197221 */ /* 0x040fe20000010000 */
[----:B------:R-:W-:Y:S01]  /*2db0*/  FADD.FTZ R21, R21, R24 ;  /* 0x0000001815157221 */ /* 0x000fe20000010000 */
[----:B------:R-:W-:Y:S01]  /*2dc0*/  FFMA.FTZ R22, R22, R22, R23 ;  /* 0x0000001616167223 */ /* 0x000fe20000010017 */
[----:B------:R-:W-:Y:S01]  /*2dd0*/  FADD.FTZ R20, R20, R27 ;  /* 0x0000001b14147221 */ /* 0x000fe20000010000 */
[----:B------:R-:W-:Y:S02]  /*2de0*/  HADD2.F32 R23, -RZ, R68.H0_H0 ;  /* 0x20000044ff177230 */ /* 0x000fe40000004100 */
[----:B------:R-:W-:Y:S01]  /*2df0*/  FMUL.FTZ R24, R26, R26 ;  /* 0x0000001a1a187220 */ /* 0x000fe20000410000 */
[--C-:B------:R-:W-:Y:S02]  /*2e00*/  HADD2.F32 R27, -RZ, R70.reuse.H1_H1 ;  /* 0x30000046ff1b7230 */ /* 0x100fe40000004100 */
[----:B------:R-:W-:Y:S01]  /*2e10*/  FADD.FTZ R21, R21, R22 ;  /* 0x0000001615157221 */ /* 0x000fe20000010000 */
[----:B------:R-:W-:Y:S01]  /*2e20*/  FADD.FTZ R20, R20, R25 ;  /* 0x0000001914147221 */ /* 0x000fe20000010000 */
[----:B------:R-:W-:-:S02]  /*2e30*/  HADD2.F32 R22, -RZ, R70.H0_H0 ;  /* 0x20000046ff167230 */ /* 0x000fc40000004100 */
[C---:B------:R-:W-:Y:S01]  /*2e40*/  FADD.FTZ R25, R23.reuse, R26 ;  /* 0x0000001a17197221 */ /* 0x040fe20000010000 */
[----:B------:R-:W-:Y:S01]  /*2e50*/  FFMA.FTZ R24, R23, R23, R24 ;  /* 0x0000001717187223 */ /* 0x000fe20000010018 */
[----:B------:R-:W-:Y:S01]  /*2e60*/  FMUL.FTZ R23, R27, R27 ;  /* 0x0000001b1b177220 */ /* 0x000fe20000410000 */
[C---:B------:R-:W-:Y:S02]  /*2e70*/  FADD.FTZ R27, R22.reuse, R27 ;  /* 0x0000001b161b7221 */ /* 0x040fe40000010000 */
[----:B------:R-:W-:Y:S01]  /*2e80*/  FADD.FTZ R21, R21, R24 ;  /* 0x0000001815157221 */ /* 0x000fe20000010000 */
[----:B------:R-:W-:Y:S01]  /*2e90*/  FFMA.FTZ R22, R22, R22, R23 ;  /* 0x0000001616167223 */ /* 0x000fe20000010017 */
[--C-:B------:R-:W-:Y:S02]  /*2ea0*/  HADD2.F32 R24, -RZ, R72.reuse.H1_H1 ;  /* 0x30000048ff187230 */ /* 0x100fe40000004100 */
[----:B------:R-:W-:Y:S01]  /*2eb0*/  FADD.FTZ R20, R20, R25 ;  /* 0x0000001914147221 */ /* 0x000fe20000010000 */
[----:B------:R-:W-:-:S02]  /*2ec0*/  HADD2.F32 R23, -RZ, R72.H0_H0 ;  /* 0x20000048ff177230 */ /* 0x000fc40000004100 */
        /* <DEDUP_REMOVED lines=22> */
[--C-:B--2---:R-:W-:Y:S02]  /*3030*/  HADD2.F32 R27, -RZ, R80.reuse.H1_H1 ;  /* 0x30000050ff1b7230 */ /* 0x104fe40000004100 */
        /* <DEDUP_REMOVED lines=15> */
[----:B------:R-:W-:-:S03]  /*3130*/  FADD.FTZ R25, R23, R24 ;  /* 0x0000001817197221 */ /* 0x000fc60000010000 */
[----:B------:R-:W-:Y:S01]  /*3140*/  FFMA.FTZ R22, R23, R23, R22 ;  /* 0x0000001717167223 */ /* 0x000fe20000010016 */
[----:B------:R-:W-:-:S03]  /*3150*/  FADD.FTZ R20, R20, R25 ;  /* 0x0000001914147221 */ /* 0x000fc60000010000 */
[----:B------:R-:W-:Y:S01]  /*3160*/  FADD.FTZ R21, R21, R22 ;  /* 0x0000001615157221 */ /* 0x000fe20000010000 */
[----:B------:R-:W-:Y:S02]  /*3170*/  SHF.R.S32.HI R29, RZ, 0x1f, R0 ;  /* 0x0000001fff1d7819 */ /* 0x000fe40000011400 */
[----:B------:R-:W-:Y:S01]  /*3180*/  ISETP.GT.AND P1, PT, R0, 0x21f, PT ;  /* 0x0000021f0000780c */ /* 0x000fe20003f24270 */
[--C-:B---3--:R-:W-:Y:S02]  /*3190*/  HADD2.F32 R27, -RZ, R82.reuse.H1_H1 ;  /* 0x30000052ff1b7230 */ /* 0x108fe40000004100 */
[----:B------:R-:W-:Y:S02]  /*31a0*/  HADD2.F32 R24, -RZ, R82.H0_H0 ;  /* 0x20000052ff187230 */ /* 0x000fe40000004100 */
[--C-:B------:R-:W-:Y:S02]  /*31b0*/  HADD2.F32 R25, -RZ, R84.reuse.H1_H1 ;  /* 0x30000054ff197230 */ /* 0x100fe40000004100 */
[----:B------:R-:W-:Y:S01]  /*31c0*/  FMUL.FTZ R23, R27, R27 ;  /* 0x0000001b1b177220 */ /* 0x000fe20000410000 */
[----:B------:R-:W-:-:S02]  /*31d0*/  HADD2.F32 R22, -RZ, R84.H0_H0 ;  /* 0x20000054ff167230 */ /* 0x000fc40000004100 */
[C---:B------:R-:W-:Y:S01]  /*31e0*/  FADD.FTZ R27, R24.reuse, R27 ;  /* 0x0000001b181b7221 */ /* 0x040fe20000010000 */
[----:B------:R-:W-:Y:S01]  /*31f0*/  FFMA.FTZ R24, R24, R24, R23 ;  /* 0x0000001818187223 */ /* 0x000fe20000010017 */
[----:B------:R-:W-:Y:S01]  /*3200*/  FMUL.FTZ R23, R25, R25 ;  /* 0x0000001919177220 */ /* 0x000fe20000410000 */
[--C-:B------:R-:W-:Y:S02]  /*3210*/  HADD2.F32 R26, -RZ, R90.reuse.H1_H1 ;  /* 0x3000005aff1a7230 */ /* 0x100fe40000004100 */
[----:B------:R-:W-:Y:S01]  /*3220*/  FADD.FTZ R25, R22, R25 ;  /* 0x0000001916197221 */ /* 0x000fe20000010000 */
[----:B------:R-:W-:Y:S01]  /*3230*/  FADD.FTZ R20, R20, R27 ;  /* 0x0000001b14147221 */ /* 0x000fe20000010000 */
[----:B------:R-:W-:Y:S01]  /*3240*/  FFMA.FTZ R22, R22, R22, R23 ;  /* 0x0000001616167223 */ /* 0x000fe20000010017 */
[----:B------:R-:W-:Y:S01]  /*3250*/  FADD.FTZ R21, R21, R24 ;  /* 0x0000001815157221 */ /* 0x000fe20000010000 */
[----:B------:R-:W-:Y:S02]  /*3260*/  HADD2.F32 R23, -RZ, R90.H0_H0 ;  /* 0x2000005aff177230 */ /* 0x000fe40000004100 */
[----:B------:R-:W-:Y:S01]  /*3270*/  FMUL.FTZ R24, R26, R26 ;  /* 0x0000001a1a187220 */ /* 0x000fe20000410000 */
[----:B------:R-:W-:Y:S01]  /*3280*/  FADD.FTZ R20, R20, R25 ;  /* 0x0000001914147221 */ /* 0x000fe20000010000 */
[----:B------:R-:W-:Y:S01]  /*3290*/  FADD.FTZ R21, R21, R22 ;  /* 0x0000001615157221 */ /* 0x000fe20000010000 */
[C---:B------:R-:W-:Y:S01]  /*32a0*/  FADD.FTZ R25, R23.reuse, R26 ;  /* 0x0000001a17197221 */ /* 0x040fe20000010000 */
[----:B------:R-:W-:-:S03]  /*32b0*/  FFMA.FTZ R24, R23, R23, R24 ;  /* 0x0000001717187223 */ /* 0x000fc60000010018 */
[----:B------:R-:W-:Y:S01]  /*32c0*/  FADD.FTZ R25, R20, R25 ;  /* 0x0000001914197221 */ /* 0x000fe20000010000 */
[----:B------:R-:W-:Y:S01]  /*32d0*/  FADD.FTZ R21, R21, R24 ;  /* 0x0000001815157221 */ /* 0x000fe20000010000 */
[--C-:B------:R-:W-:Y:S02]  /*32e0*/  HADD2.F32 R27, -RZ, R91.reuse.H1_H1 ;  /* 0x3000005bff1b7230 */ /* 0x100fe40000004100 */
[----:B------:R-:W-:Y:S01]  /*32f0*/  HADD2.F32 R22, -RZ, R91.H0_H0 ;  /* 0x2000005bff167230 */ /* 0x000fe20000004100 */
[----:B------:R-:W-:Y:S02]  /*3300*/  LEA.HI R20, R29, R0, RZ, 0x5 ;  /* 0x000000001d147211 */ /* 0x000fe400078f28ff */
[----:B------:R-:W-:Y:S02]  /*3310*/  FMUL.FTZ R23, R27, R27 ;  /* 0x0000001b1b177220 */ /* 0x000fe40000410000 */
[----:B------:R-:W-:Y:S01]  /*3320*/  FADD.FTZ R24, R22, R27 ;  /* 0x0000001b16187221 */ /* 0x000fe20000010000 */
[----:B-----5:R-:W-:-:S02]  /*3330*/  HADD2.F32 R27, -RZ, R92.H1_H1 ;  /* 0x3000005cff1b7230 */ /* 0x020fc40000004100 */
[----:B------:R-:W-:Y:S01]  /*3340*/  FFMA.FTZ R22, R22, R22, R23 ;  /* 0x0000001616167223 */ /* 0x000fe20000010017 */
[----:B------:R-:W-:Y:S01]  /*3350*/  MOV R29, 0xffffffe0 ;  /* 0xffffffe0001d7802 */ /* 0x000fe20000000f00 */
[----:B------:R-:W-:Y:S01]  /*3360*/  HADD2.F32 R26, -RZ, R92.H0_H0 ;  /* 0x2000005cff1a7230 */ /* 0x000fe20000004100 */
[----:B------:R-:W-:Y:S01]  /*3370*/  SHF.R.S32.HI R20, RZ, 0x5, R20 ;  /* 0x00000005ff147819 */ /* 0x000fe20000011414 */
[----:B------:R-:W-:Y:S01]  /*3380*/  FADD.FTZ R24, R25, R24 ;  /* 0x0000001819187221 */ /* 0x000fe20000010000 */
[----:B------:R-:W-:Y:S01]  /*3390*/  FMUL.FTZ R25, R27, R27 ;  /* 0x0000001b1b197220 */ /* 0x000fe20000410000 */
[----:B------:R-:W-:Y:S01]  /*33a0*/  FADD.FTZ R23, R21, R22 ;  /* 0x0000001615177221 */ /* 0x000fe20000010000 */
[----:B------:R-:W-:Y:S01]  /*33b0*/  FADD.FTZ R21, R26, R27 ;  /* 0x0000001b1a157221 */ /* 0x000fe20000010000 */
[----:B------:R-:W-:Y:S02]  /*33c0*/  IMAD R22, R20, R29, 0x22f ;  /* 0x0000022f14167424 */ /* 0x000fe400078e021d */
[----:B------:R-:W-:Y:S01]  /*33d0*/  FFMA.FTZ R26, R26, R26, R25 ;  /* 0x0000001a1a1a7223 */ /* 0x000fe20000010019 */
[----:B------:R-:W-:-:S02]  /*33e0*/  FADD.FTZ R21, R24, R21 ;  /* 0x0000001518157221 */ /* 0x000fc40000010000 */
        /* <DEDUP_REMOVED lines=48> */
[----:B------:R-:W2:Y:S01]  /*36f0*/  LDS.128 R20, [UR7+0x40] ;  /* 0x00004007ff147984 */ /* 0x000ea20008000c00 */
[----:B0-----:R-:W-:Y:S01]  /*3700*/  FADD.FTZ R35, R32, R24 ;  /* 0x0000001820237221 */ /* 0x001fe20000010000 */
[----:B------:R-:W-:-:S03]  /*3710*/  FADD.FTZ R24, R33, R25 ;  /* 0x0000001921187221 */ /* 0x000fc60000010000 */
[----:B------:R-:W-:Y:S01]  /*3720*/  FADD.FTZ R35, R35, R26 ;  /* 0x0000001a23237221 */ /* 0x000fe20000010000 */
[----:B------:R-:W-:-:S03]  /*3730*/  FADD.FTZ R24, R24, R27 ;  /* 0x0000001b18187221 */ /* 0x000fc60000010000 */
[----:B-1----:R-:W-:Y:S01]  /*3740*/  FADD.FTZ R35, R35, R28 ;  /* 0x0000001c23237221 */ /* 0x002fe20000010000 */
[----:B------:R-:W-:Y:S02]  /*3750*/  FADD.FTZ R28, R24, R29 ;  /* 0x0000001d181c7221 */ /* 0x000fe40000010000 */
[----:B------:R-:W0:Y:S01]  /*3760*/  LDS.128 R24, [UR7+0x50] ;  /* 0x00005007ff187984 */ /* 0x000e220008000c00 */
[----:B------:R-:W-:Y:S01]  /*3770*/  FADD.FTZ R35, R35, R30 ;  /* 0x0000001e23237221 */ /* 0x000fe20000010000 */
[----:B------:R-:W-:Y:S02]  /*3780*/  FADD.FTZ R32, R28, R31 ;  /* 0x0000001f1c207221 */ /* 0x000fe40000010000 */
[----:B------:R-:W1:Y:S01]  /*3790*/  LDS.128 R28, [UR7+0x60] ;  /* 0x00006007ff1c7984 */ /* 0x000e620008000c00 */
[----:B--2---:R-:W-:Y:S01]  /*37a0*/  FADD.FTZ R35, R35, R20 ;  /* 0x0000001423237221 */ /* 0x004fe20000010000 */
[----:B------:R-:W-:-:S03]  /*37b0*/  FADD.FTZ R20, R32, R21 ;  /* 0x0000001520147221 */ /* 0x000fc60000010000 */
[----:B------:R-:W-:Y:S01]  /*37c0*/  FADD.FTZ R21, R35, R22 ;  /* 0x0000001623157221 */ /* 0x000fe20000010000 */
[----:B------:R-:W-:Y:S01]  /*37d0*/  FADD.FTZ R20, R20, R23 ;  /* 0x0000001714147221 */ /* 0x000fe20000010000 */
[----:B------:R-:W2:Y:S02]  /*37e0*/  LDS.128 R32, [UR7+0x70] ;  /* 0x00007007ff207984 */ /* 0x000ea40008000c00 */
[----:B0-----:R-:W-:Y:S01]  /*37f0*/  FADD.FTZ R21, R21, R24 ;  /* 0x0000001815157221 */ /* 0x001fe20000010000 */
[----:B------:R-:W-:-:S03]  /*3800*/  FADD.FTZ R20, R20, R25 ;  /* 0x0000001914147221 */ /* 0x000fc60000010000 */
[----:B------:R-:W-:Y:S01]  /*3810*/  FADD.FTZ R21, R21, R26 ;  /* 0x0000001a15157221 */ /* 0x000fe20000010000 */
[----:B------:R-:W-:-:S03]  /*3820*/  FADD.FTZ R20, R20, R27 ;  /* 0x0000001b14147221 */ /* 0x000fc60000010000 */
[----:B-1----:R-:W-:Y:S01]  /*3830*/  FADD.FTZ R21, R21, R28 ;  /* 0x0000001c15157221 */ /* 0x002fe20000010000 */
[----:B------:R-:W-:Y:S02]  /*3840*/  FADD.FTZ R24, R20, R29 ;  /* 0x0000001d14187221 */ /* 0x000fe40000010000 */
[----:B------:R-:W-:Y:S01]  /*3850*/  LDS.64 R28, [UR7+0xa0] ;  /* 0x0000a007ff1c7984 */ /* 0x000fe20008000a00 */
[----:B------:R-:W-:Y:S01]  /*3860*/  FADD.FTZ R25, R21, R30 ;  /* 0x0000001e15197221 */ /* 0x000fe20000010000 */
[----:B------:R-:W-:Y:S02]  /*3870*/  FADD.FTZ R30, R24, R31 ;  /* 0x0000001f181e7221 */ /* 0x000fe40000010000 */
[----:B------:R-:W0:Y:S01]  /*3880*/  LDS.128 R20, [UR7+0x80] ;  /* 0x00008007ff147984 */ /* 0x000e220008000c00 */
[----:B--2---:R-:W-:Y:S01]  /*3890*/  FADD.FTZ R31, R25, R32 ;  /* 0x00000020191f7221 */ /* 0x004fe20000010000 */
[----:B------:R-:W-:Y:S02]  /*38a0*/  FADD.FTZ R30, R30, R33 ;  /* 0x000000211e1e7221 */ /* 0x000fe40000010000 */
[----:B------:R-:W1:Y:S01]  /*38b0*/  LDS.128 R24, [UR7+0x90] ;  /* 0x00009007ff187984 */ /* 0x000e620008000c00 */
        /* <DEDUP_REMOVED lines=12> */
.L_x_3887:
[----:B------:R-:W-:Y:S05]  /*3980*/  BSYNC B0 ;  /* 0x0000000000007941 */ /* 0x000fea0003800000 */
.L_x_3886:
[----:B------:R-:W1:Y:S02]  /*3990*/  LDC R28, c[0x0][0xc] ;  /* 0x00000300ff1c7b82 */ /* 0x000e640000000800 */
[----:B-1----:R-:W-:-:S13]  /*39a0*/  ISETP.GE.U32.AND P1, PT, R28, 0x2, PT ;  /* 0x000000021c00780c */ /* 0x002fda0003f26070 */
[----:B------:R-:W-:Y:S05]  /*39b0*/  @!P1 BRA `(.L_x_3888) ;  /* 0x0000000800909947 */ /* 0x000fea0003800000 */
[----:B------:R-:W-:Y:S05]  /*39c0*/  @P3 BRA `(.L_x_3889) ;  /* 0x00000000007c3947 */ /* 0x000fea0003800000 */
[----:B------:R-:W1:Y:S01]  /*39d0*/  S2R R29, SR_CTAID.Y ;  /* 0x00000000001d7919 */ /* 0x000e620000002600 */
[----:B------:R-:W0:Y:S01]  /*39e0*/  LDC R26, c[0x0][0x10] ;  /* 0x00000400ff1a7b82 */ /* 0x000e220000000800 */
[----:B------:R-:W-:Y:S02]  /*39f0*/  ULOP3.LUT UR7, UR4, 0x1, URZ, 0xc0, !UPT ;  /* 0x0000000104077892 */ /* 0x000fe4000f8ec03f */
[----:B------:R-:W-:-:S05]  /*3a00*/  ULOP3.LUT UP0, URZ, UR4, 0x2, URZ, 0xc0, !UPT ;  /* 0x00000002043f7892 */ /* 0x000fca000f80c03f */
[----:B------:R-:W2:Y:S08]  /*3a10*/  LDC.64 R20, c[0x0][0x240] ;  /* 0x00009000ff147b82 */ /* 0x000eb00000000a00 */
[----:B------:R-:W3:Y:S01]  /*3a20*/  LDC.64 R22, c[0x0][0x248] ;  /* 0x00009200ff167b82 */ /* 0x000ee20000000a00 */
[----:B------:R-:W-:Y:S01]  /*3a30*/  PLOP3.LUT P1, PT, PT, PT, UP0, 0x80, 0x0 ;  /* 0x000000000000781c */ /* 0x000fe20003f2f008 */
[----:B0-----:R-:W-:Y:S01]  /*3a40*/  IMAD R25, R26, UR7, RZ ;  /* 0x000000071a197c24 */ /* 0x001fe2000f8e02ff */
[----:B------:R-:W-:-:S02]  /*3a50*/  UMOV UR7, 0xffffffff ;  /* 0xffffffff00077882 */ /* 0x000fc40000000000 */
[----:B------:R-:W-:Y:S01]  /*3a60*/  USEL UR7, UR7, 0x1, UP0 ;  /* 0x0000000107077887 */ /* 0x000fe20008000000 */
[C---:B------:R-:W-:Y:S01]  /*3a70*/  IMAD R24, R25.reuse, R28, RZ ;  /* 0x0000001c19187224 */ /* 0x040fe200078e02ff */
[----:B-1----:R-:W-:-:S04]  /*3a80*/  IADD3 R25, R25, R29, RZ ;  /* 0x0000001d19197210 */ /* 0x002fc80007ffe0ff */
[----:B------:R-:W-:Y:S01]  /*3a90*/  SHF.L.U32 R27, R24, 0x1, RZ ;  /* 0x00000001181b7819 */ /* 0x000fe200000006ff */
[----:B--2---:R-:W-:Y:S01]  /*3aa0*/  IMAD.WIDE.U32 R20, R25, 0x4, R20 ;  /* 0x0000000419147825 */ /* 0x004fe200078e0014 */
[----:B------:R-:W-:-:S03]  /*3ab0*/  SEL R25, R28, RZ, !P1 ;  /* 0x000000ff1c197207 */ /* 0x000fc60004800000 */
[----:B---3--:R-:W-:Y:S01]  /*3ac0*/  IMAD.WIDE R22, R27, 0x4, R22 ;  /* 0x000000041b167825 */ /* 0x008fe200078e0216 */
[----:B------:R-:W-:-:S03]  /*3ad0*/  ISETP.NE.AND P1, PT, R25, -0x1, PT ;  /* 0xffffffff1900780c */ /* 0x000fc60003f25270 */
[----:B------:R-:W-:-:S04]  /*3ae0*/  IMAD R27, R26, UR9, R29 ;  /* 0x000000091a1b7c24 */ /* 0x000fc8000f8e021d */
[----:B------:R-:W-:Y:S01]  /*3af0*/  IMAD.WIDE.U32 R22, R27, 0x8, R22 ;  /* 0x000000081b167825 */ /* 0x000fe200078e0016 */
[----:B------:R-:W-:-:S04]  /*3b00*/  MOV R27, UR7 ;  /* 0x00000007001b7c02 */ /* 0x000fc80008000f00 */
[----:B------:R1:W-:Y:S01]  /*3b10*/  STG.E.64 desc[UR10][R22.64], R32 ;  /* 0x0000002016007986 */ /* 0x0003e2000c101b0a */
[----:B------:R-:W-:Y:S06]  /*3b20*/  MEMBAR.ALL.GPU ;  /* 0x0000000000007992 */ /* 0x000fec000000a000 */
[----:B------:R-:W-:-:S00]  /*3b30*/  ERRBAR ;  /* 0x00000000000079ab */ /* 0x000fc00000000000 */
[----:B------:R-:W-:Y:S06]  /*3b40*/  CGAERRBAR ;  /* 0x00000000000075ab */ /* 0x000fec0000000000 */
[----:B------:R1:W-:Y:S01]  /*3b50*/  REDG.E.ADD.S32.STRONG.GPU desc[UR10][R20.64], R27 ;  /* 0x0000001b1400798e */ /* 0x0003e2000c10e38a */
[----:B------:R-:W-:Y:S05]  /*3b60*/  @!P1 BRA `(.L_x_3889) ;  /* 0x0000000000149947 */ /* 0x000fea0003800000 */
.L_x_3890:
[----:B-1----:R-:W2:Y:S04]  /*3b70*/  LDG.E.STRONG.GPU R22, desc[UR10][R20.64] ;  /* 0x0000000a14167981 */ /* 0x002ea8000c1ef900 */
[----:B--2---:R-:W-:Y:S01]  /*3b80*/  CCTL.IVALL ;  /* 0x00000000ff00798f */ /* 0x004fe20002000000 */
[----:B------:R-:W-:Y:S05]  /*3b90*/  YIELD ;  /* 0x0000000000007946 */ /* 0x000fea0003800000 */
[----:B------:R-:W-:-:S13]  /*3ba0*/  ISETP.NE.AND P1, PT, R22, R25, PT ;  /* 0x000000191600720c */ /* 0x000fda0003f25270 */
[----:B------:R-:W-:Y:S05]  /*3bb0*/  @P1 BRA `(.L_x_3890) ;  /* 0xfffffffc00ec1947 */ /* 0x000fea000383ffff */
.L_x_3889:
        /* <DEDUP_REMOVED lines=11> */
.L_x_3892:
[C---:B------:R-:W-:Y:S02]  /*3c70*/  ISETP.EQ.OR P1, PT, R29.reuse, UR9, P3 ;  /* 0x000000091d007c0c */ /* 0x040fe40009f22670 */
[C---:B------:R-:W-:Y:S02]  /*3c80*/  IADD3 R26, R29.reuse, 0x1, RZ ;  /* 0x000000011d1a7810 */ /* 0x040fe40007ffe0ff */
[----:B------:R-:W-:Y:S02]  /*3c90*/  IADD3 R24, R29, 0x2, RZ ;  /* 0x000000021d187810 */ /* 0x000fe40007ffe0ff */
[----:B------:R-:W-:Y:S02]  /*3ca0*/  ISETP.EQ.OR P2, PT, R26, UR9, P3 ;  /* 0x000000091a007c0c */ /* 0x000fe40009f42670 */
[----:B------:R-:W-:Y:S02]  /*3cb0*/  MOV R23, UR4 ;  /* 0x0000000400177c02 */ /* 0x000fe40008000f00 */
[----:B------:R-:W-:-:S03]  /*3cc0*/  ISETP.EQ.OR P4, PT, R24, UR9, P3 ;  /* 0x0000000918007c0c */ /* 0x000fc60009f82670 */
[----:B------:R-:W1:Y:S01]  /*3cd0*/  @!P1 LDC R22, c[0x0][0x10] ;  /* 0x00000400ff169b82 */ /* 0x000e620000000800 */
[----:B------:R-:W2:Y:S01]  /*3ce0*/  @!P1 S2R R27, SR_CTAID.Y ;  /* 0x00000000001b9919 */ /* 0x000ea20000002600 */
[----:B------:R-:W-:-:S04]  /*3cf0*/  @!P1 LOP3.LUT R23, R23, 0x1, RZ, 0xc0, !PT ;  /* 0x0000000117179812 */ /* 0x000fc800078ec0ff */
[----:B------:R-:W3:Y:S02]  /*3d00*/  @!P2 S2R R93, SR_CTAID.Y ;  /* 0x00000000005da919 */ /* 0x000ee40000002600 */
[----:B------:R-:W4:Y:S02]  /*3d10*/  @!P1 LDC.64 R20, c[0x0][0x248] ;  /* 0x00009200ff149b82 */ /* 0x000f240000000a00 */
[----:B------:R-:W5:Y:S06]  /*3d20*/  @!P4 S2R R31, SR_CTAID.Y ;  /* 0x00000000001fc919 */ /* 0x000f6c0000002600 */
[----:B0-----:R-:W3:Y:S01]  /*3d30*/  @!P2 LDC R25, c[0x0][0x10] ;  /* 0x00000400ff19ab82 */ /* 0x001ee20000000800 */
[----:B-1----:R-:W-:-:S07]  /*3d40*/  @!P1 IMAD R23, R23, R22, RZ ;  /* 0x0000001617179224 */ /* 0x002fce00078e02ff */
[----:B------:R-:W5:Y:S01]  /*3d50*/  @!P4 LDC R35, c[0x0][0x10] ;  /* 0x00000400ff23cb82 */ /* 0x000f620000000800 */
[----:B------:R-:W-:-:S05]  /*3d60*/  @!P1 IMAD R23, R23, R28, RZ ;  /* 0x0000001c17179224 */ /* 0x000fca00078e02ff */
[----:B------:R-:W-:Y:S01]  /*3d70*/  @!P1 SHF.L.U32 R23, R23, 0x1, RZ ;  /* 0x0000000117179819 */ /* 0x000fe200000006ff */
[----:B--2---:R-:W-:-:S04]  /*3d80*/  @!P1 IMAD R27, R22, R29, R27 ;  /* 0x0000001d161b9224 */ /* 0x004fc800078e021b */
[----:B----4-:R-:W-:Y:S02]  /*3d90*/  @!P1 IMAD.WIDE R20, R23, 0x4, R20 ;  /* 0x0000000417149825 */ /* 0x010fe400078e0214 */
[----:B------:R-:W0:Y:S02]  /*3da0*/  @!P2 LDC.64 R22, c[0x0][0x248] ;  /* 0x00009200ff16ab82 */ /* 0x000e240000000a00 */
[----:B---3--:R-:W-:Y:S01]  /*3db0*/  @!P2 IMAD R93, R26, R25, R93 ;  /* 0x000000191a5da224 */ /* 0x008fe200078e025d */
[----:B------:R-:W-:Y:S01]  /*3dc0*/  MOV R26, UR4 ;  /* 0x00000004001a7c02 */ /* 0x000fe20008000f00 */
[----:B------:R-:W-:Y:S01]  /*3dd0*/  @!P1 IMAD.WIDE.U32 R20, R27, 0x8, R20 ;  /* 0x000000081b149825 */ /* 0x000fe200078e0014 */
[----:B------:R-:W-:Y:S02]  /*3de0*/  IADD3 R27, R29, 0x3, RZ ;  /* 0x000000031d1b7810 */ /* 0x000fe40007ffe0ff */
[----:B------:R-:W-:Y:S01]  /*3df0*/  @!P2 LOP3.LUT R26, R26, 0x1, RZ, 0xc0, !PT ;  /* 0x000000011a1aa812 */ /* 0x000fe200078ec0ff */
[----:B-----5:R-:W-:Y:S01]  /*3e00*/  @!P4 IMAD R31, R24, R35, R31 ;  /* 0x00000023181fc224 */ /* 0x020fe200078e021f */
[----:B------:R-:W-:Y:S01]  /*3e10*/  ISETP.EQ.OR P5, PT, R27, UR9, P3 ;  /* 0x000000091b007c0c */ /* 0x000fe20009fa2670 */
[----:B------:R-:W2:Y:S02]  /*3e20*/  @!P1 LDG.E.64 R20, desc[UR10][R20.64] ;  /* 0x0000000a14149981 */ /* 0x000ea4000c1e1b00 */
[----:B------:R-:W-:Y:S01]  /*3e30*/  @!P2 IMAD R25, R26, R25, RZ ;  /* 0x000000191a19a224 */ /* 0x000fe200078e02ff */
[----:B------:R-:W-:-:S03]  /*3e40*/  MOV R26, UR4 ;  /* 0x00000004001a7c02 */ /* 0x000fc60008000f00 */
[----:B------:R-:W-:Y:S01]  /*3e50*/  @!P2 IMAD R25, R25, R28, RZ ;  /* 0x0000001c1919a224 */ /* 0x000fe200078e02ff */
[----:B------:R-:W-:-:S04]  /*3e60*/  @!P4 LOP3.LUT R26, R26, 0x1, RZ, 0xc0, !PT ;  /* 0x000000011a1ac812 */ /* 0x000fc800078ec0ff */
[----:B------:R-:W-:Y:S01]  /*3e70*/  @!P2 SHF.L.U32 R25, R25, 0x1, RZ ;  /* 0x000000011919a819 */ /* 0x000fe200000006ff */
[----:B------:R-:W-:Y:S02]  /*3e80*/  @!P4 IMAD R35, R26, R35, RZ ;  /* 0x000000231a23c224 */ /* 0x000fe400078e02ff */
[----:B------:R-:W1:Y:S02]  /*3e90*/  @!P5 S2R R26, SR_CTAID.Y ;  /* 0x00000000001ad919 */ /* 0x000e640000002600 */
[----:B0-----:R-:W-:Y:S02]  /*3ea0*/  @!P2 IMAD.WIDE R22, R25, 0x4, R22 ;  /* 0x000000041916a825 */ /* 0x001fe400078e0216 */
[----:B------:R-:W0:Y:S02]  /*3eb0*/  @!P4 LDC.64 R24, c[0x0][0x248] ;  /* 0x00009200ff18cb82 */ /* 0x000e240000000a00 */
[----:B------:R-:W-:Y:S02]  /*3ec0*/  @!P4 IMAD R35, R35, R28, RZ ;  /* 0x0000001c2323c224 */ /* 0x000fe400078e02ff */
[----:B------:R-:W-:-:S03]  /*3ed0*/  @!P2 IMAD.WIDE.U32 R22, R93, 0x8, R22 ;  /* 0x000000085d16a825 */ /* 0x000fc600078e0016 */
[----:B------:R-:W-:-:S03]  /*3ee0*/  @!P4 SHF.L.U32 R35, R35, 0x1, RZ ;  /* 0x000000012323c819 */ /* 0x000fc600000006ff */
[----:B------:R-:W3:Y:S02]  /*3ef0*/  @!P2 LDG.E.64 R22, desc[UR10][R22.64] ;  /* 0x0000000a1616a981 */ /* 0x000ee4000c1e1b00 */
[----:B0-----:R-:W-:Y:S02]  /*3f00*/  @!P4 IMAD.WIDE R24, R35, 0x4, R24 ;  /* 0x000000042318c825 */ /* 0x001fe400078e0218 */
[----:B------:R-:W1:Y:S02]  /*3f10*/  @!P5 LDC R35, c[0x0][0x10] ;  /* 0x00000400ff23db82 */ /* 0x000e640000000800 */
[----:B------:R-:W-:Y:S01]  /*3f20*/  @!P4 IMAD.WIDE.U32 R30, R31, 0x8, R24 ;  /* 0x000000081f1ec825 */ /* 0x000fe200078e0018 */
[----:B------:R-:W-:-:S04]  /*3f30*/  MOV R24, UR4 ;  /* 0x0000000400187c02 */ /* 0x000fc80008000f00 */
[----:B------:R-:W-:Y:S01]  /*3f40*/  @!P5 LOP3.LUT R24, R24, 0x1, RZ, 0xc0, !PT ;  /* 0x000000011818d812 */ /* 0x000fe200078ec0ff */
[----:B-1----:R-:W-:-:S04]  /*3f50*/  @!P5 IMAD R27, R27, R35, R26 ;  /* 0x000000231b1bd224 */ /* 0x002fc800078e021a */
[----:B------:R-:W-:Y:S02]  /*3f60*/  @!P5 IMAD R35, R24, R35, RZ ;  /* 0x000000231823d224 */ /* 0x000fe400078e02ff */
[----:B------:R-:W0:Y:S02]  /*3f70*/  @!P5 LDC.64 R24, c[0x0][0x248] ;  /* 0x00009200ff18db82 */ /* 0x000e240000000a00 */
[----:B------:R-:W-:-:S05]  /*3f80*/  @!P5 IMAD R35, R35, R28, RZ ;  /* 0x0000001c2323d224 */ /* 0x000fca00078e02ff */
[----:B------:R-:W-:-:S05]  /*3f90*/  @!P5 SHF.L.U32 R35, R35, 0x1, RZ ;  /* 0x000000012323d819 */ /* 0x000fca00000006ff */
[----:B0-----:R-:W-:-:S04]  /*3fa0*/  @!P5 IMAD.WIDE R24, R35, 0x4, R24 ;  /* 0x000000042318d825 */ /* 0x001fc800078e0218 */
[----:B------:R-:W-:Y:S02]  /*3fb0*/  @!P5 IMAD.WIDE.U32 R26, R27, 0x8, R24 ;  /* 0x000000081b1ad825 */ /* 0x000fe400078e0018 */
[----:B------:R-:W4:Y:S04]  /*3fc0*/  @!P4 LDG.E.64 R24, desc[UR10][R30.64] ;  /* 0x0000000a1e18c981 */ /* 0x000f28000c1e1b00 */
[----:B------:R-:W5:Y:S01]  /*3fd0*/  @!P5 LDG.E.64 R26, desc[UR10][R26.64] ;  /* 0x0000000a1a1ad981 */ /* 0x000f62000c1e1b00 */
[----:B------:R-:W-:Y:S02]  /*3fe0*/  IADD3 R34, R34, -0x4, RZ ;  /* 0xfffffffc22227810 */ /* 0x000fe40007ffe0ff */
[----:B------:R-:W-:Y:S01]  /*3ff0*/  IADD3 R29, R29, 0x4, RZ ;  /* 0x000000041d1d7810 */ /* 0x000fe20007ffe0ff */
[----:B--2---:R-:W-:Y:S01]  /*4000*/  @!P1 FADD.FTZ R32, R32, R20 ;  /* 0x0000001420209221 */ /* 0x004fe20000010000 */
[----:B------:R-:W-:Y:S01]  /*4010*/  @!P1 FADD.FTZ R33, R33, R21 ;  /* 0x0000001521219221 */ /* 0x000fe20000010000 */
[----:B------:R-:W-:-:S02]  /*4020*/  ISETP.NE.AND P1, PT, R34, RZ, PT ;  /* 0x000000ff2200720c */ /* 0x000fc40003f25270 */
[----:B---3--:R-:W-:Y:S01]  /*4030*/  @!P2 FADD.FTZ R32, R32, R22 ;  /* 0x000000162020a221 */ /* 0x008fe20000010000 */
[----:B------:R-:W-:-:S03]  /*4040*/  @!P2 FADD.FTZ R33, R33, R23 ;  /* 0x000000172121a221 */ /* 0x000fc60000010000 */
[----:B----4-:R-:W-:Y:S01]  /*4050*/  @!P4 FADD.FTZ R32, R32, R24 ;  /* 0x000000182020c221 */ /* 0x010fe20000010000 */
[----:B------:R-:W-:-:S03]  /*4060*/  @!P4 FADD.FTZ R33, R33, R25 ;  /* 0x000000192121c221 */ /* 0x000fc60000010000 */
[----:B-----5:R-:W-:Y:S01]  /*4070*/  @!P5 FADD.FTZ R32, R32, R26 ;  /* 0x0000001a2020d221 */ /* 0x020fe20000010000 */
[----:B------:R-:W-:Y:S02]  /*4080*/  @!P5 FADD.FTZ R33, R33, R27 ;  /* 0x0000001b2121d221 */ /* 0x000fe40000010000 */
[----:B------:R-:W-:Y:S05]  /*4090*/  @P1 BRA `(.L_x_3892) ;  /* 0xfffffff800f41947 */ /* 0x000fea000383ffff */
.L_x_3891:
[----:B------:R-:W-:-:S13]  /*40a0*/  LOP3.LUT P1, R24, R28, 0x3, RZ, 0xc0, !PT ;  /* 0x000000031c187812 */ /* 0x000fda000782c0ff */
[----:B------:R-:W-:Y:S05]  /*40b0*/  @!P1 BRA `(.L_x_3888) ;  /* 0x0000000000d09947 */ /* 0x000fea0003800000 */
[----:B------:R-:W-:Y:S01]  /*40c0*/  ISETP.EQ.OR P1, PT, R29, UR9, P3 ;  /* 0x000000091d007c0c */ /* 0x000fe20009f22670 */
[----:B------:R-:W-:Y:S01]  /*40d0*/  BSSY B0, `(.L_x_3893) ;  /* 0x0000010000007945 */ /* 0x000fe20003800000 */
[----:B------:R-:W-:-:S11]  /*40e0*/  ISETP.NE.AND P2, PT, R24, 0x1, PT ;  /* 0x000000011800780c */ /* 0x000fd60003f45270 */
[----:B------:R-:W-:Y:S05]  /*40f0*/  @P1 BRA `(.L_x_3894) ;  /* 0x0000000000341947 */ /* 0x000fea0003800000 */
[----:B------:R-:W1:Y:S01]  /*4100*/  S2R R26, SR_CTAID.Y ;  /* 0x00000000001a7919 */ /* 0x000e620000002600 */
[----:B------:R-:W2:Y:S01]  /*4110*/  LDC.64 R20, c[0x0][0x248] ;  /* 0x00009200ff147b82 */ /* 0x000ea20000000a00 */
[----:B------:R-:W-:Y:S01]  /*4120*/  ULOP3.LUT UR7, UR4, 0x1, URZ, 0xc0, !UPT ;  /* 0x0000000104077892 */ /* 0x000fe2000f8ec03f */
[----:B------:R-:W-:-:S03]  /*4130*/  ULDC UR8, c[0x0][0x10] ;  /* 0x0000040000087ab9 */ /* 0x000fc60000000800 */
[----:B------:R-:W-:-:S06]  /*4140*/  UIMAD UR7, UR7, UR8, URZ ;  /* 0x00000008070772a4 */ /* 0x000fcc000f8e023f */
[----:B------:R-:W-:-:S05]  /*4150*/  IMAD R22, R28, UR7, RZ ;  /* 0x000000071c167c24 */ /* 0x000fca000f8e02ff */
[----:B------:R-:W-:-:S05]  /*4160*/  SHF.L.U32 R23, R22, 0x1, RZ ;  /* 0x0000000116177819 */ /* 0x000fca00000006ff */
[----:B--2---:R-:W-:-:S04]  /*4170*/  IMAD.WIDE R20, R23, 0x4, R20 ;  /* 0x0000000417147825 */ /* 0x004fc800078e0214 */
[----:B-1----:R-:W-:-:S04]  /*4180*/  IMAD R23, R29, UR8, R26 ;  /* 0x000000081d177c24 */ /* 0x002fc8000f8e021a */
[----:B------:R-:W-:-:S06]  /*4190*/  IMAD.WIDE.U32 R20, R23, 0x8, R20 ;  /* 0x0000000817147825 */ /* 0x000fcc00078e0014 */
[----:B------:R-:W0:Y:S02]  /*41a0*/  LDG.E.64 R20, desc[UR10][R20.64] ;  /* 0x0000000a14147981 */ /* 0x000e24000c1e1b00 */
[----:B0-----:R-:W-:Y:S01]  /*41b0*/  FADD.FTZ R32, R32, R20 ;  /* 0x0000001420207221 */ /* 0x001fe20000010000 */
[----:B------:R-:W-:-:S07]  /*41c0*/  FADD.FTZ R33, R33, R21 ;  /* 0x0000001521217221 */ /* 0x000fce0000010000 */
.L_x_3894:
[----:B------:R-:W-:Y:S05]  /*41d0*/  BSYNC B0 ;  /* 0x0000000000007941 */ /* 0x000fea0003800000 */
.L_x_3893:
[----:B------:R-:W-:Y:S05]  /*41e0*/  @!P2 BRA `(.L_x_3888) ;  /* 0x000000000084a947 */ /* 0x000fea0003800000 */
[C---:B------:R-:W-:Y:S02]  /*41f0*/  IADD3 R20, R29.reuse, 0x1, RZ ;  /* 0x000000011d147810 */ /* 0x040fe40007ffe0ff */
[----:B------:R-:W-:Y:S02]  /*4200*/  IADD3 R29, R29, 0x2, RZ ;  /* 0x000000021d1d7810 */ /* 0x000fe40007ffe0ff */
[----:B------:R-:W-:Y:S02]  /*4210*/  ISETP.EQ.OR P2, PT, R20, UR9, P3 ;  /* 0x0000000914007c0c */ /* 0x000fe40009f42670 */
[----:B------:R-:W-:Y:S02]  /*4220*/  ISETP.EQ.OR P1, PT, R29, UR9, P3 ;  /* 0x000000091d007c0c */ /* 0x000fe40009f22670 */
[----:B------:R-:W-:Y:S02]  /*4230*/  MOV R22, UR4 ;  /* 0x0000000400167c02 */ /* 0x000fe40008000f00 */
[----:B------:R-:W-:-:S02]  /*4240*/  ISETP.EQ.OR P1, PT, R24, 0x2, P1 ;  /* 0x000000021800780c */ /* 0x000fc40000f22670 */
[----:B------:R-:W-:-:S05]  /*4250*/  MOV R31, UR4 ;  /* 0x00000004001f7c02 */ /* 0x000fca0008000f00 */
[----:B------:R-:W1:Y:S01]  /*4260*/  @!P2 S2R R27, SR_CTAID.Y ;  /* 0x00000000001ba919 */ /* 0x000e620000002600 */
[----:B0-----:R-:W1:Y:S01]  /*4270*/  @!P2 LDC R25, c[0x0][0x10] ;  /* 0x00000400ff19ab82 */ /* 0x001e620000000800 */
[----:B------:R-:W-:-:S04]  /*4280*/  @!P2 LOP3.LUT R22, R22, 0x1, RZ, 0xc0, !PT ;  /* 0x000000011616a812 */ /* 0x000fc800078ec0ff */
[----:B------:R-:W0:Y:S01]  /*4290*/  @!P1 S2R R26, SR_CTAID.Y ;  /* 0x00000000001a9919 */ /* 0x000e220000002600 */
[----:B------:R-:W-:Y:S02]  /*42a0*/  @!P1 LOP3.LUT R31, R31, 0x1, RZ, 0xc0, !PT ;  /* 0x000000011f1f9812 */ /* 0x000fe400078ec0ff */
[----:B------:R-:W2:Y:S01]  /*42b0*/  @!P1 LDC R30, c[0x0][0x10] ;  /* 0x00000400ff1e9b82 */ /* 0x000ea20000000800 */
[-C--:B-1----:R-:W-:Y:S02]  /*42c0*/  @!P2 IMAD R27, R20, R25.reuse, R27 ;  /* 0x00000019141ba224 */ /* 0x082fe400078e021b */
[----:B------:R-:W-:-:S05]  /*42d0*/  @!P2 IMAD R25, R22, R25, RZ ;  /* 0x000000191619a224 */ /* 0x000fca00078e02ff */
[----:B------:R-:W1:Y:S01]  /*42e0*/  @!P1 LDC.64 R20, c[0x0][0x248] ;  /* 0x00009200ff149b82 */ /* 0x000e620000000a00 */
[----:B--2---:R-:W-:Y:S02]  /*42f0*/  @!P1 IMAD R31, R31, R30, RZ ;  /* 0x0000001e1f1f9224 */ /* 0x004fe400078e02ff */
[-C--:B------:R-:W-:Y:S02]  /*4300*/  @!P2 IMAD R25, R25, R28.reuse, RZ ;  /* 0x0000001c1919a224 */ /* 0x080fe400078e02ff */
[----:B------:R-:W-:Y:S02]  /*4310*/  @!P1 IMAD R31, R31, R28, RZ ;  /* 0x0000001c1f1f9224 */ /* 0x000fe400078e02ff */
[----:B0-----:R-:W-:Y:S01]  /*4320*/  @!P1 IMAD R29, R29, R30, R26 ;  /* 0x0000001e1d1d9224 */ /* 0x001fe200078e021a */
[----:B------:R-:W0:Y:S01]  /*4330*/  @!P2 LDC.64 R22, c[0x0][0x248] ;  /* 0x00009200ff16ab82 */ /* 0x000e220000000a00 */
[----:B------:R-:W-:-:S05]  /*4340*/  @!P2 SHF.L.U32 R25, R25, 0x1, RZ ;  /* 0x000000011919a819 */ /* 0x000fca00000006ff */
        /* <DEDUP_REMOVED lines=11> */
.L_x_3888:
[----:B------:R-:W-:Y:S01]  /*4400*/  ULDC.64 UR14, c[0x0][0x218] ;  /* 0x00008600000e7ab9 */ /* 0x000fe20000000a00 */
[----:B------:R-:W-:Y:S01]  /*4410*/  LOP3.LUT P1, RZ, R0, UR9, RZ, 0xfc, !PT ;  /* 0x0000000900ff7c12 */ /* 0x000fe2000f82fcff */
[----:B------:R-:W2:Y:S01]  /*4420*/  S2UR UR8, SR_CgaCtaId ;  /* 0x00000000000879c3 */ /* 0x000ea20000008800 */
[----:B------:R-:W-:Y:S01]  /*4430*/  ISETP.EQ.U32.AND P2, PT, RZ, UR14, PT ;  /* 0x0000000eff007c0c */ /* 0x000fe2000bf42070 */
[----:B------:R-:W-:Y:S01]  /*4440*/  UMOV UR7, 0x400 ;  /* 0x0000040000077882 */ /* 0x000fe20000000000 */
[----:B0-----:R-:W-:Y:S02]  /*4450*/  MOV R25, UR6 ;  /* 0x0000000600197c02 */ /* 0x001fe40008000f00 */
[----:B------:R-:W-:Y:S02]  /*4460*/  ISETP.EQ.OR.EX P1, PT, RZ, UR15, P1, P2 ;  /* 0x0000000fff007c0c */ /* 0x000fe40008f22720 */
[----:B------:R-:W-:Y:S01]  /*4470*/  IADD3 R39, R4, R39, RZ ;  /* 0x0000002704277210 */ /* 0x000fe20007ffe0ff */
[----:B-1----:R-:W0:Y:S08]  /*4480*/  LDC.64 R22, c[0x0][0x228] ;  /* 0x00008a00ff167b82 */ /* 0x002e300000000a00 */
[----:B------:R-:W1:Y:S08]  /*4490*/  LDC.64 R20, c[0x0][0x230] ;  /* 0x00008c00ff147b82 */ /* 0x000e700000000a00 */
        /* <DEDUP_REMOVED lines=11> */
[----:B------:R-:W2:Y:S04]  /*4550*/  LDG.E.64 R20, desc[UR10][R30.64] ;  /* 0x0000000a1e147981 */ /* 0x000ea8000c1e1b00 */
[----:B------:R-:W2:Y:S01]  /*4560*/  LDG.E.64 R22, desc[UR10][R22.64] ;  /* 0x0000000a16167981 */ /* 0x000ea2000c1e1b00 */
[----:B------:R-:W-:Y:S01]  /*4570*/  ISETP.NE.AND P5, PT, RZ, UR12, PT ;  /* 0x0000000cff007c0c */ /* 0x000fe2000bfa5270 */
[----:B0-----:R-:W-:-:S02]  /*4580*/  HADD2.F32 R26, -RZ, R64.H1_H1 ;  /* 0x30000040ff1a7230 */ /* 0x001fc40000004100 */
[----:B------:R-:W0:Y:S01]  /*4590*/  LDS.64 R24, [UR7+0xb0] ;  /* 0x0000b007ff187984 */ /* 0x000e220008000a00 */
[--C-:B------:R-:W-:Y:S02]  /*45a0*/  HADD2.F32 R28, -RZ, R36.reuse.H0_H0 ;  /* 0x20000024ff1c7230 */ /* 0x100fe40000004100 */
[----:B------:R-:W-:Y:S02]  /*45b0*/  HADD2.F32 R36, -RZ, R36.H1_H1 ;  /* 0x30000024ff247230 */ /* 0x000fe40000004100 */
[----:B0-----:R-:W-:-:S05]  /*45c0*/  FMUL.FTZ R24, R24, UR8 ;  /* 0x0000000818187c20 */ /* 0x001fca0008410000 */
[----:B------:R-:W-:-:S13]  /*45d0*/  R2UR UR7, R24 ;  /* 0x00000000180772ca */ /* 0x000fda00000e0000 */
[----:B------:R-:W-:Y:S01]  /*45e0*/  MOV R24, UR7 ;  /* 0x0000000700187c02 */ /* 0x000fe20008000f00 */
[----:B------:R-:W-:-:S04]  /*45f0*/  FADD.FTZ R26, R26, -UR7 ;  /* 0x800000071a1a7e21 */ /* 0x000fc80008010000 */
[----:B------:R-:W-:-:S04]  /*4600*/  FMUL.FTZ R24, R24, UR7 ;  /* 0x0000000718187c20 */ /* 0x000fc80008410000 */
[----:B------:R-:W-:Y:S01]  /*4610*/  FFMA.FTZ R24, R25, UR8, -R24 ;  /* 0x0000000819187c23 */ /* 0x000fe20008010818 */
[----:B------:R-:W-:-:S04]  /*4620*/  HADD2.F32 R25, -RZ, R64.H0_H0 ;  /* 0x20000040ff197230 */ /* 0x000fc80000004100 */
[----:B------:R-:W-:Y:S01]  /*4630*/  FSETP.GTU.FTZ.AND P1, PT, R24, RZ, PT ;  /* 0x000000ff1800720b */ /* 0x000fe20003f3c000 */
[----:B------:R-:W-:-:S12]  /*4640*/  FADD.FTZ R25, R25, -UR7 ;  /* 0x8000000719197e21 */ /* 0x000fd80008010000 */
[----:B------:R-:W-:Y:S01]  /*4650*/  VOTEU.ANY UP0, P1 ;  /* 0x00000000003f7886 */ /* 0x000fe20000800100 */
[----:B------:R-:W-:-:S04]  /*4660*/  PLOP3.LUT P1, PT, PT, PT, UP0, 0x80, 0x0 ;  /* 0x000000000000781c */ /* 0x000fc80003f2f008 */
[----:B------:R-:W-:-:S09]  /*4670*/  @UP0 ULDC UR8, c[0x0][0x238] ;  /* 0x00008e0000080ab9 */ /* 0x000fd20000000800 */
[----:B------:R-:W-:Y:S01]  /*4680*/  @P1 FADD.FTZ R24, R24, UR8 ;  /* 0x0000000818181e21 */ /* 0x000fe20008010000 */
[----:B------:R-:W-:-:S05]  /*4690*/  UMOV UR8, 0x3f800000 ;  /* 0x3f80000000087882 */ /* 0x000fca0000000000 */
[----:B------:R-:W0:Y:S02]  /*46a0*/  @P1 MUFU.RSQ R24, R24 ;  /* 0x0000001800181308 */ /* 0x000e240000001400 */
[----:B0-----:R-:W-:-:S13]  /*46b0*/  @P1 R2UR UR13, R24 ;  /* 0x00000000180d12ca */ /* 0x001fda00000e0000 */
[----:B------:R-:W-:Y:S02]  /*46c0*/  @UP0 UMOV UR8, UR13 ;  /* 0x0000000d00080c82 */ /* 0x000fe40008000000 */
[----:B------:R-:W-:Y:S01]  /*46d0*/  FMUL.FTZ R25, R25, UR8 ;  /* 0x0000000819197c20 */ /* 0x000fe20008410000 */
[----:B------:R-:W-:-:S03]  /*46e0*/  FMUL.FTZ R26, R26, UR8 ;  /* 0x000000081a1a7c20 */ /* 0x000fc60008410000 */
        /* <DEDUP_REMOVED lines=13> */
.L_x_3895:
        /* <DEDUP_REMOVED lines=14> */
.L_x_3897:
[----:B------:R-:W-:Y:S05]  /*48a0*/  BSYNC B0 ;  /* 0x0000000000007941 */ /* 0x000fea0003800000 */
.L_x_3896:
[----:B------:R-:W-:Y:S01]  /*48b0*/  ULDC.64 UR14, c[0x0][0x278] ;  /* 0x00009e00000e7ab9 */ /* 0x000fe20000000a00 */
[----:B------:R-:W-:Y:S01]  /*48c0*/  FADD.FTZ R28, R28, -UR7 ;  /* 0x800000071c1c7e21 */ /* 0x000fe20008010000 */
[----:B------:R-:W-:Y:S01]  /*48d0*/  ISETP.GE.U32.AND P1, PT, R6, UR14, PT ;  /* 0x0000000e06007c0c */ /* 0x000fe2000bf26070 */
[----:B------:R-:W-:Y:S01]  /*48e0*/  FADD.FTZ R36, R36, -UR7 ;  /* 0x8000000724247e21 */ /* 0x000fe20008010000 */
[----:B------:R-:W-:Y:S01]  /*48f0*/  ISETP.GE.U32.AND P2, PT, R7, UR14, PT ;  /* 0x0000000e07007c0c */ /* 0x000fe2000bf46070 */
[--C-:B------:R-:W-:Y:S01]  /*4900*/  HADD2.F32 R24, -RZ, R38.reuse.H0_H0 ;  /* 0x20000026ff187230 */ /* 0x100fe20000004100 */
[----:B------:R-:W-:Y:S01]  /*4910*/  ISETP.GE.U32.AND P3, PT, R8, UR14, PT ;  /* 0x0000000e08007c0c */ /* 0x000fe2000bf66070 */
[----:B------:R-:W-:Y:S01]  /*4920*/  HADD2.F32 R30, -RZ, R38.H1_H1 ;  /* 0x30000026ff1e7230 */ /* 0x000fe20000004100 */
[----:B------:R-:W-:Y:S01]  /*4930*/  ISETP.GE.AND.EX P1, PT, R19, UR15, PT, P1 ;  /* 0x0000000f13007c0c */ /* 0x000fe2000bf26310 */
[----:B------:R-:W-:Y:S01]  /*4940*/  FMUL.FTZ R31, R28, UR8 ;  /* 0x000000081c1f7c20 */ /* 0x000fe20008410000 */
[----:B------:R-:W-:Y:S01]  /*4950*/  ISETP.GE.AND.EX P2, PT, R37, UR15, PT, P2 ;  /* 0x0000000f25007c0c */ /* 0x000fe2000bf46320 */
[----:B------:R-:W-:Y:S01]  /*4960*/  FMUL.FTZ R36, R36, UR8 ;  /* 0x0000000824247c20 */ /* 0x000fe20008410000 */
[----:B------:R-:W-:Y:S01]  /*4970*/  ISETP.GE.AND.EX P3, PT, R41, UR15, PT, P3 ;  /* 0x0000000f29007c0c */ /* 0x000fe2000bf66330 */
[--C-:B0-----:R-:W-:Y:S01]  /*4980*/  HADD2.F32 R29, -RZ, R40.reuse.H0_H0 ;  /* 0x20000028ff1d7230 */ /* 0x101fe20000004100 */
[C---:B------:R-:W-:Y:S01]  /*4990*/  ISETP.GT.U32.OR P1, PT, R0.reuse, 0x22f, P1 ;  /* 0x0000022f0000780c */ /* 0x040fe20000f24470 */
[----:B------:R-:W-:Y:S01]  /*49a0*/  HADD2.F32 R40, -RZ, R40.H1_H1 ;  /* 0x30000028ff287230 */ /* 0x000fe20000004100 */
[----:B------:R-:W-:Y:S01]  /*49b0*/  ISETP.GT.U32.OR P2, PT, R0, 0x22f, P2 ;  /* 0x0000022f0000780c */ /* 0x000fe20001744470 */
[----:B------:R-:W-:Y:S01]  /*49c0*/  FADD.FTZ R28, R24, -UR7 ;  /* 0x80000007181c7e21 */ /* 0x000fe20008010000 */
[----:B------:R-:W-:Y:S01]  /*49d0*/  ISETP.GT.U32.OR P3, PT, R0, 0x22f, P3 ;  /* 0x0000022f0000780c */ /* 0x000fe20001f64470 */
[----:B------:R-:W-:Y:S01]  /*49e0*/  FADD.FTZ R30, R30, -UR7 ;  /* 0x800000071e1e7e21 */ /* 0x000fe20008010000 */
[----:B------:R-:W-:Y:S01]  /*49f0*/  FFMA.FTZ R31, R20, R31, R22 ;  /* 0x0000001f141f7223 */ /* 0x000fe20000010016 */
        /* <DEDUP_REMOVED lines=12> */
.L_x_3898:
        /* <DEDUP_REMOVED lines=14> */
.L_x_3900:
[----:B------:R-:W-:Y:S05]  /*4ba0*/  BSYNC B0 ;  /* 0x0000000000007941 */ /* 0x000fea0003800000 */
.L_x_3899:
        /* <DEDUP_REMOVED lines=17> */
.L_x_3901:
[----:B------:R-:W-:Y:S04]  /*4cc0*/  BSSY B0, `(.L_x_3902) ;  /* 0x000000e000007945 */ /* 0x000fe80003800000 */
[----:B------:R-:W-:Y:S05]  /*4cd0*/  @P2 BRA `(.L_x_3903) ;  /* 0x0000000000302947 */ /* 0x000fea0003800000 */
[----:B------:R-:W-:Y:S01]  /*4ce0*/  ULDC.64 UR16, c[0x0][0x270] ;  /* 0x00009c0000107ab9 */ /* 0x000fe20000000a00 */
[----:B------:R-:W-:Y:S01]  /*4cf0*/  MOV R24, R86 ;  /* 0x0000005600187202 */ /* 0x000fe20000000f00 */
[----:B0-----:R-:W-:Y:S01]  /*4d00*/  IMAD R26, R37, UR16, RZ ;  /* 0x00000010251a7c24 */ /* 0x001fe2000f8e02ff */
        /* <DEDUP_REMOVED lines=9> */
.L_x_3903:
[----:B------:R-:W-:Y:S05]  /*4da0*/  BSYNC B0 ;  /* 0x0000000000007941 */ /* 0x000fea0003800000 */
.L_x_3902:
[----:B------:R-:W-:Y:S01]  /*4db0*/  FMUL.FTZ R29, R29, UR8 ;  /* 0x000000081d1d7c20 */ /* 0x000fe20008410000 */
[----:B------:R-:W-:Y:S01]  /*4dc0*/  FMUL.FTZ R40, R40, UR8 ;  /* 0x0000000828287c20 */ /* 0x000fe20008410000 */
[--C-:B-1----:R-:W-:Y:S02]  /*4dd0*/  HADD2.F32 R19, -RZ, R42.reuse.H0_H0 ;  /* 0x2000002aff137230 */ /* 0x102fe40000004100 */
[----:B------:R-:W-:Y:S01]  /*4de0*/  FFMA.FTZ R28, R20, R29, R22 ;  /* 0x0000001d141c7223 */ /* 0x000fe20000010016 */
[----:B------:R-:W-:Y:S02]  /*4df0*/  HADD2.F32 R42, -RZ, R42.H1_H1 ;  /* 0x3000002aff2a7230 */ /* 0x000fe40000004100 */
        /* <DEDUP_REMOVED lines=12> */
.L_x_3904:
        /* <DEDUP_REMOVED lines=14> */
.L_x_3906:
[----:B------:R-:W-:Y:S05]  /*4fa0*/  BSYNC B0 ;  /* 0x0000000000007941 */ /* 0x000fea0003800000 */
.L_x_3905:
[----:B------:R-:W-:Y:S01]  /*4fb0*/  ISETP.GE.U32.AND P1, PT, R9, UR14, PT ;  /* 0x0000000e09007c0c */ /* 0x000fe2000bf26070 */
[----:B------:R-:W-:Y:S01]  /*4fc0*/  FADD.FTZ R19, R19, -UR7 ;  /* 0x8000000713137e21 */ /* 0x000fe20008010000 */
[----:B------:R-:W-:Y:S01]  /*4fd0*/  ISETP.GE.U32.AND P2, PT, R10, UR14, PT ;  /* 0x0000000e0a007c0c */ /* 0x000fe2000bf46070 */
[----:B------:R-:W-:Y:S01]  /*4fe0*/  FADD.FTZ R42, R42, -UR7 ;  /* 0x800000072a2a7e21 */ /* 0x000fe20008010000 */
[----:B------:R-:W-:Y:S01]  /*4ff0*/  ISETP.GE.U32.AND P3, PT, R11, UR14, PT ;  /* 0x0000000e0b007c0c */ /* 0x000fe2000bf66070 */
[--C-:B-1----:R-:W-:Y:S01]  /*5000*/  HADD2.F32 R29, -RZ, R44.reuse.H0_H0 ;  /* 0x2000002cff1d7230 */ /* 0x102fe20000004100 */
[----:B------:R-:W-:Y:S01]  /*5010*/  ISETP.GE.AND.EX P1, PT, R43, UR15, PT, P1 ;  /* 0x0000000f2b007c0c */ /* 0x000fe2000bf26310 */
[----:B------:R-:W-:Y:S01]  /*5020*/  HADD2.F32 R44, -RZ, R44.H1_H1 ;  /* 0x3000002cff2c7230 */ /* 0x000fe20000004100 */
[----:B------:R-:W-:Y:S01]  /*5030*/  ISETP.GE.AND.EX P2, PT, R45, UR15, PT, P2 ;  /* 0x0000000f2d007c0c */ /* 0x000fe2000bf46320 */
[----:B------:R-:W-:Y:S01]  /*5040*/  FMUL.FTZ R25, R19, UR8 ;  /* 0x0000000813197c20 */ /* 0x000fe20008410000 */
[----:B------:R-:W-:Y:S01]  /*5050*/  ISETP.GE.AND.EX P3, PT, R47, UR15, PT, P3 ;  /* 0x0000000f2f007c0c */ /* 0x000fe2000bf66330 */
[----:B------:R-:W-:Y:S01]  /*5060*/  FMUL.FTZ R42, R42, UR8 ;  /* 0x000000082a2a7c20 */ /* 0x000fe20008410000 */
[--C-:B------:R-:W-:Y:S01]  /*5070*/  HADD2.F32 R28, -RZ, R46.reuse.H0_H0 ;  /* 0x2000002eff1c7230 */ /* 0x100fe20000004100 */
[C---:B------:R-:W-:Y:S01]  /*5080*/  ISETP.GT.U32.OR P1, PT, R0.reuse, 0x22f, P1 ;  /* 0x0000022f0000780c */ /* 0x040fe20000f24470 */
[----:B------:R-:W-:Y:S01]  /*5090*/  HADD2.F32 R46, -RZ, R46.H1_H1 ;  /* 0x3000002eff2e7230 */ /* 0x000fe20000004100 */
[C---:B------:R-:W-:Y:S01]  /*50a0*/  ISETP.GT.U32.OR P2, PT, R0.reuse, 0x22f, P2 ;  /* 0x0000022f0000780c */ /* 0x040fe20001744470 */
[----:B------:R-:W-:Y:S01]  /*50b0*/  FADD.FTZ R29, R29, -UR7 ;  /* 0x800000071d1d7e21 */ /* 0x000fe20008010000 */
[----:B------:R-:W-:Y:S01]  /*50c0*/  ISETP.GT.U32.OR P3, PT, R0, 0x22f, P3 ;  /* 0x0000022f0000780c */ /* 0x000fe20001f64470 */
[----:B------:R-:W-:Y:S01]  /*50d0*/  FADD.FTZ R19, R44, -UR7 ;  /* 0x800000072c137e21 */ /* 0x000fe20008010000 */
[----:B------:R-:W-:Y:S01]  /*50e0*/  FFMA.FTZ R30, R20, R25, R22 ;  /* 0x00000019141e7223 */ /* 0x000fe20000010016 */
[----:B0-----:R-:W-:Y:S01]  /*50f0*/  FFMA.FTZ R31, R21, R42, R23 ;  /* 0x0000002a151f7223 */ /* 0x001fe20000010017 */
        /* <DEDUP_REMOVED lines=11> */
.L_x_3907:
        /* <DEDUP_REMOVED lines=14> */
.L_x_3909:
[----:B------:R-:W-:Y:S05]  /*5290*/  BSYNC B0 ;  /* 0x0000000000007941 */ /* 0x000fea0003800000 */
.L_x_3908:
        /* <DEDUP_REMOVED lines=17> */
.L_x_3910:
        /* <DEDUP_REMOVED lines=14> */
.L_x_3912:
[----:B------:R-:W-:Y:S05]  /*5490*/  BSYNC B0 ;  /* 0x0000000000007941 */ /* 0x000fea0003800000 */
.L_x_3911:
[----:B------:R-:W-:Y:S01]  /*54a0*/  FMUL.FTZ R19, R30, UR8 ;  /* 0x000000081e137c20 */ /* 0x000fe20008410000 */
[----:B------:R-:W-:Y:S01]  /*54b0*/  FMUL.FTZ R46, R46, UR8 ;  /* 0x000000082e2e7c20 */ /* 0x000fe20008410000 */
[--C-:B------:R-:W-:Y:S02]  /*54c0*/  HADD2.F32 R28, -RZ, R48.reuse.H0_H0 ;  /* 0x20000030ff1c7230 */ /* 0x100fe40000004100 */
[----:B------:R-:W-:Y:S02]  /*54d0*/  HADD2.F32 R48, -RZ, R48.H1_H1 ;  /* 0x30000030ff307230 */ /* 0x000fe40000004100 */
        /* <DEDUP_REMOVED lines=13> */
.L_x_3913:
        /* <DEDUP_REMOVED lines=14> */
.L_x_3915:
[----:B------:R-:W-:Y:S05]  /*5690*/  BSYNC B0 ;  /* 0x0000000000007941 */ /* 0x000fea0003800000 */
.L_x_3914:
[----:B------:R-:W-:Y:S01]  /*56a0*/  ISETP.GE.U32.AND P1, PT, R12, UR14, PT ;  /* 0x0000000e0c007c0c */ /* 0x000fe2000bf26070 */
[----:B------:R-:W-:Y:S01]  /*56b0*/  FADD.FTZ R28, R28, -UR7 ;  /* 0x800000071c1c7e21 */ /* 0x000fe20008010000 */
[----:B------:R-:W-:Y:S01]  /*56c0*/  ISETP.GE.U32.AND P2, PT, R13, UR14, PT ;  /* 0x0000000e0d007c0c */ /* 0x000fe2000bf46070 */
[----:B------:R-:W-:Y:S01]  /*56d0*/  FADD.FTZ R48, R48, -UR7 ;  /* 0x8000000730307e21 */ /* 0x000fe20008010000 */
[----:B------:R-:W-:Y:S01]  /*56e0*/  ISETP.GE.U32.AND P3, PT, R14, UR14, PT ;  /* 0x0000000e0e007c0c */ /* 0x000fe2000bf66070 */
[--C-:B0-----:R-:W-:Y:S01]  /*56f0*/  HADD2.F32 R31, -RZ, R50.reuse.H0_H0 ;  /* 0x20000032ff1f7230 */ /* 0x101fe20000004100 */
[----:B------:R-:W-:Y:S01]  /*5700*/  ISETP.GE.AND.EX P1, PT, R49, UR15, PT, P1 ;  /* 0x0000000f31007c0c */ /* 0x000fe2000bf26310 */
[----:B------:R-:W-:Y:S01]  /*5710*/  HADD2.F32 R32, -RZ, R50.H1_H1 ;  /* 0x30000032ff207230 */ /* 0x000fe20000004100 */
[----:B------:R-:W-:Y:S01]  /*5720*/  ISETP.GE.AND.EX P2, PT, R51, UR15, PT, P2 ;  /* 0x0000000f33007c0c */ /* 0x000fe2000bf46320 */
[----:B------:R-:W-:Y:S01]  /*5730*/  FMUL.FTZ R25, R28, UR8 ;  /* 0x000000081c197c20 */ /* 0x000fe20008410000 */
[----:B------:R-:W-:Y:S01]  /*5740*/  ISETP.GE.AND.EX P3, PT, R53, UR15, PT, P3 ;  /* 0x0000000f35007c0c */ /* 0x000fe2000bf66330 */
[----:B------:R-:W-:Y:S01]  /*5750*/  FMUL.FTZ R48, R48, UR8 ;  /* 0x0000000830307c20 */ /* 0x000fe20008410000 */
[--C-:B--2---:R-:W-:Y:S01]  /*5760*/  HADD2.F32 R19, -RZ, R52.reuse.H0_H0 ;  /* 0x20000034ff137230 */ /* 0x104fe20000004100 */
[C---:B------:R-:W-:Y:S01]  /*5770*/  ISETP.GT.U32.OR P1, PT, R0.reuse, 0x22f, P1 ;  /* 0x0000022f0000780c */ /* 0x040fe20000f24470 */
[----:B------:R-:W-:Y:S01]  /*5780*/  HADD2.F32 R52, -RZ, R52.H1_H1 ;  /* 0x30000034ff347230 */ /* 0x000fe20000004100 */
[C---:B------:R-:W-:Y:S01]  /*5790*/  ISETP.GT.U32.OR P2, PT, R0.reuse, 0x22f, P2 ;  /* 0x0000022f0000780c */ /* 0x040fe20001744470 */
[----:B------:R-:W-:Y:S01]  /*57a0*/  FADD.FTZ R31, R31, -UR7 ;  /* 0x800000071f1f7e21 */ /* 0x000fe20008010000 */
[----:B------:R-:W-:Y:S01]  /*57b0*/  ISETP.GT.U32.OR P3, PT, R0, 0x22f, P3 ;  /* 0x0000022f0000780c */ /* 0x000fe20001f64470 */
[----:B------:R-:W-:Y:S01]  /*57c0*/  FADD.FTZ R32, R32, -UR7 ;  /* 0x8000000720207e21 */ /* 0x000fe20008010000 */
[----:B------:R-:W-:Y:S01]  /*57d0*/  FFMA.FTZ R28, R20, R25, R22 ;  /* 0x00000019141c7223 */ /* 0x000fe20000010016 */
[----:B-1----:R-:W-:Y:S01]  /*57e0*/  FFMA.FTZ R29, R21, R48, R23 ;  /* 0x00000030151d7223 */ /* 0x002fe20000010017 */
        /* <DEDUP_REMOVED lines=11> */
.L_x_3916:
        /* <DEDUP_REMOVED lines=14> */
.L_x_3918:
[----:B------:R-:W-:Y:S05]  /*5980*/  BSYNC B0 ;  /* 0x0000000000007941 */ /* 0x000fea0003800000 */
.L_x_3917:
        /* <DEDUP_REMOVED lines=17> */
.L_x_3919:
        /* <DEDUP_REMOVED lines=14> */
.L_x_3921:
[----:B------:R-:W-:Y:S05]  /*5b80*/  BSYNC B0 ;  /* 0x0000000000007941 */ /* 0x000fea0003800000 */
.L_x_3920:
[----:B------:R-:W-:Y:S01]  /*5b90*/  FMUL.FTZ R19, R28, UR8 ;  /* 0x000000081c137c20 */ /* 0x000fe20008410000 */
[----:B------:R-:W-:Y:S01]  /*5ba0*/  FMUL.FTZ R52, R52, UR8 ;  /* 0x0000000834347c20 */ /* 0x000fe20008410000 */
[--C-:B------:R-:W-:Y:S02]  /*5bb0*/  HADD2.F32 R30, -RZ, R54.reuse.H0_H0 ;  /* 0x20000036ff1e7230 */ /* 0x100fe40000004100 */
[----:B------:R-:W-:Y:S02]  /*5bc0*/  HADD2.F32 R54, -RZ, R54.H1_H1 ;  /* 0x30000036ff367230 */ /* 0x000fe40000004100 */
        /* <DEDUP_REMOVED lines=13> */
.L_x_3922:
        /* <DEDUP_REMOVED lines=14> */
.L_x_3924:
[----:B------:R-:W-:Y:S05]  /*5d80*/  BSYNC B0 ;  /* 0x0000000000007941 */ /* 0x000fea0003800000 */
.L_x_3923:
[----:B------:R-:W-:Y:S01]  /*5d90*/  ISETP.GE.U32.AND P1, PT, R15, UR14, PT ;  /* 0x0000000e0f007c0c */ /* 0x000fe2000bf26070 */
[----:B--2---:R-:W-:Y:S01]  /*5da0*/  FADD.FTZ R19, R30, -UR7 ;  /* 0x800000071e137e21 */ /* 0x004fe20008010000 */
[----:B------:R-:W-:Y:S01]  /*5db0*/  ISETP.GE.U32.AND P2, PT, R16, UR14, PT ;  /* 0x0000000e10007c0c */ /* 0x000fe2000bf46070 */
[----:B------:R-:W-:Y:S01]  /*5dc0*/  FADD.FTZ R24, R54, -UR7 ;  /* 0x8000000736187e21 */ /* 0x000fe20008010000 */
[----:B------:R-:W-:Y:S01]  /*5dd0*/  ISETP.GE.U32.AND P3, PT, R17, UR14, PT ;  /* 0x0000000e11007c0c */ /* 0x000fe2000bf66070 */
[--C-:B------:R-:W-:Y:S01]  /*5de0*/  HADD2.F32 R25, -RZ, R56.reuse.H0_H0 ;  /* 0x20000038ff197230 */ /* 0x100fe20000004100 */
[----:B------:R-:W-:Y:S01]  /*5df0*/  ISETP.GE.AND.EX P1, PT, R55, UR15, PT, P1 ;  /* 0x0000000f37007c0c */ /* 0x000fe2000bf26310 */
[----:B-1----:R-:W-:Y:S01]  /*5e00*/  HADD2.F32 R31, -RZ, R56.H1_H1 ;  /* 0x30000038ff1f7230 */ /* 0x002fe20000004100 */
        /* <DEDUP_REMOVED lines=12> */
[----:B------:R-:W-:Y:S01]  /*5ed0*/  FFMA.FTZ R28, R21, R24, R23 ;  /* 0x00000018151c7223 */ /* 0x000fe20000010017 */
[----:B------:R-:W-:Y:S09]  /*5ee0*/  @!P5 BRA `(.L_x_3925) ;  /* 0x000000000028d947 */ /* 0x000ff20003800000 */
        /* <DEDUP_REMOVED lines=10> */
.L_x_3925:
        /* <DEDUP_REMOVED lines=14> */
.L_x_3927:
[----:B------:R-:W-:Y:S05]  /*6070*/  BSYNC B0 ;  /* 0x0000000000007941 */ /* 0x000fea0003800000 */
.L_x_3926:
[----:B-1----:R-:W-:Y:S01]  /*6080*/  FMUL.FTZ R19, R30, UR8 ;  /* 0x000000081e137c20 */ /* 0x002fe20008410000 */
        /* <DEDUP_REMOVED lines=16> */
.L_x_3928:
        /* <DEDUP_REMOVED lines=14> */
.L_x_3930:
[----:B------:R-:W-:Y:S05]  /*6270*/  BSYNC B0 ;  /* 0x0000000000007941 */ /* 0x000fea0003800000 */
.L_x_3929:
[----:B-1----:R-:W-:Y:S01]  /*6280*/  FMUL.FTZ R19, R30, UR8 ;  /* 0x000000081e137c20 */ /* 0x002fe20008410000 */
[----:B------:R-:W-:Y:S01]  /*6290*/  FMUL.FTZ R24, R31, UR8 ;  /* 0x000000081f187c20 */ /* 0x000fe20008410000 */
[--C-:B------:R-:W-:Y:S02]  /*62a0*/  HADD2.F32 R31, -RZ, R60.reuse.H0_H0 ;  /* 0x2000003cff1f7230 */ /* 0x100fe40000004100 */
[----:B------:R-:W-:Y:S02]  /*62b0*/  HADD2.F32 R60, -RZ, R60.H1_H1 ;  /* 0x3000003cff3c7230 */ /* 0x000fe40000004100 */
        /* <DEDUP_REMOVED lines=13> */
.L_x_3931:
        /* <DEDUP_REMOVED lines=14> */
.L_x_3933:
[----:B------:R-:W-:Y:S05]  /*6470*/  BSYNC B0 ;  /* 0x0000000000007941 */ /* 0x000fea0003800000 */
.L_x_3932:
[C---:B------:R-:W-:Y:S01]  /*6480*/  IADD3 R37, R2.reuse, 0xd0, RZ ;  /* 0x000000d002257810 */ /* 0x040fe20007ffe0ff */
[----:B------:R-:W-:Y:S01]  /*6490*/  FADD.FTZ R24, R31, -UR7 ;  /* 0x800000071f187e21 */ /* 0x000fe20008010000 */
[----:B0-----:R-:W-:Y:S01]  /*64a0*/  IADD3 R29, R2, 0xe0, RZ ;  /* 0x000000e0021d7810 */ /* 0x001fe20007ffe0ff */
[----:B-1----:R-:W-:Y:S01]  /*64b0*/  FADD.FTZ R26, R60, -UR7 ;  /* 0x800000073c1a7e21 */ /* 0x002fe20008010000 */
        /* <DEDUP_REMOVED lines=8> */
[----:B------:R-:W-:Y:S01]  /*6540*/  SHF.R.S32.HI R30, RZ, 0x1f, R29 ;  /* 0x0000001fff1e7819 */ /* 0x000fe2000001141d */
[--C-:B------:R-:W-:Y:S01]  /*6550*/  HADD2.F32 R36, -RZ, R62.reuse.H0_H0 ;  /* 0x2000003eff247230 */ /* 0x100fe20000004100 */
[----:B------:R-:W-:Y:S01]  /*6560*/  ISETP.GE.U32.AND P3, PT, R19, UR14, PT ;  /* 0x0000000e13007c0c */ /* 0x000fe2000bf66070 */
[----:B------:R-:W-:Y:S01]  /*6570*/  HADD2.F32 R62, -RZ, R62.H1_H1 ;  /* 0x3000003eff3e7230 */ /* 0x000fe20000004100 */
[----:B------:R-:W-:Y:S01]  /*6580*/  SHF.R.S32.HI R28, RZ, 0x1f, R19 ;  /* 0x0000001fff1c7819 */ /* 0x000fe20000011413 */
[----:B------:R-:W-:Y:S01]  /*6590*/  FADD.FTZ R34, R34, -UR7 ;  /* 0x8000000722227e21 */ /* 0x000fe20008010000 */
[----:B------:R-:W-:Y:S01]  /*65a0*/  ISETP.GE.AND.EX P1, PT, R38, UR15, PT, P1 ;  /* 0x0000000f26007c0c */ /* 0x000fe2000bf26310 */
[----:B------:R-:W-:Y:S01]  /*65b0*/  FADD.FTZ R35, R35, -UR7 ;  /* 0x8000000723237e21 */ /* 0x000fe20008010000 */
[----:B------:R-:W-:Y:S01]  /*65c0*/  ISETP.GE.AND.EX P2, PT, R30, UR15, PT, P2 ;  /* 0x0000000f1e007c0c */ /* 0x000fe2000bf46320 */
[----:B------:R-:W-:Y:S01]  /*65d0*/  FFMA.FTZ R31, R20, R25, R22 ;  /* 0x00000019141f7223 */ /* 0x000fe20000010016 */
[----:B------:R-:W-:Y:S01]  /*65e0*/  ISETP.GE.AND.EX P3, PT, R28, UR15, PT, P3 ;  /* 0x0000000f1c007c0c */ /* 0x000fe2000bf66330 */
        /* <DEDUP_REMOVED lines=15> */
.L_x_3934:
        /* <DEDUP_REMOVED lines=14> */
.L_x_3936:
[----:B------:R-:W-:Y:S05]  /*67c0*/  BSYNC B0 ;  /* 0x0000000000007941 */ /* 0x000fea0003800000 */
.L_x_3935:
[----:B------:R-:W-:Y:S01]  /*67d0*/  FMUL.FTZ R25, R34, UR8 ;  /* 0x0000000822197c20 */ /* 0x000fe20008410000 */
[----:B------:R-:W-:Y:S01]  /*67e0*/  FMUL.FTZ R24, R35, UR8 ;  /* 0x0000000823187c20 */ /* 0x000fe20008410000 */
[----:B------:R-:W-:Y:S01]  /*67f0*/  FADD.FTZ R34, R36, -UR7 ;  /* 0x8000000724227e21 */ /* 0x000fe20008010000 */
[----:B------:R-:W-:Y:S01]  /*6800*/  FADD.FTZ R35, R62, -UR7 ;  /* 0x800000073e237e21 */ /* 0x000fe20008010000 */
        /* <DEDUP_REMOVED lines=13> */
.L_x_3937:
[----:B------:R-:W-:Y:S04]  /*68e0*/  BSSY B0, `(.L_x_3938) ;  /* 0x000000e000007945 */ /* 0x000fe80003800000 */
[----:B------:R-:W-:Y:S05]  /*68f0*/  @P2 BRA `(.L_x_3939) ;  /* 0x0000000000302947 */ /* 0x000fea0003800000 */
[----:B------:R-:W-:Y:S01]  /*6900*/  ULDC.64 UR16, c[0x0][0x270] ;  /* 0x00009c0000107ab9 */ /* 0x000fe20000000a00 */
[----:B------:R-:W-:Y:S01]  /*6910*/  MOV R24, R86 ;  /* 0x0000005600187202 */ /* 0x000fe20000000f00 */
[----:B------:R-:W-:Y:S01]  /*6920*/  IMAD R30, R30, UR16, RZ ;  /* 0x000000101e1e7c24 */ /* 0x000fe2000f8e02ff */
[----:B------:R-:W-:Y:S02]  /*6930*/  MOV R25, R89 ;  /* 0x0000005900197202 */ /* 0x000fe40000000f00 */
        /* <DEDUP_REMOVED lines=8> */
.L_x_3939:
[----:B------:R-:W-:Y:S05]  /*69c0*/  BSYNC B0 ;  /* 0x0000000000007941 */ /* 0x000fea0003800000 */
.L_x_3938:
[----:B------:R-:W-:Y:S01]  /*69d0*/  FMUL.FTZ R25, R34, UR8 ;  /* 0x0000000822197c20 */ /* 0x000fe20008410000 */
        /* <DEDUP_REMOVED lines=16> */
.L_x_3940:
        /* <DEDUP_REMOVED lines=10> */
[----:B0-----:R-:W-:Y:S02]  /*6b80*/  LEA R26, P1, R24, UR16, 0x1 ;  /* 0x00000010181a7c11 */ /* 0x001fe4000f8208ff */
[----:B------:R-:W-:-:S04]  /*6b90*/  IADD3 R19, R25, R19, RZ ;  /* 0x0000001319137210 */ /* 0x000fc80007ffe0ff */
[----:B------:R-:W-:-:S05]  /*6ba0*/  LEA.HI.X R27, R24, UR17, R19, 0x1, P1 ;  /* 0x00000011181b7c11 */ /* 0x000fca00088f0c13 */
[----:B------:R1:W-:Y:S02]  /*6bb0*/  STG.E desc[UR10][R26.64], R29 ;  /* 0x0000001d1a007986 */ /* 0x0003e4000c10190a */
.L_x_3942:
[----:B------:R-:W-:Y:S05]  /*6bc0*/  BSYNC B0 ;  /* 0x0000000000007941 */ /* 0x000fea0003800000 */
.L_x_3941:
[----:B------:R-:W-:Y:S01]  /*6bd0*/  IADD3 R37, R2, 0x100, RZ ;  /* 0x0000010002257810 */ /* 0x000fe20007ffe0ff */
[----:B------:R-:W-:Y:S01]  /*6be0*/  FADD.FTZ R24, R32, -UR7 ;  /* 0x8000000720187e21 */ /* 0x000fe20008010000 */
[C---:B-1----:R-:W-:Y:S01]  /*6bf0*/  IADD3 R29, R2.reuse, 0x110, RZ ;  /* 0x00000110021d7810 */ /* 0x042fe20007ffe0ff */
[----:B0-----:R-:W-:Y:S01]  /*6c00*/  FADD.FTZ R26, R63, -UR7 ;  /* 0x800000073f1a7e21 */ /* 0x001fe20008010000 */
        /* <DEDUP_REMOVED lines=34> */
.L_x_3943:
        /* <DEDUP_REMOVED lines=14> */
.L_x_3945:
[----:B------:R-:W-:Y:S05]  /*6f10*/  BSYNC B0 ;  /* 0x0000000000007941 */ /* 0x000fea0003800000 */
.L_x_3944:
        /* <DEDUP_REMOVED lines=17> */
.L_x_3946:
        /* <DEDUP_REMOVED lines=14> */
.L_x_3948:
[----:B------:R-:W-:Y:S05]  /*7110*/  BSYNC B0 ;  /* 0x0000000000007941 */ /* 0x000fea0003800000 */
.L_x_3947:
        /* <DEDUP_REMOVED lines=17> */
.L_x_3949:
        /* <DEDUP_REMOVED lines=14> */
.L_x_3951:
[----:B------:R-:W-:Y:S05]  /*7310*/  BSYNC B0 ;  /* 0x0000000000007941 */ /* 0x000fea0003800000 */
.L_x_3950:
[----:B------:R-:W-:Y:S01]  /*7320*/  IADD3 R37, R2, 0x130, RZ ;  /* 0x0000013002257810 */ /* 0x000fe20007ffe0ff */
[----:B------:R-:W-:Y:S01]  /*7330*/  FADD.FTZ R24, R32, -UR7 ;  /* 0x8000000720187e21 */ /* 0x000fe20008010000 */
[----:B-1----:R-:W-:Y:S01]  /*7340*/  IADD3 R29, R2, 0x140, RZ ;  /* 0x00000140021d7810 */ /* 0x002fe20007ffe0ff */
        /* <DEDUP_REMOVED lines=35> */
.L_x_3952:
        /* <DEDUP_REMOVED lines=14> */
.L_x_3954:
[----:B------:R-:W-:Y:S05]  /*7660*/  BSYNC B0 ;  /* 0x0000000000007941 */ /* 0x000fea0003800000 */
.L_x_3953:
        /* <DEDUP_REMOVED lines=17> */
.L_x_3955:
        /* <DEDUP_REMOVED lines=14> */
.L_x_3957:
[----:B------:R-:W-:Y:S05]  /*7860*/  BSYNC B0 ;  /* 0x0000000000007941 */ /* 0x000fea0003800000 */
.L_x_3956:
        /* <DEDUP_REMOVED lines=17> */
.L_x_3958:
        /* <DEDUP_REMOVED lines=14> */
.L_x_3960:
[----:B------:R-:W-:Y:S05]  /*7a60*/  BSYNC B0 ;  /* 0x0000000000007941 */ /* 0x000fea0003800000 */
.L_x_3959:
[----:B------:R-:W-:Y:S01]  /*7a70*/  HADD2.F32 R28, -RZ, R80.H0_H0 ;  /* 0x20000050ff1c7230 */ /* 0x000fe20000004100 */
[C---:B------:R-:W-:Y:S01]  /*7a80*/  IADD3 R37, R2.reuse, 0x170, RZ ;  /* 0x0000017002257810 */ /* 0x040fe20007ffe0ff */
[----:B------:R-:W-:Y:S01]  /*7a90*/  HADD2.F32 R25, -RZ, R76.H0_H0 ;  /* 0x2000004cff197230 */ /* 0x000fe20000004100 */
[C---:B------:R-:W-:Y:S01]  /*7aa0*/  IADD3 R35, R2.reuse, 0x180, RZ ;  /* 0x0000018002237810 */ /* 0x040fe20007ffe0ff */
[----:B01----:R-:W-:Y:S01]  /*7ab0*/  HADD2.F32 R26, -RZ, R78.H0_H0 ;  /* 0x2000004eff1a7230 */ /* 0x003fe20000004100 */
[C---:B------:R-:W-:Y:S01]  /*7ac0*/  IADD3 R33, R2.reuse, 0x190, RZ ;  /* 0x0000019002217810 */ /* 0x040fe20007ffe0ff */
[----:B------:R-:W-:Y:S01]  /*7ad0*/  HADD2.F32 R30, -RZ, R81.H0_H0 ;  /* 0x20000051ff1e7230 */ /* 0x000fe20000004100 */
[----:B------:R-:W-:Y:S01]  /*7ae0*/  IADD3 R31, R2, 0x1a0, RZ ;  /* 0x000001a0021f7810 */ /* 0x000fe20007ffe0ff */
[----:B------:R-:W-:Y:S02]  /*7af0*/  HADD2.F32 R27, -RZ, R82.H0_H0 ;  /* 0x20000052ff1b7230 */ /* 0x000fe40000004100 */
[----:B------:R-:W-:Y:S01]  /*7b00*/  FADD.FTZ R19, R32, -UR7 ;  /* 0x8000000720137e21 */ /* 0x000fe20008010000 */
[----:B------:R-:W-:-:S02]  /*7b10*/  HADD2.F32 R34, -RZ, R84.H0_H0 ;  /* 0x20000054ff227230 */ /* 0x000fc40000004100 */
[----:B------:R-:W-:Y:S01]  /*7b20*/  FADD.FTZ R28, R28, -UR7 ;  /* 0x800000071c1c7e21 */ /* 0x000fe20008010000 */
[----:B------:R-:W-:Y:S02]  /*7b30*/  HADD2.F32 R36, -RZ, R90.H0_H0 ;  /* 0x2000005aff247230 */ /* 0x000fe40000004100 */
[----:B------:R-:W-:Y:S01]  /*7b40*/  FADD.FTZ R25, R25, -UR7 ;  /* 0x8000000719197e21 */ /* 0x000fe20008010000 */
[----:B------:R-:W-:Y:S02]  /*7b50*/  HADD2.F32 R38, -RZ, R91.H0_H0 ;  /* 0x2000005bff267230 */ /* 0x000fe40000004100 */
[----:B------:R-:W-:Y:S01]  /*7b60*/  FADD.FTZ R26, R26, -UR7 ;  /* 0x800000071a1a7e21 */ /* 0x000fe20008010000 */
[----:B------:R-:W-:Y:S02]  /*7b70*/  HADD2.F32 R40, -RZ, R92.H0_H0 ;  /* 0x2000005cff287230 */ /* 0x000fe40000004100 */
[----:B------:R-:W-:Y:S01]  /*7b80*/  FADD.FTZ R30, R30, -UR7 ;  /* 0x800000071e1e7e21 */ /* 0x000fe20008010000 */
[----:B------:R-:W-:Y:S01]  /*7b90*/  FADD.FTZ R32, R27, -UR7 ;  /* 0x800000071b207e21 */ /* 0x000fe20008010000 */
[----:B------:R-:W-:Y:S01]  /*7ba0*/  FADD.FTZ R34, R34, -UR7 ;  /* 0x8000000722227e21 */ /* 0x000fe20008010000 */
[----:B------:R-:W-:Y:S01]  /*7bb0*/  FADD.FTZ R36, R36, -UR7 ;  /* 0x8000000724247e21 */ /* 0x000fe20008010000 */
[----:B------:R-:W-:Y:S01]  /*7bc0*/  FADD.FTZ R38, R38, -UR7 ;  /* 0x8000000726267e21 */ /* 0x000fe20008010000 */
[----:B------:R-:W-:Y:S01]  /*7bd0*/  ISETP.GE.U32.AND P6, PT, R18, UR14, PT ;  /* 0x0000000e12007c0c */ /* 0x000fe2000bfc6070 */
[----:B------:R-:W-:Y:S01]  /*7be0*/  FADD.FTZ R24, R74, -UR7 ;  /* 0x800000074a187e21 */ /* 0x000fe20008010000 */
[----:B------:R-:W-:Y:S01]  /*7bf0*/  ISETP.GE.U32.AND P1, PT, R37, UR14, PT ;  /* 0x0000000e25007c0c */ /* 0x000fe2000bf26070 */
[----:B------:R-:W-:Y:S01]  /*7c00*/  FADD.FTZ R40, R40, -UR7 ;  /* 0x8000000728287e21 */ /* 0x000fe20008010000 */
[----:B------:R-:W-:Y:S01]  /*7c10*/  ISETP.GE.U32.AND P2, PT, R35, UR14, PT ;  /* 0x0000000e23007c0c */ /* 0x000fe2000bf46070 */
[----:B------:R-:W-:Y:S01]  /*7c20*/  FMUL.FTZ R19, R19, UR8 ;  /* 0x0000000813137c20 */ /* 0x000fe20008410000 */
[----:B------:R-:W-:Y:S01]  /*7c30*/  SHF.R.S32.HI R39, RZ, 0x1f, R37 ;  /* 0x0000001fff277819 */ /* 0x000fe20000011425 */
[----:B------:R-:W-:Y:S01]  /*7c40*/  FMUL.FTZ R29, R28, UR8 ;  /* 0x000000081c1d7c20 */ /* 0x000fe20008410000 */
[----:B------:R-:W-:Y:S01]  /*7c50*/  ISETP.GE.U32.AND P3, PT, R33, UR14, PT ;  /* 0x0000000e21007c0c */ /* 0x000fe2000bf66070 */
[----:B------:R-:W-:Y:S01]  /*7c60*/  HADD2.F32 R76, -RZ, R76.H1_H1 ;  /* 0x3000004cff4c7230 */ /* 0x000fe20000004100 */
[----:B------:R-:W-:Y:S01]  /*7c70*/  ISETP.GE.U32.AND P4, PT, R31, UR14, PT ;  /* 0x0000000e1f007c0c */ /* 0x000fe2000bf86070 */
[----:B------:R-:W-:Y:S01]  /*7c80*/  FMUL.FTZ R25, R25, UR8 ;  /* 0x0000000819197c20 */ /* 0x000fe20008410000 */
[----:B------:R-:W-:Y:S01]  /*7c90*/  FMUL.FTZ R27, R26, UR8 ;  /* 0x000000081a1b7c20 */ /* 0x000fe20008410000 */
[----:B------:R-:W-:Y:S01]  /*7ca0*/  FMUL.FTZ R41, R30, UR8 ;  /* 0x000000081e297c20 */ /* 0x000fe20008410000 */
[----:B------:R-:W-:Y:S01]  /*7cb0*/  FMUL.FTZ R43, R32, UR8 ;  /* 0x00000008202b7c20 */ /* 0x000fe20008410000 */
[----:B------:R-:W-:Y:S01]  /*7cc0*/  FMUL.FTZ R45, R34, UR8 ;  /* 0x00000008222d7c20 */ /* 0x000fe20008410000 */
[----:B------:R-:W-:Y:S01]  /*7cd0*/  FMUL.FTZ R47, R36, UR8 ;  /* 0x00000008242f7c20 */ /* 0x000fe20008410000 */
[----:B------:R-:W-:Y:S01]  /*7ce0*/  FMUL.FTZ R49, R38, UR8 ;  /* 0x0000000826317c20 */ /* 0x000fe20008410000 */
[----:B------:R-:W-:Y:S01]  /*7cf0*/  ISETP.GE.AND.EX P6, PT, R67, UR15, PT, P6 ;  /* 0x0000000f43007c0c */ /* 0x000fe2000bfc6360 */
[----:B------:R-:W-:Y:S01]  /*7d00*/  FMUL.FTZ R51, R40, UR8 ;  /* 0x0000000828337c20 */ /* 0x000fe20008410000 */
[----:B------:R-:W-:Y:S01]  /*7d10*/  ISETP.GE.AND.EX P1, PT, R39, UR15, PT, P1 ;  /* 0x0000000f27007c0c */ /* 0x000fe2000bf26310 */
[----:B------:R-:W-:Y:S01]  /*7d20*/  FMUL.FTZ R24, R24, UR8 ;  /* 0x0000000818187c20 */ /* 0x000fe20008410000 */
        /* <DEDUP_REMOVED lines=15> */
[----:B------:R-:W-:Y:S01]  /*7e20*/  HADD2.F32 R78, -RZ, R78.H1_H1 ;  /* 0x3000004eff4e7230 */ /* 0x000fe20000004100 */
[C---:B------:R-:W-:Y:S01]  /*7e30*/  ISETP.GT.U32.OR P2, PT, R0.reuse, 0x22f, P2 ;  /* 0x0000022f0000780c */ /* 0x040fe20001744470 */
[----:B------:R-:W-:Y:S01]  /*7e40*/  HADD2.F32 R43, -RZ, R80.H1_H1 ;  /* 0x30000050ff2b7230 */ /* 0x000fe20000004100 */
[----:B------:R-:W-:Y:S01]  /*7e50*/  ISETP.GT.U32.OR P3, PT, R0, 0x22f, P3 ;  /* 0x0000022f0000780c */ /* 0x000fe20001f64470 */
[----:B------:R-:W-:Y:S01]  /*7e60*/  FADD.FTZ R76, R76, -UR7 ;  /* 0x800000074c4c7e21 */ /* 0x000fe20008010000 */
[----:B------:R-:W-:Y:S01]  /*7e70*/  ISETP.GT.U32.OR P4, PT, R0, 0x22f, P4 ;  /* 0x0000022f0000780c */ /* 0x000fe20002784470 */
[----:B------:R-:W-:Y:S01]  /*7e80*/  FFMA.FTZ R41, R21, R24, R23 ;  /* 0x0000001815297223 */ /* 0x000fe20000010017 */
[----:B------:R-:W-:Y:S11]  /*7e90*/  @!P5 BRA `(.L_x_3961) ;  /* 0x000000000028d947 */ /* 0x000ff60003800000 */
        /* <DEDUP_REMOVED lines=10> */
.L_x_3961:
        /* <DEDUP_REMOVED lines=14> */
.L_x_3963:
[----:B------:R-:W-:Y:S05]  /*8020*/  BSYNC B0 ;  /* 0x0000000000007941 */ /* 0x000fea0003800000 */
.L_x_3962:
[----:B------:R-:W-:Y:S01]  /*8030*/  FADD.FTZ R22, R78, -UR7 ;  /* 0x800000074e167e21 */ /* 0x000fe20008010000 */
[----:B------:R-:W-:Y:S01]  /*8040*/  FMUL.FTZ R76, R76, UR8 ;  /* 0x000000084c4c7c20 */ /* 0x000fe20008410000 */
[----:B------:R-:W-:Y:S02]  /*8050*/  HADD2.F32 R81, -RZ, R81.H1_H1 ;  /* 0x30000051ff517230 */ /* 0x000fe40000004100 */
        /* <DEDUP_REMOVED lines=14> */
.L_x_3964:
        /* <DEDUP_REMOVED lines=14> */
.L_x_3966:
[----:B------:R-:W-:Y:S05]  /*8220*/  BSYNC B0 ;  /* 0x0000000000007941 */ /* 0x000fea0003800000 */
.L_x_3965:
        /* <DEDUP_REMOVED lines=14> */
.L_x_3967:
        /* <DEDUP_REMOVED lines=14> */
.L_x_3969:
[----:B------:R-:W-:Y:S05]  /*83f0*/  BSYNC B0 ;  /* 0x0000000000007941 */ /* 0x000fea0003800000 */
.L_x_3968:
[----:B------:R-:W-:Y:S01]  /*8400*/  FMUL.FTZ R38, R39, UR8 ;  /* 0x0000000827267c20 */ /* 0x000fe20008410000 */
        /* <DEDUP_REMOVED lines=12> */
.L_x_3970:
        /* <DEDUP_REMOVED lines=10> */
[----:B01----:R-:W-:Y:S02]  /*8570*/  LEA R26, P1, R24, UR16, 0x1 ;  /* 0x00000010181a7c11 */ /* 0x003fe4000f8208ff */
[----:B------:R-:W-:-:S04]  /*8580*/  IADD3 R33, R25, R33, RZ ;  /* 0x0000002119217210 */ /* 0x000fc80007ffe0ff */
[----:B------:R-:W-:-:S05]  /*8590*/  LEA.HI.X R27, R24, UR17, R33, 0x1, P1 ;  /* 0x00000011181b7c11 */ /* 0x000fca00088f0c21 */
[----:B------:R2:W-:Y:S02]  /*85a0*/  STG.E desc[UR10][R26.64], R35 ;  /* 0x000000231a007986 */ /* 0x0005e4000c10190a */
.L_x_3972:
[----:B------:R-:W-:Y:S05]  /*85b0*/  BSYNC B0 ;  /* 0x0000000000007941 */ /* 0x000fea0003800000 */
.L_x_3971:
        /* <DEDUP_REMOVED lines=12> */
.L_x_3973:
[----:B------:R-:W-:Y:S04]  /*8680*/  BSSY B0, `(.L_x_3974) ;  /* 0x000000e000007945 */ /* 0x000fe80003800000 */
[----:B------:R-:W-:Y:S05]  /*8690*/  @P4 BRA `(.L_x_3975) ;  /* 0x0000000000304947 */ /* 0x000fea0003800000 */
[----:B------:R-:W-:Y:S01]  /*86a0*/  ULDC.64 UR16, c[0x0][0x270] ;  /* 0x00009c0000107ab9 */ /* 0x000fe20000000a00 */
[----:B------:R-:W-:Y:S01]  /*86b0*/  MOV R24, R86 ;  /* 0x0000005600187202 */ /* 0x000fe20000000f00 */
[----:B------:R-:W-:Y:S01]  /*86c0*/  IMAD R22, R73, UR16, RZ ;  /* 0x0000001049167c24 */ /* 0x000fe2000f8e02ff */
[----:B------:R-:W-:Y:S02]  /*86d0*/  MOV R25, R89 ;  /* 0x0000005900197202 */ /* 0x000fe40000000f00 */
        /* <DEDUP_REMOVED lines=8> */
.L_x_3975:
[----:B------:R-:W-:Y:S05]  /*8760*/  BSYNC B0 ;  /* 0x0000000000007941 */ /* 0x000fea0003800000 */
.L_x_3974:
[----:B012---:R-:W-:Y:S01]  /*8770*/  HADD2.F32 R27, -RZ, R84.H1_H1 ;  /* 0x30000054ff1b7230 */ /* 0x007fe20000004100 */
[C---:B------:R-:W-:Y:S01]  /*8780*/  IADD3 R39, R2.reuse, 0x1b0, RZ ;  /* 0x000001b002277810 */ /* 0x040fe20007ffe0ff */
[----:B---3--:R-:W-:Y:S01]  /*8790*/  HADD2.F32 R33, -RZ, R90.H1_H1 ;  /* 0x3000005aff217230 */ /* 0x008fe20000004100 */
[C---:B------:R-:W-:Y:S01]  /*87a0*/  IADD3 R31, R2.reuse, 0x1c0, RZ ;  /* 0x000001c0021f7810 */ /* 0x040fe20007ffe0ff */
[----:B------:R-:W-:Y:S01]  /*87b0*/  HADD2.F32 R35, -RZ, R91.H1_H1 ;  /* 0x3000005bff237230 */ /* 0x000fe20000004100 */
[C---:B------:R-:W-:Y:S01]  /*87c0*/  IADD3 R26, R2.reuse, 0x1d0, RZ ;  /* 0x000001d0021a7810 */ /* 0x040fe20007ffe0ff */
[----:B------:R-:W-:Y:S01]  /*87d0*/  HADD2.F32 R37, -RZ, R92.H1_H1 ;  /* 0x3000005cff257230 */ /* 0x000fe20000004100 */
[C---:B------:R-:W-:Y:S01]  /*87e0*/  IADD3 R24, R2.reuse, 0x1e0, RZ ;  /* 0x000001e002187810 */ /* 0x040fe20007ffe0ff */
[----:B------:R-:W-:Y:S01]  /*87f0*/  HADD2.F32 R25, -RZ, R82.H1_H1 ;  /* 0x30000052ff197230 */ /* 0x000fe20000004100 */
[----:B------:R-:W-:Y:S01]  /*8800*/  IADD3 R22, R2, 0x1f0, RZ ;  /* 0x000001f002167810 */ /* 0x000fe20007ffe0ff */
[----:B------:R-:W-:Y:S01]  /*8810*/  FADD.FTZ R27, R27, -UR7 ;  /* 0x800000071b1b7e21 */ /* 0x000fe20008010000 */
[----:B------:R-:W-:Y:S01]  /*8820*/  FADD.FTZ R33, R33, -UR7 ;  /* 0x8000000721217e21 */ /* 0x000fe20008010000 */
[----:B------:R-:W-:Y:S01]  /*8830*/  FADD.FTZ R35, R35, -UR7 ;  /* 0x8000000723237e21 */ /* 0x000fe20008010000 */
[----:B------:R-:W-:Y:S01]  /*8840*/  FADD.FTZ R37, R37, -UR7 ;  /* 0x8000000725257e21 */ /* 0x000fe20008010000 */
[----:B------:R-:W-:Y:S01]  /*8850*/  ISETP.GE.U32.AND P6, PT, R39, UR14, PT ;  /* 0x0000000e27007c0c */ /* 0x000fe2000bfc6070 */
[----:B------:R-:W-:Y:S01]  /*8860*/  FADD.FTZ R25, R25, -UR7 ;  /* 0x8000000719197e21 */ /* 0x000fe20008010000 */
        /* <DEDUP_REMOVED lines=8> */
[----:B------:R-:W-:Y:S01]  /*88f0*/  ISETP.GE.AND.EX P6, PT, R75, UR15, PT, P6 ;  /* 0x0000000f4b007c0c */ /* 0x000fe2000bfc6360 */
[----:B------:R-:W-:Y:S01]  /*8900*/  FMUL.FTZ R34, R25, UR8 ;  /* 0x0000000819227c20 */ /* 0x000fe20008410000 */
[----:B------:R-:W-:Y:S01]  /*8910*/  ISETP.GE.AND.EX P1, PT, R79, UR15, PT, P1 ;  /* 0x0000000f4f007c0c */ /* 0x000fe2000bf26310 */
[--C-:B------:R-:W-:Y:S01]  /*8920*/  FFMA.FTZ R38, R21, R32, R23.reuse ;  /* 0x0000002015267223 */ /* 0x100fe20000010017 */
[----:B------:R-:W-:Y:S01]  /*8930*/  ISETP.GE.AND.EX P2, PT, R77, UR15, PT, P2 ;  /* 0x0000000f4d007c0c */ /* 0x000fe2000bf46320 */
[--C-:B------:R-:W-:Y:S01]  /*8940*/  FFMA.FTZ R27, R21, R36, R23.reuse ;  /* 0x00000024151b7223 */ /* 0x100fe20000010017 */
[----:B------:R-:W-:Y:S01]  /*8950*/  ISETP.GE.AND.EX P3, PT, R83, UR15, PT, P3 ;  /* 0x0000000f53007c0c */ /* 0x000fe2000bf66330 */
[--C-:B------:R-:W-:Y:S01]  /*8960*/  FFMA.FTZ R32, R21, R40, R23.reuse ;  /* 0x0000002815207223 */ /* 0x100fe20000010017 */
[----:B------:R-:W-:Y:S01]  /*8970*/  ISETP.GE.AND.EX P4, PT, R85, UR15, PT, P4 ;  /* 0x0000000f55007c0c */ /* 0x000fe2000bf86340 */
[C-C-:B------:R-:W-:Y:S01]  /*8980*/  FFMA.FTZ R25, R21.reuse, R42, R23.reuse ;  /* 0x0000002a15197223 */ /* 0x140fe20000010017 */
[C---:B------:R-:W-:Y:S01]  /*8990*/  ISETP.GT.U32.OR P6, PT, R0.reuse, 0x22f, P6 ;  /* 0x0000022f0000780c */ /* 0x040fe200037c4470 */
        /* <DEDUP_REMOVED lines=16> */
.L_x_3976:
        /* <DEDUP_REMOVED lines=14> */
.L_x_3978:
[----:B------:R-:W-:Y:S05]  /*8b80*/  BSYNC B0 ;  /* 0x0000000000007941 */ /* 0x000fea0003800000 */
.L_x_3977:
        /* <DEDUP_REMOVED lines=11> */
.L_x_3979:
[----:B------:R-:W-:Y:S04]  /*8c40*/  BSSY B0, `(.L_x_3980) ;  /* 0x000000e000007945 */ /* 0x000fe80003800000 */
[----:B------:R-:W-:Y:S05]  /*8c50*/  @P1 BRA `(.L_x_3981) ;  /* 0x0000000000301947 */ /* 0x000fea0003800000 */
[----:B------:R-:W-:Y:S01]  /*8c60*/  ULDC.64 UR14, c[0x0][0x270] ;  /* 0x00009c00000e7ab9 */ /* 0x000fe20000000a00 */
[----:B0-----:R-:W-:Y:S01]  /*8c70*/  MOV R34, R86 ;  /* 0x0000005600227202 */ /* 0x001fe20000000f00 */
        /* <DEDUP_REMOVED lines=10> */
.L_x_3981:
[----:B------:R-:W-:Y:S05]  /*8d20*/  BSYNC B0 ;  /* 0x0000000000007941 */ /* 0x000fea0003800000 */
.L_x_3980:
[----:B------:R-:W-:Y:S05]  /*8d30*/  @!P5 BRA `(.L_x_3982) ;  /* 0x000000000028d947 */ /* 0x000fea0003800000 */
[----:B0-----:R-:W-:Y:S01]  /*8d40*/  FMUL.FTZ R21, R28, -1.4426950216293334961 ;  /* 0xbfb8aa3b1c157820 */ /* 0x001fe20000410000 */
        /* <DEDUP_REMOVED lines=9> */
.L_x_3982:
        /* <DEDUP_REMOVED lines=14> */
.L_x_3984:
[----:B------:R-:W-:Y:S05]  /*8ec0*/  BSYNC B0 ;  /* 0x0000000000007941 */ /* 0x000fea0003800000 */
.L_x_3983:
[----:B------:R-:W-:Y:S05]  /*8ed0*/  @!P5 BRA `(.L_x_3985) ;  /* 0x000000000028d947 */ /* 0x000fea0003800000 */
[----:B0-----:R-:W-:Y:S01]  /*8ee0*/  FMUL.FTZ R21, R19, -1.4426950216293334961 ;  /* 0xbfb8aa3b13157820 */ /* 0x001fe20000410000 */
[----:B--2---:R-:W-:-:S05]  /*8ef0*/  FMUL.FTZ R27, R32, -1.4426950216293334961 ;  /* 0xbfb8aa3b201b7820 */ /* 0x004fca0000410000 */
[----:B------:R-:W0:Y:S08]  /*8f00*/  MUFU.EX2 R21, R21 ;  /* 0x0000001500157308 */ /* 0x000e300000000800 */
[----:B------:R-:W2:Y:S01]  /*8f10*/  MUFU.EX2 R27, R27 ;  /* 0x0000001b001b7308 */ /* 0x000ea20000000800 */
[----:B0-----:R-:W-:-:S07]  /*8f20*/  FADD.FTZ R23, R21, 1 ;  /* 0x3f80000015177421 */ /* 0x001fce0000010000 */
[----:B------:R-:W0:Y:S01]  /*8f30*/  MUFU.RCP R26, R23 ;  /* 0x00000017001a7308 */ /* 0x000e220000001000 */
[----:B--2---:R-:W-:-:S07]  /*8f40*/  FADD.FTZ R28, R27, 1 ;  /* 0x3f8000001b1c7421 */ /* 0x004fce0000010000 */
[----:B-1----:R-:W1:Y:S01]  /*8f50*/  MUFU.RCP R29, R28 ;  /* 0x0000001c001d7308 */ /* 0x002e620000001000 */
[----:B0-----:R-:W-:Y:S01]  /*8f60*/  FMUL.FTZ R19, R19, R26 ;  /* 0x0000001a13137220 */ /* 0x001fe20000410000 */
[----:B-1----:R-:W-:-:S07]  /*8f70*/  FMUL.FTZ R32, R32, R29 ;  /* 0x0000001d20207220 */ /* 0x002fce0000410000 */
.L_x_3985:
[----:B------:R-:W-:Y:S04]  /*8f80*/  BSSY B0, `(.L_x_3986) ;  /* 0x000000e000007945 */ /* 0x000fe80003800000 */
[----:B------:R-:W-:Y:S05]  /*8f90*/  @P3 BRA `(.L_x_3987) ;  /* 0x0000000000303947 */ /* 0x000fea0003800000 */
[----:B------:R-:W-:Y:S01]  /*8fa0*/  ULDC.64 UR14, c[0x0][0x270] ;  /* 0x00009c00000e7ab9 */ /* 0x000fe20000000a00 */
[----:B------:R-:W-:Y:S01]  /*8fb0*/  MOV R26, R86 ;  /* 0x00000056001a7202 */ /* 0x000fe20000000f00 */
[----:B------:R-:W-:Y:S01]  /*8fc0*/  IMAD R83, R83, UR14, RZ ;  /* 0x0000000e53537c24 */ /* 0x000fe2000f8e02ff */
[----:B--2---:R-:W-:Y:S02]  /*8fd0*/  MOV R27, R89 ;  /* 0x00000059001b7202 */ /* 0x004fe40000000f00 */
[----:B------:R-:W-:Y:S01]  /*8fe0*/  F2FP.F16.F32.PACK_AB R19, R32, R19 ;  /* 0x000000132013723e */ /* 0x000fe200000000ff */
[C---:B------:R-:W-:Y:S02]  /*8ff0*/  IMAD R83, R24.reuse, UR15, R83 ;  /* 0x0000000f18537c24 */ /* 0x040fe4000f8e0253 */
[----:B-1----:R-:W-:Y:S01]  /*9000*/  IMAD.WIDE.U32 R28, R24, UR14, R26 ;  /* 0x0000000e181c7c25 */ /* 0x002fe2000f8e001a */
[----:B------:R-:W-:Y:S02]  /*9010*/  ULDC.64 UR14, c[0x0][0x210] ;  /* 0x00008400000e7ab9 */ /* 0x000fe40000000a00 */
[----:B------:R-:W-:-:S02]  /*9020*/  LEA R26, P1, R28, UR14, 0x1 ;  /* 0x0000000e1c1a7c11 */ /* 0x000fc4000f8208ff */
[----:B------:R-:W-:-:S04]  /*9030*/  IADD3 R83, R29, R83, RZ ;  /* 0x000000531d537210 */ /* 0x000fc80007ffe0ff */
[----:B------:R-:W-:-:S05]  /*9040*/  LEA.HI.X R27, R28, UR15, R83, 0x1, P1 ;  /* 0x0000000f1c1b7c11 */ /* 0x000fca00088f0c53 */
[----:B------:R3:W-:Y:S02]  /*9050*/  STG.E desc[UR10][R26.64], R19 ;  /* 0x000000131a007986 */ /* 0x0007e4000c10190a */
.L_x_3987:
[----:B------:R-:W-:Y:S05]  /*9060*/  BSYNC B0 ;  /* 0x0000000000007941 */ /* 0x000fea0003800000 */
.L_x_3986:
[----:B------:R-:W-:Y:S05]  /*9070*/  @!P5 BRA `(.L_x_3988) ;  /* 0x000000000028d947 */ /* 0x000fea0003800000 */
[----:B---3--:R-:W-:Y:S01]  /*9080*/  FMUL.FTZ R19, R20, -1.4426950216293334961 ;  /* 0xbfb8aa3b14137820 */ /* 0x008fe20000410000 */
[----:B------:R-:W-:-:S05]  /*9090*/  FMUL.FTZ R23, R25, -1.4426950216293334961 ;  /* 0xbfb8aa3b19177820 */ /* 0x000fca0000410000 */
[----:B------:R-:W0:Y:S08]  /*90a0*/  MUFU.EX2 R19, R19 ;  /* 0x0000001300137308 */ /* 0x000e300000000800 */
[----:B------:R-:W3:Y:S01]  /*90b0*/  MUFU.EX2 R23, R23 ;  /* 0x0000001700177308 */ /* 0x000ee20000000800 */
[----:B0-----:R-:W-:-:S07]  /*90c0*/  FADD.FTZ R21, R19, 1 ;  /* 0x3f80000013157421 */ /* 0x001fce0000010000 */
[----:B------:R-:W0:Y:S01]  /*90d0*/  MUFU.RCP R21, R21 ;  /* 0x0000001500157308 */ /* 0x000e220000001000 */
[----:B---3--:R-:W-:-:S07]  /*90e0*/  FADD.FTZ R24, R23, 1 ;  /* 0x3f80000017187421 */ /* 0x008fce0000010000 */
[----:B------:R-:W3:Y:S01]  /*90f0*/  MUFU.RCP R24, R24 ;  /* 0x0000001800187308 */ /* 0x000ee20000001000 */
[----:B0-----:R-:W-:Y:S01]  /*9100*/  FMUL.FTZ R20, R20, R21 ;  /* 0x0000001514147220 */ /* 0x001fe20000410000 */
[----:B---3--:R-:W-:-:S07]  /*9110*/  FMUL.FTZ R25, R25, R24 ;  /* 0x0000001819197220 */ /* 0x008fce0000410000 */
.L_x_3988:
        /* <DEDUP_REMOVED lines=13> */
.L_x_3990:
[----:B------:R-:W-:Y:S05]  /*91f0*/  BSYNC B0 ;  /* 0x0000000000007941 */ /* 0x000fea0003800000 */
.L_x_3989:
[----:B------:R-:W-:Y:S01]  /*9200*/  ULDC UR7, c[0x0][0x10] ;  /* 0x0000040000077ab9 */ /* 0x000fe20000000800 */
[----:B------:R-:W-:Y:S02]  /*9210*/  UIADD3 UR4, UR4, 0x1, URZ ;  /* 0x0000000104047890 */ /* 0x000fe4000fffe03f */
[----:B------:R-:W-:-:S04]  /*9220*/  UIADD3 UR6, UR7, UR6, URZ ;  /* 0x0000000607067290 */ /* 0x000fc8000fffe03f */
[----:B------:R-:W-:-:S06]  /*9230*/  UISETP.GE.AND UP0, UPT, UR6, UR5, UPT ;  /* 0x000000050600728c */ /* 0x000fcc000bf06270 */
[----:B------:R-:W-:-:S13]  /*9240*/  PLOP3.LUT P1, PT, PT, PT, UP0, 0x80, 0x0 ;  /* 0x000000000000781c */ /* 0x000fda0003f2f008 */
[----:B------:R-:W-:Y:S05]  /*9250*/  @!P1 BRA `(.L_x_3991) ;  /* 0xffffff7000089947 */ /* 0x000fea000383ffff */
[----:B------:R-:W-:Y:S05]  /*9260*/  EXIT ;  /* 0x000000000000794d */ /* 0x000fea0003800000 */
.L_x_3992:
        /* <DEDUP_REMOVED lines=9> */
.L_x_5165:


//--------------------- .text._Z35group_norm_nhwc_fwd_one_pass_kernelI11Fp16IOBf16WLi64ELi70ELi560EEv26Group_norm_nhwc_fwd_params --------------------------
	.section	.text._Z35group_norm_nhwc_fwd_one_pass_kernelI11Fp16IOBf16WLi64ELi70ELi560EEv26Group_norm_nhwc_fwd_params,"ax",@progbits
	.align	128
        .global         _Z35group_norm_nhwc_fwd_one_pass_kernelI11Fp16IOBf16WLi64ELi70ELi560EEv26Group_norm_nhwc_fwd_params
        .type           _Z35group_norm_nhwc_fwd_one_pass_kernelI11Fp16IOBf16WLi64ELi70ELi560EEv26Group_norm_nhwc_fwd_params,@function
        .size           _Z35group_norm_nhwc_fwd_one_pass_kernelI11Fp16IOBf16WLi64ELi70ELi560EEv26Group_norm_nhwc_fwd_params,(.L_x_5166 - _Z35group_norm_nhwc_fwd_one_pass_kernelI11Fp16IOBf16WLi64ELi70ELi560EEv26Group_norm_nhwc_fwd_params)
        .other          _Z35group_norm_nhwc_fwd_one_pass_kernelI11Fp16IOBf16WLi64ELi70ELi560EEv26Group_norm_nhwc_fwd_params,@"STO_CUDA_ENTRY STV_DEFAULT"
_Z35group_norm_nhwc_fwd_one_pass_kernelI11Fp16IOBf16WLi64ELi70ELi560EEv26Group_norm_nhwc_fwd_params:
.text._Z35group_norm_nhwc_fwd_one_pass_kernelI11Fp16IOBf16WLi64ELi70ELi560EEv26Group_norm_nhwc_fwd_params:
        /* <DEDUP_REMOVED lines=32> */
.L_x_4014:
[----:B0-----:R-:W0:Y:S01]  /*0200*/  LDC R14, c[0x0][0x288] ;  /* 0x0000a200ff0e7b82 */ /* 0x001e220000000800 */
[----:B------:R-:W-:Y:S01]  /*0210*/  ULDC.64 UR14, c[0x0][0x278] ;  /* 0x00009e00000e7ab9 */ /* 0x000fe20000000a00 */
[----:B------:R-:W-:Y:S01]  /*0220*/  SHF.R.S32.HI R7, RZ, 0x1f, R6 ;  /* 0x0000001fff077819 */ /* 0x000fe20000011406 */
[----:B------:R-:W-:Y:S01]  /*0230*/  ULDC.64 UR12, c[0x0][0x280] ;  /* 0x0000a000000c7ab9 */ /* 0x000fe20000000a00 */
[----:B--2---:R-:W-:-:S04]  /*0240*/  SHF.R.S32.HI R15, RZ, 0x1f, R9 ;  /* 0x0000001fff0f7819 */ /* 0x004fc80000011409 */
[----:B-1----:R-:W1:Y:S08]  /*0250*/  @P0 LDC.64 R18, c[0x0][0x270] ;  /* 0x00009c00ff120b82 */ /* 0x002e700000000a00 */
[----:B------:R-:W2:Y:S01]  /*0260*/  @P0 LDC.64 R16, c[0x0][0x220] ;  /* 0x00008800ff100b82 */ /* 0x000ea20000000a00 */
[----:B0-----:R-:W-:-:S04]  /*0270*/  IABS R3, R14 ;  /* 0x0000000e00037213 */ /* 0x001fc80000000000 */
[----:B------:R-:W0:Y:S08]  /*0280*/  I2F.RP R0, R3 ;  /* 0x0000000300007306 */ /* 0x000e300000209400 */
[----:B0-----:R-:W0:Y:S02]  /*0290*/  MUFU.RCP R0, R0 ;  /* 0x0000000000007308 */ /* 0x001e240000001000 */
[----:B0--3--:R-:W-:-:S06]  /*02a0*/  IADD3 R10, R0, 0xffffffe, RZ ;  /* 0x0ffffffe000a7810 */ /* 0x009fcc0007ffe0ff */
        /* <DEDUP_REMOVED lines=203> */
.L_x_3994:
[----:B------:R-:W-:Y:S05]  /*0f60*/  BSYNC B0 ;  /* 0x0000000000007941 */ /* 0x000fea0003800000 */
.L_x_3993:
        /* <DEDUP_REMOVED lines=28> */
.L_x_3997:
[----:B------:R-:W2:Y:S04]  /*1130*/  LDG.E.STRONG.GPU R13, desc[UR8][R14.64] ;  /* 0x000000080e0d7981 */ /* 0x000ea8000c1ef900 */
[----:B--2---:R-:W-:Y:S01]  /*1140*/  CCTL.IVALL ;  /* 0x00000000ff00798f */ /* 0x004fe20002000000 */
[----:B------:R-:W-:Y:S05]  /*1150*/  YIELD ;  /* 0x0000000000007946 */ /* 0x000fea0003800000 */
[----:B------:R-:W-:-:S13]  /*1160*/  ISETP.NE.AND P1, PT, R13, R20, PT ;  /* 0x000000140d00720c */ /* 0x000fda0003f25270 */
[----:B------:R-:W-:Y:S05]  /*1170*/  @P1 BRA `(.L_x_3997) ;  /* 0xfffffffc00ec1947 */ /* 0x000fea000383ffff */
.L_x_3996:
        /* <DEDUP_REMOVED lines=11> */
.L_x_3999:
        /* <DEDUP_REMOVED lines=63> */
.L_x_3998:
        /* <DEDUP_REMOVED lines=19> */
.L_x_4001:
[----:B------:R-:W-:Y:S05]  /*1750*/  BSYNC B0 ;  /* 0x0000000000007941 */ /* 0x000fea0003800000 */
.L_x_4000:
        /* <DEDUP_REMOVED lines=32> */
.L_x_3995:
[----:B------:R-:W-:Y:S01]  /*1960*/  ULDC.64 UR12, c[0x0][0x218] ;  /* 0x00008600000c7ab9 */ /* 0x000fe20000000a00 */
[----:B------:R-:W-:Y:S01]  /*1970*/  LOP3.LUT P1, RZ, R29, UR7, RZ, 0xfc, !PT ;  /* 0x000000071dff7c12 */ /* 0x000fe2000f82fcff */
[----:B------:R-:W2:Y:S01]  /*1980*/  S2UR UR6, SR_CgaCtaId ;  /* 0x00000000000679c3 */ /* 0x000ea20000008800 */
[----:B------:R-:W-:Y:S01]  /*1990*/  ISETP.EQ.U32.AND P3, PT, RZ, UR12, PT ;  /* 0x0000000cff007c0c */ /* 0x000fe2000bf62070 */
[----:B------:R-:W-:Y:S01]  /*19a0*/  UMOV UR5, 0x400 ;  /* 0x0000040000057882 */ /* 0x000fe20000000000 */
[----:B------:R-:W-:Y:S02]  /*19b0*/  IADD3 R23, R9, R0, RZ ;  /* 0x0000000009177210 */ /* 0x000fe40007ffe0ff */
[----:B------:R-:W-:-:S03]  /*19c0*/  ISETP.EQ.OR.EX P1, PT, RZ, UR13, P1, P3 ;  /* 0x0000000dff007c0c */ /* 0x000fc60008f22730 */
[----:B-1----:R-:W1:Y:S08]  /*19d0*/  LDC.64 R20, c[0x0][0x228] ;  /* 0x00008a00ff147b82 */ /* 0x002e700000000a00 */
[----:B------:R-:W3:Y:S01]  /*19e0*/  LDC.64 R12, c[0x0][0x230] ;  /* 0x00008c00ff0c7b82 */ /* 0x000ee20000000a00 */
[----:B------:R-:W-:Y:S01]  /*19f0*/  ISETP.NE.AND P4, PT, RZ, UR10, PT ;  /* 0x0000000aff007c0c */ /* 0x000fe2000bf85270 */
[----:B------:R-:W-:Y:S01]  /*1a00*/  HADD2.F32 R39, -RZ, R32.H1_H1 ;  /* 0x30000020ff277230 */ /* 0x000fe20000004100 */
[----:B------:R-:W-:-:S05]  /*1a10*/  ULDC.64 UR12, c[0x0][0x278] ;  /* 0x00009e00000c7ab9 */ /* 0x000fca0000000a00 */
        /* <DEDUP_REMOVED lines=11> */
[----:B------:R-:W2:Y:S04]  /*1ad0*/  LDG.E.U16 R36, desc[UR8][R20.64+0x2] ;  /* 0x0000020814247981 */ /* 0x000ea8000c1e1500 */
[----:B------:R-:W3:Y:S04]  /*1ae0*/  LDG.E.U16 R0, desc[UR8][R12.64+0x2] ;  /* 0x000002080c007981 */ /* 0x000ee8000c1e1500 */
[----:B------:R1:W4:Y:S04]  /*1af0*/  LDG.E.U16 R37, desc[UR8][R20.64] ;  /* 0x0000000814257981 */ /* 0x000328000c1e1500 */
[----:B------:R5:W4:Y:S01]  /*1b00*/  LDG.E.U16 R38, desc[UR8][R12.64] ;  /* 0x000000080c267981 */ /* 0x000b22000c1e1500 */
[--C-:B0-----:R-:W-:Y:S01]  /*1b10*/  HADD2.F32 R15, -RZ, R31.reuse.H0_H0 ;  /* 0x2000001fff0f7230 */ /* 0x101fe20000004100 */
[----:B------:R-:W-:Y:S01]  /*1b20*/  ISETP.GE.U32.AND P2, PT, R6, UR12, PT ;  /* 0x0000000c06007c0c */ /* 0x000fe2000bf46070 */
[----:B------:R-:W-:Y:S01]  /*1b30*/  HADD2.F32 R31, -RZ, R31.H1_H1 ;  /* 0x3000001fff1f7230 */ /* 0x000fe20000004100 */
[----:B------:R-:W0:Y:S01]  /*1b40*/  LDS.64 R22, [UR5+0xb0] ;  /* 0x0000b005ff167984 */ /* 0x000e220008000a00 */
[--C-:B------:R-:W-:Y:S01]  /*1b50*/  HADD2.F32 R19, -RZ, R30.reuse.H1_H1 ;  /* 0x3000001eff137230 */ /* 0x100fe20000004100 */
[----:B------:R-:W-:Y:S01]  /*1b60*/  ISETP.GE.U32.AND P3, PT, R4, UR12, PT ;  /* 0x0000000c04007c0c */ /* 0x000fe2000bf66070 */
[--C-:B------:R-:W-:Y:S01]  /*1b70*/  HADD2.F32 R41, -RZ, R33.reuse.H0_H0 ;  /* 0x20000021ff297230 */ /* 0x100fe20000004100 */
[----:B------:R-:W-:Y:S01]  /*1b80*/  ISETP.GE.AND.EX P2, PT, R7, UR13, PT, P2 ;  /* 0x0000000d07007c0c */ /* 0x000fe2000bf46320 */
[----:B------:R-:W-:Y:S01]  /*1b90*/  HADD2.F32 R17, -RZ, R30.H0_H0 ;  /* 0x2000001eff117230 */ /* 0x000fe20000004100 */
[----:B------:R-:W-:Y:S01]  /*1ba0*/  ISETP.GE.AND.EX P3, PT, R5, UR13, PT, P3 ;  /* 0x0000000d05007c0c */ /* 0x000fe2000bf66330 */
[----:B-1----:R-:W-:Y:S01]  /*1bb0*/  HADD2.F32 R21, -RZ, R32.H0_H0 ;  /* 0x20000020ff157230 */ /* 0x002fe20000004100 */
[C---:B------:R-:W-:Y:S01]  /*1bc0*/  ISETP.GT.U32.OR P2, PT, R29.reuse, 0x22f, P2 ;  /* 0x0000022f1d00780c */ /* 0x040fe20001744470 */
[----:B------:R-:W-:Y:S01]  /*1bd0*/  HADD2.F32 R33, -RZ, R33.H1_H1 ;  /* 0x30000021ff217230 */ /* 0x000fe20000004100 */
[----:B------:R-:W-:Y:S01]  /*1be0*/  ISETP.GT.U32.OR P3, PT, R29, 0x22f, P3 ;  /* 0x0000022f1d00780c */ /* 0x000fe20001f64470 */
[----:B0-----:R-:W-:-:S04]  /*1bf0*/  FMUL.FTZ R22, R22, UR6 ;  /* 0x0000000616167c20 */ /* 0x001fc80008410000 */
[----:B------:R-:W-:Y:S01]  /*1c00*/  FMUL.FTZ R40, R22, R22 ;  /* 0x0000001616287220 */ /* 0x000fe20000410000 */
[--C-:B-----5:R-:W-:Y:S01]  /*1c10*/  FADD.FTZ R13, R15, -R22.reuse ;  /* 0x800000160f0d7221 */ /* 0x120fe20000010000 */
        /* <DEDUP_REMOVED lines=29> */
[--C-:B------:R-:W-:Y:S01]  /*1df0*/  FFMA.FTZ R12, R36, R23, R0.reuse ;  /* 0x00000017240c7223 */ /* 0x100fe20000010000 */
        /* <DEDUP_REMOVED lines=17> */
.L_x_4002:
        /* <DEDUP_REMOVED lines=14> */
.L_x_4004:
[----:B------:R-:W-:Y:S05]  /*1ff0*/  BSYNC B0 ;  /* 0x0000000000007941 */ /* 0x000fea0003800000 */
.L_x_4003:
        /* <DEDUP_REMOVED lines=11> */
.L_x_4005:
        /* <DEDUP_REMOVED lines=14> */
.L_x_4007:
[----:B------:R-:W-:Y:S05]  /*2190*/  BSYNC B0 ;  /* 0x0000000000007941 */ /* 0x000fea0003800000 */
.L_x_4006:
[----:B------:R-:W-:Y:S05]  /*21a0*/  @!P4 BRA `(.L_x_4008) ;  /* 0x000000000028c947 */ /* 0x000fea0003800000 */
[----:B------:R-:W-:Y:S01]  /*21b0*/  FMUL.FTZ R7, R15, -1.4426950216293334961 ;  /* 0xbfb8aa3b0f077820 */ /* 0x000fe20000410000 */
[----:B------:R-:W-:-:S05]  /*21c0*/  FMUL.FTZ R16, R12, -1.4426950216293334961 ;  /* 0xbfb8aa3b0c107820 */ /* 0x000fca0000410000 */
[----:B------:R-:W2:Y:S08]  /*21d0*/  MUFU.EX2 R7, R7 ;  /* 0x0000000700077308 */ /* 0x000eb00000000800 */
[----:B------:R-:W1:Y:S01]  /*21e0*/  MUFU.EX2 R16, R16 ;  /* 0x0000001000107308 */ /* 0x000e620000000800 */
[----:B--2---:R-:W-:-:S07]  /*21f0*/  FADD.FTZ R14, R7, 1 ;  /* 0x3f800000070e7421 */ /* 0x004fce0000010000 */
[----:B------:R-:W2:Y:S01]  /*2200*/  MUFU.RCP R14, R14 ;  /* 0x0000000e000e7308 */ /* 0x000ea20000001000 */
[----:B-1----:R-:W-:-:S07]  /*2210*/  FADD.FTZ R17, R16, 1 ;  /* 0x3f80000010117421 */ /* 0x002fce0000010000 */
[----:B------:R-:W1:Y:S01]  /*2220*/  MUFU.RCP R17, R17 ;  /* 0x0000001100117308 */ /* 0x000e620000001000 */
[----:B--2---:R-:W-:Y:S01]  /*2230*/  FMUL.FTZ R15, R15, R14 ;  /* 0x0000000e0f0f7220 */ /* 0x004fe20000410000 */
[----:B-1----:R-:W-:-:S07]  /*2240*/  FMUL.FTZ R12, R12, R17 ;  /* 0x000000110c0c7220 */ /* 0x002fce0000410000 */
.L_x_4008:
[----:B------:R-:W-:Y:S04]  /*2250*/  BSSY B0, `(.L_x_4009) ;  /* 0x000000e000007945 */ /* 0x000fe80003800000 */
[----:B------:R-:W-:Y:S05]  /*2260*/  @P3 BRA `(.L_x_4010) ;  /* 0x0000000000303947 */ /* 0x000fea0003800000 */
[----:B------:R-:W-:Y:S01]  /*2270*/  ULDC.64 UR12, c[0x0][0x270] ;  /* 0x00009c00000c7ab9 */ /* 0x000fe20000000a00 */
[----:B------:R-:W-:Y:S01]  /*2280*/  MOV R16, R10 ;  /* 0x0000000a00107202 */ /* 0x000fe20000000f00 */
[----:B------:R-:W-:Y:S01]  /*2290*/  IMAD R5, R5, UR12, RZ ;  /* 0x0000000c05057c24 */ /* 0x000fe2000f8e02ff */
[----:B-1----:R-:W-:Y:S02]  /*22a0*/  MOV R17, R35 ;  /* 0x0000002300117202 */ /* 0x002fe40000000f00 */
        /* <DEDUP_REMOVED lines=8> */
.L_x_4010:
[----:B------:R-:W-:Y:S05]  /*2330*/  BSYNC B0 ;  /* 0x0000000000007941 */ /* 0x000fea0003800000 */
.L_x_4009:
[----:B------:R-:W-:Y:S05]  /*2340*/  @!P4 BRA `(.L_x_4011) ;  /* 0x000000000028c947 */ /* 0x000fea0003800000 */
[----:B------:R-:W-:Y:S01]  /*2350*/  FMUL.FTZ R14, R0, -1.4426950216293334961 ;  /* 0xbfb8aa3b000e7820 */ /* 0x000fe20000410000 */
[----:B------:R-:W-:-:S05]  /*2360*/  FMUL.FTZ R5, R13, -1.4426950216293334961 ;  /* 0xbfb8aa3b0d057820 */ /* 0x000fca0000410000 */
[----:B------:R-:W2:Y:S08]  /*2370*/  MUFU.EX2 R14, R14 ;  /* 0x0000000e000e7308 */ /* 0x000eb00000000800 */
[----:B------:R-:W3:Y:S01]  /*2380*/  MUFU.EX2 R5, R5 ;  /* 0x0000000500057308 */ /* 0x000ee20000000800 */
[----:B--2---:R-:W-:-:S07]  /*2390*/  FADD.FTZ R15, R14, 1 ;  /* 0x3f8000000e0f7421 */ /* 0x004fce0000010000 */
[----:B------:R-:W2:Y:S01]  /*23a0*/  MUFU.RCP R15, R15 ;  /* 0x0000000f000f7308 */ /* 0x000ea20000001000 */
[----:B---3--:R-:W-:-:S07]  /*23b0*/  FADD.FTZ R7, R5, 1 ;  /* 0x3f80000005077421 */ /* 0x008fce0000010000 */
[----:B------:R-:W3:Y:S01]  /*23c0*/  MUFU.RCP R12, R7 ;  /* 0x00000007000c7308 */ /* 0x000ee20000001000 */
[----:B--2---:R-:W-:Y:S01]  /*23d0*/  FMUL.FTZ R0, R0, R15 ;  /* 0x0000000f00007220 */ /* 0x004fe20000410000 */
[----:B---3--:R-:W-:-:S07]  /*23e0*/  FMUL.FTZ R13, R13, R12 ;  /* 0x0000000c0d0d7220 */ /* 0x008fce0000410000 */
.L_x_4011:
[----:B------:R-:W-:Y:S04]  /*23f0*/  BSSY B0, `(.L_x_4012) ;  /* 0x000000d000007945 */ /* 0x000fe80003800000 */
[----:B------:R-:W-:Y:S05]  /*2400*/  @P1 BRA `(.L_x_4013) ;  /* 0x00000000002c1947 */ /* 0x000fea0003800000 */
[----:B------:R-:W-:Y:S01]  /*2410*/  ULDC.64 UR12, c[0x0][0x270] ;  /* 0x00009c00000c7ab9 */ /* 0x000fe20000000a00 */
[----:B------:R-:W-:Y:S01]  /*2420*/  MOV R11, R35 ;  /* 0x00000023000b7202 */ /* 0x000fe20000000f00 */
[----:B------:R-:W-:Y:S01]  /*2430*/  IMAD R3, R3, UR12, RZ ;  /* 0x0000000c03037c24 */ /* 0x000fe2000f8e02ff */
[----:B------:R-:W-:Y:S01]  /*2440*/  F2FP.F16.F32.PACK_AB R13, R0, R13 ;  /* 0x0000000d000d723e */ /* 0x000fe200000000ff */
[----:B--2---:R-:W-:-:S04]  /*2450*/  IMAD.WIDE.U32 R14, R2, UR12, R10 ;  /* 0x0000000c020e7c25 */ /* 0x004fc8000f8e000a */
[----:B------:R-:W-:Y:S01]  /*2460*/  IMAD R3, R2, UR13, R3 ;  /* 0x0000000d02037c24 */ /* 0x000fe2000f8e0203 */
[----:B------:R-:W-:Y:S02]  /*2470*/  ULDC.64 UR12, c[0x0][0x210] ;  /* 0x00008400000c7ab9 */ /* 0x000fe40000000a00 */
[----:B------:R-:W-:Y:S02]  /*2480*/  LEA R10, P1, R14, UR12, 0x1 ;  /* 0x0000000c0e0a7c11 */ /* 0x000fe4000f8208ff */
[----:B------:R-:W-:-:S04]  /*2490*/  IADD3 R3, R15, R3, RZ ;  /* 0x000000030f037210 */ /* 0x000fc80007ffe0ff */
[----:B------:R-:W-:-:S05]  /*24a0*/  LEA.HI.X R11, R14, UR13, R3, 0x1, P1 ;  /* 0x0000000d0e0b7c11 */ /* 0x000fca00088f0c03 */
[----:B------:R3:W-:Y:S02]  /*24b0*/  STG.E desc[UR8][R10.64], R13 ;  /* 0x0000000d0a007986 */ /* 0x0007e4000c101908 */
.L_x_4013:
[----:B------:R-:W-:Y:S05]  /*24c0*/  BSYNC B0 ;  /* 0x0000000000007941 */ /* 0x000fea0003800000 */
.L_x_4012:
[----:B------:R-:W4:Y:S01]  /*24d0*/  LDC R0, c[0x0][0x10] ;  /* 0x00000400ff007b82 */ /* 0x000f220000000800 */
[----:B------:R-:W-:Y:S02]  /*24e0*/  IADD3 R24, R24, 0x1, RZ ;  /* 0x0000000118187810 */ /* 0x000fe40007ffe0ff */
[----:B----4-:R-:W-:-:S04]  /*24f0*/  IADD3 R25, R0, R25, RZ ;  /* 0x0000001900197210 */ /* 0x010fc80007ffe0ff */
[----:B------:R-:W-:-:S13]  /*2500*/  ISETP.GE.AND P1, PT, R25, UR4, PT ;  /* 0x0000000419007c0c */ /* 0x000fda000bf26270 */
[----:B------:R-:W-:Y:S05]  /*2510*/  @!P1 BRA `(.L_x_4014) ;  /* 0xffffffdc00389947 */ /* 0x000fea000383ffff */
[----:B------:R-:W-:Y:S05]  /*2520*/  EXIT ;  /* 0x000000000000794d */ /* 0x000fea0003800000 */
.L_x_4015:
        /* <DEDUP_REMOVED lines=13> */
.L_x_5166:


//--------------------- .text._Z35group_norm_nhwc_fwd_one_pass_kernelI11Fp16IOBf16WLi128ELi70ELi560EEv26Group_norm_nhwc_fwd_params --------------------------
	.section	.text._Z35group_norm_nhwc_fwd_one_pass_kernelI11Fp16IOBf16WLi128ELi70ELi560EEv26Group_norm_nhwc_fwd_params,"ax",@progbits
	.align	128
        .global         _Z35group_norm_nhwc_fwd_one_pass_kernelI11Fp16IOBf16WLi128ELi70ELi560EEv26Group_norm_nhwc_fwd_params
        .type           _Z35group_norm_nhwc_fwd_one_pass_kernelI11Fp16IOBf16WLi128ELi70ELi560EEv26Group_norm_nhwc_fwd_params,@function
        .size           _Z35group_norm_nhwc_fwd_one_pass_kernelI11Fp16IOBf16WLi128ELi70ELi560EEv26Group_norm_nhwc_fwd_params,(.L_x_5167 - _Z35group_norm_nhwc_fwd_one_pass_kernelI11Fp16IOBf16WLi128ELi70ELi560EEv26Group_norm_nhwc_fwd_params)
        .other          _Z35group_norm_nhwc_fwd_one_pass_kernelI11Fp16IOBf16WLi128ELi70ELi560EEv26Group_norm_nhwc_fwd_params,@"STO_CUDA_ENTRY STV_DEFAULT"
_Z35group_norm_nhwc_fwd_one_pass_kernelI11Fp16IOBf16WLi128ELi70ELi560EEv26Group_norm_nhwc_fwd_params:
.text._Z35group_norm_nhwc_fwd_one_pass_kernelI11Fp16IOBf16WLi128ELi70ELi560EEv26Group_norm_nhwc_fwd_params:
        /* <DEDUP_REMOVED lines=36> */
.L_x_4049:
[----:B0-----:R-:W0:Y:S01]  /*0240*/  LDC R19, c[0x0][0x288] ;  /* 0x0000a200ff137b82 */ /* 0x001e220000000800 */
[----:B------:R-:W-:Y:S01]  /*0250*/  ULDC.64 UR14, c[0x0][0x278] ;  /* 0x00009e00000e7ab9 */ /* 0x000fe20000000a00 */
[----:B------:R-:W-:Y:S01]  /*0260*/  SHF.R.S32.HI R29, RZ, 0x1f, R5 ;  /* 0x0000001fff1d7819 */ /* 0x000fe20000011405 */
[----:B------:R-:W-:Y:S01]  /*0270*/  ULDC.64 UR12, c[0x0][0x280] ;  /* 0x0000a000000c7ab9 */ /* 0x000fe20000000a00 */
[----:B------:R-:W-:Y:S02]  /*0280*/  ISETP.GE.U32.AND P4, PT, R5, UR14, PT ;  /* 0x0000000e05007c0c */ /* 0x000fe4000bf86070 */
[----:B------:R-:W-:Y:S02]  /*0290*/  SHF.R.S32.HI R31, RZ, 0x1f, R6 ;  /* 0x0000001fff1f7819 */ /* 0x000fe40000011406 */
[----:B------:R-:W-:Y:S01]  /*02a0*/  ISETP.GE.AND.EX P4, PT, R29, UR15, PT, P4 ;  /* 0x0000000f1d007c0c */ /* 0x000fe2000bf86340 */
[----:B-12---:R-:W1:Y:S01]  /*02b0*/  @P0 LDC.64 R22, c[0x0][0x270] ;  /* 0x00009c00ff160b82 */ /* 0x006e620000000a00 */
[----:B------:R-:W-:-:S02]  /*02c0*/  SHF.R.S32.HI R33, RZ, 0x1f, R7 ;  /* 0x0000001fff217819 */ /* 0x000fc40000011407 */
[----:B------:R-:W-:Y:S02]  /*02d0*/  ISETP.GT.U32.OR P4, PT, R0, 0x22f, P4 ;  /* 0x0000022f0000780c */ /* 0x000fe40002784470 */
[----:B------:R-:W-:Y:S02]  /*02e0*/  SHF.R.S32.HI R35, RZ, 0x1f, R8 ;  /* 0x0000001fff237819 */ /* 0x000fe40000011408 */
[----:B------:R-:W-:Y:S02]  /*02f0*/  MOV R30, RZ ;  /* 0x000000ff001e7202 */ /* 0x000fe40000000f00 */
[----:B0--3--:R-:W-:-:S07]  /*0300*/  IABS R15, R19 ;  /* 0x00000013000f7213 */ /* 0x009fce0000000000 */
[----:B------:R-:W0:Y:S01]  /*0310*/  @!P4 LDC.64 R26, c[0x0][0x270] ;  /* 0x00009c00ff1acb82 */ /* 0x000e220000000a00 */
[----:B------:R-:W2:Y:S07]  /*0320*/  I2F.RP R14, R15 ;  /* 0x0000000f000e7306 */ /* 0x000eae0000209400 */
[----:B------:R-:W3:Y:S01]  /*0330*/  @!P4 LDC.64 R20, c[0x0][0x220] ;  /* 0x00008800ff14cb82 */ /* 0x000ee20000000a00 */
[----:B--2---:R-:W2:Y:S02]  /*0340*/  MUFU.RCP R14, R14 ;  /* 0x0000000e000e7308 */ /* 0x004ea40000001000 */
[----:B--2---:R-:W-:-:S06]  /*0350*/  IADD3 R12, R14, 0xffffffe, RZ ;  /* 0x0ffffffe0e0c7810 */ /* 0x004fcc0007ffe0ff */
[----:B------:R2:W4:Y:S02]  /*0360*/  F2I.FTZ.U32.TRUNC.NTZ R13, R12 ;  /* 0x0000000c000d7305 */ /* 0x000524000021f000 */
[----:B--2---:R-:W-:Y:S02]  /*0370*/  MOV R12, RZ ;  /* 0x000000ff000c7202 */ /* 0x004fe40000000f00 */
        /* <DEDUP_REMOVED lines=12> */
[----:B------:R-:W-:Y:S01]  /*0440*/  ISETP.GE.U32.AND P1, PT, R14, R15, PT ;  /* 0x0000000f0e00720c */ /* 0x000fe20003f26070 */
[----:B0-----:R-:W-:Y:S01]  /*0450*/  @!P4 IMAD R14, R29, R26, RZ ;  /* 0x0000001a1d0ec224 */ /* 0x001fe200078e02ff */
[----:B------:R-:W-:-:S03]  /*0460*/  ISETP.NE.AND P2, PT, R19, RZ, PT ;  /* 0x000000ff1300720c */ /* 0x000fc60003f45270 */
[----:B------:R-:W-:-:S08]  /*0470*/  @!P4 IMAD R25, R5, R27, R14 ;  /* 0x0000001b0519c224 */ /* 0x000fd000078e020e */
[----:B------:R-:W-:Y:S02]  /*0480*/  @P1 IADD3 R13, R13, 0x1, RZ ;  /* 0x000000010d0d1810 */ /* 0x000fe40007ffe0ff */
[----:B------:R-:W-:Y:S02]  /*0490*/  ISETP.GE.U32.AND P1, PT, R7, UR14, PT ;  /* 0x0000000e07007c0c */ /* 0x000fe4000bf26070 */
[----:B------:R-:W-:Y:S02]  /*04a0*/  @!P3 IADD3 R13, -R13, RZ, RZ ;  /* 0x000000ff0d0db210 */ /* 0x000fe40007ffe1ff */
[----:B------:R-:W-:Y:S02]  /*04b0*/  @!P2 LOP3.LUT R13, RZ, R19, RZ, 0x33, !PT ;  /* 0x00000013ff0da212 */ /* 0x000fe400078e33ff */
[----:B------:R-:W-:Y:S02]  /*04c0*/  ISETP.GE.U32.AND P3, PT, R6, UR14, PT ;  /* 0x0000000e06007c0c */ /* 0x000fe4000bf66070 */
[----:B------:R-:W-:-:S02]  /*04d0*/  IADD3 R15, -R13, RZ, RZ ;  /* 0x000000ff0d0f7210 */ /* 0x000fc40007ffe1ff */
[----:B------:R-:W-:Y:S02]  /*04e0*/  ISETP.GE.AND.EX P3, PT, R31, UR15, PT, P3 ;  /* 0x0000000f1f007c0c */ /* 0x000fe4000bf66330 */
[----:B------:R-:W-:Y:S01]  /*04f0*/  SHF.R.S32.HI R12, RZ, 0x1f, R13 ;  /* 0x0000001fff0c7819 */ /* 0x000fe2000001140d */
[----:B------:R-:W-:Y:S01]  /*0500*/  IMAD R28, R19, R15, R36 ;  /* 0x0000000f131c7224 */ /* 0x000fe200078e0224 */
[----:B------:R-:W-:Y:S01]  /*0510*/  ISETP.GT.U32.OR P3, PT, R0, 0x22f, P3 ;  /* 0x0000022f0000780c */ /* 0x000fe20001f64470 */
[----:B------:R-:W0:Y:S01]  /*0520*/  @P0 LDC.64 R18, c[0x0][0x220] ;  /* 0x00008800ff120b82 */ /* 0x000e220000000a00 */
[----:B------:R-:W-:Y:S01]  /*0530*/  SHF.R.S32.HI R15, RZ, 0x1f, R41 ;  /* 0x0000001fff0f7819 */ /* 0x000fe20000011429 */
[----:B------:R-:W-:Y:S01]  /*0540*/  IMAD R28, R28, 0x46, RZ ;  /* 0x000000461c1c7824 */ /* 0x000fe200078e02ff */
[----:B------:R-:W-:Y:S01]  /*0550*/  ISETP.GE.AND.EX P1, PT, R33, UR15, PT, P1 ;  /* 0x0000000f21007c0c */ /* 0x000fe2000bf26310 */
[----:B------:R-:W-:-:S03]  /*0560*/  IMAD R12, R12, UR12, RZ ;  /* 0x0000000c0c0c7c24 */ /* 0x000fc6000f8e02ff */
[----:B------:R-:W-:Y:S01]  /*0570*/  IADD3 R48, P2, R41, R28, RZ ;  /* 0x0000001c29307210 */ /* 0x000fe20007f5e0ff */
[----:B------:R-:W-:Y:S01]  /*0580*/  IMAD R51, R13, UR13, R12 ;  /* 0x0000000d0d337c24 */ /* 0x000fe2000f8e020c */
[----:B------:R-:W-:Y:S01]  /*0590*/  ISETP.GT.U32.OR P1, PT, R0, 0x22f, P1 ;  /* 0x0000022f0000780c */ /* 0x000fe20000f24470 */
[----:B-1----:R-:W-:Y:S01]  /*05a0*/  @P0 IMAD R12, R3, R22, RZ ;  /* 0x00000016030c0224 */ /* 0x002fe200078e02ff */
[----:B------:R-:W-:Y:S01]  /*05b0*/  LEA.HI.X.SX32 R49, R28, R15, 0x1, P2 ;  /* 0x0000000f1c317211 */ /* 0x000fe200010f0eff */
[----:B------:R-:W1:Y:S01]  /*05c0*/  @!P3 LDC.64 R16, c[0x0][0x270] ;  /* 0x00009c00ff10bb82 */ /* 0x000e620000000a00 */
[----:B------:R-:W-:Y:S01]  /*05d0*/  ISETP.GE.U32.AND P2, PT, R8, UR14, PT ;  /* 0x0000000e08007c0c */ /* 0x000fe2000bf46070 */
[----:B------:R-:W-:Y:S02]  /*05e0*/  @P0 IMAD R37, R34, R23, R12 ;  /* 0x0000001722250224 */ /* 0x000fe400078e020c */
[----:B------:R-:W-:Y:S01]  /*05f0*/  IMAD.WIDE.U32 R48, R13, UR12, R48 ;  /* 0x0000000c0d307c25 */ /* 0x000fe2000f8e0030 */
[----:B------:R-:W-:-:S04]  /*0600*/  ISETP.GE.AND.EX P2, PT, R35, UR15, PT, P2 ;  /* 0x0000000f23007c0c */ /* 0x000fc8000bf46320 */
[----:B------:R-:W-:Y:S01]  /*0610*/  IADD3 R51, R49, R51, RZ ;  /* 0x0000003331337210 */ /* 0x000fe20007ffe0ff */
[----:B------:R-:W2:Y:S01]  /*0620*/  @!P1 LDC.64 R14, c[0x0][0x270] ;  /* 0x00009c00ff0e9b82 */ /* 0x000ea20000000a00 */
[-C--:B------:R-:W-:Y:S02]  /*0630*/  @!P4 MOV R12, R48.reuse ;  /* 0x00000030000cc202 */ /* 0x080fe40000000f00 */
[----:B------:R-:W-:Y:S02]  /*0640*/  @!P4 MOV R13, R51 ;  /* 0x00000033000dc202 */ /* 0x000fe40000000f00 */
[----:B------:R-:W-:Y:S02]  /*0650*/  @P0 MOV R50, R48 ;  /* 0x0000003000320202 */ /* 0x000fe40000000f00 */
[----:B------:R-:W-:Y:S01]  /*0660*/  ISETP.GT.U32.OR P2, PT, R0, 0x22f, P2 ;  /* 0x0000022f0000780c */ /* 0x000fe20001744470 */
[----:B------:R-:W-:Y:S02]  /*0670*/  @!P4 IMAD.WIDE.U32 R26, R5, R26, R12 ;  /* 0x0000001a051ac225 */ /* 0x000fe400078e000c */
[----:B------:R-:W4:Y:S02]  /*0680*/  @!P3 LDC.64 R12, c[0x0][0x220] ;  /* 0x00008800ff0cbb82 */ /* 0x000f240000000a00 */
[----:B------:R-:W-:Y:S01]  /*0690*/  @P0 IMAD.WIDE.U32 R22, R34, R22, R50 ;  /* 0x0000001622160225 */ /* 0x000fe200078e0032 */
[----:B------:R-:W-:-:S02]  /*06a0*/  @!P4 IADD3 R25, R27, R25, RZ ;  /* 0x000000191b19c210 */ /* 0x000fc40007ffe0ff */
[C---:B---3--:R-:W-:Y:S02]  /*06b0*/  @!P4 LEA R20, P5, R26.reuse, R20, 0x1 ;  /* 0x000000141a14c211 */ /* 0x048fe400078a08ff */
[----:B------:R-:W-:Y:S02]  /*06c0*/  @P0 IADD3 R23, R23, R37, RZ ;  /* 0x0000002517170210 */ /* 0x000fe40007ffe0ff */
[----:B------:R-:W-:Y:S02]  /*06d0*/  @!P4 LEA.HI.X R21, R26, R21, R25, 0x1, P5 ;  /* 0x000000151a15c211 */ /* 0x000fe400028f0c19 */
[----:B0-----:R-:W-:Y:S01]  /*06e0*/  @P0 LEA R24, P6, R22, R18, 0x1 ;  /* 0x0000001216180211 */ /* 0x001fe200078c08ff */
[----:B-1----:R-:W-:Y:S01]  /*06f0*/  @!P3 IMAD R18, R31, R16, RZ ;  /* 0x000000101f12b224 */ /* 0x002fe200078e02ff */
[----:B------:R-:W-:Y:S01]  /*0700*/  SHF.R.S32.HI R37, RZ, 0x1f, R9 ;  /* 0x0000001fff257819 */ /* 0x000fe20000011409 */
[----:B------:R0:W3:Y:S01]  /*0710*/  @!P4 LDG.E R30, desc[UR8][R20.64] ;  /* 0x00000008141ec981 */ /* 0x0000e2000c1e1900 */
[----:B------:R-:W-:-:S02]  /*0720*/  ISETP.GE.U32.AND P4, PT, R9, UR14, PT ;  /* 0x0000000e09007c0c */ /* 0x000fc4000bf86070 */
[----:B------:R-:W-:Y:S01]  /*0730*/  @P0 LEA.HI.X R25, R22, R19, R23, 0x1, P6 ;  /* 0x0000001316190211 */ /* 0x000fe200030f0c17 */
[C---:B------:R-:W-:Y:S01]  /*0740*/  @!P3 IMAD R23, R6.reuse, R17, R18 ;  /* 0x000000110617b224 */ /* 0x040fe200078e0212 */
[----:B------:R-:W-:Y:S02]  /*0750*/  @!P3 MOV R18, R48 ;  /* 0x000000300012b202 */ /* 0x000fe40000000f00 */
[----:B------:R-:W-:Y:S02]  /*0760*/  @!P3 MOV R19, R51 ;  /* 0x000000330013b202 */ /* 0x000fe40000000f00 */
[----:B------:R-:W-:Y:S01]  /*0770*/  ISETP.GE.AND.EX P4, PT, R37, UR15, PT, P4 ;  /* 0x0000000f25007c0c */ /* 0x000fe2000bf86340 */
[----:B0-----:R-:W0:Y:S01]  /*0780*/  @!P2 LDC.64 R20, c[0x0][0x270] ;  /* 0x00009c00ff14ab82 */ /* 0x001e220000000a00 */
[----:B------:R-:W-:Y:S02]  /*0790*/  @!P3 IMAD.WIDE.U32 R16, R6, R16, R18 ;  /* 0x000000100610b225 */ /* 0x000fe400078e0012 */
[----:B------:R-:W-:-:S02]  /*07a0*/  ISETP.GT.U32.OR P4, PT, R0, 0x22f, P4 ;  /* 0x0000022f0000780c */ /* 0x000fc40002784470 */
[----:B------:R-:W-:Y:S02]  /*07b0*/  SHF.R.S32.HI R39, RZ, 0x1f, R10 ;  /* 0x0000001fff277819 */ /* 0x000fe4000001140a */
[----:B------:R-:W-:Y:S01]  /*07c0*/  ISETP.GE.U32.AND P5, PT, R10, UR14, PT ;  /* 0x0000000e0a007c0c */ /* 0x000fe2000bfa6070 */
[----:B------:R-:W1:Y:S01]  /*07d0*/  @!P1 LDC.64 R18, c[0x0][0x220] ;  /* 0x00008800ff129b82 */ /* 0x000e620000000a00 */
[----:B----4-:R-:W-:Y:S01]  /*07e0*/  @!P3 LEA R26, P6, R16, R12, 0x1 ;  /* 0x0000000c101ab211 */ /* 0x010fe200078c08ff */
[----:B--2---:R-:W-:Y:S01]  /*07f0*/  @!P1 IMAD R12, R33, R14, RZ ;  /* 0x0000000e210c9224 */ /* 0x004fe200078e02ff */
[----:B------:R-:W-:Y:S02]  /*0800*/  @!P3 IADD3 R17, R17, R23, RZ ;  /* 0x000000171111b210 */ /* 0x000fe40007ffe0ff */
[----:B------:R-:W-:Y:S02]  /*0810*/  ISETP.GE.AND.EX P5, PT, R39, UR15, PT, P5 ;  /* 0x0000000f27007c0c */ /* 0x000fe4000bfa6350 */
[----:B------:R-:W-:-:S02]  /*0820*/  @!P1 MOV R22, R48 ;  /* 0x0000003000169202 */ /* 0x000fc40000000f00 */
[----:B------:R-:W-:Y:S01]  /*0830*/  @!P1 MOV R23, R51 ;  /* 0x0000003300179202 */ /* 0x000fe20000000f00 */
[C---:B------:R-:W-:Y:S01]  /*0840*/  @!P1 IMAD R45, R7.reuse, R15, R12 ;  /* 0x0000000f072d9224 */ /* 0x040fe200078e020c */
[----:B------:R-:W-:Y:S02]  /*0850*/  ISETP.GT.U32.OR P5, PT, R0, 0x22f, P5 ;  /* 0x0000022f0000780c */ /* 0x000fe40002fa4470 */
[----:B------:R-:W-:Y:S01]  /*0860*/  @!P3 LEA.HI.X R27, R16, R13, R17, 0x1, P6 ;  /* 0x0000000d101bb211 */ /* 0x000fe200030f0c11 */
[----:B------:R-:W-:Y:S01]  /*0870*/  @!P1 IMAD.WIDE.U32 R22, R7, R14, R22 ;  /* 0x0000000e07169225 */ /* 0x000fe200078e0016 */
[----:B------:R-:W2:Y:S01]  /*0880*/  @!P2 LDC.64 R12, c[0x0][0x220] ;  /* 0x00008800ff0cab82 */ /* 0x000ea20000000a00 */
[----:B------:R-:W-:Y:S02]  /*0890*/  SHF.R.S32.HI R43, RZ, 0x1f, R11 ;  /* 0x0000001fff2b7819 */ /* 0x000fe4000001140b */
[----:B------:R-:W-:-:S05]  /*08a0*/  ISETP.GE.U32.AND P6, PT, R11, UR14, PT ;  /* 0x0000000e0b007c0c */ /* 0x000fca000bfc6070 */
[----:B------:R-:W4:Y:S01]  /*08b0*/  @!P4 LDC.64 R14, c[0x0][0x270] ;  /* 0x00009c00ff0ecb82 */ /* 0x000f220000000a00 */
[----:B------:R-:W-:Y:S02]  /*08c0*/  MOV R38, RZ ;  /* 0x000000ff00267202 */ /* 0x000fe40000000f00 */
[----:B------:R-:W-:Y:S02]  /*08d0*/  ISETP.GE.AND.EX P6, PT, R43, UR15, PT, P6 ;  /* 0x0000000f2b007c0c */ /* 0x000fe4000bfc6360 */
[----:B------:R-:W-:Y:S02]  /*08e0*/  @!P1 IADD3 R23, R23, R45, RZ ;  /* 0x0000002d17179210 */ /* 0x000fe40007ffe0ff */
[----:B------:R5:W3:Y:S01]  /*08f0*/  @!P3 LDG.E R38, desc[UR8][R26.64] ;  /* 0x000000081a26b981 */ /* 0x000ae2000c1e1900 */
[----:B------:R-:W4:Y:S01]  /*0900*/  @!P5 LDC.64 R16, c[0x0][0x270] ;  /* 0x00009c00ff10db82 */ /* 0x000f220000000a00 */
[----:B------:R-:W-:Y:S02]  /*0910*/  ISETP.GT.U32.OR P3, PT, R0, 0x22f, P6 ;  /* 0x0000022f0000780c */ /* 0x000fe40003764470 */
[----:B-1----:R-:W-:Y:S01]  /*0920*/  @!P1 LEA R44, P6, R22, R18, 0x1 ;  /* 0x00000012162c9211 */ /* 0x002fe200078c08ff */
[----:B0-----:R-:W-:Y:S01]  /*0930*/  @!P2 IMAD R46, R35, R20, RZ ;  /* 0x00000014232ea224 */ /* 0x001fe200078e02ff */
[----:B------:R-:W-:-:S02]  /*0940*/  MOV R40, RZ ;  /* 0x000000ff00287202 */ /* 0x000fc40000000f00 */
        /* <DEDUP_REMOVED lines=9> */
[----:B------:R-:W1:Y:S01]  /*09e0*/  @!P3 LDC.64 R22, c[0x0][0x270] ;  /* 0x00009c00ff16bb82 */ /* 0x000e620000000a00 */
[----:B--2---:R-:W-:Y:S01]  /*09f0*/  @!P2 LEA R24, P1, R26, R12, 0x1 ;  /* 0x0000000c1a18a211 */ /* 0x004fe200078208ff */
[----:B----4-:R-:W-:Y:S01]  /*0a00*/  @!P4 IMAD R12, R37, R14, RZ ;  /* 0x0000000e250cc224 */ /* 0x010fe200078e02ff */
[----:B------:R-:W-:-:S03]  /*0a10*/  @!P2 IADD3 R25, R27, R47, RZ ;  /* 0x0000002f1b19a210 */ /* 0x000fc60007ffe0ff */
[----:B------:R-:W-:Y:S01]  /*0a20*/  @!P4 IMAD R47, R9, R15, R12 ;  /* 0x0000000f092fc224 */ /* 0x000fe200078e020c */
[----:B------:R-:W-:Y:S01]  /*0a30*/  @!P2 LEA.HI.X R25, R26, R13, R25, 0x1, P1 ;  /* 0x0000000d1a19a211 */ /* 0x000fe200008f0c19 */
[----:B------:R-:W2:Y:S01]  /*0a40*/  @!P5 LDC.64 R20, c[0x0][0x220] ;  /* 0x00008800ff14db82 */ /* 0x000ea20000000a00 */
[----:B------:R-:W-:Y:S02]  /*0a50*/  @!P4 MOV R12, R48 ;  /* 0x00000030000cc202 */ /* 0x000fe40000000f00 */
[-C--:B------:R-:W-:Y:S01]  /*0a60*/  @!P4 MOV R13, R51.reuse ;  /* 0x00000033000dc202 */ /* 0x080fe20000000f00 */
[----:B------:R-:W-:Y:S02]  /*0a70*/  @!P5 IMAD R27, R39, R16, RZ ;  /* 0x00000010271bd224 */ /* 0x000fe400078e02ff */
[----:B------:R-:W-:Y:S01]  /*0a80*/  @!P4 IMAD.WIDE.U32 R14, R9, R14, R12 ;  /* 0x0000000e090ec225 */ /* 0x000fe200078e000c */
[----:B------:R-:W-:Y:S02]  /*0a90*/  @!P5 MOV R12, R48 ;  /* 0x00000030000cd202 */ /* 0x000fe40000000f00 */
[----:B------:R-:W-:Y:S01]  /*0aa0*/  @!P5 MOV R13, R51 ;  /* 0x00000033000dd202 */ /* 0x000fe20000000f00 */
[----:B------:R-:W-:-:S02]  /*0ab0*/  @!P5 IMAD R27, R10, R17, R27 ;  /* 0x000000110a1bd224 */ /* 0x000fc400078e021b */
[----:B------:R-:W-:-:S03]  /*0ac0*/  @!P5 IMAD.WIDE.U32 R16, R10, R16, R12 ;  /* 0x000000100a10d225 */ /* 0x000fc600078e000c */
[----:B------:R-:W4:Y:S01]  /*0ad0*/  @!P3 LDC.64 R12, c[0x0][0x220] ;  /* 0x00008800ff0cbb82 */ /* 0x000f220000000a00 */
[----:B------:R-:W-:Y:S02]  /*0ae0*/  @!P4 IADD3 R47, R15, R47, RZ ;  /* 0x0000002f0f2fc210 */ /* 0x000fe40007ffe0ff */
[C---:B0-----:R-:W-:Y:S02]  /*0af0*/  @!P4 LEA R18, P1, R14.reuse, R18, 0x1 ;  /* 0x000000120e12c211 */ /* 0x041fe400078208ff */
[----:B-1----:R-:W-:Y:S02]  /*0b00*/  CS2R R44, SRZ ;  /* 0x00000000002c7805 */ /* 0x002fe4000001ff00 */
[----:B------:R-:W-:Y:S01]  /*0b10*/  @!P4 LEA.HI.X R19, R14, R19, R47, 0x1, P1 ;  /* 0x000000130e13c211 */ /* 0x000fe200008f0c2f */
[----:B------:R-:W-:-:S03]  /*0b20*/  @!P3 IMAD R14, R43, R22, RZ ;  /* 0x000000162b0eb224 */ /* 0x000fc600078e02ff */
[----:B------:R-:W5:Y:S01]  /*0b30*/  @!P2 LDG.E R44, desc[UR8][R24.64] ;  /* 0x00000008182ca981 */ /* 0x000f62000c1e1900 */
[----:B------:R-:W-:Y:S01]  /*0b40*/  @!P3 MOV R15, R51 ;  /* 0x00000033000fb202 */ /* 0x000fe20000000f00 */
[----:B------:R-:W-:Y:S01]  /*0b50*/  @!P3 IMAD R23, R11, R23, R14 ;  /* 0x000000170b17b224 */ /* 0x000fe200078e020e */
[----:B------:R-:W-:Y:S01]  /*0b60*/  @!P3 MOV R14, R48 ;  /* 0x00000030000eb202 */ /* 0x000fe20000000f00 */
[----:B------:R3:W5:Y:S01]  /*0b70*/  @!P4 LDG.E R45, desc[UR8][R18.64] ;  /* 0x00000008122dc981 */ /* 0x000762000c1e1900 */
[----:B------:R-:W-:Y:S02]  /*0b80*/  @!P5 IADD3 R27, R17, R27, RZ ;  /* 0x0000001b111bd210 */ /* 0x000fe40007ffe0ff */
[C---:B--2---:R-:W-:Y:S01]  /*0b90*/  @!P5 LEA R20, P1, R16.reuse, R20, 0x1 ;  /* 0x000000141014d211 */ /* 0x044fe200078208ff */
[----:B------:R-:W-:Y:S01]  /*0ba0*/  @!P3 IMAD.WIDE.U32 R14, R11, R22, R14 ;  /* 0x000000160b0eb225 */ /* 0x000fe200078e000e */
[----:B------:R-:W-:Y:S02]  /*0bb0*/  CS2R R46, SRZ ;  /* 0x00000000002e7805 */ /* 0x000fe4000001ff00 */
[----:B------:R-:W-:-:S02]  /*0bc0*/  @!P5 LEA.HI.X R21, R16, R21, R27, 0x1, P1 ;  /* 0x000000151015d211 */ /* 0x000fc400008f0c1b */
[----:B------:R-:W-:Y:S02]  /*0bd0*/  @!P3 IADD3 R15, R15, R23, RZ ;  /* 0x000000170f0fb210 */ /* 0x000fe40007ffe0ff */
[C---:B----4-:R-:W-:Y:S01]  /*0be0*/  @!P3 LEA R12, P1, R14.reuse, R12, 0x1 ;  /* 0x0000000c0e0cb211 */ /* 0x050fe200078208ff */
[----:B------:R0:W2:Y:S03]  /*0bf0*/  @!P5 LDG.E R46, desc[UR8][R20.64] ;  /* 0x00000008142ed981 */ /* 0x0000a6000c1e1900 */
[----:B------:R-:W-:-:S05]  /*0c00*/  @!P3 LEA.HI.X R13, R14, R13, R15, 0x1, P1 ;  /* 0x0000000d0e0db211 */ /* 0x000fca00008f0c0f */
[----:B------:R1:W4:Y:S01]  /*0c10*/  @!P3 LDG.E R47, desc[UR8][R12.64] ;  /* 0x000000080c2fb981 */ /* 0x000322000c1e1900 */
[----:B------:R-:W-:Y:S02]  /*0c20*/  ISETP.GT.AND P1, PT, R0, 0x21f, PT ;  /* 0x0000021f0000780c */ /* 0x000fe40003f24270 */
[----:B------:R-:W-:Y:S01]  /*0c30*/  ISETP.NE.AND P2, PT, R2, RZ, PT ;  /* 0x000000ff0200720c */ /* 0x000fe20003f45270 */
[--C-:B---3--:R-:W-:Y:S02]  /*0c40*/  HADD2.F32 R19, -RZ, R30.reuse.H1_H1 ;  /* 0x3000001eff137230 */ /* 0x108fe40000004100 */
[----:B------:R-:W-:-:S03]  /*0c50*/  HADD2.F32 R16, -RZ, R30.H0_H0 ;  /* 0x2000001eff107230 */ /* 0x000fc60000004100 */
[----:B0-----:R-:W-:Y:S01]  /*0c60*/  FMUL.FTZ R21, R19, R19 ;  /* 0x0000001313157220 */ /* 0x001fe20000410000 */
[--C-:B-1----:R-:W-:Y:S02]  /*0c70*/  HADD2.F32 R13, -RZ, R38.reuse.H1_H1 ;  /* 0x30000026ff0d7230 */ /* 0x102fe40000004100 */
        /* <DEDUP_REMOVED lines=17> */
[----:B------:R-:W-:Y:S01]  /*0d90*/  FMUL.FTZ R12, R18, R18 ;  /* 0x00000012120c7220 */ /* 0x000fe20000410000 */
[----:B------:R-:W-:Y:S01]  /*0da0*/  FADD.FTZ R13, R14, R13 ;  /* 0x0000000d0e0d7221 */ /* 0x000fe20000010000 */
[C---:B------:R-:W-:Y:S02]  /*0db0*/  FADD.FTZ R18, R17.reuse, R18 ;  /* 0x0000001211127221 */ /* 0x040fe40000010000 */
[----:B------:R-:W-:Y:S01]  /*0dc0*/  FFMA.FTZ R12, R17, R17, R12 ;  /* 0x00000011110c7223 */ /* 0x000fe2000001000c */
[----:B------:R-:W-:-:S04]  /*0dd0*/  FADD.FTZ R15, R16, R15 ;  /* 0x0000000f100f7221 */ /* 0x000fc80000010000 */
[----:B------:R-:W-:Y:S01]  /*0de0*/  FADD.FTZ R12, R15, R12 ;  /* 0x0000000c0f0c7221 */ /* 0x000fe20000010000 */
[----:B------:R-:W-:Y:S01]  /*0df0*/  FADD.FTZ R13, R13, R18 ;  /* 0x000000120d0d7221 */ /* 0x000fe20000010000 */
[--C-:B------:R-:W-:Y:S02]  /*0e00*/  HADD2.F32 R19, -RZ, R44.reuse.H1_H1 ;  /* 0x3000002cff137230 */ /* 0x100fe40000004100 */
[----:B------:R-:W-:-:S03]  /*0e10*/  HADD2.F32 R14, -RZ, R44.H0_H0 ;  /* 0x2000002cff0e7230 */ /* 0x000fc60000004100 */
[----:B------:R-:W-:Y:S01]  /*0e20*/  FMUL.FTZ R17, R19, R19 ;  /* 0x0000001313117220 */ /* 0x000fe20000410000 */
[--C-:B------:R-:W-:Y:S02]  /*0e30*/  HADD2.F32 R21, -RZ, R45.reuse.H1_H1 ;  /* 0x3000002dff157230 */ /* 0x100fe40000004100 */
[C---:B------:R-:W-:Y:S01]  /*0e40*/  FADD.FTZ R16, R14.reuse, R19 ;  /* 0x000000130e107221 */ /* 0x040fe20000010000 */
[----:B------:R-:W-:Y:S01]  /*0e50*/  FFMA.FTZ R17, R14, R14, R17 ;  /* 0x0000000e0e117223 */ /* 0x000fe20000010011 */
[----:B------:R-:W-:Y:S02]  /*0e60*/  HADD2.F32 R14, -RZ, R45.H0_H0 ;  /* 0x2000002dff0e7230 */ /* 0x000fe40000004100 */
[----:B------:R-:W-:Y:S01]  /*0e70*/  FMUL.FTZ R15, R21, R21 ;  /* 0x00000015150f7220 */ /* 0x000fe20000410000 */
[----:B------:R-:W-:Y:S01]  /*0e80*/  FADD.FTZ R12, R12, R17 ;  /* 0x000000110c0c7221 */ /* 0x000fe20000010000 */
[----:B------:R-:W-:Y:S01]  /*0e90*/  FADD.FTZ R13, R13, R16 ;  /* 0x000000100d0d7221 */ /* 0x000fe20000010000 */
[----:B--2---:R-:W-:-:S02]  /*0ea0*/  HADD2.F32 R17, -RZ, R46.H1_H1 ;  /* 0x3000002eff117230 */ /* 0x004fc40000004100 */
[C---:B------:R-:W-:Y:S01]  /*0eb0*/  FFMA.FTZ R15, R14.reuse, R14, R15 ;  /* 0x0000000e0e0f7223 */ /* 0x040fe2000001000f */
[----:B------:R-:W-:Y:S01]  /*0ec0*/  FADD.FTZ R16, R14, R21 ;  /* 0x000000150e107221 */ /* 0x000fe20000010000 */
[----:B------:R-:W-:Y:S02]  /*0ed0*/  HADD2.F32 R14, -RZ, R46.H0_H0 ;  /* 0x2000002eff0e7230 */ /* 0x000fe40000004100 */
[----:B------:R-:W-:Y:S01]  /*0ee0*/  FMUL.FTZ R19, R17, R17 ;  /* 0x0000001111137220 */ /* 0x000fe20000410000 */
[----:B------:R-:W-:Y:S01]  /*0ef0*/  FADD.FTZ R12, R12, R15 ;  /* 0x0000000f0c0c7221 */ /* 0x000fe20000010000 */
[----:B------:R-:W-:Y:S01]  /*0f00*/  FADD.FTZ R13, R13, R16 ;  /* 0x000000100d0d7221 */ /* 0x000fe20000010000 */
[--C-:B----4-:R-:W-:Y:S02]  /*0f10*/  HADD2.F32 R15, -RZ, R47.reuse.H1_H1 ;  /* 0x3000002fff0f7230 */ /* 0x110fe40000004100 */
[C---:B------:R-:W-:Y:S01]  /*0f20*/  FADD.FTZ R16, R14.reuse, R17 ;  /* 0x000000110e107221 */ /* 0x040fe20000010000 */
[----:B------:R-:W-:Y:S01]  /*0f30*/  FFMA.FTZ R19, R14, R14, R19 ;  /* 0x0000000e0e137223 */ /* 0x000fe20000010013 */
[----:B------:R-:W-:Y:S01]  /*0f40*/  MOV R21, 0xffffffe0 ;  /* 0xffffffe000157802 */ /* 0x000fe20000000f00 */
[----:B------:R-:W-:-:S02]  /*0f50*/  HADD2.F32 R14, -RZ, R47.H0_H0 ;  /* 0x2000002fff0e7230 */ /* 0x000fc40000004100 */
[----:B------:R-:W-:Y:S01]  /*0f60*/  FMUL.FTZ R17, R15, R15 ;  /* 0x0000000f0f117220 */ /* 0x000fe20000410000 */
[----:B------:R-:W-:Y:S01]  /*0f70*/  FADD.FTZ R13, R13, R16 ;  /* 0x000000100d0d7221 */ /* 0x000fe20000010000 */
        /* <DEDUP_REMOVED lines=93> */
.L_x_4017:
[----:B------:R-:W-:Y:S05]  /*1550*/  BSYNC B0 ;  /* 0x0000000000007941 */ /* 0x000fea0003800000 */
.L_x_4016:
        /* <DEDUP_REMOVED lines=28> */
.L_x_4020:
[----:B-1----:R-:W2:Y:S04]  /*1720*/  LDG.E.STRONG.GPU R16, desc[UR8][R14.64] ;  /* 0x000000080e107981 */ /* 0x002ea8000c1ef900 */
[----:B--2---:R-:W-:Y:S01]  /*1730*/  CCTL.IVALL ;  /* 0x00000000ff00798f */ /* 0x004fe20002000000 */
[----:B------:R-:W-:Y:S05]  /*1740*/  YIELD ;  /* 0x0000000000007946 */ /* 0x000fea0003800000 */
[----:B------:R-:W-:-:S13]  /*1750*/  ISETP.NE.AND P1, PT, R16, R19, PT ;  /* 0x000000131000720c */ /* 0x000fda0003f25270 */
[----:B------:R-:W-:Y:S05]  /*1760*/  @P1 BRA `(.L_x_4020) ;  /* 0xfffffffc00ec1947 */ /* 0x000fea000383ffff */
.L_x_4019:
        /* <DEDUP_REMOVED lines=11> */
.L_x_4022:
[C---:B------:R-:W-:Y:S02]  /*1820*/  IADD3 R19, R22.reuse, 0x1, RZ ;  /* 0x0000000116137810 */ /* 0x040fe40007ffe0ff */
        /* <DEDUP_REMOVED lines=11> */
[----:B-1----:R-:W-:-:S04]  /*18e0*/  @!P1 IMAD R20, R20, R53, RZ ;  /* 0x0000003514149224 */ /* 0x002fc800078e02ff */
[----:B------:R-:W-:Y:S02]  /*18f0*/  @!P1 IMAD R20, R20, R23, RZ ;  /* 0x0000001714149224 */ /* 0x000fe400078e02ff */
[----:B--2---:R-:W-:-:S03]  /*1900*/  @!P1 IMAD R53, R53, R22, R16 ;  /* 0x0000001635359224 */ /* 0x004fc600078e0210 */
[----:B------:R-:W-:Y:S01]  /*1910*/  @!P1 SHF.L.U32 R21, R20, 0x1, RZ ;  /* 0x0000000114159819 */ /* 0x000fe200000006ff */
[----:B------:R-:W1:Y:S01]  /*1920*/  @!P4 LDC R16, c[0x0][0x10] ;  /* 0x00000400ff10cb82 */ /* 0x000e620000000800 */
[-C--:B0-----:R-:W-:Y:S02]  /*1930*/  @!P2 IMAD R19, R19, R18.reuse, R14 ;  /* 0x000000121313a224 */ /* 0x081fe400078e020e */
[----:B------:R-:W-:Y:S02]  /*1940*/  @!P2 IMAD R18, R17, R18, RZ ;  /* 0x000000121112a224 */ /* 0x000fe400078e02ff */
[----:B------:R-:W0:Y:S03]  /*1950*/  @!P4 S2R R17, SR_CTAID.Y ;  /* 0x000000000011c919 */ /* 0x000e260000002600 */
[----:B------:R-:W2:Y:S01]  /*1960*/  @!P1 LDC.64 R14, c[0x0][0x248] ;  /* 0x00009200ff0e9b82 */ /* 0x000ea20000000a00 */
[----:B------:R-:W-:-:S05]  /*1970*/  @!P2 IMAD R18, R18, R23, RZ ;  /* 0x000000171212a224 */ /* 0x000fca00078e02ff */
[----:B------:R-:W-:-:S05]  /*1980*/  @!P2 SHF.L.U32 R18, R18, 0x1, RZ ;  /* 0x000000011212a819 */ /* 0x000fca00000006ff */
[----:B---3--:R-:W-:-:S04]  /*1990*/  @!P2 IMAD.WIDE R26, R18, 0x4, R26 ;  /* 0x00000004121aa825 */ /* 0x008fc800078e021a */
[----:B------:R-:W-:Y:S01]  /*19a0*/  @!P2 IMAD.WIDE.U32 R26, R19, 0x8, R26 ;  /* 0x00000008131aa825 */ /* 0x000fe200078e001a */
[----:B------:R-:W-:-:S05]  /*19b0*/  @!P4 LOP3.LUT R19, R4, 0x1, RZ, 0xc0, !PT ;  /* 0x000000010413c812 */ /* 0x000fca00078ec0ff */
[----:B-1----:R-:W-:Y:S02]  /*19c0*/  @!P4 IMAD R20, R19, R16, RZ ;  /* 0x000000101314c224 */ /* 0x002fe400078e02ff */
[----:B--2---:R-:W-:Y:S01]  /*19d0*/  @!P1 IMAD.WIDE R14, R21, 0x4, R14 ;  /* 0x00000004150e9825 */ /* 0x004fe200078e020e */
[----:B------:R-:W-:-:S03]  /*19e0*/  IADD3 R21, R22, 0x3, RZ ;  /* 0x0000000316157810 */ /* 0x000fc60007ffe0ff */
[----:B------:R-:W-:Y:S01]  /*19f0*/  @!P4 IMAD R20, R20, R23, RZ ;  /* 0x000000171414c224 */ /* 0x000fe200078e02ff */
[----:B------:R-:W-:Y:S01]  /*1a00*/  ISETP.EQ.OR P5, PT, R21, UR7, P3 ;  /* 0x0000000715007c0c */ /* 0x000fe20009fa2670 */
[----:B0-----:R-:W-:Y:S02]  /*1a10*/  @!P4 IMAD R25, R25, R16, R17 ;  /* 0x000000101919c224 */ /* 0x001fe400078e0211 */
[----:B------:R-:W0:Y:S01]  /*1a20*/  @!P4 LDC.64 R16, c[0x0][0x248] ;  /* 0x00009200ff10cb82 */ /* 0x000e220000000a00 */
[----:B------:R-:W-:Y:S01]  /*1a30*/  @!P1 IMAD.WIDE.U32 R14, R53, 0x8, R14 ;  /* 0x00000008350e9825 */ /* 0x000fe200078e000e */
[----:B------:R-:W-:-:S05]  /*1a40*/  @!P4 SHF.L.U32 R53, R20, 0x1, RZ ;  /* 0x000000011435c819 */ /* 0x000fca00000006ff */
[----:B------:R-:W2:Y:S03]  /*1a50*/  @!P1 LDG.E.64 R14, desc[UR8][R14.64] ;  /* 0x000000080e0e9981 */ /* 0x000ea6000c1e1b00 */
[----:B------:R-:W1:Y:S01]  /*1a60*/  @!P5 LDC R18, c[0x0][0x10] ;  /* 0x00000400ff12db82 */ /* 0x000e620000000800 */
[----:B------:R-:W3:Y:S01]  /*1a70*/  @!P5 S2R R19, SR_CTAID.Y ;  /* 0x000000000013d919 */ /* 0x000ee20000002600 */
[----:B0-----:R-:W-:Y:S01]  /*1a80*/  @!P4 IMAD.WIDE R16, R53, 0x4, R16 ;  /* 0x000000043510c825 */ /* 0x001fe200078e0210 */
[----:B------:R-:W-:-:S05]  /*1a90*/  @!P5 LOP3.LUT R53, R4, 0x1, RZ, 0xc0, !PT ;  /* 0x000000010435d812 */ /* 0x000fca00078ec0ff */
[----:B-1----:R-:W-:-:S04]  /*1aa0*/  @!P5 IMAD R20, R53, R18, RZ ;  /* 0x000000123514d224 */ /* 0x002fc800078e02ff */
[----:B------:R-:W-:Y:S02]  /*1ab0*/  @!P5 IMAD R20, R20, R23, RZ ;  /* 0x000000171414d224 */ /* 0x000fe400078e02ff */
[----:B---3--:R-:W-:-:S03]  /*1ac0*/  @!P5 IMAD R21, R21, R18, R19 ;  /* 0x000000121515d224 */ /* 0x008fc600078e0213 */
[----:B------:R-:W-:Y:S01]  /*1ad0*/  @!P5 SHF.L.U32 R53, R20, 0x1, RZ ;  /* 0x000000011435d819 */ /* 0x000fe200000006ff */
[----:B------:R-:W0:Y:S04]  /*1ae0*/  @!P5 LDC.64 R18, c[0x0][0x248] ;  /* 0x00009200ff12db82 */ /* 0x000e280000000a00 */
        /* <DEDUP_REMOVED lines=18> */
.L_x_4021:
        /* <DEDUP_REMOVED lines=19> */
.L_x_4024:
[----:B------:R-:W-:Y:S05]  /*1d40*/  BSYNC B0 ;  /* 0x0000000000007941 */ /* 0x000fea0003800000 */
.L_x_4023:
        /* <DEDUP_REMOVED lines=32> */
.L_x_4018:
[----:B------:R-:W-:Y:S01]  /*1f50*/  ULDC.64 UR12, c[0x0][0x218] ;  /* 0x00008600000c7ab9 */ /* 0x000fe20000000a00 */
[----:B------:R-:W-:Y:S01]  /*1f60*/  LOP3.LUT P1, RZ, R0, UR7, RZ, 0xfc, !PT ;  /* 0x0000000700ff7c12 */ /* 0x000fe2000f82fcff */
[----:B------:R-:W2:Y:S01]  /*1f70*/  S2UR UR6, SR_CgaCtaId ;  /* 0x00000000000679c3 */ /* 0x000ea20000008800 */
[----:B------:R-:W-:Y:S01]  /*1f80*/  ISETP.EQ.U32.AND P2, PT, RZ, UR12, PT ;  /* 0x0000000cff007c0c */ /* 0x000fe2000bf42070 */
[----:B------:R-:W-:Y:S01]  /*1f90*/  UMOV UR5, 0x400 ;  /* 0x0000040000057882 */ /* 0x000fe20000000000 */
[----:B01----:R-:W-:-:S05]  /*1fa0*/  IADD3 R17, R41, R28, RZ ;  /* 0x0000001c29117210 */ /* 0x003fca0007ffe0ff */
[----:B------:R-:W0:Y:S01]  /*1fb0*/  LDC.64 R22, c[0x0][0x230] ;  /* 0x00008c00ff167b82 */ /* 0x000e220000000a00 */
        /* <DEDUP_REMOVED lines=13> */
[----:B------:R-:W-:Y:S01]  /*2090*/  @!P1 STG.E.64 desc[UR8][R26.64], R14 ;  /* 0x0000000e1a009986 */ /* 0x000fe2000c101b08 */
[----:B------:R-:W-:Y:S06]  /*20a0*/  BAR.SYNC.DEFER_BLOCKING 0x0 ;  /* 0x0000000000007b1d */ /* 0x000fec0000010000 */
[----:B------:R-:W2:Y:S04]  /*20b0*/  LDG.E.U16 R19, desc[UR8][R22.64] ;  /* 0x0000000816137981 */ /* 0x000ea8000c1e1500 */
[----:B------:R-:W3:Y:S04]  /*20c0*/  LDG.E.U16 R21, desc[UR8][R24.64] ;  /* 0x0000000818157981 */ /* 0x000ee8000c1e1500 */
[----:B------:R-:W4:Y:S04]  /*20d0*/  LDG.E.U16 R18, desc[UR8][R24.64+0x2] ;  /* 0x0000020818127981 */ /* 0x000f28000c1e1500 */
[----:B------:R0:W5:Y:S04]  /*20e0*/  LDG.E.U16 R20, desc[UR8][R22.64+0x2] ;  /* 0x0000020816147981 */ /* 0x000168000c1e1500 */
[----:B------:R-:W1:Y:S02]  /*20f0*/  LDS.64 R16, [UR5+0xb0] ;  /* 0x0000b005ff107984 */ /* 0x000e640008000a00 */
[----:B-1----:R-:W-:-:S04]  /*2100*/  FMUL.FTZ R16, R16, UR6 ;  /* 0x0000000610107c20 */ /* 0x002fc80008410000 */
[----:B------:R-:W-:-:S04]  /*2110*/  FMUL.FTZ R28, R16, R16 ;  /* 0x00000010101c7220 */ /* 0x000fc80000410000 */
[----:B------:R-:W-:-:S05]  /*2120*/  FFMA.FTZ R17, R17, UR6, -R28 ;  /* 0x0000000611117c23 */ /* 0x000fca000801081c */
[----:B------:R-:W-:-:S13]  /*2130*/  FSETP.GTU.FTZ.AND P1, PT, R17, RZ, PT ;  /* 0x000000ff1100720b */ /* 0x000fda0003f3c000 */
[----:B------:R-:W1:Y:S01]  /*2140*/  @P1 LDC R26, c[0x0][0x238] ;  /* 0x00008e00ff1a1b82 */ /* 0x000e620000000800 */
[----:B------:R-:W-:Y:S02]  /*2150*/  MOV R12, 0x3f800000 ;  /* 0x3f800000000c7802 */ /* 0x000fe40000000f00 */
[----:B------:R-:W-:Y:S01]  /*2160*/  ISETP.NE.AND P6, PT, RZ, UR10, PT ;  /* 0x0000000aff007c0c */ /* 0x000fe2000bfc5270 */
[--C-:B------:R-:W-:Y:S02]  /*2170*/  HADD2.F32 R13, -RZ, R40.reuse.H0_H0 ;  /* 0x20000028ff0d7230 */ /* 0x100fe40000004100 */
[----:B------:R-:W-:Y:S02]  /*2180*/  HADD2.F32 R15, -RZ, R40.H1_H1 ;  /* 0x30000028ff0f7230 */ /* 0x000fe40000004100 */
[----:B------:R-:W-:Y:S02]  /*2190*/  HADD2.F32 R14, -RZ, R44.H0_H0 ;  /* 0x2000002cff0e7230 */ /* 0x000fe40000004100 */
[----:B0-----:R-:W-:-:S02]  /*21a0*/  HADD2.F32 R22, -RZ, R45.H0_H0 ;  /* 0x2000002dff167230 */ /* 0x001fc40000004100 */
[----:B------:R-:W-:Y:S02]  /*21b0*/  HADD2.F32 R24, -RZ, R46.H0_H0 ;  /* 0x2000002eff187230 */ /* 0x000fe40000004100 */
[----:B-1----:R-:W-:-:S04]  /*21c0*/  @P1 FADD.FTZ R26, R17, R26 ;  /* 0x0000001a111a1221 */ /* 0x002fc80000010000 */
[----:B------:R0:W1:Y:S01]  /*21d0*/  @P1 MUFU.RSQ R12, R26 ;  /* 0x0000001a000c1308 */ /* 0x0000620000001400 */
[--C-:B------:R-:W-:Y:S02]  /*21e0*/  HADD2.F32 R17, -RZ, R30.reuse.H0_H0 ;  /* 0x2000001eff117230 */ /* 0x100fe40000004100 */
[----:B------:R-:W-:Y:S02]  /*21f0*/  HADD2.F32 R25, -RZ, R30.H1_H1 ;  /* 0x3000001eff197230 */ /* 0x000fe40000004100 */
[--C-:B------:R-:W-:Y:S02]  /*2200*/  HADD2.F32 R23, -RZ, R38.reuse.H0_H0 ;  /* 0x20000026ff177230 */ /* 0x100fe40000004100 */
[----:B------:R-:W-:Y:S02]  /*2210*/  HADD2.F32 R27, -RZ, R38.H1_H1 ;  /* 0x30000026ff1b7230 */ /* 0x000fe40000004100 */
[----:B0-----:R-:W-:Y:S02]  /*2220*/  HADD2.F32 R26, -RZ, R47.H0_H0 ;  /* 0x2000002fff1a7230 */ /* 0x001fe40000004100 */
[----:B------:R-:W-:-:S02]  /*2230*/  HADD2.F32 R42, -RZ, R42.H1_H1 ;  /* 0x3000002aff2a7230 */ /* 0x000fc40000004100 */
[----:B------:R-:W-:Y:S02]  /*2240*/  HADD2.F32 R44, -RZ, R44.H1_H1 ;  /* 0x3000002cff2c7230 */ /* 0x000fe40000004100 */
[----:B------:R-:W-:Y:S02]  /*2250*/  HADD2.F32 R45, -RZ, R45.H1_H1 ;  /* 0x3000002dff2d7230 */ /* 0x000fe40000004100 */
[----:B------:R-:W-:Y:S02]  /*2260*/  HADD2.F32 R46, -RZ, R46.H1_H1 ;  /* 0x3000002eff2e7230 */ /* 0x000fe40000004100 */
[----:B------:R-:W-:Y:S01]  /*2270*/  HADD2.F32 R47, -RZ, R47.H1_H1 ;  /* 0x3000002fff2f7230 */ /* 0x000fe20000004100 */
[----:B------:R-:W-:Y:S01]  /*2280*/  ISETP.GE.U32.AND P1, PT, R5, UR14, PT ;  /* 0x0000000e05007c0c */ /* 0x000fe2000bf26070 */
[--C-:B------:R-:W-:Y:S01]  /*2290*/  FADD.FTZ R13, R13, -R16.reuse ;  /* 0x800000100d0d7221 */ /* 0x100fe20000010000 */
[----:B------:R-:W-:Y:S01]  /*22a0*/  ISETP.GE.U32.AND P2, PT, R6, UR14, PT ;  /* 0x0000000e06007c0c */ /* 0x000fe2000bf46070 */
[--C-:B------:R-:W-:Y:S01]  /*22b0*/  FADD.FTZ R15, R15, -R16.reuse ;  /* 0x800000100f0f7221 */ /* 0x100fe20000010000 */
        /* <DEDUP_REMOVED lines=15> */
[-C--:B-1----:R-:W-:Y:S01]  /*23b0*/  FMUL.FTZ R13, R13, R12.reuse ;  /* 0x0000000c0d0d7220 */ /* 0x082fe20000410000 */
[----:B------:R-:W-:Y:S01]  /*23c0*/  ISETP.GE.AND.EX P2, PT, R31, UR15, PT, P2 ;  /* 0x0000000f1f007c0c */ /* 0x000fe2000bf46320 */
[-C--:B------:R-:W-:Y:S01]  /*23d0*/  FMUL.FTZ R15, R15, R12.reuse ;  /* 0x0000000c0f0f7220 */ /* 0x080fe20000410000 */
[-C--:B------:R-:W-:Y:S01]  /*23e0*/  FMUL.FTZ R28, R45, R12.reuse ;  /* 0x0000000c2d1c7220 */ /* 0x080fe20000410000 */
[-C--:B------:R-:W-:Y:S01]  /*23f0*/  FMUL.FTZ R45, R24, R12.reuse ;  /* 0x0000000c182d7220 */ /* 0x080fe20000410000 */
[-C--:B------:R-:W-:Y:S01]  /*2400*/  FMUL.FTZ R24, R47, R12.reuse ;  /* 0x0000000c2f187220 */ /* 0x080fe20000410000 */
[C---:B------:R-:W-:Y:S01]  /*2410*/  ISETP.GT.U32.OR P1, PT, R0.reuse, 0x22f, P1 ;  /* 0x0000022f0000780c */ /* 0x040fe20000f24470 */
[-C--:B------:R-:W-:Y:S01]  /*2420*/  FMUL.FTZ R17, R17, R12.reuse ;  /* 0x0000000c11117220 */ /* 0x080fe20000410000 */
[----:B------:R-:W-:Y:S01]  /*2430*/  ISETP.GT.U32.OR P2, PT, R0, 0x22f, P2 ;  /* 0x0000022f0000780c */ /* 0x000fe20001744470 */
        /* <DEDUP_REMOVED lines=12> */
[----:B-----5:R-:W-:Y:S01]  /*2500*/  SHF.L.U32 R19, R20, 0x10, RZ ;  /* 0x0000001014137819 */ /* 0x020fe200000006ff */
[----:B------:R-:W-:Y:S01]  /*2510*/  FMUL.FTZ R20, R14, R12 ;  /* 0x0000000c0e147220 */ /* 0x000fe20000410000 */
[----:B------:R-:W-:-:S03]  /*2520*/  FFMA.FTZ R47, R21, R13, R16 ;  /* 0x0000000d152f7223 */ /* 0x000fc60000010010 */
        /* <DEDUP_REMOVED lines=12> */
.L_x_4025:
        /* <DEDUP_REMOVED lines=14> */
.L_x_4027:
[----:B------:R-:W-:Y:S05]  /*26d0*/  BSYNC B0 ;  /* 0x0000000000007941 */ /* 0x000fea0003800000 */
.L_x_4026:
        /* <DEDUP_REMOVED lines=13> */
.L_x_4028:
        /* <DEDUP_REMOVED lines=14> */
.L_x_4030:
[----:B------:R-:W-:Y:S05]  /*2890*/  BSYNC B0 ;  /* 0x0000000000007941 */ /* 0x000fea0003800000 */
.L_x_4029:
        /* <DEDUP_REMOVED lines=13> */
.L_x_4031:
        /* <DEDUP_REMOVED lines=14> */
.L_x_4033:
[----:B------:R-:W-:Y:S05]  /*2a50*/  BSYNC B0 ;  /* 0x0000000000007941 */ /* 0x000fea0003800000 */
.L_x_4032:
        /* <DEDUP_REMOVED lines=9> */
[----:B------:R-:W-:Y:S01]  /*2af0*/  FFMA.FTZ R16, R21, R26, R16 ;  /* 0x0000001a15107223 */ /* 0x000fe20000010010 */
[----:B------:R-:W-:Y:S01]  /*2b00*/  ISETP.GE.AND.EX P5, PT, R33, UR15, PT, P5 ;  /* 0x0000000f21007c0c */ /* 0x000fe2000bfa6350 */
[C-C-:B--2---:R-:W-:Y:S01]  /*2b10*/  FFMA.FTZ R23, R18.reuse, R44, R19.reuse ;  /* 0x0000002c12177223 */ /* 0x144fe20000010013 */
[----:B------:R-:W-:Y:S01]  /*2b20*/  ISETP.GE.AND.EX P1, PT, R35, UR15, PT, P1 ;  /* 0x0000000f23007c0c */ /* 0x000fe2000bf26310 */
[C-C-:B-1----:R-:W-:Y:S01]  /*2b30*/  FFMA.FTZ R17, R18.reuse, R28, R19.reuse ;  /* 0x0000001c12117223 */ /* 0x142fe20000010013 */
[----:B------:R-:W-:Y:S01]  /*2b40*/  ISETP.GE.AND.EX P2, PT, R37, UR15, PT, P2 ;  /* 0x0000000f25007c0c */ /* 0x000fe2000bf46320 */
[C-C-:B------:R-:W-:Y:S01]  /*2b50*/  FFMA.FTZ R46, R18.reuse, R46, R19.reuse ;  /* 0x0000002e122e7223 */ /* 0x140fe20000010013 */
[----:B------:R-:W-:Y:S01]  /*2b60*/  ISETP.GE.AND.EX P3, PT, R39, UR15, PT, P3 ;  /* 0x0000000f27007c0c */ /* 0x000fe2000bf66330 */
[C-C-:B------:R-:W-:Y:S01]  /*2b70*/  FFMA.FTZ R21, R18.reuse, R24, R19.reuse ;  /* 0x0000001812157223 */ /* 0x140fe20000010013 */
        /* <DEDUP_REMOVED lines=18> */
.L_x_4034:
        /* <DEDUP_REMOVED lines=14> */
.L_x_4036:
[----:B------:R-:W-:Y:S05]  /*2d80*/  BSYNC B0 ;  /* 0x0000000000007941 */ /* 0x000fea0003800000 */
.L_x_4035:
        /* <DEDUP_REMOVED lines=11> */
.L_x_4037:
        /* <DEDUP_REMOVED lines=14> */
.L_x_4039:
[----:B------:R-:W-:Y:S05]  /*2f20*/  BSYNC B0 ;  /* 0x0000000000007941 */ /* 0x000fea0003800000 */
.L_x_4038:
        /* <DEDUP_REMOVED lines=11> */
.L_x_4040:
[----:B------:R-:W-:Y:S04]  /*2fe0*/  BSSY B0, `(.L_x_4041) ;  /* 0x000000e000007945 */ /* 0x000fe80003800000 */
[----:B------:R-:W-:Y:S05]  /*2ff0*/  @P2 BRA `(.L_x_4042) ;  /* 0x0000000000302947 */ /* 0x000fea0003800000 */
[----:B------:R-:W-:Y:S01]  /*3000*/  ULDC.64 UR12, c[0x0][0x270] ;  /* 0x00009c00000c7ab9 */ /* 0x000fe20000000a00 */
[----:B------:R-:W-:Y:S01]  /*3010*/  MOV R12, R48 ;  /* 0x00000030000c7202 */ /* 0x000fe20000000f00 */
[----:B012---:R-:W-:Y:S01]  /*3020*/  IMAD R14, R37, UR12, RZ ;  /* 0x0000000c250e7c24 */ /* 0x007fe2000f8e02ff */
        /* <DEDUP_REMOVED lines=9> */
.L_x_4042:
[----:B------:R-:W-:Y:S05]  /*30c0*/  BSYNC B0 ;  /* 0x0000000000007941 */ /* 0x000fea0003800000 */
.L_x_4041:
[----:B------:R-:W-:Y:S05]  /*30d0*/  @!P6 BRA `(.L_x_4043) ;  /* 0x000000000028e947 */ /* 0x000fea0003800000 */
        /* <DEDUP_REMOVED lines=10> */
.L_x_4043:
[----:B------:R-:W-:Y:S04]  /*3180*/  BSSY B0, `(.L_x_4044) ;  /* 0x000000e000007945 */ /* 0x000fe80003800000 */
[----:B------:R-:W-:Y:S05]  /*3190*/  @P3 BRA `(.L_x_4045) ;  /* 0x0000000000303947 */ /* 0x000fea0003800000 */
[----:B------:R-:W-:Y:S01]  /*31a0*/  ULDC.64 UR12, c[0x0][0x270] ;  /* 0x00009c00000c7ab9 */ /* 0x000fe20000000a00 */
[----:B0123--:R-:W-:Y:S01]  /*31b0*/  MOV R14, R48 ;  /* 0x00000030000e7202 */ /* 0x00ffe20000000f00 */
        /* <DEDUP_REMOVED lines=10> */
.L_x_4045:
[----:B------:R-:W-:Y:S05]  /*3260*/  BSYNC B0 ;  /* 0x0000000000007941 */ /* 0x000fea0003800000 */
.L_x_4044:
[----:B------:R-:W-:Y:S05]  /*3270*/  @!P6 BRA `(.L_x_4046) ;  /* 0x000000000028e947 */ /* 0x000fea0003800000 */
[----:B----4-:R-:W-:Y:S01]  /*3280*/  FMUL.FTZ R12, R16, -1.4426950216293334961 ;  /* 0xbfb8aa3b100c7820 */ /* 0x010fe20000410000 */
        /* <DEDUP_REMOVED lines=9> */
.L_x_4046:
[----:B------:R-:W-:Y:S04]  /*3320*/  BSSY B0, `(.L_x_4047) ;  /* 0x000000d000007945 */ /* 0x000fe80003800000 */
[----:B------:R-:W-:Y:S05]  /*3330*/  @P4 BRA `(.L_x_4048) ;  /* 0x00000000002c4947 */ /* 0x000fea0003800000 */
[----:B------:R-:W-:Y:S01]  /*3340*/  ULDC.64 UR12, c[0x0][0x270] ;  /* 0x00009c00000c7ab9 */ /* 0x000fe20000000a00 */
[----:B------:R-:W-:Y:S01]  /*3350*/  MOV R49, R51 ;  /* 0x0000003300317202 */ /* 0x000fe20000000f00 */
[----:B----4-:R-:W-:Y:S01]  /*3360*/  IMAD R12, R43, UR12, RZ ;  /* 0x0000000c2b0c7c24 */ /* 0x010fe2000f8e02ff */
        /* <DEDUP_REMOVED lines=8> */
.L_x_4048:
[----:B------:R-:W-:Y:S05]  /*33f0*/  BSYNC B0 ;  /* 0x0000000000007941 */ /* 0x000fea0003800000 */
.L_x_4047:
[----:B----4-:R-:W4:Y:S01]  /*3400*/  LDC R13, c[0x0][0x10] ;  /* 0x00000400ff0d7b82 */ /* 0x010f220000000800 */
[----:B------:R-:W-:Y:S02]  /*3410*/  IADD3 R4, R4, 0x1, RZ ;  /* 0x0000000104047810 */ /* 0x000fe40007ffe0ff */
[----:B----4-:R-:W-:-:S04]  /*3420*/  IADD3 R36, R13, R36, RZ ;  /* 0x000000240d247210 */ /* 0x010fc80007ffe0ff */
[----:B------:R-:W-:-:S13]  /*3430*/  ISETP.GE.AND P1, PT, R36, UR4, PT ;  /* 0x0000000424007c0c */ /* 0x000fda000bf26270 */
[----:B------:R-:W-:Y:S05]  /*3440*/  @!P1 BRA `(.L_x_4049) ;  /* 0xffffffcc007c9947 */ /* 0x000fea000383ffff */
[----:B------:R-:W-:Y:S05]  /*3450*/  EXIT ;  /* 0x000000000000794d */ /* 0x000fea0003800000 */
.L_x_4050:
        /* <DEDUP_REMOVED lines=10> */
.L_x_5167:


//--------------------- .text._Z35group_norm_nhwc_fwd_one_pass_kernelI11Fp16IOBf16WLi256ELi70ELi560EEv26Group_norm_nhwc_fwd_params --------------------------
	.section	.text._Z35group_norm_nhwc_fwd_one_pass_kernelI11Fp16IOBf16WLi256ELi70ELi560EEv26Group_norm_nhwc_fwd_params,"ax",@progbits
	.align	128
        .global         _Z35group_norm_nhwc_fwd_one_pass_kernelI11Fp16IOBf16WLi256ELi70ELi560EEv26Group_norm_nhwc_fwd_params
        .type           _Z35group_norm_nhwc_fwd_one_pass_kernelI11Fp16IOBf16WLi256ELi70ELi560EEv26Group_norm_nhwc_fwd_params,@function
        .size           _Z35group_norm_nhwc_fwd_one_pass_kernelI11Fp16IOBf16WLi256ELi70ELi560EEv26Group_norm_nhwc_fwd_params,(.L_x_5168 - _Z35group_norm_nhwc_fwd_one_pass_kernelI11Fp16IOBf16WLi256ELi70ELi560EEv26Group_norm_nhwc_fwd_params)
        .other          _Z35group_norm_nhwc_fwd_one_pass_kernelI11Fp16IOBf16WLi256ELi70ELi560EEv26Group_norm_nhwc_fwd_params,@"STO_CUDA_ENTRY STV_DEFAULT"
_Z35group_norm_nhwc_fwd_one_pass_kernelI11Fp16IOBf16WLi256ELi70ELi560EEv26Group_norm_nhwc_fwd_params:
.text._Z35group_norm_nhwc_fwd_one_pass_kernelI11Fp16IOBf16WLi256ELi70ELi560EEv26Group_norm_nhwc_fwd_params:
        /* <DEDUP_REMOVED lines=44> */
.L_x_4108:
[----:B01234-:R-:W0:Y:S01]  /*02c0*/  LDC R8, c[0x0][0x288] ;  /* 0x0000a200ff087b82 */ /* 0x01fe220000000800 */
        /* <DEDUP_REMOVED lines=9> */
[----:B------:R-:W-:Y:S02]  /*0360*/  ISETP.GE.AND.EX P6, PT, R17, UR15, PT, P6 ;  /* 0x0000000f11007c0c */ /* 0x000fe4000bfc6360 */
[----:B------:R-:W-:Y:S02]  /*0370*/  MOV R12, RZ ;  /* 0x000000ff000c7202 */ /* 0x000fe40000000f00 */
[----:B------:R-:W-:Y:S02]  /*0380*/  ISETP.GT.U32.OR P6, PT, R49, 0x22f, P6 ;  /* 0x0000022f3100780c */ /* 0x000fe400037c4470 */
[----:B0-----:R-:W-:Y:S02]  /*0390*/  IABS R5, R8 ;  /* 0x0000000800057213 */ /* 0x001fe40000000000 */
        /* <DEDUP_REMOVED lines=478> */
.L_x_4052:
[----:B------:R-:W-:Y:S05]  /*2180*/  BSYNC B0 ;  /* 0x0000000000007941 */ /* 0x000fea0003800000 */
.L_x_4051:
        /* <DEDUP_REMOVED lines=28> */
.L_x_4055:
[----:B-1----:R-:W2:Y:S04]  /*2350*/  LDG.E.STRONG.GPU R28, desc[UR8][R26.64] ;  /* 0x000000081a1c7981 */ /* 0x002ea8000c1ef900 */
[----:B--2---:R-:W-:Y:S01]  /*2360*/  CCTL.IVALL ;  /* 0x00000000ff00798f */ /* 0x004fe20002000000 */
[----:B------:R-:W-:Y:S05]  /*2370*/  YIELD ;  /* 0x0000000000007946 */ /* 0x000fea0003800000 */
[----:B------:R-:W-:-:S13]  /*2380*/  ISETP.NE.AND P1, PT, R28, R71, PT ;  /* 0x000000471c00720c */ /* 0x000fda0003f25270 */
[----:B------:R-:W-:Y:S05]  /*2390*/  @P1 BRA `(.L_x_4055) ;  /* 0xfffffffc00ec1947 */ /* 0x000fea000383ffff */
.L_x_4054:
        /* <DEDUP_REMOVED lines=11> */
.L_x_4057:
        /* <DEDUP_REMOVED lines=63> */
.L_x_4056:
        /* <DEDUP_REMOVED lines=19> */
.L_x_4059:
[----:B------:R-:W-:Y:S05]  /*2970*/  BSYNC B0 ;  /* 0x0000000000007941 */ /* 0x000fea0003800000 */
.L_x_4058:
        /* <DEDUP_REMOVED lines=32> */
.L_x_4053:
        /* <DEDUP_REMOVED lines=20> */
[----:B------:R-:W2:Y:S04]  /*2cc0*/  LDG.E.U16 R14, desc[UR8][R30.64] ;  /* 0x000000081e0e7981 */ /* 0x000ea8000c1e1500 */
[----:B------:R-:W3:Y:S04]  /*2cd0*/  LDG.E.U16 R70, desc[UR8][R30.64+0x2] ;  /* 0x000002081e467981 */ /* 0x000ee8000c1e1500 */
[----:B------:R-:W4:Y:S04]  /*2ce0*/  LDG.E.U16 R71, desc[UR8][R28.64] ;  /* 0x000000081c477981 */ /* 0x000f28000c1e1500 */
[----:B------:R3:W5:Y:S01]  /*2cf0*/  LDG.E.U16 R72, desc[UR8][R28.64+0x2] ;  /* 0x000002081c487981 */ /* 0x000762000c1e1500 */
[----:B0-----:R-:W-:-:S02]  /*2d00*/  MOV R69, 0x3f800000 ;  /* 0x3f80000000457802 */ /* 0x001fc40000000f00 */
        /* <DEDUP_REMOVED lines=12> */
[----:B0-----:R-:W-:Y:S01]  /*2dd0*/  FMUL.FTZ R26, R26, R69 ;  /* 0x000000451a1a7220 */ /* 0x001fe20000410000 */
[----:B--2---:R-:W-:Y:S01]  /*2de0*/  SHF.L.U32 R4, R14, 0x10, RZ ;  /* 0x000000100e047819 */ /* 0x004fe200000006ff */
[----:B------:R-:W-:Y:S01]  /*2df0*/  FADD.FTZ R14, R25, -R68 ;  /* 0x80000044190e7221 */ /* 0x000fe20000010000 */
[----:B---3--:R-:W-:-:S03]  /*2e00*/  SHF.L.U32 R28, R70, 0x10, RZ ;  /* 0x00000010461c7819 */ /* 0x008fc600000006ff */
[----:B------:R-:W-:Y:S01]  /*2e10*/  FMUL.FTZ R14, R14, R69 ;  /* 0x000000450e0e7220 */ /* 0x000fe20000410000 */
        /* <DEDUP_REMOVED lines=15> */
.L_x_4060:
        /* <DEDUP_REMOVED lines=14> */
.L_x_4062:
[----:B------:R-:W-:Y:S05]  /*2ff0*/  BSYNC B0 ;  /* 0x0000000000007941 */ /* 0x000fea0003800000 */
.L_x_4061:
        /* <DEDUP_REMOVED lines=23> */
.L_x_4063:
        /* <DEDUP_REMOVED lines=14> */
.L_x_4065:
[----:B------:R-:W-:Y:S05]  /*3250*/  BSYNC B0 ;  /* 0x0000000000007941 */ /* 0x000fea0003800000 */
.L_x_4064:
        /* <DEDUP_REMOVED lines=22> */
.L_x_4066:
        /* <DEDUP_REMOVED lines=14> */
.L_x_4068:
[----:B------:R-:W-:Y:S05]  /*34a0*/  BSYNC B0 ;  /* 0x0000000000007941 */ /* 0x000fea0003800000 */
.L_x_4067:
        /* <DEDUP_REMOVED lines=24> */
.L_x_4069:
        /* <DEDUP_REMOVED lines=14> */
.L_x_4071:
[----:B------:R-:W-:Y:S05]  /*3710*/  BSYNC B0 ;  /* 0x0000000000007941 */ /* 0x000fea0003800000 */
.L_x_4070:
        /* <DEDUP_REMOVED lines=27> */
.L_x_4072:
        /* <DEDUP_REMOVED lines=14> */
.L_x_4074:
[----:B------:R-:W-:Y:S05]  /*39b0*/  BSYNC B0 ;  /* 0x0000000000007941 */ /* 0x000fea0003800000 */
.L_x_4073:
        /* <DEDUP_REMOVED lines=17> */
.L_x_4075:
        /* <DEDUP_REMOVED lines=14> */
.L_x_4077:
[----:B------:R-:W-:Y:S05]  /*3bb0*/  BSYNC B0 ;  /* 0x0000000000007941 */ /* 0x000fea0003800000 */
.L_x_4076:
[----:B------:R-:W-:Y:S02]  /*3bc0*/  HADD2.F32 R79, -RZ, R54.H1_H1 ;  /* 0x30000036ff4f7230 */ /* 0x000fe40000004100 */
[--C-:B------:R-:W-:Y:S01]  /*3bd0*/  FADD.FTZ R0, R19, -R68.reuse ;  /* 0x8000004413007221 */ /* 0x100fe20000010000 */
[----:B------:R-:W-:Y:S02]  /*3be0*/  HADD2.F32 R85, -RZ, R59.H0_H0 ;  /* 0x2000003bff557230 */ /* 0x000fe40000004100 */
[----:B------:R-:W-:Y:S01]  /*3bf0*/  FADD.FTZ R2, R17, -R68 ;  /* 0x8000004411027221 */ /* 0x000fe20000010000 */
[--C-:B------:R-:W-:Y:S01]  /*3c00*/  HADD2.F32 R13, -RZ, R52.reuse.H0_H0 ;  /* 0x20000034ff0d7230 */ /* 0x100fe20000004100 */
[----:B------:R-:W-:Y:S01]  /*3c10*/  ISETP.GE.U32.AND P6, PT, R36, UR12, PT ;  /* 0x0000000c24007c0c */ /* 0x000fe2000bfc6070 */
        /* <DEDUP_REMOVED lines=8> */
[----:B------:R-:W-:-:S02]  /*3ca0*/  HADD2.F32 R71, -RZ, R56.H1_H1 ;  /* 0x30000038ff477230 */ /* 0x000fc40000004100 */
[--C-:B------:R-:W-:Y:S01]  /*3cb0*/  FADD.FTZ R52, R79, -R68.reuse ;  /* 0x800000444f347221 */ /* 0x100fe20000010000 */
[--C-:B------:R-:W-:Y:S02]  /*3cc0*/  HADD2.F32 R73, -RZ, R58.reuse.H0_H0 ;  /* 0x2000003aff497230 */ /* 0x100fe40000004100 */
[--C-:B------:R-:W-:Y:S01]  /*3cd0*/  FADD.FTZ R56, R13, -R68.reuse ;  /* 0x800000440d387221 */ /* 0x100fe20000010000 */
[----:B------:R-:W-:Y:S02]  /*3ce0*/  HADD2.F32 R75, -RZ, R58.H1_H1 ;  /* 0x3000003aff4b7230 */ /* 0x000fe40000004100 */
[--C-:B------:R-:W-:Y:S01]  /*3cf0*/  FADD.FTZ R8, R15, -R68.reuse ;  /* 0x800000440f087221 */ /* 0x100fe20000010000 */
[----:B------:R-:W-:Y:S02]  /*3d00*/  HADD2.F32 R77, -RZ, R54.H0_H0 ;  /* 0x20000036ff4d7230 */ /* 0x000fe40000004100 */
        /* <DEDUP_REMOVED lines=36> */
[C---:B------:R-:W-:Y:S01]  /*3f50*/  ISETP.GT.U32.OR P6, PT, R49.reuse, 0x22f, P6 ;  /* 0x0000022f3100780c */ /* 0x040fe200037c4470 */
[-C--:B------:R-:W-:Y:S01]  /*3f60*/  FMUL.FTZ R56, R56, R69.reuse ;  /* 0x0000004538387220 */ /* 0x080fe20000410000 */
[C---:B------:R-:W-:Y:S01]  /*3f70*/  ISETP.GT.U32.OR P1, PT, R49.reuse, 0x22f, P1 ;  /* 0x0000022f3100780c */ /* 0x040fe20000f24470 */
[-C--:B------:R-:W-:Y:S01]  /*3f80*/  FMUL.FTZ R8, R8, R69.reuse ;  /* 0x0000004508087220 */ /* 0x080fe20000410000 */
[C---:B------:R-:W-:Y:S01]  /*3f90*/  ISETP.GT.U32.OR P2, PT, R49.reuse, 0x22f, P2 ;  /* 0x0000022f3100780c */ /* 0x040fe20001744470 */
        /* <DEDUP_REMOVED lines=24> */
.L_x_4078:
        /* <DEDUP_REMOVED lines=14> */
.L_x_4080:
[----:B------:R-:W-:Y:S05]  /*4200*/  BSYNC B0 ;  /* 0x0000000000007941 */ /* 0x000fea0003800000 */
.L_x_4079:
        /* <DEDUP_REMOVED lines=13> */
.L_x_4081:
        /* <DEDUP_REMOVED lines=14> */
.L_x_4083:
[----:B------:R-:W-:Y:S05]  /*43c0*/  BSYNC B0 ;  /* 0x0000000000007941 */ /* 0x000fea0003800000 */
.L_x_4082:
        /* <DEDUP_REMOVED lines=13> */
.L_x_4084:
        /* <DEDUP_REMOVED lines=14> */
.L_x_4086:
[----:B------:R-:W-:Y:S05]  /*4580*/  BSYNC B0 ;  /* 0x0000000000007941 */ /* 0x000fea0003800000 */
.L_x_4085:
        /* <DEDUP_REMOVED lines=13> */
.L_x_4087:
        /* <DEDUP_REMOVED lines=14> */
.L_x_4089:
[----:B------:R-:W-:Y:S05]  /*4740*/  BSYNC B0 ;  /* 0x0000000000007941 */ /* 0x000fea0003800000 */
.L_x_4088:
        /* <DEDUP_REMOVED lines=13> */
.L_x_4090:
        /* <DEDUP_REMOVED lines=14> */
.L_x_4092:
[----:B------:R-:W-:Y:S05]  /*4900*/  BSYNC B0 ;  /* 0x0000000000007941 */ /* 0x000fea0003800000 */
.L_x_4091:
        /* <DEDUP_REMOVED lines=11> */
[C-C-:B------:R-:W-:Y:S01]  /*49c0*/  FFMA.FTZ R15, R28.reuse, R15, R31.reuse ;  /* 0x0000000f1c0f7223 */ /* 0x140fe2000001001f */
[----:B------:R-:W-:Y:S01]  /*49d0*/  ISETP.GE.AND.EX P1, PT, R55, UR13, PT, P1 ;  /* 0x0000000d37007c0c */ /* 0x000fe2000bf26310 */
[C-C-:B------:R-:W-:Y:S01]  /*49e0*/  FFMA.FTZ R7, R28.reuse, R24, R31.reuse ;  /* 0x000000181c077223 */ /* 0x140fe2000001001f */
        /* <DEDUP_REMOVED lines=22> */
.L_x_4093:
[----:B------:R-:W-:Y:S04]  /*4b50*/  BSSY B0, `(.L_x_4094) ;  /* 0x000000e000007945 */ /* 0x000fe80003800000 */
[----:B------:R-:W-:Y:S05]  /*4b60*/  @P6 BRA `(.L_x_4095) ;  /* 0x0000000000306947 */ /* 0x000fea0003800000 */
[----:B------:R-:W-:Y:S01]  /*4b70*/  ULDC.64 UR12, c[0x0][0x270] ;  /* 0x00009c00000c7ab9 */ /* 0x000fe20000000a00 */
[----:B012---:R-:W-:Y:S01]  /*4b80*/  MOV R8, R64 ;  /* 0x0000004000087202 */ /* 0x007fe20000000f00 */
        /* <DEDUP_REMOVED lines=10> */
.L_x_4095:
[----:B------:R-:W-:Y:S05]  /*4c30*/  BSYNC B0 ;  /* 0x0000000000007941 */ /* 0x000fea0003800000 */
.L_x_4094:
        /* <DEDUP_REMOVED lines=11> */
.L_x_4096:
        /* <DEDUP_REMOVED lines=14> */
.L_x_4098:
[----:B------:R-:W-:Y:S05]  /*4dd0*/  BSYNC B0 ;  /* 0x0000000000007941 */ /* 0x000fea0003800000 */
.L_x_4097:
[----:B------:R-:W-:Y:S05]  /*4de0*/  @!P5 BRA `(.L_x_4099) ;  /* 0x000000000028d947 */ /* 0x000fea0003800000 */
[----:B------:R-:W-:Y:S01]  /*4df0*/  FMUL.FTZ R6, R7, -1.4426950216293334961 ;  /* 0xbfb8aa3b07067820 */ /* 0x000fe20000410000 */
[----:B------:R-:W-:-:S05]  /*4e00*/  FMUL.FTZ R0, R50, -1.4426950216293334961 ;  /* 0xbfb8aa3b32007820 */ /* 0x000fca0000410000 */
[----:B------:R-:W0:Y:S08]  /*4e10*/  MUFU.EX2 R6, R6 ;  /* 0x0000000600067308 */ /* 0x000e300000000800 */
[----:B------:R-:W5:Y:S01]  /*4e20*/  MUFU.EX2 R0, R0 ;  /* 0x0000000000007308 */ /* 0x000f620000000800 */
[----:B01234-:R-:W-:-:S07]  /*4e30*/  FADD.FTZ R8, R6, 1 ;  /* 0x3f80000006087421 */ /* 0x01ffce0000010000 */
[----:B------:R-:W0:Y:S01]  /*4e40*/  MUFU.RCP R8, R8 ;  /* 0x0000000800087308 */ /* 0x000e220000001000 */
[----:B-----5:R-:W-:-:S07]  /*4e50*/  FADD.FTZ R2, R0, 1 ;  /* 0x3f80000000027421 */ /* 0x020fce0000010000 */
[----:B------:R-:W1:Y:S01]  /*4e60*/  MUFU.RCP R9, R2 ;  /* 0x0000000200097308 */ /* 0x000e620000001000 */
[----:B0-----:R-:W-:Y:S01]  /*4e70*/  FMUL.FTZ R7, R7, R8 ;  /* 0x0000000807077220 */ /* 0x001fe20000410000 */
[----:B-1----:R-:W-:-:S07]  /*4e80*/  FMUL.FTZ R50, R50, R9 ;  /* 0x0000000932327220 */ /* 0x002fce0000410000 */
.L_x_4099:
[----:B------:R-:W-:Y:S04]  /*4e90*/  BSSY B0, `(.L_x_4100) ;  /* 0x000000e000007945 */ /* 0x000fe80003800000 */
[----:B------:R-:W-:Y:S05]  /*4ea0*/  @P2 BRA `(.L_x_4101) ;  /* 0x0000000000302947 */ /* 0x000fea0003800000 */
[----:B------:R-:W-:Y:S01]  /*4eb0*/  ULDC.64 UR12, c[0x0][0x270] ;  /* 0x00009c00000c7ab9 */ /* 0x000fe20000000a00 */
[----:B01234-:R-:W-:Y:S01]  /*4ec0*/  MOV R8, R64 ;  /* 0x0000004000087202 */ /* 0x01ffe20000000f00 */
        /* <DEDUP_REMOVED lines=10> */
.L_x_4101:
[----:B------:R-:W-:Y:S05]  /*4f70*/  BSYNC B0 ;  /* 0x0000000000007941 */ /* 0x000fea0003800000 */
.L_x_4100:
        /* <DEDUP_REMOVED lines=11> */
.L_x_4102:
[----:B------:R-:W-:Y:S04]  /*5030*/  BSSY B0, `(.L_x_4103) ;  /* 0x000000e000007945 */ /* 0x000fe80003800000 */
[----:B------:R-:W-:Y:S05]  /*5040*/  @P3 BRA `(.L_x_4104) ;  /* 0x0000000000303947 */ /* 0x000fea0003800000 */
[----:B------:R-:W-:Y:S01]  /*5050*/  ULDC.64 UR12, c[0x0][0x270] ;  /* 0x00009c00000c7ab9 */ /* 0x000fe20000000a00 */
[----:B------:R-:W-:Y:S01]  /*5060*/  MOV R6, R64 ;  /* 0x0000004000067202 */ /* 0x000fe20000000f00 */
[----:B------:R-:W-:Y:S01]  /*5070*/  IMAD R57, R57, UR12, RZ ;  /* 0x0000000c39397c24 */ /* 0x000fe2000f8e02ff */
[----:B0-----:R-:W-:Y:S02]  /*5080*/  MOV R7, R67 ;  /* 0x0000004300077202 */ /* 0x001fe40000000f00 */
[----:B------:R-:W-:Y:S01]  /*5090*/  F2FP.F16.F32.PACK_AB R5, R5, R30 ;  /* 0x0000001e0505723e */ /* 0x000fe200000000ff */
[C---:B------:R-:W-:Y:S02]  /*50a0*/  IMAD R57, R18.reuse, UR13, R57 ;  /* 0x0000000d12397c24 */ /* 0x040fe4000f8e0239 */
[----:B-1234-:R-:W-:Y:S01]  /*50b0*/  IMAD.WIDE.U32 R8, R18, UR12, R6 ;  /* 0x0000000c12087c25 */ /* 0x01efe2000f8e0006 */
[----:B------:R-:W-:Y:S02]  /*50c0*/  ULDC.64 UR12, c[0x0][0x210] ;  /* 0x00008400000c7ab9 */ /* 0x000fe40000000a00 */
[----:B------:R-:W-:-:S02]  /*50d0*/  LEA R6, P1, R8, UR12, 0x1 ;  /* 0x0000000c08067c11 */ /* 0x000fc4000f8208ff */
[----:B------:R-:W-:-:S04]  /*50e0*/  IADD3 R57, R9, R57, RZ ;  /* 0x0000003909397210 */ /* 0x000fc80007ffe0ff */
[----:B------:R-:W-:-:S05]  /*50f0*/  LEA.HI.X R7, R8, UR13, R57, 0x1, P1 ;  /* 0x0000000d08077c11 */ /* 0x000fca00088f0c39 */
[----:B------:R0:W-:Y:S02]  /*5100*/  STG.E desc[UR8][R6.64], R5 ;  /* 0x0000000506007986 */ /* 0x0001e4000c101908 */
.L_x_4104:
[----:B------:R-:W-:Y:S05]  /*5110*/  BSYNC B0 ;  /* 0x0000000000007941 */ /* 0x000fea0003800000 */
.L_x_4103:
[----:B------:R-:W-:Y:S05]  /*5120*/  @!P5 BRA `(.L_x_4105) ;  /* 0x000000000028d947 */ /* 0x000fea0003800000 */
[----:B------:R-:W-:Y:S01]  /*5130*/  FMUL.FTZ R0, R4, -1.4426950216293334961 ;  /* 0xbfb8aa3b04007820 */ /* 0x000fe20000410000 */
[----:B0-----:R-:W-:-:S05]  /*5140*/  FMUL.FTZ R6, R3, -1.4426950216293334961 ;  /* 0xbfb8aa3b03067820 */ /* 0x001fca0000410000 */
[----:B------:R-:W0:Y:S08]  /*5150*/  MUFU.EX2 R0, R0 ;  /* 0x0000000000007308 */ /* 0x000e300000000800 */
[----:B------:R-:W5:Y:S01]  /*5160*/  MUFU.EX2 R6, R6 ;  /* 0x0000000600067308 */ /* 0x000f620000000800 */
[----:B0-----:R-:W-:-:S07]  /*5170*/  FADD.FTZ R2, R0, 1 ;  /* 0x3f80000000027421 */ /* 0x001fce0000010000 */
[----:B------:R-:W0:Y:S01]  /*5180*/  MUFU.RCP R5, R2 ;  /* 0x0000000200057308 */ /* 0x000e220000001000 */
[----:B-----5:R-:W-:-:S07]  /*5190*/  FADD.FTZ R7, R6, 1 ;  /* 0x3f80000006077421 */ /* 0x020fce0000010000 */
[----:B-1234-:R-:W1:Y:S01]  /*51a0*/  MUFU.RCP R8, R7 ;  /* 0x0000000700087308 */ /* 0x01ee620000001000 */
[----:B0-----:R-:W-:Y:S01]  /*51b0*/  FMUL.FTZ R4, R4, R5 ;  /* 0x0000000504047220 */ /* 0x001fe20000410000 */
[----:B-1----:R-:W-:-:S07]  /*51c0*/  FMUL.FTZ R3, R3, R8 ;  /* 0x0000000803037220 */ /* 0x002fce0000410000 */
.L_x_4105:
        /* <DEDUP_REMOVED lines=13> */
.L_x_4107:
[----:B------:R-:W-:Y:S05]  /*52a0*/  BSYNC B0 ;  /* 0x0000000000007941 */ /* 0x000fea0003800000 */
.L_x_4106:
[----:B------:R-:W5:Y:S01]  /*52b0*/  LDC R0, c[0x0][0x10] ;  /* 0x00000400ff007b82 */ /* 0x000f620000000800 */
[----:B------:R-:W-:Y:S02]  /*52c0*/  IADD3 R44, R44, 0x1, RZ ;  /* 0x000000012c2c7810 */ /* 0x000fe40007ffe0ff */
[----:B-----5:R-:W-:-:S04]  /*52d0*/  IADD3 R45, R0, R45, RZ ;  /* 0x0000002d002d7210 */ /* 0x020fc80007ffe0ff */
[----:B------:R-:W-:-:S13]  /*52e0*/  ISETP.GE.AND P1, PT, R45, UR4, PT ;  /* 0x000000042d007c0c */ /* 0x000fda000bf26270 */
[----:B------:R-:W-:Y:S05]  /*52f0*/  @!P1 BRA `(.L_x_4108) ;  /* 0xffffffac00f09947 */ /* 0x000fea000383ffff */
[----:B------:R-:W-:Y:S05]  /*5300*/  EXIT ;  /* 0x000000000000794d */ /* 0x000fea0003800000 */
.L_x_4109:
        /* <DEDUP_REMOVED lines=15> */
.L_x_5168:


//--------------------- .text._Z35group_norm_nhwc_fwd_one_pass_kernelI11Fp16IOBf16WLi512ELi70ELi560EEv26Group_norm_nhwc_fwd_params --------------------------
	.section	.text._Z35group_norm_nhwc_fwd_one_pass_kernelI11Fp16IOBf16WLi512ELi70ELi560EEv26Group_norm_nhwc_fwd_params,"ax",@progbits
	.align	128
        .global         _Z35group_norm_nhwc_fwd_one_pass_kernelI11Fp16IOBf16WLi512ELi70ELi560EEv26Group_norm_nhwc_fwd_params
        .type           _Z35group_norm_nhwc_fwd_one_pass_kernelI11Fp16IOBf16WLi512ELi70ELi560EEv26Group_norm_nhwc_fwd_params,@function
        .size           _Z35group_norm_nhwc_fwd_one_pass_kernelI11Fp16IOBf16WLi512ELi70ELi560EEv26Group_norm_nhwc_fwd_params,(.L_x_5169 - _Z35group_norm_nhwc_fwd_one_pass_kernelI11Fp16IOBf16WLi512ELi70ELi560EEv26Group_norm_nhwc_fwd_params)
        .other          _Z35group_norm_nhwc_fwd_one_pass_kernelI11Fp16IOBf16WLi512ELi70ELi560EEv26Group_norm_nhwc_fwd_params,@"STO_CUDA_ENTRY STV_DEFAULT"
_Z35group_norm_nhwc_fwd_one_pass_kernelI11Fp16IOBf16WLi512ELi70ELi560EEv26Group_norm_nhwc_fwd_params:
.text._Z35group_norm_nhwc_fwd_one_pass_kernelI11Fp16IOBf16WLi512ELi70ELi560EEv26Group_norm_nhwc_fwd_params:
        /* <DEDUP_REMOVED lines=40> */
.L_x_4215:
[----:B0-----:R-:W0:Y:S01]  /*0280*/  LDC R24, c[0x0][0x288] ;  /* 0x0000a200ff187b82 */ /* 0x001e220000000800 */
[----:B------:R-:W-:Y:S01]  /*0290*/  IABS R25, UR6 ;  /* 0x0000000600197c13 */ /* 0x000fe20008000000 */
        /* <DEDUP_REMOVED lines=18> */
[----:B0---4-:R-:W-:-:S06]  /*03c0*/  IADD3 R20, R19, 0xffffffe, RZ ;  /* 0x0ffffffe13147810 */ /* 0x011fcc0007ffe0ff */
        /* <DEDUP_REMOVED lines=859> */
.L_x_4111:
[----:B------:R-:W-:Y:S05]  /*3980*/  BSYNC B0 ;  /* 0x0000000000007941 */ /* 0x000fea0003800000 */
.L_x_4110:
        /* <DEDUP_REMOVED lines=30> */
.L_x_4114:
[----:B-1----:R-:W2:Y:S04]  /*3b70*/  LDG.E.STRONG.GPU R22, desc[UR10][R20.64] ;  /* 0x0000000a14167981 */ /* 0x002ea8000c1ef900 */
[----:B--2---:R-:W-:Y:S01]  /*3b80*/  CCTL.IVALL ;  /* 0x00000000ff00798f */ /* 0x004fe20002000000 */
[----:B------:R-:W-:Y:S05]  /*3b90*/  YIELD ;  /* 0x0000000000007946 */ /* 0x000fea0003800000 */
[----:B------:R-:W-:-:S13]  /*3ba0*/  ISETP.NE.AND P1, PT, R22, R25, PT ;  /* 0x000000191600720c */ /* 0x000fda0003f25270 */
[----:B------:R-:W-:Y:S05]  /*3bb0*/  @P1 BRA `(.L_x_4114) ;  /* 0xfffffffc00ec1947 */ /* 0x000fea000383ffff */
.L_x_4113:
        /* <DEDUP_REMOVED lines=11> */
.L_x_4116:
        /* <DEDUP_REMOVED lines=67> */
.L_x_4115:
        /* <DEDUP_REMOVED lines=19> */
.L_x_4118:
[----:B------:R-:W-:Y:S05]  /*41d0*/  BSYNC B0 ;  /* 0x0000000000007941 */ /* 0x000fea0003800000 */
.L_x_4117:
        /* <DEDUP_REMOVED lines=34> */
.L_x_4112:
[----:B------:R-:W-:Y:S01]  /*4400*/  ULDC.64 UR14, c[0x0][0x218] ;  /* 0x00008600000e7ab9 */ /* 0x000fe20000000a00 */
[----:B------:R-:W-:Y:S01]  /*4410*/  LOP3.LUT P1, RZ, R0, UR9, RZ, 0xfc, !PT ;  /* 0x0000000900ff7c12 */ /* 0x000fe2000f82fcff */
[----:B------:R-:W2:Y:S01]  /*4420*/  S2UR UR8, SR_CgaCtaId ;  /* 0x00000000000879c3 */ /* 0x000ea20000008800 */
[----:B------:R-:W-:Y:S01]  /*4430*/  ISETP.EQ.U32.AND P2, PT, RZ, UR14, PT ;  /* 0x0000000eff007c0c */ /* 0x000fe2000bf42070 */
[----:B------:R-:W-:Y:S01]  /*4440*/  UMOV UR7, 0x400 ;  /* 0x0000040000077882 */ /* 0x000fe20000000000 */
[----:B-1----:R-:W-:Y:S02]  /*4450*/  MOV R27, UR6 ;  /* 0x00000006001b7c02 */ /* 0x002fe40008000f00 */
[----:B------:R-:W-:Y:S02]  /*4460*/  ISETP.EQ.OR.EX P1, PT, RZ, UR15, P1, P2 ;  /* 0x0000000fff007c0c */ /* 0x000fe40008f22720 */
[----:B------:R-:W-:Y:S01]  /*4470*/  IADD3 R29, R4, R39, RZ ;  /* 0x00000027041d7210 */ /* 0x000fe20007ffe0ff */
[----:B0-----:R-:W0:Y:S08]  /*4480*/  LDC.64 R24, c[0x0][0x228] ;  /* 0x00008a00ff187b82 */ /* 0x001e300000000a00 */
[----:B------:R-:W1:Y:S08]  /*4490*/  LDC.64 R22, c[0x0][0x230] ;  /* 0x00008c00ff167b82 */ /* 0x000e700000000a00 */
[----:B------:R-:W3:Y:S01]  /*44a0*/  @!P1 LDC.64 R20, c[0x0][0x218] ;  /* 0x00008600ff149b82 */ /* 0x000ee20000000a00 */
[----:B--2---:R-:W-:-:S03]  /*44b0*/  ULEA UR7, UR8, UR7, 0x18 ;  /* 0x0000000708077291 */ /* 0x004fc6000f8ec03f */
[----:B------:R-:W-:Y:S01]  /*44c0*/  ULDC UR8, c[0x0][0x2a4] ;  /* 0x0000a90000087ab9 */ /* 0x000fe20000000800 */
[----:B0-----:R-:W-:-:S05]  /*44d0*/  IMAD.WIDE R24, R29, 0x2, R24 ;  /* 0x000000021d187825 */ /* 0x001fca00078e0218 */
[----:B------:R-:W-:Y:S01]  /*44e0*/  @!P3 STS.64 [UR7+0xb0], R32 ;  /* 0x0000b020ff00b988 */ /* 0x000fe20008000a07 */
[----:B-1----:R-:W-:-:S04]  /*44f0*/  IMAD.WIDE R28, R29, 0x2, R22 ;  /* 0x000000021d1c7825 */ /* 0x002fc800078e0216 */
[----:B---3--:R-:W-:-:S04]  /*4500*/  @!P1 IMAD.WIDE R26, R27, 0x8, R20 ;  /* 0x000000081b1a9825 */ /* 0x008fc800078e0214 */
[----:B------:R-:W-:Y:S01]  /*4510*/  @!P1 FMUL.FTZ R21, R33, UR8 ;  /* 0x0000000821159c20 */ /* 0x000fe20008410000 */
[----:B------:R-:W-:-:S05]  /*4520*/  @!P1 FMUL.FTZ R20, R32, UR8 ;  /* 0x0000000820149c20 */ /* 0x000fca0008410000 */
[----:B------:R0:W-:Y:S01]  /*4530*/  @!P1 STG.E.64 desc[UR10][R26.64], R20 ;  /* 0x000000141a009986 */ /* 0x0001e2000c101b0a */
[----:B------:R-:W-:Y:S06]  /*4540*/  BAR.SYNC.DEFER_BLOCKING 0x0 ;  /* 0x0000000000007b1d */ /* 0x000fec0000010000 */
[----:B------:R-:W2:Y:S04]  /*4550*/  LDG.E.U16 R31, desc[UR10][R24.64] ;  /* 0x0000000a181f7981 */ /* 0x000ea8000c1e1500 */
[----:B------:R-:W3:Y:S04]  /*4560*/  LDG.E.U16 R34, desc[UR10][R24.64+0x2] ;  /* 0x0000020a18227981 */ /* 0x000ee8000c1e1500 */
[----:B------:R-:W4:Y:S04]  /*4570*/  LDG.E.U16 R35, desc[UR10][R28.64] ;  /* 0x0000000a1c237981 */ /* 0x000f28000c1e1500 */
[----:B------:R1:W5:Y:S01]  /*4580*/  LDG.E.U16 R30, desc[UR10][R28.64+0x2] ;  /* 0x0000020a1c1e7981 */ /* 0x000362000c1e1500 */
[----:B------:R-:W-:Y:S01]  /*4590*/  ISETP.NE.AND P5, PT, RZ, UR12, PT ;  /* 0x0000000cff007c0c */ /* 0x000fe2000bfa5270 */
[----:B0-----:R-:W-:-:S02]  /*45a0*/  HADD2.F32 R20, -RZ, R64.H0_H0 ;  /* 0x20000040ff147230 */ /* 0x001fc40000004100 */
[----:B------:R-:W0:Y:S01]  /*45b0*/  LDS.64 R22, [UR7+0xb0] ;  /* 0x0000b007ff167984 */ /* 0x000e220008000a00 */
[----:B------:R-:W-:Y:S02]  /*45c0*/  HADD2.F32 R21, -RZ, R64.H1_H1 ;  /* 0x30000040ff157230 */ /* 0x000fe40000004100 */
[--C-:B-1----:R-:W-:Y:S02]  /*45d0*/  HADD2.F32 R28, -RZ, R36.reuse.H0_H0 ;  /* 0x20000024ff1c7230 */ /* 0x102fe40000004100 */
[----:B------:R-:W-:Y:S02]  /*45e0*/  HADD2.F32 R36, -RZ, R36.H1_H1 ;  /* 0x30000024ff247230 */ /* 0x000fe40000004100 */
[----:B0-----:R-:W-:-:S05]  /*45f0*/  FMUL.FTZ R22, R22, UR8 ;  /* 0x0000000816167c20 */ /* 0x001fca0008410000 */
[----:B------:R-:W-:-:S13]  /*4600*/  R2UR UR7, R22 ;  /* 0x00000000160772ca */ /* 0x000fda00000e0000 */
[----:B------:R-:W-:Y:S01]  /*4610*/  MOV R22, UR7 ;  /* 0x0000000700167c02 */ /* 0x000fe20008000f00 */
[----:B------:R-:W-:Y:S01]  /*4620*/  FADD.FTZ R20, R20, -UR7 ;  /* 0x8000000714147e21 */ /* 0x000fe20008010000 */
[----:B------:R-:W-:-:S03]  /*4630*/  FADD.FTZ R21, R21, -UR7 ;  /* 0x8000000715157e21 */ /* 0x000fc60008010000 */
[----:B------:R-:W-:-:S04]  /*4640*/  FMUL.FTZ R22, R22, UR7 ;  /* 0x0000000716167c20 */ /* 0x000fc80008410000 */
[----:B------:R-:W-:-:S05]  /*4650*/  FFMA.FTZ R22, R23, UR8, -R22 ;  /* 0x0000000817167c23 */ /* 0x000fca0008010816 */
[----:B------:R-:W-:-:S13]  /*4660*/  FSETP.GTU.FTZ.AND P1, PT, R22, RZ, PT ;  /* 0x000000ff1600720b */ /* 0x000fda0003f3c000 */
        /* <DEDUP_REMOVED lines=27> */
.L_x_4119:
        /* <DEDUP_REMOVED lines=14> */
.L_x_4121:
[----:B------:R-:W-:Y:S05]  /*4900*/  BSYNC B0 ;  /* 0x0000000000007941 */ /* 0x000fea0003800000 */
.L_x_4120:
        /* <DEDUP_REMOVED lines=33> */
.L_x_4122:
        /* <DEDUP_REMOVED lines=14> */
.L_x_4124:
[----:B------:R-:W-:Y:S05]  /*4c00*/  BSYNC B0 ;  /* 0x0000000000007941 */ /* 0x000fea0003800000 */
.L_x_4123:
        /* <DEDUP_REMOVED lines=17> */
.L_x_4125:
        /* <DEDUP_REMOVED lines=14> */
.L_x_4127:
[----:B------:R-:W-:Y:S05]  /*4e00*/  BSYNC B0 ;  /* 0x0000000000007941 */ /* 0x000fea0003800000 */
.L_x_4126:
        /* <DEDUP_REMOVED lines=17> */
.L_x_4128:
        /* <DEDUP_REMOVED lines=14> */
.L_x_4130:
[----:B------:R-:W-:Y:S05]  /*5000*/  BSYNC B0 ;  /* 0x0000000000007941 */ /* 0x000fea0003800000 */
.L_x_4129:
        /* <DEDUP_REMOVED lines=32> */
.L_x_4131:
        /* <DEDUP_REMOVED lines=14> */
.L_x_4133:
[----:B------:R-:W-:Y:S05]  /*52f0*/  BSYNC B0 ;  /* 0x0000000000007941 */ /* 0x000fea0003800000 */
.L_x_4132:
        /* <DEDUP_REMOVED lines=17> */
.L_x_4134:
        /* <DEDUP_REMOVED lines=14> */
.L_x_4136:
[----:B------:R-:W-:Y:S05]  /*54f0*/  BSYNC B0 ;  /* 0x0000000000007941 */ /* 0x000fea0003800000 */
.L_x_4135:
        /* <DEDUP_REMOVED lines=17> */
.L_x_4137:
        /* <DEDUP_REMOVED lines=14> */
.L_x_4139:
[----:B------:R-:W-:Y:S05]  /*56f0*/  BSYNC B0 ;  /* 0x0000000000007941 */ /* 0x000fea0003800000 */
.L_x_4138:
        /* <DEDUP_REMOVED lines=32> */
.L_x_4140:
        /* <DEDUP_REMOVED lines=14> */
.L_x_4142:
[----:B------:R-:W-:Y:S05]  /*59e0*/  BSYNC B0 ;  /* 0x0000000000007941 */ /* 0x000fea0003800000 */
.L_x_4141:
        /* <DEDUP_REMOVED lines=17> */
.L_x_4143:
        /* <DEDUP_REMOVED lines=14> */
.L_x_4145:
[----:B------:R-:W-:Y:S05]  /*5be0*/  BSYNC B0 ;  /* 0x0000000000007941 */ /* 0x000fea0003800000 */
.L_x_4144:
[----:B------:R-:W-:Y:S01]  /*5bf0*/  FMUL.FTZ R28, R28, UR8 ;  /* 0x000000081c1c7c20 */ /* 0x000fe20008410000 */
[----:B------:R-:W-:Y:S01]  /*5c00*/  FMUL.FTZ R52, R52, UR8 ;  /* 0x0000000834347c20 */ /* 0x000fe20008410000 */
[--C-:B0-----:R-:W-:Y:S02]  /*5c10*/  HADD2.F32 R29, -RZ, R54.reuse.H0_H0 ;  /* 0x20000036ff1d7230 */ /* 0x101fe40000004100 */
[----:B------:R-:W-:Y:S02]  /*5c20*/  HADD2.F32 R54, -RZ, R54.H1_H1 ;  /* 0x30000036ff367230 */ /* 0x000fe40000004100 */
[----:B------:R-:W-:Y:S01]  /*5c30*/  FFMA.FTZ R28, R24, R28, R27 ;  /* 0x0000001c181c7223 */ /* 0x000fe2000001001b */
[----:B------:R-:W-:Y:S01]  /*5c40*/  FFMA.FTZ R19, R25, R52, R26 ;  /* 0x0000003419137223 */ /* 0x000fe2000001001a */
        /* <DEDUP_REMOVED lines=11> */
.L_x_4146:
        /* <DEDUP_REMOVED lines=10> */
[----:B-1----:R-:W-:-:S02]  /*5da0*/  LEA R22, P1, R20, UR16, 0x1 ;  /* 0x0000001014167c11 */ /* 0x002fc4000f8208ff */
[----:B------:R-:W-:-:S04]  /*5db0*/  IADD3 R53, R21, R53, RZ ;  /* 0x0000003515357210 */ /* 0x000fc80007ffe0ff */
[----:B------:R-:W-:-:S05]  /*5dc0*/  LEA.HI.X R23, R20, UR17, R53, 0x1, P1 ;  /* 0x0000001114177c11 */ /* 0x000fca00088f0c35 */
[----:B------:R0:W-:Y:S02]  /*5dd0*/  STG.E desc[UR10][R22.64], R19 ;  /* 0x0000001316007986 */ /* 0x0001e4000c10190a */
.L_x_4148:
[----:B------:R-:W-:Y:S05]  /*5de0*/  BSYNC B0 ;  /* 0x0000000000007941 */ /* 0x000fea0003800000 */
.L_x_4147:
[----:B------:R-:W-:Y:S01]  /*5df0*/  ISETP.GE.U32.AND P1, PT, R15, UR14, PT ;  /* 0x0000000e0f007c0c */ /* 0x000fe2000bf26070 */
[----:B0-----:R-:W-:Y:S01]  /*5e00*/  FADD.FTZ R19, R29, -UR7 ;  /* 0x800000071d137e21 */ /* 0x001fe20008010000 */
        /* <DEDUP_REMOVED lines=30> */
.L_x_4149:
        /* <DEDUP_REMOVED lines=14> */
.L_x_4151:
[----:B------:R-:W-:Y:S05]  /*60d0*/  BSYNC B0 ;  /* 0x0000000000007941 */ /* 0x000fea0003800000 */
.L_x_4150:
        /* <DEDUP_REMOVED lines=17> */
.L_x_4152:
        /* <DEDUP_REMOVED lines=14> */
.L_x_4154:
[----:B------:R-:W-:Y:S05]  /*62d0*/  BSYNC B0 ;  /* 0x0000000000007941 */ /* 0x000fea0003800000 */
.L_x_4153:
[----:B------:R-:W-:Y:S01]  /*62e0*/  FMUL.FTZ R29, R29, UR8 ;  /* 0x000000081d1d7c20 */ /* 0x000fe20008410000 */
[----:B------:R-:W-:Y:S01]  /*62f0*/  FMUL.FTZ R32, R32, UR8 ;  /* 0x0000000820207c20 */ /* 0x000fe20008410000 */
[--C-:B-1----:R-:W-:Y:S02]  /*6300*/  HADD2.F32 R31, -RZ, R60.reuse.H0_H0 ;  /* 0x2000003cff1f7230 */ /* 0x102fe40000004100 */
        /* <DEDUP_REMOVED lines=14> */
.L_x_4155:
        /* <DEDUP_REMOVED lines=14> */
.L_x_4157:
[----:B------:R-:W-:Y:S05]  /*64d0*/  BSYNC B0 ;  /* 0x0000000000007941 */ /* 0x000fea0003800000 */
.L_x_4156:
[C---:B------:R-:W-:Y:S01]  /*64e0*/  IADD3 R37, R2.reuse, 0xd0, RZ ;  /* 0x000000d002257810 */ /* 0x040fe20007ffe0ff */
[----:B------:R-:W-:Y:S01]  /*64f0*/  FADD.FTZ R20, R31, -UR7 ;  /* 0x800000071f147e21 */ /* 0x000fe20008010000 */
[----:B-1----:R-:W-:Y:S01]  /*6500*/  IADD3 R29, R2, 0xe0, RZ ;  /* 0x000000e0021d7810 */ /* 0x002fe20007ffe0ff */
[----:B------:R-:W-:Y:S01]  /*6510*/  FADD.FTZ R21, R60, -UR7 ;  /* 0x800000073c157e21 */ /* 0x000fe20008010000 */
[----:B0-----:R-:W-:Y:S01]  /*6520*/  IADD3 R19, R2, 0xf0, RZ ;  /* 0x000000f002137810 */ /* 0x001fe20007ffe0ff */
        /* <DEDUP_REMOVED lines=33> */
.L_x_4158:
        /* <DEDUP_REMOVED lines=14> */
.L_x_4160:
[----:B------:R-:W-:Y:S05]  /*6820*/  BSYNC B0 ;  /* 0x0000000000007941 */ /* 0x000fea0003800000 */
.L_x_4159:
[----:B------:R-:W-:Y:S01]  /*6830*/  FMUL.FTZ R34, R34, UR8 ;  /* 0x0000000822227c20 */ /* 0x000fe20008410000 */
[----:B------:R-:W-:Y:S01]  /*6840*/  FMUL.FTZ R35, R35, UR8 ;  /* 0x0000000823237c20 */ /* 0x000fe20008410000 */
[----:B0-----:R-:W-:Y:S01]  /*6850*/  FADD.FTZ R31, R36, -UR7 ;  /* 0x80000007241f7e21 */ /* 0x001fe20008010000 */
        /* <DEDUP_REMOVED lines=14> */
.L_x_4161:
        /* <DEDUP_REMOVED lines=14> */
.L_x_4163:
[----:B------:R-:W-:Y:S05]  /*6a20*/  BSYNC B0 ;  /* 0x0000000000007941 */ /* 0x000fea0003800000 */
.L_x_4162:
        /* <DEDUP_REMOVED lines=17> */
.L_x_4164:
        /* <DEDUP_REMOVED lines=14> */
.L_x_4166:
[----:B------:R-:W-:Y:S05]  /*6c20*/  BSYNC B0 ;  /* 0x0000000000007941 */ /* 0x000fea0003800000 */
.L_x_4165:
[----:B------:R-:W-:Y:S01]  /*6c30*/  IADD3 R37, R2, 0x100, RZ ;  /* 0x0000010002257810 */ /* 0x000fe20007ffe0ff */
[----:B------:R-:W-:Y:S01]  /*6c40*/  FADD.FTZ R20, R32, -UR7 ;  /* 0x8000000720147e21 */ /* 0x000fe20008010000 */
[C---:B------:R-:W-:Y:S01]  /*6c50*/  IADD3 R29, R2.reuse, 0x110, RZ ;  /* 0x00000110021d7810 */ /* 0x040fe20007ffe0ff */
[----:B------:R-:W-:Y:S01]  /*6c60*/  FADD.FTZ R21, R63, -UR7 ;  /* 0x800000073f157e21 */ /* 0x000fe20008010000 */
[----:B------:R-:W-:Y:S01]  /*6c70*/  IADD3 R19, R2, 0x120, RZ ;  /* 0x0000012002137810 */ /* 0x000fe20007ffe0ff */
[--C-:B------:R-:W-:Y:S01]  /*6c80*/  HADD2.F32 R34, -RZ, R65.reuse.H0_H0 ;  /* 0x20000041ff227230 */ /* 0x100fe20000004100 */
[----:B------:R-:W-:Y:S01]  /*6c90*/  ISETP.GE.U32.AND P1, PT, R37, UR14, PT ;  /* 0x0000000e25007c0c */ /* 0x000fe2000bf26070 */
[----:B0-----:R-:W-:Y:S01]  /*6ca0*/  HADD2.F32 R35, -RZ, R65.H1_H1 ;  /* 0x30000041ff237230 */ /* 0x001fe20000004100 */
        /* <DEDUP_REMOVED lines=13> */
[----:B-1----:R-:W-:Y:S01]  /*6d80*/  FFMA.FTZ R31, R24, R20, R27 ;  /* 0x00000014181f7223 */ /* 0x002fe2000001001b */
        /* <DEDUP_REMOVED lines=16> */
.L_x_4167:
        /* <DEDUP_REMOVED lines=14> */
.L_x_4169:
[----:B------:R-:W-:Y:S05]  /*6f70*/  BSYNC B0 ;  /* 0x0000000000007941 */ /* 0x000fea0003800000 */
.L_x_4168:
        /* <DEDUP_REMOVED lines=17> */
.L_x_4170:
        /* <DEDUP_REMOVED lines=14> */
.L_x_4172:
[----:B------:R-:W-:Y:S05]  /*7170*/  BSYNC B0 ;  /* 0x0000000000007941 */ /* 0x000fea0003800000 */
.L_x_4171:
        /* <DEDUP_REMOVED lines=17> */
.L_x_4173:
        /* <DEDUP_REMOVED lines=14> */
.L_x_4175:
[----:B------:R-:W-:Y:S05]  /*7370*/  BSYNC B0 ;  /* 0x0000000000007941 */ /* 0x000fea0003800000 */
.L_x_4174:
[----:B------:R-:W-:Y:S01]  /*7380*/  IADD3 R37, R2, 0x130, RZ ;  /* 0x0000013002257810 */ /* 0x000fe20007ffe0ff */
[----:B------:R-:W-:Y:S01]  /*7390*/  FADD.FTZ R20, R32, -UR7 ;  /* 0x8000000720147e21 */ /* 0x000fe20008010000 */
[----:B------:R-:W-:Y:S01]  /*73a0*/  IADD3 R29, R2, 0x140, RZ ;  /* 0x00000140021d7810 */ /* 0x000fe20007ffe0ff */
        /* <DEDUP_REMOVED lines=35> */
.L_x_4176:
        /* <DEDUP_REMOVED lines=14> */
.L_x_4178:
[----:B------:R-:W-:Y:S05]  /*76c0*/  BSYNC B0 ;  /* 0x0000000000007941 */ /* 0x000fea0003800000 */
.L_x_4177:
        /* <DEDUP_REMOVED lines=17> */
.L_x_4179:
        /* <DEDUP_REMOVED lines=14> */
.L_x_4181:
[----:B------:R-:W-:Y:S05]  /*78c0*/  BSYNC B0 ;  /* 0x0000000000007941 */ /* 0x000fea0003800000 */
.L_x_4180:
        /* <DEDUP_REMOVED lines=17> */
.L_x_4182:
        /* <DEDUP_REMOVED lines=14> */
.L_x_4184:
[----:B------:R-:W-:Y:S05]  /*7ac0*/  BSYNC B0 ;  /* 0x0000000000007941 */ /* 0x000fea0003800000 */
.L_x_4183:
[----:B------:R-:W-:Y:S01]  /*7ad0*/  HADD2.F32 R28, -RZ, R81.H0_H0 ;  /* 0x20000051ff1c7230 */ /* 0x000fe20000004100 */
[C---:B------:R-:W-:Y:S01]  /*7ae0*/  IADD3 R37, R2.reuse, 0x170, RZ ;  /* 0x0000017002257810 */ /* 0x040fe20007ffe0ff */
[----:B------:R-:W-:Y:S01]  /*7af0*/  HADD2.F32 R21, -RZ, R76.H0_H0 ;  /* 0x2000004cff157230 */ /* 0x000fe20000004100 */
[C---:B0-----:R-:W-:Y:S01]  /*7b00*/  IADD3 R35, R2.reuse, 0x180, RZ ;  /* 0x0000018002237810 */ /* 0x041fe20007ffe0ff */
[----:B-1----:R-:W-:Y:S01]  /*7b10*/  HADD2.F32 R22, -RZ, R78.H0_H0 ;  /* 0x2000004eff167230 */ /* 0x002fe20000004100 */
        /* <DEDUP_REMOVED lines=24> */
[----:B------:R-:W-:Y:S01]  /*7ca0*/  SHF.R.S32.HI R39, RZ, 0x1f, R37 ;  /* 0x0000001fff277819 */ /* 0x000fe20000011425 */
[----:B------:R-:W-:Y:S01]  /*7cb0*/  FMUL.FTZ R38, R21, UR8 ;  /* 0x0000000815267c20 */ /* 0x000fe20008410000 */
[----:B------:R-:W-:Y:S01]  /*7cc0*/  ISETP.GE.U32.AND P3, PT, R33, UR14, PT ;  /* 0x0000000e21007c0c */ /* 0x000fe2000bf66070 */
[----:B------:R-:W-:Y:S01]  /*7cd0*/  FMUL.FTZ R22, R22, UR8 ;  /* 0x0000000816167c20 */ /* 0x000fe20008410000 */
[----:B------:R-:W-:Y:S01]  /*7ce0*/  ISETP.GE.U32.AND P4, PT, R31, UR14, PT ;  /* 0x0000000e1f007c0c */ /* 0x000fe2000bf86070 */
[----:B------:R-:W-:Y:S01]  /*7cf0*/  FMUL.FTZ R34, R23, UR8 ;  /* 0x0000000817227c20 */ /* 0x000fe20008410000 */
[----:B------:R-:W-:Y:S01]  /*7d00*/  FMUL.FTZ R30, R29, UR8 ;  /* 0x000000081d1e7c20 */ /* 0x000fe20008410000 */
[----:B------:R-:W-:Y:S01]  /*7d10*/  FMUL.FTZ R42, R32, UR8 ;  /* 0x00000008202a7c20 */ /* 0x000fe20008410000 */
[----:B------:R-:W-:Y:S01]  /*7d20*/  FMUL.FTZ R44, R36, UR8 ;  /* 0x00000008242c7c20 */ /* 0x000fe20008410000 */
[----:B------:R-:W-:Y:S01]  /*7d30*/  FMUL.FTZ R46, R40, UR8 ;  /* 0x00000008282e7c20 */ /* 0x000fe20008410000 */
[----:B------:R-:W-:-:S02]  /*7d40*/  HADD2.F32 R76, -RZ, R76.H1_H1 ;  /* 0x3000004cff4c7230 */ /* 0x000fc40000004100 */
        /* <DEDUP_REMOVED lines=18> */
[----:B------:R-:W-:Y:S01]  /*7e70*/  HADD2.F32 R78, -RZ, R78.H1_H1 ;  /* 0x3000004eff4e7230 */ /* 0x000fe20000004100 */
[C---:B------:R-:W-:Y:S01]  /*7e80*/  ISETP.GT.U32.OR P1, PT, R0.reuse, 0x22f, P1 ;  /* 0x0000022f0000780c */ /* 0x040fe20000f24470 */
[----:B------:R-:W-:Y:S01]  /*7e90*/  HADD2.F32 R80, -RZ, R80.H1_H1 ;  /* 0x30000050ff507230 */ /* 0x000fe20000004100 */
[----:B------:R-:W-:Y:S01]  /*7ea0*/  ISETP.GT.U32.OR P2, PT, R0, 0x22f, P2 ;  /* 0x0000022f0000780c */ /* 0x000fe20001744470 */
[----:B------:R-:W-:Y:S01]  /*7eb0*/  FADD.FTZ R76, R76, -UR7 ;  /* 0x800000074c4c7e21 */ /* 0x000fe20008010000 */
[C---:B------:R-:W-:Y:S01]  /*7ec0*/  ISETP.GT.U32.OR P3, PT, R0.reuse, 0x22f, P3 ;  /* 0x0000022f0000780c */ /* 0x040fe20001f64470 */
[----:B------:R-:W-:Y:S01]  /*7ed0*/  FFMA.FTZ R27, R25, R20, R26 ;  /* 0x00000014191b7223 */ /* 0x000fe2000001001a */
        /* <DEDUP_REMOVED lines=12> */
.L_x_4185:
        /* <DEDUP_REMOVED lines=14> */
.L_x_4187:
[----:B------:R-:W-:Y:S05]  /*8080*/  BSYNC B0 ;  /* 0x0000000000007941 */ /* 0x000fea0003800000 */
.L_x_4186:
        /* <DEDUP_REMOVED lines=17> */
.L_x_4188:
        /* <DEDUP_REMOVED lines=14> */
.L_x_4190:
[----:B------:R-:W-:Y:S05]  /*8280*/  BSYNC B0 ;  /* 0x0000000000007941 */ /* 0x000fea0003800000 */
.L_x_4189:
[----:B0-----:R-:W-:Y:S01]  /*8290*/  FADD.FTZ R27, R81, -UR7 ;  /* 0x80000007511b7e21 */ /* 0x001fe20008010000 */
[----:B------:R-:W-:Y:S01]  /*82a0*/  FMUL.FTZ R42, R42, UR8 ;  /* 0x000000082a2a7c20 */ /* 0x000fe20008410000 */
        /* <DEDUP_REMOVED lines=12> */
.L_x_4191:
        /* <DEDUP_REMOVED lines=14> */
.L_x_4193:
[----:B------:R-:W-:Y:S05]  /*8450*/  BSYNC B0 ;  /* 0x0000000000007941 */ /* 0x000fea0003800000 */
.L_x_4192:
        /* <DEDUP_REMOVED lines=13> */
.L_x_4194:
[----:B------:R-:W-:Y:S04]  /*8530*/  BSSY B0, `(.L_x_4195) ;  /* 0x000000e000007945 */ /* 0x000fe80003800000 */
[----:B------:R-:W-:Y:S05]  /*8540*/  @P3 BRA `(.L_x_4196) ;  /* 0x0000000000303947 */ /* 0x000fea0003800000 */
[----:B------:R-:W-:Y:S01]  /*8550*/  ULDC.64 UR16, c[0x0][0x270] ;  /* 0x00009c0000107ab9 */ /* 0x000fe20000000a00 */
[----:B------:R-:W-:Y:S01]  /*8560*/  MOV R20, R86 ;  /* 0x0000005600147202 */ /* 0x000fe20000000f00 */
[----:B0-----:R-:W-:Y:S01]  /*8570*/  IMAD R22, R71, UR16, RZ ;  /* 0x0000001047167c24 */ /* 0x001fe2000f8e02ff */
        /* <DEDUP_REMOVED lines=9> */
.L_x_4196:
[----:B------:R-:W-:Y:S05]  /*8610*/  BSYNC B0 ;  /* 0x0000000000007941 */ /* 0x000fea0003800000 */
.L_x_4195:
        /* <DEDUP_REMOVED lines=12> */
.L_x_4197:
[----:B------:R-:W-:Y:S04]  /*86e0*/  BSSY B0, `(.L_x_4198) ;  /* 0x000000e000007945 */ /* 0x000fe80003800000 */
[----:B------:R-:W-:Y:S05]  /*86f0*/  @P4 BRA `(.L_x_4199) ;  /* 0x0000000000304947 */ /* 0x000fea0003800000 */
[----:B------:R-:W-:Y:S01]  /*8700*/  ULDC.64 UR16, c[0x0][0x270] ;  /* 0x00009c0000107ab9 */ /* 0x000fe20000000a00 */
[----:B------:R-:W-:Y:S01]  /*8710*/  MOV R20, R86 ;  /* 0x0000005600147202 */ /* 0x000fe20000000f00 */
[----:B------:R-:W-:Y:S01]  /*8720*/  IMAD R34, R73, UR16, RZ ;  /* 0x0000001049227c24 */ /* 0x000fe2000f8e02ff */
[----:B------:R-:W-:Y:S02]  /*8730*/  MOV R21, R89 ;  /* 0x0000005900157202 */ /* 0x000fe40000000f00 */
[----:B------:R-:W-:Y:S01]  /*8740*/  F2FP.F16.F32.PACK_AB R35, R35, R32 ;  /* 0x000000202323723e */ /* 0x000fe200000000ff */
[----:B01----:R-:W-:-:S04]  /*8750*/  IMAD.WIDE.U32 R22, R31, UR16, R20 ;  /* 0x000000101f167c25 */ /* 0x003fc8000f8e0014 */
[----:B------:R-:W-:Y:S01]  /*8760*/  IMAD R31, R31, UR17, R34 ;  /* 0x000000111f1f7c24 */ /* 0x000fe2000f8e0222 */
[----:B------:R-:W-:Y:S02]  /*8770*/  ULDC.64 UR16, c[0x0][0x210] ;  /* 0x0000840000107ab9 */ /* 0x000fe40000000a00 */
[----:B------:R-:W-:Y:S02]  /*8780*/  LEA R20, P1, R22, UR16, 0x1 ;  /* 0x0000001016147c11 */ /* 0x000fe4000f8208ff */
[----:B------:R-:W-:-:S04]  /*8790*/  IADD3 R31, R23, R31, RZ ;  /* 0x0000001f171f7210 */ /* 0x000fc80007ffe0ff */
[----:B------:R-:W-:-:S05]  /*87a0*/  LEA.HI.X R21, R22, UR17, R31, 0x1, P1 ;  /* 0x0000001116157c11 */ /* 0x000fca00088f0c1f */
[----:B------:R2:W-:Y:S02]  /*87b0*/  STG.E desc[UR10][R20.64], R35 ;  /* 0x0000002314007986 */ /* 0x0005e4000c10190a */
.L_x_4199:
[----:B------:R-:W-:Y:S05]  /*87c0*/  BSYNC B0 ;  /* 0x0000000000007941 */ /* 0x000fea0003800000 */
.L_x_4198:
[----:B01----:R-:W-:Y:S01]  /*87d0*/  HADD2.F32 R23, -RZ, R82.H1_H1 ;  /* 0x30000052ff177230 */ /* 0x003fe20000004100 */
[C---:B------:R-:W-:Y:S01]  /*87e0*/  IADD3 R39, R2.reuse, 0x1b0, RZ ;  /* 0x000001b002277810 */ /* 0x040fe20007ffe0ff */
[----:B------:R-:W-:Y:S01]  /*87f0*/  HADD2.F32 R27, -RZ, R84.H1_H1 ;  /* 0x30000054ff1b7230 */ /* 0x000fe20000004100 */
[C---:B------:R-:W-:Y:S01]  /*8800*/  IADD3 R31, R2.reuse, 0x1c0, RZ ;  /* 0x000001c0021f7810 */ /* 0x040fe20007ffe0ff */
[----:B------:R-:W-:Y:S01]  /*8810*/  HADD2.F32 R32, -RZ, R90.H1_H1 ;  /* 0x3000005aff207230 */ /* 0x000fe20000004100 */
[C---:B------:R-:W-:Y:S01]  /*8820*/  IADD3 R22, R2.reuse, 0x1d0, RZ ;  /* 0x000001d002167810 */ /* 0x040fe20007ffe0ff */
[----:B------:R-:W-:Y:S01]  /*8830*/  HADD2.F32 R34, -RZ, R91.H1_H1 ;  /* 0x3000005bff227230 */ /* 0x000fe20000004100 */
[C---:B--2---:R-:W-:Y:S01]  /*8840*/  IADD3 R21, R2.reuse, 0x1e0, RZ ;  /* 0x000001e002157810 */ /* 0x044fe20007ffe0ff */
[----:B------:R-:W-:Y:S01]  /*8850*/  HADD2.F32 R36, -RZ, R92.H1_H1 ;  /* 0x3000005cff247230 */ /* 0x000fe20000004100 */
[----:B------:R-:W-:Y:S01]  /*8860*/  IADD3 R20, R2, 0x1f0, RZ ;  /* 0x000001f002147810 */ /* 0x000fe20007ffe0ff */
[----:B------:R-:W-:Y:S01]  /*8870*/  FADD.FTZ R23, R23, -UR7 ;  /* 0x8000000717177e21 */ /* 0x000fe20008010000 */
[----:B------:R-:W-:Y:S01]  /*8880*/  FADD.FTZ R27, R27, -UR7 ;  /* 0x800000071b1b7e21 */ /* 0x000fe20008010000 */
[----:B------:R-:W-:Y:S01]  /*8890*/  FADD.FTZ R32, R32, -UR7 ;  /* 0x8000000720207e21 */ /* 0x000fe20008010000 */
[----:B------:R-:W-:Y:S01]  /*88a0*/  FADD.FTZ R34, R34, -UR7 ;  /* 0x8000000722227e21 */ /* 0x000fe20008010000 */
        /* <DEDUP_REMOVED lines=37> */
.L_x_4200:
        /* <DEDUP_REMOVED lines=14> */
.L_x_4202:
[----:B------:R-:W-:Y:S05]  /*8be0*/  BSYNC B0 ;  /* 0x0000000000007941 */ /* 0x000fea0003800000 */
.L_x_4201:
        /* <DEDUP_REMOVED lines=11> */
.L_x_4203:
        /* <DEDUP_REMOVED lines=14> */
.L_x_4205:
[----:B------:R-:W-:Y:S05]  /*8d80*/  BSYNC B0 ;  /* 0x0000000000007941 */ /* 0x000fea0003800000 */
.L_x_4204:
        /* <DEDUP_REMOVED lines=11> */
.L_x_4206:
        /* <DEDUP_REMOVED lines=14> */
.L_x_4208:
[----:B------:R-:W-:Y:S05]  /*8f20*/  BSYNC B0 ;  /* 0x0000000000007941 */ /* 0x000fea0003800000 */
.L_x_4207:
[----:B------:R-:W-:Y:S05]  /*8f30*/  @!P5 BRA `(.L_x_4209) ;  /* 0x000000000028d947 */ /* 0x000fea0003800000 */
[----:B------:R-:W-:Y:S01]  /*8f40*/  FMUL.FTZ R22, R19, -1.4426950216293334961 ;  /* 0xbfb8aa3b13167820 */ /* 0x000fe20000410000 */
        /* <DEDUP_REMOVED lines=9> */
.L_x_4209:
[----:B------:R-:W-:Y:S04]  /*8fe0*/  BSSY B0, `(.L_x_4210) ;  /* 0x000000e000007945 */ /* 0x000fe80003800000 */
[----:B------:R-:W-:Y:S05]  /*8ff0*/  @P3 BRA `(.L_x_4211) ;  /* 0x0000000000303947 */ /* 0x000fea0003800000 */
[----:B------:R-:W-:Y:S01]  /*9000*/  ULDC.64 UR14, c[0x0][0x270] ;  /* 0x00009c00000e7ab9 */ /* 0x000fe20000000a00 */
[----:B------:R-:W-:Y:S01]  /*9010*/  MOV R26, R86 ;  /* 0x00000056001a7202 */ /* 0x000fe20000000f00 */
[----:B------:R-:W-:Y:S01]  /*9020*/  IMAD R22, R83, UR14, RZ ;  /* 0x0000000e53167c24 */ /* 0x000fe2000f8e02ff */
[----:B--2---:R-:W-:Y:S02]  /*9030*/  MOV R27, R89 ;  /* 0x00000059001b7202 */ /* 0x004fe40000000f00 */
[----:B------:R-:W-:Y:S01]  /*9040*/  F2FP.F16.F32.PACK_AB R19, R32, R19 ;  /* 0x000000132013723e */ /* 0x000fe200000000ff */
[----:B-1----:R-:W-:-:S04]  /*9050*/  IMAD.WIDE.U32 R28, R21, UR14, R26 ;  /* 0x0000000e151c7c25 */ /* 0x002fc8000f8e001a */
[----:B------:R-:W-:Y:S01]  /*9060*/  IMAD R21, R21, UR15, R22 ;  /* 0x0000000f15157c24 */ /* 0x000fe2000f8e0216 */
[----:B------:R-:W-:Y:S02]  /*9070*/  ULDC.64 UR14, c[0x0][0x210] ;  /* 0x00008400000e7ab9 */ /* 0x000fe40000000a00 */
[----:B------:R-:W-:Y:S02]  /*9080*/  LEA R26, P1, R28, UR14, 0x1 ;  /* 0x0000000e1c1a7c11 */ /* 0x000fe4000f8208ff */
[----:B------:R-:W-:-:S04]  /*9090*/  IADD3 R21, R29, R21, RZ ;  /* 0x000000151d157210 */ /* 0x000fc80007ffe0ff */
[----:B------:R-:W-:-:S05]  /*90a0*/  LEA.HI.X R27, R28, UR15, R21, 0x1, P1 ;  /* 0x0000000f1c1b7c11 */ /* 0x000fca00088f0c15 */
[----:B------:R3:W-:Y:S02]  /*90b0*/  STG.E desc[UR10][R26.64], R19 ;  /* 0x000000131a007986 */ /* 0x0007e4000c10190a */
.L_x_4211:
[----:B------:R-:W-:Y:S05]  /*90c0*/  BSYNC B0 ;  /* 0x0000000000007941 */ /* 0x000fea0003800000 */
.L_x_4210:
[----:B------:R-:W-:Y:S05]  /*90d0*/  @!P5 BRA `(.L_x_4212) ;  /* 0x000000000028d947 */ /* 0x000fea0003800000 */
[----:B---3--:R-:W-:Y:S01]  /*90e0*/  FMUL.FTZ R19, R24, -1.4426950216293334961 ;  /* 0xbfb8aa3b18137820 */ /* 0x008fe20000410000 */
[----:B------:R-:W-:-:S05]  /*90f0*/  FMUL.FTZ R22, R23, -1.4426950216293334961 ;  /* 0xbfb8aa3b17167820 */ /* 0x000fca0000410000 */
[----:B------:R-:W3:Y:S08]  /*9100*/  MUFU.EX2 R19, R19 ;  /* 0x0000001300137308 */ /* 0x000ef00000000800 */
[----:B------:R-:W0:Y:S01]  /*9110*/  MUFU.EX2 R22, R22 ;  /* 0x0000001600167308 */ /* 0x000e220000000800 */
[----:B---3--:R-:W-:-:S07]  /*9120*/  FADD.FTZ R21, R19, 1 ;  /* 0x3f80000013157421 */ /* 0x008fce0000010000 */
[----:B------:R-:W3:Y:S01]  /*9130*/  MUFU.RCP R21, R21 ;  /* 0x0000001500157308 */ /* 0x000ee20000001000 */
[----:B0-----:R-:W-:-:S07]  /*9140*/  FADD.FTZ R25, R22, 1 ;  /* 0x3f80000016197421 */ /* 0x001fce0000010000 */
[----:B------:R-:W0:Y:S01]  /*9150*/  MUFU.RCP R26, R25 ;  /* 0x00000019001a7308 */ /* 0x000e220000001000 */
[----:B---3--:R-:W-:Y:S01]  /*9160*/  FMUL.FTZ R24, R24, R21 ;  /* 0x0000001518187220 */ /* 0x008fe20000410000 */
[----:B0-----:R-:W-:-:S07]  /*9170*/  FMUL.FTZ R23, R23, R26 ;  /* 0x0000001a17177220 */ /* 0x001fce0000410000 */
.L_x_4212:
        /* <DEDUP_REMOVED lines=13> */
.L_x_4214:
[----:B------:R-:W-:Y:S05]  /*9250*/  BSYNC B0 ;  /* 0x0000000000007941 */ /* 0x000fea0003800000 */
.L_x_4213:
[----:B------:R-:W-:Y:S01]  /*9260*/  ULDC UR7, c[0x0][0x10] ;  /* 0x0000040000077ab9 */ /* 0x000fe20000000800 */
[----:B------:R-:W-:Y:S02]  /*9270*/  UIADD3 UR4, UR4, 0x1, URZ ;  /* 0x0000000104047890 */ /* 0x000fe4000fffe03f */
[----:B------:R-:W-:-:S04]  /*9280*/  UIADD3 UR6, UR7, UR6, URZ ;  /* 0x0000000607067290 */ /* 0x000fc8000fffe03f */
[----:B------:R-:W-:-:S06]  /*9290*/  UISETP.GE.AND UP0, UPT, UR6, UR5, UPT ;  /* 0x000000050600728c */ /* 0x000fcc000bf06270 */
[----:B------:R-:W-:-:S13]  /*92a0*/  PLOP3.LUT P1, PT, PT, PT, UP0, 0x80, 0x0 ;  /* 0x000000000000781c */ /* 0x000fda0003f2f008 */
[----:B------:R-:W-:Y:S05]  /*92b0*/  @!P1 BRA `(.L_x_4215) ;  /* 0xffffff6c00f09947 */ /* 0x000fea000383ffff */
[----:B------:R-:W-:Y:S05]  /*92c0*/  EXIT ;  /* 0x000000000000794d */ /* 0x000fea0003800000 */
.L_x_4216:
        /* <DEDUP_REMOVED lines=11> */
.L_x_5169:


//--------------------- .text._Z35group_norm_nhwc_fwd_one_pass_kernelI11Fp16IOFp16WLi64ELi70ELi560EEv26Group_norm_nhwc_fwd_params --------------------------
	.section	.text._Z35group_norm_nhwc_fwd_one_pass_kernelI11Fp16IOFp16WLi64ELi70ELi560EEv26Group_norm_nhwc_fwd_params,"ax",@progbits
	.align	128
        .global         _Z35group_norm_nhwc_fwd_one_pass_kernelI11Fp16IOFp16WLi64ELi70ELi560EEv26Group_norm_nhwc_fwd_params
        .type           _Z35group_norm_nhwc_fwd_one_pass_kernelI11Fp16IOFp16WLi64ELi70ELi560EEv26Group_norm_nhwc_fwd_params,@function
        .size           _Z35group_norm_nhwc_fwd_one_pass_kernelI11Fp16IOFp16WLi64ELi70ELi560EEv26Group_norm_nhwc_fwd_params,(.L_x_5170 - _Z35group_norm_nhwc_fwd_one_pass_kernelI11Fp16IOFp16WLi64ELi70ELi560EEv26Group_norm_nhwc_fwd_params)
        .other          _Z35group_norm_nhwc_fwd_one_pass_kernelI11Fp16IOFp16WLi64ELi70ELi560EEv26Group_norm_nhwc_fwd_params,@"STO_CUDA_ENTRY STV_DEFAULT"
_Z35group_norm_nhwc_fwd_one_pass_kernelI11Fp16IOFp16WLi64ELi70ELi560EEv26Group_norm_nhwc_fwd_params:
.text._Z35group_norm_nhwc_fwd_one_pass_kernelI11Fp16IOFp16WLi64ELi70ELi560EEv26Group_norm_nhwc_fwd_params:
        /* <DEDUP_REMOVED lines=32> */
.L_x_4238:
        /* <DEDUP_REMOVED lines=214> */
.L_x_4218:
[----:B------:R-:W-:Y:S05]  /*0f60*/  BSYNC B0 ;  /* 0x0000000000007941 */ /* 0x000fea0003800000 */
.L_x_4217:
        /* <DEDUP_REMOVED lines=28> */
.L_x_4221:
[----:B------:R-:W2:Y:S04]  /*1130*/  LDG.E.STRONG.GPU R13, desc[UR8][R14.64] ;  /* 0x000000080e0d7981 */ /* 0x000ea8000c1ef900 */
[----:B--2---:R-:W-:Y:S01]  /*1140*/  CCTL.IVALL ;  /* 0x00000000ff00798f */ /* 0x004fe20002000000 */
[----:B------:R-:W-:Y:S05]  /*1150*/  YIELD ;  /* 0x0000000000007946 */ /* 0x000fea0003800000 */
[----:B------:R-:W-:-:S13]  /*1160*/  ISETP.NE.AND P1, PT, R13, R20, PT ;  /* 0x000000140d00720c */ /* 0x000fda0003f25270 */
[----:B------:R-:W-:Y:S05]  /*1170*/  @P1 BRA `(.L_x_4221) ;  /* 0xfffffffc00ec1947 */ /* 0x000fea000383ffff */
.L_x_4220:
        /* <DEDUP_REMOVED lines=11> */
.L_x_4223:
        /* <DEDUP_REMOVED lines=63> */
.L_x_4222:
        /* <DEDUP_REMOVED lines=19> */
.L_x_4225:
[----:B------:R-:W-:Y:S05]  /*1750*/  BSYNC B0 ;  /* 0x0000000000007941 */ /* 0x000fea0003800000 */
.L_x_4224:
        /* <DEDUP_REMOVED lines=32> */
.L_x_4219:
        /* <DEDUP_REMOVED lines=91> */
.L_x_4226:
        /* <DEDUP_REMOVED lines=14> */
.L_x_4228:
[----:B------:R-:W-:Y:S05]  /*1ff0*/  BSYNC B0 ;  /* 0x0000000000007941 */ /* 0x000fea0003800000 */
.L_x_4227:
        /* <DEDUP_REMOVED lines=11> */
.L_x_4229:
        /* <DEDUP_REMOVED lines=14> */
.L_x_4231:
[----:B------:R-:W-:Y:S05]  /*2190*/  BSYNC B0 ;  /* 0x0000000000007941 */ /* 0x000fea0003800000 */
.L_x_4230:
        /* <DEDUP_REMOVED lines=11> */
.L_x_4232:
        /* <DEDUP_REMOVED lines=14> */
.L_x_4234:
[----:B------:R-:W-:Y:S05]  /*2330*/  BSYNC B0 ;  /* 0x0000000000007941 */ /* 0x000fea0003800000 */
.L_x_4233:
        /* <DEDUP_REMOVED lines=11> */
.L_x_4235:
        /* <DEDUP_REMOVED lines=13> */
.L_x_4237:
[----:B------:R-:W-:Y:S05]  /*24c0*/  BSYNC B0 ;  /* 0x0000000000007941 */ /* 0x000fea0003800000 */
.L_x_4236:
[----:B------:R-:W4:Y:S01]  /*24d0*/  LDC R0, c[0x0][0x10] ;  /* 0x00000400ff007b82 */ /* 0x000f220000000800 */
[----:B------:R-:W-:Y:S02]  /*24e0*/  IADD3 R24, R24, 0x1, RZ ;  /* 0x0000000118187810 */ /* 0x000fe40007ffe0ff */
[----:B----4-:R-:W-:-:S04]  /*24f0*/  IADD3 R25, R0, R25, RZ ;  /* 0x0000001900197210 */ /* 0x010fc80007ffe0ff */
[----:B------:R-:W-:-:S13]  /*2500*/  ISETP.GE.AND P1, PT, R25, UR4, PT ;  /* 0x0000000419007c0c */ /* 0x000fda000bf26270 */
[----:B------:R-:W-:Y:S05]  /*2510*/  @!P1 BRA `(.L_x_4238) ;  /* 0xffffffdc00389947 */ /* 0x000fea000383ffff */
[----:B------:R-:W-:Y:S05]  /*2520*/  EXIT ;  /* 0x000000000000794d */ /* 0x000fea0003800000 */
.L_x_4239:
        /* <DEDUP_REMOVED lines=13> */
.L_x_5170:


//--------------------- .text._Z35group_norm_nhwc_fwd_one_pass_kernelI11Fp16IOFp16WLi128ELi70ELi560EEv26Group_norm_nhwc_fwd_params --------------------------
	.section	.text._Z35group_norm_nhwc_fwd_one_pass_kernelI11Fp16IOFp16WLi128ELi70ELi560EEv26Group_norm_nhwc_fwd_params,"ax",@progbits
	.align	128
        .global         _Z35group_norm_nhwc_fwd_one_pass_kernelI11Fp16IOFp16WLi128ELi70ELi560EEv26Group_norm_nhwc_fwd_params
        .type           _Z35group_norm_nhwc_fwd_one_pass_kernelI11Fp16IOFp16WLi128ELi70ELi560EEv26Group_norm_nhwc_fwd_params,@function
        .size           _Z35group_norm_nhwc_fwd_one_pass_kernelI11Fp16IOFp16WLi128ELi70ELi560EEv26Group_norm_nhwc_fwd_params,(.L_x_5171 - _Z35group_norm_nhwc_fwd_one_pass_kernelI11Fp16IOFp16WLi128ELi70ELi560EEv26Group_norm_nhwc_fwd_params)
        .other          _Z35group_norm_nhwc_fwd_one_pass_kernelI11Fp16IOFp16WLi128ELi70ELi560EEv26Group_norm_nhwc_fwd_params,@"STO_CUDA_ENTRY STV_DEFAULT"
_Z35group_norm_nhwc_fwd_one_pass_kernelI11Fp16IOFp16WLi128ELi70ELi560EEv26Group_norm_nhwc_fwd_params:
.text._Z35group_norm_nhwc_fwd_one_pass_kernelI11Fp16IOFp16WLi128ELi70ELi560EEv26Group_norm_nhwc_fwd_params:
        /* <DEDUP_REMOVED lines=36> */
.L_x_4273:
        /* <DEDUP_REMOVED lines=305> */
.L_x_4241:
[----:B------:R-:W-:Y:S05]  /*1550*/  BSYNC B0 ;  /* 0x0000000000007941 */ /* 0x000fea0003800000 */
.L_x_4240:
        /* <DEDUP_REMOVED lines=28> */
.L_x_4244:
[----:B-1----:R-:W2:Y:S04]  /*1720*/  LDG.E.STRONG.GPU R16, desc[UR8][R14.64] ;  /* 0x000000080e107981 */ /* 0x002ea8000c1ef900 */
[----:B--2---:R-:W-:Y:S01]  /*1730*/  CCTL.IVALL ;  /* 0x00000000ff00798f */ /* 0x004fe20002000000 */
[----:B------:R-:W-:Y:S05]  /*1740*/  YIELD ;  /* 0x0000000000007946 */ /* 0x000fea0003800000 */
[----:B------:R-:W-:-:S13]  /*1750*/  ISETP.NE.AND P1, PT, R16, R19, PT ;  /* 0x000000131000720c */ /* 0x000fda0003f25270 */
[----:B------:R-:W-:Y:S05]  /*1760*/  @P1 BRA `(.L_x_4244) ;  /* 0xfffffffc00ec1947 */ /* 0x000fea000383ffff */
.L_x_4243:
        /* <DEDUP_REMOVED lines=11> */
.L_x_4246:
        /* <DEDUP_REMOVED lines=63> */
.L_x_4245:
        /* <DEDUP_REMOVED lines=19> */
.L_x_4248:
[----:B------:R-:W-:Y:S05]  /*1d40*/  BSYNC B0 ;  /* 0x0000000000007941 */ /* 0x000fea0003800000 */
.L_x_4247:
        /* <DEDUP_REMOVED lines=32> */
.L_x_4242:
        /* <DEDUP_REMOVED lines=106> */
.L_x_4249:
        /* <DEDUP_REMOVED lines=14> */
.L_x_4251:
[----:B------:R-:W-:Y:S05]  /*26d0*/  BSYNC B0 ;  /* 0x0000000000007941 */ /* 0x000fea0003800000 */
.L_x_4250:
        /* <DEDUP_REMOVED lines=13> */
.L_x_4252:
        /* <DEDUP_REMOVED lines=14> */
.L_x_4254:
[----:B------:R-:W-:Y:S05]  /*2890*/  BSYNC B0 ;  /* 0x0000000000007941 */ /* 0x000fea0003800000 */
.L_x_4253:
        /* <DEDUP_REMOVED lines=13> */
.L_x_4255:
        /* <DEDUP_REMOVED lines=14> */
.L_x_4257:
[----:B------:R-:W-:Y:S05]  /*2a50*/  BSYNC B0 ;  /* 0x0000000000007941 */ /* 0x000fea0003800000 */
.L_x_4256:
        /* <DEDUP_REMOVED lines=36> */
.L_x_4258:
        /* <DEDUP_REMOVED lines=14> */
.L_x_4260:
[----:B------:R-:W-:Y:S05]  /*2d80*/  BSYNC B0 ;  /* 0x0000000000007941 */ /* 0x000fea0003800000 */
.L_x_4259:
        /* <DEDUP_REMOVED lines=11> */
.L_x_4261:
        /* <DEDUP_REMOVED lines=14> */
.L_x_4263:
[----:B------:R-:W-:Y:S05]  /*2f20*/  BSYNC B0 ;  /* 0x0000000000007941 */ /* 0x000fea0003800000 */
.L_x_4262:
        /* <DEDUP_REMOVED lines=11> */
.L_x_4264:
        /* <DEDUP_REMOVED lines=14> */
.L_x_4266:
[----:B------:R-:W-:Y:S05]  /*30c0*/  BSYNC B0 ;  /* 0x0000000000007941 */ /* 0x000fea0003800000 */
.L_x_4265:
        /* <DEDUP_REMOVED lines=11> */
.L_x_4267:
        /* <DEDUP_REMOVED lines=14> */
.L_x_4269:
[----:B------:R-:W-:Y:S05]  /*3260*/  BSYNC B0 ;  /* 0x0000000000007941 */ /* 0x000fea0003800000 */
.L_x_4268:
        /* <DEDUP_REMOVED lines=11> */
.L_x_4270:
        /* <DEDUP_REMOVED lines=13> */
.L_x_4272:
[----:B------:R-:W-:Y:S05]  /*33f0*/  BSYNC B0 ;  /* 0x0000000000007941 */ /* 0x000fea0003800000 */
.L_x_4271:
[----:B----4-:R-:W4:Y:S01]  /*3400*/  LDC R13, c[0x0][0x10] ;  /* 0x00000400ff0d7b82 */ /* 0x010f220000000800 */
[----:B------:R-:W-:Y:S02]  /*3410*/  IADD3 R4, R4, 0x1, RZ ;  /* 0x0000000104047810 */ /* 0x000fe40007ffe0ff */
[----:B----4-:R-:W-:-:S04]  /*3420*/  IADD3 R36, R13, R36, RZ ;  /* 0x000000240d247210 */ /* 0x010fc80007ffe0ff */
[----:B------:R-:W-:-:S13]  /*3430*/  ISETP.GE.AND P1, PT, R36, UR4, PT ;  /* 0x0000000424007c0c */ /* 0x000fda000bf26270 */
[----:B------:R-:W-:Y:S05]  /*3440*/  @!P1 BRA `(.L_x_4273) ;  /* 0xffffffcc007c9947 */ /* 0x000fea000383ffff */
[----:B------:R-:W-:Y:S05]  /*3450*/  EXIT ;  /* 0x000000000000794d */ /* 0x000fea0003800000 */
.L_x_4274:
        /* <DEDUP_REMOVED lines=10> */
.L_x_5171:


//--------------------- .text._Z35group_norm_nhwc_fwd_one_pass_kernelI11Fp16IOFp16WLi256ELi70ELi560EEv26Group_norm_nhwc_fwd_params --------------------------
	.section	.text._Z35group_norm_nhwc_fwd_one_pass_kernelI11Fp16IOFp16WLi256ELi70ELi560EEv26Group_norm_nhwc_fwd_params,"ax",@progbits
	.align	128
        .global         _Z35group_norm_nhwc_fwd_one_pass_kernelI11Fp16IOFp16WLi256ELi70ELi560EEv26Group_norm_nhwc_fwd_params
        .type           _Z35group_norm_nhwc_fwd_one_pass_kernelI11Fp16IOFp16WLi256ELi70ELi560EEv26Group_norm_nhwc_fwd_params,@function
        .size           _Z35group_norm_nhwc_fwd_one_pass_kernelI11Fp16IOFp16WLi256ELi70ELi560EEv26Group_norm_nhwc_fwd_params,(.L_x_5172 - _Z35group_norm_nhwc_fwd_one_pass_kernelI11Fp16IOFp16WLi256ELi70ELi560EEv26Group_norm_nhwc_fwd_params)
        .other          _Z35group_norm_nhwc_fwd_one_pass_kernelI11Fp16IOFp16WLi256ELi70ELi560EEv26Group_norm_nhwc_fwd_params,@"STO_CUDA_ENTRY STV_DEFAULT"
_Z35group_norm_nhwc_fwd_one_pass_kernelI11Fp16IOFp16WLi256ELi70ELi560EEv26Group_norm_nhwc_fwd_params:
.text._Z35group_norm_nhwc_fwd_one_pass_kernelI11Fp16IOFp16WLi256ELi70ELi560EEv26Group_norm_nhwc_fwd_params:
        /* <DEDUP_REMOVED lines=44> */
.L_x_4332:
        /* <DEDUP_REMOVED lines=492> */
.L_x_4276:
[----:B------:R-:W-:Y:S05]  /*2180*/  BSYNC B0 ;  /* 0x0000000000007941 */ /* 0x000fea0003800000 */
.L_x_4275:
        /* <DEDUP_REMOVED lines=28> */
.L_x_4279:
[----:B-1----:R-:W2:Y:S04]  /*2350*/  LDG.E.STRONG.GPU R28, desc[UR8][R26.64] ;  /* 0x000000081a1c7981 */ /* 0x002ea8000c1ef900 */
[----:B--2---:R-:W-:Y:S01]  /*2360*/  CCTL.IVALL ;  /* 0x00000000ff00798f */ /* 0x004fe20002000000 */
[----:B------:R-:W-:Y:S05]  /*2370*/  YIELD ;  /* 0x0000000000007946 */ /* 0x000fea0003800000 */
[----:B------:R-:W-:-:S13]  /*2380*/  ISETP.NE.AND P1, PT, R28, R71, PT ;  /* 0x000000471c00720c */ /* 0x000fda0003f25270 */
[----:B------:R-:W-:Y:S05]  /*2390*/  @P1 BRA `(.L_x_4279) ;  /* 0xfffffffc00ec1947 */ /* 0x000fea000383ffff */
.L_x_4278:
        /* <DEDUP_REMOVED lines=11> */
.L_x_4281:
        /* <DEDUP_REMOVED lines=63> */
.L_x_4280:
        /* <DEDUP_REMOVED lines=19> */
.L_x_4283:
[----:B------:R-:W-:Y:S05]  /*2970*/  BSYNC B0 ;  /* 0x0000000000007941 */ /* 0x000fea0003800000 */
.L_x_4282:
        /* <DEDUP_REMOVED lines=32> */
.L_x_4277:
        /* <DEDUP_REMOVED lines=38> */
[----:B--2---:R-:W-:Y:S02]  /*2de0*/  HADD2.F32 R4, -RZ, R14.H0_H0 ;  /* 0x2000000eff047230 */ /* 0x004fe40000004100 */
[----:B------:R-:W-:Y:S01]  /*2df0*/  FADD.FTZ R14, R25, -R68 ;  /* 0x80000044190e7221 */ /* 0x000fe20000010000 */
[----:B---3--:R-:W-:-:S03]  /*2e00*/  HADD2.F32 R28, -RZ, R70.H0_H0 ;  /* 0x20000046ff1c7230 */ /* 0x008fc60000004100 */
[----:B------:R-:W-:Y:S01]  /*2e10*/  FMUL.FTZ R14, R14, R69 ;  /* 0x000000450e0e7220 */ /* 0x000fe20000410000 */
        /* <DEDUP_REMOVED lines=15> */
.L_x_4284:
        /* <DEDUP_REMOVED lines=14> */
.L_x_4286:
[----:B------:R-:W-:Y:S05]  /*2ff0*/  BSYNC B0 ;  /* 0x0000000000007941 */ /* 0x000fea0003800000 */
.L_x_4285:
        /* <DEDUP_REMOVED lines=23> */
.L_x_4287:
        /* <DEDUP_REMOVED lines=14> */
.L_x_4289:
[----:B------:R-:W-:Y:S05]  /*3250*/  BSYNC B0 ;  /* 0x0000000000007941 */ /* 0x000fea0003800000 */
.L_x_4288:
        /* <DEDUP_REMOVED lines=22> */
.L_x_4290:
        /* <DEDUP_REMOVED lines=14> */
.L_x_4292:
[----:B------:R-:W-:Y:S05]  /*34a0*/  BSYNC B0 ;  /* 0x0000000000007941 */ /* 0x000fea0003800000 */
.L_x_4291:
        /* <DEDUP_REMOVED lines=24> */
.L_x_4293:
        /* <DEDUP_REMOVED lines=14> */
.L_x_4295:
[----:B------:R-:W-:Y:S05]  /*3710*/  BSYNC B0 ;  /* 0x0000000000007941 */ /* 0x000fea0003800000 */
.L_x_4294:
        /* <DEDUP_REMOVED lines=27> */
.L_x_4296:
        /* <DEDUP_REMOVED lines=14> */
.L_x_4298:
[----:B------:R-:W-:Y:S05]  /*39b0*/  BSYNC B0 ;  /* 0x0000000000007941 */ /* 0x000fea0003800000 */
.L_x_4297:
        /* <DEDUP_REMOVED lines=17> */
.L_x_4299:
        /* <DEDUP_REMOVED lines=14> */
.L_x_4301:
[----:B------:R-:W-:Y:S05]  /*3bb0*/  BSYNC B0 ;  /* 0x0000000000007941 */ /* 0x000fea0003800000 */
.L_x_4300:
        /* <DEDUP_REMOVED lines=86> */
.L_x_4302:
        /* <DEDUP_REMOVED lines=14> */
.L_x_4304:
[----:B------:R-:W-:Y:S05]  /*4200*/  BSYNC B0 ;  /* 0x0000000000007941 */ /* 0x000fea0003800000 */
.L_x_4303:
        /* <DEDUP_REMOVED lines=13> */
.L_x_4305:
        /* <DEDUP_REMOVED lines=14> */
.L_x_4307:
[----:B------:R-:W-:Y:S05]  /*43c0*/  BSYNC B0 ;  /* 0x0000000000007941 */ /* 0x000fea0003800000 */
.L_x_4306:
        /* <DEDUP_REMOVED lines=13> */
.L_x_4308:
        /* <DEDUP_REMOVED lines=14> */
.L_x_4310:
[----:B------:R-:W-:Y:S05]  /*4580*/  BSYNC B0 ;  /* 0x0000000000007941 */ /* 0x000fea0003800000 */
.L_x_4309:
        /* <DEDUP_REMOVED lines=13> */
.L_x_4311:
        /* <DEDUP_REMOVED lines=14> */
.L_x_4313:
[----:B------:R-:W-:Y:S05]  /*4740*/  BSYNC B0 ;  /* 0x0000000000007941 */ /* 0x000fea0003800000 */
.L_x_4312:
        /* <DEDUP_REMOVED lines=13> */
.L_x_4314:
        /* <DEDUP_REMOVED lines=14> */
.L_x_4316:
[----:B------:R-:W-:Y:S05]  /*4900*/  BSYNC B0 ;  /* 0x0000000000007941 */ /* 0x000fea0003800000 */
.L_x_4315:
        /* <DEDUP_REMOVED lines=36> */
.L_x_4317:
        /* <DEDUP_REMOVED lines=14> */
.L_x_4319:
[----:B------:R-:W-:Y:S05]  /*4c30*/  BSYNC B0 ;  /* 0x0000000000007941 */ /* 0x000fea0003800000 */
.L_x_4318:
        /* <DEDUP_REMOVED lines=11> */
.L_x_4320:
        /* <DEDUP_REMOVED lines=14> */
.L_x_4322:
[----:B------:R-:W-:Y:S05]  /*4dd0*/  BSYNC B0 ;  /* 0x0000000000007941 */ /* 0x000fea0003800000 */
.L_x_4321:
        /* <DEDUP_REMOVED lines=11> */
.L_x_4323:
        /* <DEDUP_REMOVED lines=14> */
.L_x_4325:
[----:B------:R-:W-:Y:S05]  /*4f70*/  BSYNC B0 ;  /* 0x0000000000007941 */ /* 0x000fea0003800000 */
.L_x_4324:
        /* <DEDUP_REMOVED lines=11> */
.L_x_4326:
        /* <DEDUP_REMOVED lines=14> */
.L_x_4328:
[----:B------:R-:W-:Y:S05]  /*5110*/  BSYNC B0 ;  /* 0x0000000000007941 */ /* 0x000fea0003800000 */
.L_x_4327:
        /* <DEDUP_REMOVED lines=11> */
.L_x_4329:
        /* <DEDUP_REMOVED lines=13> */
.L_x_4331:
[----:B------:R-:W-:Y:S05]  /*52a0*/  BSYNC B0 ;  /* 0x0000000000007941 */ /* 0x000fea0003800000 */
.L_x_4330:
[----:B------:R-:W5:Y:S01]  /*52b0*/  LDC R0, c[0x0][0x10] ;  /* 0x00000400ff007b82 */ /* 0x000f620000000800 */
[----:B------:R-:W-:Y:S02]  /*52c0*/  IADD3 R44, R44, 0x1, RZ ;  /* 0x000000012c2c7810 */ /* 0x000fe40007ffe0ff */
[----:B-----5:R-:W-:-:S04]  /*52d0*/  IADD3 R45, R0, R45, RZ ;  /* 0x0000002d002d7210 */ /* 0x020fc80007ffe0ff */
[----:B------:R-:W-:-:S13]  /*52e0*/  ISETP.GE.AND P1, PT, R45, UR4, PT ;  /* 0x000000042d007c0c */ /* 0x000fda000bf26270 */
[----:B------:R-:W-:Y:S05]  /*52f0*/  @!P1 BRA `(.L_x_4332) ;  /* 0xffffffac00f09947 */ /* 0x000fea000383ffff */
[----:B------:R-:W-:Y:S05]  /*5300*/  EXIT ;  /* 0x000000000000794d */ /* 0x000fea0003800000 */
.L_x_4333:
        /* <DEDUP_REMOVED lines=15> */
.L_x_5172:


//--------------------- .text._Z35group_norm_nhwc_fwd_one_pass_kernelI11Fp16IOFp16WLi512ELi70ELi560EEv26Group_norm_nhwc_fwd_params --------------------------
	.section	.text._Z35group_norm_nhwc_fwd_one_pass_kernelI11Fp16IOFp16WLi512ELi70ELi560EEv26Group_norm_nhwc_fwd_params,"ax",@progbits
	.align	128
        .global         _Z35group_norm_nhwc_fwd_one_pass_kernelI11Fp16IOFp16WLi512ELi70ELi560EEv26Group_norm_nhwc_fwd_params
        .type           _Z35group_norm_nhwc_fwd_one_pass_kernelI11Fp16IOFp16WLi512ELi70ELi560EEv26Group_norm_nhwc_fwd_params,@function
        .size           _Z35group_norm_nhwc_fwd_one_pass_kernelI11Fp16IOFp16WLi512ELi70ELi560EEv26Group_norm_nhwc_fwd_params,(.L_x_5173 - _Z35group_norm_nhwc_fwd_one_pass_kernelI11Fp16IOFp16WLi512ELi70ELi560EEv26Group_norm_nhwc_fwd_params)
        .other          _Z35group_norm_nhwc_fwd_one_pass_kernelI11Fp16IOFp16WLi512ELi70ELi560EEv26Group_norm_nhwc_fwd_params,@"STO_CUDA_ENTRY STV_DEFAULT"
_Z35group_norm_nhwc_fwd_one_pass_kernelI11Fp16IOFp16WLi512ELi70ELi560EEv26Group_norm_nhwc_fwd_params:
.text._Z35group_norm_nhwc_fwd_one_pass_kernelI11Fp16IOFp16WLi512ELi70ELi560EEv26Group_norm_nhwc_fwd_params:
        /* <DEDUP_REMOVED lines=40> */
.L_x_4439:
        /* <DEDUP_REMOVED lines=880> */
.L_x_4335:
[----:B------:R-:W-:Y:S05]  /*3980*/  BSYNC B0 ;  /* 0x0000000000007941 */ /* 0x000fea0003800000 */
.L_x_4334:
        /* <DEDUP_REMOVED lines=30> */
.L_x_4338:
[----:B-1----:R-:W2:Y:S04]  /*3b70*/  LDG.E.STRONG.GPU R22, desc[UR10][R20.64] ;  /* 0x0000000a14167981 */ /* 0x002ea8000c1ef900 */
[----:B--2---:R-:W-:Y:S01]  /*3b80*/  CCTL.IVALL ;  /* 0x00000000ff00798f */ /* 0x004fe20002000000 */
[----:B------:R-:W-:Y:S05]  /*3b90*/  YIELD ;  /* 0x0000000000007946 */ /* 0x000fea0003800000 */
[----:B------:R-:W-:-:S13]  /*3ba0*/  ISETP.NE.AND P1, PT, R22, R25, PT ;  /* 0x000000191600720c */ /* 0x000fda0003f25270 */
[----:B------:R-:W-:Y:S05]  /*3bb0*/  @P1 BRA `(.L_x_4338) ;  /* 0xfffffffc00ec1947 */ /* 0x000fea000383ffff */
.L_x_4337:
        /* <DEDUP_REMOVED lines=11> */
.L_x_4340:
        /* <DEDUP_REMOVED lines=67> */
.L_x_4339:
        /* <DEDUP_REMOVED lines=19> */
.L_x_4342:
[----:B------:R-:W-:Y:S05]  /*41d0*/  BSYNC B0 ;  /* 0x0000000000007941 */ /* 0x000fea0003800000 */
.L_x_4341:
        /* <DEDUP_REMOVED lines=34> */
.L_x_4336:
        /* <DEDUP_REMOVED lines=66> */
.L_x_4343:
        /* <DEDUP_REMOVED lines=14> */
.L_x_4345:
[----:B------:R-:W-:Y:S05]  /*4900*/  BSYNC B0 ;  /* 0x0000000000007941 */ /* 0x000fea0003800000 */
.L_x_4344:
        /* <DEDUP_REMOVED lines=33> */
.L_x_4346:
        /* <DEDUP_REMOVED lines=14> */
.L_x_4348:
[----:B------:R-:W-:Y:S05]  /*4c00*/  BSYNC B0 ;  /* 0x0000000000007941 */ /* 0x000fea0003800000 */
.L_x_4347:
        /* <DEDUP_REMOVED lines=17> */
.L_x_4349:
        /* <DEDUP_REMOVED lines=14> */
.L_x_4351:
[----:B------:R-:W-:Y:S05]  /*4e00*/  BSYNC B0 ;  /* 0x0000000000007941 */ /* 0x000fea0003800000 */
.L_x_4350:
        /* <DEDUP_REMOVED lines=17> */
.L_x_4352:
        /* <DEDUP_REMOVED lines=14> */
.L_x_4354:
[----:B------:R-:W-:Y:S05]  /*5000*/  BSYNC B0 ;  /* 0x0000000000007941 */ /* 0x000fea0003800000 */
.L_x_4353:
        /* <DEDUP_REMOVED lines=32> */
.L_x_4355:
        /* <DEDUP_REMOVED lines=14> */
.L_x_4357:
[----:B------:R-:W-:Y:S05]  /*52f0*/  BSYNC B0 ;  /* 0x0000000000007941 */ /* 0x000fea0003800000 */
.L_x_4356:
        /* <DEDUP_REMOVED lines=17> */
.L_x_4358:
        /* <DEDUP_REMOVED lines=14> */
.L_x_4360:
[----:B------:R-:W-:Y:S05]  /*54f0*/  BSYNC B0 ;  /* 0x0000000000007941 */ /* 0x000fea0003800000 */
.L_x_4359:
        /* <DEDUP_REMOVED lines=17> */
.L_x_4361:
        /* <DEDUP_REMOVED lines=14> */
.L_x_4363:
[----:B------:R-:W-:Y:S05]  /*56f0*/  BSYNC B0 ;  /* 0x0000000000007941 */ /* 0x000fea0003800000 */
.L_x_4362:
        /* <DEDUP_REMOVED lines=32> */
.L_x_4364:
        /* <DEDUP_REMOVED lines=14> */
.L_x_4366:
[----:B------:R-:W-:Y:S05]  /*59e0*/  BSYNC B0 ;  /* 0x0000000000007941 */ /* 0x000fea0003800000 */
.L_x_4365:
        /* <DEDUP_REMOVED lines=17> */
.L_x_4367:
        /* <DEDUP_REMOVED lines=14> */
.L_x_4369:
[----:B------:R-:W-:Y:S05]  /*5be0*/  BSYNC B0 ;  /* 0x0000000000007941 */ /* 0x000fea0003800000 */
.L_x_4368:
        /* <DEDUP_REMOVED lines=17> */
.L_x_4370:
        /* <DEDUP_REMOVED lines=14> */
.L_x_4372:
[----:B------:R-:W-:Y:S05]  /*5de0*/  BSYNC B0 ;  /* 0x0000000000007941 */ /* 0x000fea0003800000 */
.L_x_4371:
        /* <DEDUP_REMOVED lines=32> */
.L_x_4373:
        /* <DEDUP_REMOVED lines=14> */
.L_x_4375:
[----:B------:R-:W-:Y:S05]  /*60d0*/  BSYNC B0 ;  /* 0x0000000000007941 */ /* 0x000fea0003800000 */
.L_x_4374:
        /* <DEDUP_REMOVED lines=17> */
.L_x_4376:
        /* <DEDUP_REMOVED lines=14> */
.L_x_4378:
[----:B------:R-:W-:Y:S05]  /*62d0*/  BSYNC B0 ;  /* 0x0000000000007941 */ /* 0x000fea0003800000 */
.L_x_4377:
        /* <DEDUP_REMOVED lines=17> */
.L_x_4379:
        /* <DEDUP_REMOVED lines=14> */
.L_x_4381:
[----:B------:R-:W-:Y:S05]  /*64d0*/  BSYNC B0 ;  /* 0x0000000000007941 */ /* 0x000fea0003800000 */
.L_x_4380:
        /* <DEDUP_REMOVED lines=38> */
.L_x_4382:
        /* <DEDUP_REMOVED lines=14> */
.L_x_4384:
[----:B------:R-:W-:Y:S05]  /*6820*/  BSYNC B0 ;  /* 0x0000000000007941 */ /* 0x000fea0003800000 */
.L_x_4383:
        /* <DEDUP_REMOVED lines=17> */
.L_x_4385:
        /* <DEDUP_REMOVED lines=14> */
.L_x_4387:
[----:B------:R-:W-:Y:S05]  /*6a20*/  BSYNC B0 ;  /* 0x0000000000007941 */ /* 0x000fea0003800000 */
.L_x_4386:
        /* <DEDUP_REMOVED lines=17> */
.L_x_4388:
        /* <DEDUP_REMOVED lines=14> */
.L_x_4390:
[----:B------:R-:W-:Y:S05]  /*6c20*/  BSYNC B0 ;  /* 0x0000000000007941 */ /* 0x000fea0003800000 */
.L_x_4389:
        /* <DEDUP_REMOVED lines=38> */
.L_x_4391:
        /* <DEDUP_REMOVED lines=14> */
.L_x_4393:
[----:B------:R-:W-:Y:S05]  /*6f70*/  BSYNC B0 ;  /* 0x0000000000007941 */ /* 0x000fea0003800000 */
.L_x_4392:
        /* <DEDUP_REMOVED lines=17> */
.L_x_4394:
        /* <DEDUP_REMOVED lines=14> */
.L_x_4396:
[----:B------:R-:W-:Y:S05]  /*7170*/  BSYNC B0 ;  /* 0x0000000000007941 */ /* 0x000fea0003800000 */
.L_x_4395:
        /* <DEDUP_REMOVED lines=17> */
.L_x_4397:
        /* <DEDUP_REMOVED lines=14> */
.L_x_4399:
[----:B------:R-:W-:Y:S05]  /*7370*/  BSYNC B0 ;  /* 0x0000000000007941 */ /* 0x000fea0003800000 */
.L_x_4398:
        /* <DEDUP_REMOVED lines=38> */
.L_x_4400:
        /* <DEDUP_REMOVED lines=14> */
.L_x_4402:
[----:B------:R-:W-:Y:S05]  /*76c0*/  BSYNC B0 ;  /* 0x0000000000007941 */ /* 0x000fea0003800000 */
.L_x_4401:
        /* <DEDUP_REMOVED lines=17> */
.L_x_4403:
        /* <DEDUP_REMOVED lines=14> */
.L_x_4405:
[----:B------:R-:W-:Y:S05]  /*78c0*/  BSYNC B0 ;  /* 0x0000000000007941 */ /* 0x000fea0003800000 */
.L_x_4404:
        /* <DEDUP_REMOVED lines=17> */
.L_x_4406:
        /* <DEDUP_REMOVED lines=14> */
.L_x_4408:
[----:B------:R-:W-:Y:S05]  /*7ac0*/  BSYNC B0 ;  /* 0x0000000000007941 */ /* 0x000fea0003800000 */
.L_x_4407:
        /* <DEDUP_REMOVED lines=77> */
.L_x_4409:
        /* <DEDUP_REMOVED lines=14> */
.L_x_4411:
[----:B------:R-:W-:Y:S05]  /*8080*/  BSYNC B0 ;  /* 0x0000000000007941 */ /* 0x000fea0003800000 */
.L_x_4410:
        /* <DEDUP_REMOVED lines=17> */
.L_x_4412:
        /* <DEDUP_REMOVED lines=14> */
.L_x_4414:
[----:B------:R-:W-:Y:S05]  /*8280*/  BSYNC B0 ;  /* 0x0000000000007941 */ /* 0x000fea0003800000 */
.L_x_4413:
        /* <DEDUP_REMOVED lines=14> */
.L_x_4415:
        /* <DEDUP_REMOVED lines=14> */
.L_x_4417:
[----:B------:R-:W-:Y:S05]  /*8450*/  BSYNC B0 ;  /* 0x0000000000007941 */ /* 0x000fea0003800000 */
.L_x_4416:
        /* <DEDUP_REMOVED lines=13> */
.L_x_4418:
        /* <DEDUP_REMOVED lines=14> */
.L_x_4420:
[----:B------:R-:W-:Y:S05]  /*8610*/  BSYNC B0 ;  /* 0x0000000000007941 */ /* 0x000fea0003800000 */
.L_x_4419:
        /* <DEDUP_REMOVED lines=12> */
.L_x_4421:
        /* <DEDUP_REMOVED lines=14> */
.L_x_4423:
[----:B------:R-:W-:Y:S05]  /*87c0*/  BSYNC B0 ;  /* 0x0000000000007941 */ /* 0x000fea0003800000 */
.L_x_4422:
        /* <DEDUP_REMOVED lines=51> */
.L_x_4424:
        /* <DEDUP_REMOVED lines=14> */
.L_x_4426:
[----:B------:R-:W-:Y:S05]  /*8be0*/  BSYNC B0 ;  /* 0x0000000000007941 */ /* 0x000fea0003800000 */
.L_x_4425:
        /* <DEDUP_REMOVED lines=11> */
.L_x_4427:
        /* <DEDUP_REMOVED lines=14> */
.L_x_4429:
[----:B------:R-:W-:Y:S05]  /*8d80*/  BSYNC B0 ;  /* 0x0000000000007941 */ /* 0x000fea0003800000 */
.L_x_4428:
        /* <DEDUP_REMOVED lines=11> */
.L_x_4430:
        /* <DEDUP_REMOVED lines=14> */
.L_x_4432:
[----:B------:R-:W-:Y:S05]  /*8f20*/  BSYNC B0 ;  /* 0x0000000000007941 */ /* 0x000fea0003800000 */
.L_x_4431:
        /* <DEDUP_REMOVED lines=11> */
.L_x_4433:
        /* <DEDUP_REMOVED lines=14> */
.L_x_4435:
[----:B------:R-:W-:Y:S05]  /*90c0*/  BSYNC B0 ;  /* 0x0000000000007941 */ /* 0x000fea0003800000 */
.L_x_4434:
        /* <DEDUP_REMOVED lines=11> */
.L_x_4436:
        /* <DEDUP_REMOVED lines=13> */
.L_x_4438:
[----:B------:R-:W-:Y:S05]  /*9250*/  BSYNC B0 ;  /* 0x0000000000007941 */ /* 0x000fea0003800000 */
.L_x_4437:
[----:B------:R-:W-:Y:S01]  /*9260*/  ULDC UR7, c[0x0][0x10] ;  /* 0x0000040000077ab9 */ /* 0x000fe20000000800 */
[----:B------:R-:W-:Y:S02]  /*9270*/  UIADD3 UR4, UR4, 0x1, URZ ;  /* 0x0000000104047890 */ /* 0x000fe4000fffe03f */
[----:B------:R-:W-:-:S04]  /*9280*/  UIADD3 UR6, UR7, UR6, URZ ;  /* 0x0000000607067290 */ /* 0x000fc8000fffe03f */
[----:B------:R-:W-:-:S06]  /*9290*/  UISETP.GE.AND UP0, UPT, UR6, UR5, UPT ;  /* 0x000000050600728c */ /* 0x000fcc000bf06270 */
[----:B------:R-:W-:-:S13]  /*92a0*/  PLOP3.LUT P1, PT, PT, PT, UP0, 0x80, 0x0 ;  /* 0x000000000000781c */ /* 0x000fda0003f2f008 */
[----:B------:R-:W-:Y:S05]  /*92b0*/  @!P1 BRA `(.L_x_4439) ;  /* 0xffffff6c00f09947 */ /* 0x000fea000383ffff */
[----:B------:R-:W-:Y:S05]  /*92c0*/  EXIT ;  /* 0x000000000000794d */ /* 0x000fea0003800000 */
.L_x_4440:
        /* <DEDUP_REMOVED lines=11> */
.L_x_5173:


//--------------------- .text._Z35group_norm_nhwc_fwd_one_pass_kernelI11Fp32IOFp32WLi64ELi70ELi560EEv26Group_norm_nhwc_fwd_params --------------------------
	.section	.text._Z35group_norm_nhwc_fwd_one_pass_kernelI11Fp32IOFp32WLi64ELi70ELi560EEv26Group_norm_nhwc_fwd_params,"ax",@progbits
	.align	128
        .global         _Z35group_norm_nhwc_fwd_one_pass_kernelI11Fp32IOFp32WLi64ELi70ELi560EEv26Group_norm_nhwc_fwd_params
        .type           _Z35group_norm_nhwc_fwd_one_pass_kernelI11Fp32IOFp32WLi64ELi70ELi560EEv26Group_norm_nhwc_fwd_params,@function
        .size           _Z35group_norm_nhwc_fwd_one_pass_kernelI11Fp32IOFp32WLi64ELi70ELi560EEv26Group_norm_nhwc_fwd_params,(.L_x_5174 - _Z35group_norm_nhwc_fwd_one_pass_kernelI11Fp32IOFp32WLi64ELi70ELi560EEv26Group_norm_nhwc_fwd_params)
        .other          _Z35group_norm_nhwc_fwd_one_pass_kernelI11Fp32IOFp32WLi64ELi70ELi560EEv26Group_norm_nhwc_fwd_params,@"STO_CUDA_ENTRY STV_DEFAULT"
_Z35group_norm_nhwc_fwd_one_pass_kernelI11Fp32IOFp32WLi64ELi70ELi560EEv26Group_norm_nhwc_fwd_params:
.text._Z35group_norm_nhwc_fwd_one_pass_kernelI11Fp32IOFp32WLi64ELi70ELi560EEv26Group_norm_nhwc_fwd_params:
        /* <DEDUP_REMOVED lines=32> */
.L_x_4462:
[----:B01----:R-:W0:Y:S01]  /*0200*/  LDC R14, c[0x0][0x288] ;  /* 0x0000a200ff0e7b82 */ /* 0x003e220000000800 */
[----:B------:R-:W-:Y:S01]  /*0210*/  ULDC.64 UR12, c[0x0][0x278] ;  /* 0x00009e00000c7ab9 */ /* 0x000fe20000000a00 */
[----:B------:R-:W-:Y:S02]  /*0220*/  SHF.R.S32.HI R37, RZ, 0x1f, R5 ;  /* 0x0000001fff257819 */ /* 0x000fe40000011405 */
[----:B------:R-:W-:Y:S02]  /*0230*/  SHF.R.S32.HI R39, RZ, 0x1f, R6 ;  /* 0x0000001fff277819 */ /* 0x000fe40000011406 */
[----:B------:R-:W-:Y:S02]  /*0240*/  SHF.R.S32.HI R41, RZ, 0x1f, R7 ;  /* 0x0000001fff297819 */ /* 0x000fe40000011407 */
[----:B------:R-:W1:Y:S01]  /*0250*/  @P0 LDC.64 R22, c[0x0][0x270] ;  /* 0x00009c00ff160b82 */ /* 0x000e620000000a00 */
[----:B------:R-:W-:-:S07]  /*0260*/  SHF.R.S32.HI R15, RZ, 0x1f, R45 ;  /* 0x0000001fff0f7819 */ /* 0x000fce000001142d */
[----:B--2---:R-:W2:Y:S01]  /*0270*/  @P0 LDC.64 R20, c[0x0][0x220] ;  /* 0x00008800ff140b82 */ /* 0x004ea20000000a00 */
[----:B0-----:R-:W-:Y:S02]  /*0280*/  IABS R11, R14 ;  /* 0x0000000e000b7213 */ /* 0x001fe40000000000 */
[----:B------:R-:W-:Y:S02]  /*0290*/  ISETP.NE.AND P3, PT, R14, RZ, PT ;  /* 0x000000ff0e00720c */ /* 0x000fe40003f65270 */
        /* <DEDUP_REMOVED lines=18> */
[----:B------:R-:W-:-:S04]  /*03c0*/  ISETP.GE.U32.AND P2, PT, R6, UR12, PT ;  /* 0x0000000c06007c0c */ /* 0x000fc8000bf46070 */
[----:B------:R-:W-:-:S04]  /*03d0*/  ISETP.GE.AND.EX P2, PT, R39, UR13, PT, P2 ;  /* 0x0000000d27007c0c */ /* 0x000fc8000bf46320 */
[----:B------:R-:W-:-:S03]  /*03e0*/  ISETP.GT.U32.OR P2, PT, R0, 0x22f, P2 ;  /* 0x0000022f0000780c */ /* 0x000fc60001744470 */
[----:B------:R-:W-:Y:S02]  /*03f0*/  @P1 IADD3 R9, R9, 0x1, RZ ;  /* 0x0000000109091810 */ /* 0x000fe40007ffe0ff */
[----:B------:R-:W-:Y:S02]  /*0400*/  ISETP.GE.U32.AND P1, PT, R5, UR12, PT ;  /* 0x0000000c05007c0c */ /* 0x000fe4000bf26070 */
[----:B------:R-:W-:Y:S02]  /*0410*/  MOV R13, R9 ;  /* 0x00000009000d7202 */ /* 0x000fe40000000f00 */
[----:B------:R-:W-:Y:S02]  /*0420*/  ISETP.GE.AND.EX P1, PT, R37, UR13, PT, P1 ;  /* 0x0000000d25007c0c */ /* 0x000fe4000bf26310 */
[----:B------:R-:W-:Y:S02]  /*0430*/  @!P4 IADD3 R13, -R13, RZ, RZ ;  /* 0x000000ff0d0dc210 */ /* 0x000fe40007ffe1ff */
[----:B------:R-:W-:Y:S01]  /*0440*/  ISETP.GT.U32.OR P1, PT, R0, 0x22f, P1 ;  /* 0x0000022f0000780c */ /* 0x000fe20000f24470 */
[----:B------:R-:W0:Y:S01]  /*0450*/  @!P2 LDC.64 R8, c[0x0][0x270] ;  /* 0x00009c00ff08ab82 */ /* 0x000e220000000a00 */
[----:B------:R-:W-:-:S02]  /*0460*/  @!P3 LOP3.LUT R13, RZ, R14, RZ, 0x33, !PT ;  /* 0x0000000eff0db212 */ /* 0x000fc400078e33ff */
[----:B------:R-:W-:Y:S02]  /*0470*/  ISETP.GE.U32.AND P3, PT, R7, UR12, PT ;  /* 0x0000000c07007c0c */ /* 0x000fe4000bf66070 */
[----:B------:R-:W-:Y:S02]  /*0480*/  IADD3 R36, -R13, RZ, RZ ;  /* 0x000000ff0d247210 */ /* 0x000fe40007ffe1ff */
[----:B------:R-:W-:Y:S02]  /*0490*/  SHF.R.S32.HI R12, RZ, 0x1f, R13 ;  /* 0x0000001fff0c7819 */ /* 0x000fe4000001140d */
[----:B------:R-:W-:Y:S01]  /*04a0*/  ISETP.GE.AND.EX P3, PT, R41, UR13, PT, P3 ;  /* 0x0000000d29007c0c */ /* 0x000fe2000bf66330 */
[----:B------:R-:W-:Y:S01]  /*04b0*/  IMAD R36, R14, R36, R43 ;  /* 0x000000240e247224 */ /* 0x000fe200078e022b */
[----:B------:R-:W-:Y:S01]  /*04c0*/  ULDC.64 UR12, c[0x0][0x280] ;  /* 0x0000a000000c7ab9 */ /* 0x000fe20000000a00 */
[----:B------:R-:W3:Y:S01]  /*04d0*/  @!P1 LDC.64 R10, c[0x0][0x270] ;  /* 0x00009c00ff0a9b82 */ /* 0x000ee20000000a00 */
[----:B------:R-:W-:Y:S01]  /*04e0*/  IMAD R12, R12, UR12, RZ ;  /* 0x0000000c0c0c7c24 */ /* 0x000fe2000f8e02ff */
[----:B------:R-:W-:Y:S01]  /*04f0*/  ISETP.GT.U32.OR P3, PT, R0, 0x22f, P3 ;  /* 0x0000022f0000780c */ /* 0x000fe20001f64470 */
[----:B------:R-:W-:-:S02]  /*0500*/  IMAD R36, R36, 0x46, RZ ;  /* 0x0000004624247824 */ /* 0x000fc400078e02ff */
[----:B-1----:R-:W-:Y:S02]  /*0510*/  @P0 IMAD R14, R3, R22, RZ ;  /* 0x00000016030e0224 */ /* 0x002fe400078e02ff */
[----:B------:R-:W-:Y:S01]  /*0520*/  IMAD R49, R13, UR13, R12 ;  /* 0x0000000d0d317c24 */ /* 0x000fe2000f8e020c */
[----:B------:R-:W-:Y:S01]  /*0530*/  IADD3 R46, P4, R45, R36, RZ ;  /* 0x000000242d2e7210 */ /* 0x000fe20007f9e0ff */
[----:B------:R-:W-:Y:S01]  /*0540*/  @P0 IMAD R25, R42, R23, R14 ;  /* 0x000000172a190224 */ /* 0x000fe200078e020e */
[----:B------:R-:W1:Y:S02]  /*0550*/  @!P1 LDC.64 R16, c[0x0][0x220] ;  /* 0x00008800ff109b82 */ /* 0x000e640000000a00 */
[----:B------:R-:W-:Y:S01]  /*0560*/  LEA.HI.X.SX32 R47, R36, R15, 0x1, P4 ;  /* 0x0000000f242f7211 */ /* 0x000fe200020f0eff */
[----:B0-----:R-:W-:Y:S02]  /*0570*/  @!P2 IMAD R24, R39, R8, RZ ;  /* 0x000000082718a224 */ /* 0x001fe400078e02ff */
[----:B------:R-:W-:-:S03]  /*0580*/  IMAD.WIDE.U32 R46, R13, UR12, R46 ;  /* 0x0000000c0d2e7c25 */ /* 0x000fc6000f8e002e */
[----:B------:R-:W0:Y:S01]  /*0590*/  @!P3 LDC.64 R18, c[0x0][0x270] ;  /* 0x00009c00ff12bb82 */ /* 0x000e220000000a00 */
[----:B------:R-:W-:Y:S01]  /*05a0*/  @!P2 IMAD R29, R6, R9, R24 ;  /* 0x00000009061da224 */ /* 0x000fe200078e0218 */
[----:B------:R-:W-:Y:S01]  /*05b0*/  IADD3 R49, R47, R49, RZ ;  /* 0x000000312f317210 */ /* 0x000fe20007ffe0ff */
[----:B---3--:R-:W-:Y:S01]  /*05c0*/  @!P1 IMAD R14, R37, R10, RZ ;  /* 0x0000000a250e9224 */ /* 0x008fe200078e02ff */
[----:B------:R-:W-:-:S04]  /*05d0*/  @P0 MOV R48, R46 ;  /* 0x0000002e00300202 */ /* 0x000fc80000000f00 */
[----:B------:R-:W3:Y:S01]  /*05e0*/  @!P2 LDC.64 R12, c[0x0][0x220] ;  /* 0x00008800ff0cab82 */ /* 0x000ee20000000a00 */
[----:B------:R-:W-:Y:S01]  /*05f0*/  @!P1 MOV R15, R49 ;  /* 0x00000031000f9202 */ /* 0x000fe20000000f00 */
[----:B------:R-:W-:Y:S01]  /*0600*/  @!P1 IMAD R27, R5, R11, R14 ;  /* 0x0000000b051b9224 */ /* 0x000fe200078e020e */
[----:B------:R-:W-:Y:S01]  /*0610*/  @!P1 MOV R14, R46 ;  /* 0x0000002e000e9202 */ /* 0x000fe20000000f00 */
[----:B------:R-:W-:-:S04]  /*0620*/  @P0 IMAD.WIDE.U32 R22, R42, R22, R48 ;  /* 0x000000162a160225 */ /* 0x000fc800078e0030 */
[----:B------:R-:W-:Y:S01]  /*0630*/  @!P1 IMAD.WIDE.U32 R10, R5, R10, R14 ;  /* 0x0000000a050a9225 */ /* 0x000fe200078e000e */
[----:B------:R-:W-:Y:S02]  /*0640*/  @!P2 MOV R14, R46 ;  /* 0x0000002e000ea202 */ /* 0x000fe40000000f00 */
[----:B------:R-:W-:Y:S02]  /*0650*/  @!P2 MOV R15, R49 ;  /* 0x00000031000fa202 */ /* 0x000fe40000000f00 */
[----:B------:R-:W-:Y:S02]  /*0660*/  @P0 IADD3 R23, R23, R25, RZ ;  /* 0x0000001917170210 */ /* 0x000fe40007ffe0ff */
[----:B--2---:R-:W-:Y:S01]  /*0670*/  @P0 LEA R20, P4, R22, R20, 0x2 ;  /* 0x0000001416140211 */ /* 0x004fe200078810ff */
[----:B------:R-:W-:Y:S01]  /*0680*/  @!P2 IMAD.WIDE.U32 R8, R6, R8, R14 ;  /* 0x000000080608a225 */ /* 0x000fe200078e000e */
[----:B------:R-:W-:Y:S01]  /*0690*/  @!P1 IADD3 R11, R11, R27, RZ ;  /* 0x0000001b0b0b9210 */ /* 0x000fe20007ffe0ff */
[----:B------:R-:W2:Y:S01]  /*06a0*/  @!P3 LDC.64 R14, c[0x0][0x220] ;  /* 0x00008800ff0ebb82 */ /* 0x000ea20000000a00 */
[----:B-1----:R-:W-:-:S02]  /*06b0*/  @!P1 LEA R16, P5, R10, R16, 0x2 ;  /* 0x000000100a109211 */ /* 0x002fc400078a10ff */
[----:B------:R-:W-:Y:S02]  /*06c0*/  @!P2 IADD3 R9, R9, R29, RZ ;  /* 0x0000001d0909a210 */ /* 0x000fe40007ffe0ff */
[----:B------:R-:W-:Y:S02]  /*06d0*/  @P0 LEA.HI.X R21, R22, R21, R23, 0x2, P4 ;  /* 0x0000001516150211 */ /* 0x000fe400020f1417 */
[----:B---3--:R-:W-:Y:S02]  /*06e0*/  @!P2 LEA R12, P6, R8, R12, 0x2 ;  /* 0x0000000c080ca211 */ /* 0x008fe400078c10ff */
[----:B------:R-:W-:Y:S01]  /*06f0*/  @!P1 LEA.HI.X R17, R10, R17, R11, 0x2, P5 ;  /* 0x000000110a119211 */ /* 0x000fe200028f140b */
[----:B0-----:R-:W-:Y:S01]  /*0700*/  @!P3 IMAD R10, R41, R18, RZ ;  /* 0x00000012290ab224 */ /* 0x001fe200078e02ff */
[----:B------:R-:W-:Y:S02]  /*0710*/  @!P2 LEA.HI.X R13, R8, R13, R9, 0x2, P6 ;  /* 0x0000000d080da211 */ /* 0x000fe400030f1409 */
[----:B------:R-:W-:Y:S01]  /*0720*/  MOV R9, RZ ;  /* 0x000000ff00097202 */ /* 0x000fe20000000f00 */
[----:B------:R-:W-:Y:S01]  /*0730*/  @!P3 IMAD R23, R7, R19, R10 ;  /* 0x000000130717b224 */ /* 0x000fe200078e020a */
[----:B------:R-:W-:-:S02]  /*0740*/  MOV R8, RZ ;  /* 0x000000ff00087202 */ /* 0x000fc40000000f00 */
[----:B------:R-:W-:-:S04]  /*0750*/  CS2R R10, SRZ ;  /* 0x00000000000a7805 */ /* 0x000fc8000001ff00 */
[----:B------:R0:W3:Y:S01]  /*0760*/  @P0 LDG.E.64 R8, desc[UR8][R20.64] ;  /* 0x0000000814080981 */ /* 0x0000e2000c1e1b00 */
[----:B------:R-:W-:-:S03]  /*0770*/  CS2R R32, SRZ ;  /* 0x0000000000207805 */ /* 0x000fc6000001ff00 */
[----:B------:R1:W4:Y:S01]  /*0780*/  @!P1 LDG.E.64 R10, desc[UR8][R16.64] ;  /* 0x00000008100a9981 */ /* 0x000322000c1e1b00 */
[----:B------:R-:W-:-:S03]  /*0790*/  CS2R R34, SRZ ;  /* 0x0000000000227805 */ /* 0x000fc6000001ff00 */
[----:B------:R5:W5:Y:S01]  /*07a0*/  @!P2 LDG.E.64 R32, desc[UR8][R12.64] ;  /* 0x000000080c20a981 */ /* 0x000b62000c1e1b00 */
[----:B0-----:R-:W-:Y:S02]  /*07b0*/  @!P3 MOV R20, R46 ;  /* 0x0000002e0014b202 */ /* 0x001fe40000000f00 */
[----:B------:R-:W-:-:S03]  /*07c0*/  @!P3 MOV R21, R49 ;  /* 0x000000310015b202 */ /* 0x000fc60000000f00 */
[----:B------:R-:W-:-:S05]  /*07d0*/  @!P3 IMAD.WIDE.U32 R18, R7, R18, R20 ;  /* 0x000000120712b225 */ /* 0x000fca00078e0014 */
[----:B------:R-:W-:Y:S02]  /*07e0*/  @!P3 IADD3 R19, R19, R23, RZ ;  /* 0x000000171313b210 */ /* 0x000fe40007ffe0ff */
[----:B--2---:R-:W-:-:S04]  /*07f0*/  @!P3 LEA R14, P1, R18, R14, 0x2 ;  /* 0x0000000e120eb211 */ /* 0x004fc800078210ff */
[----:B------:R-:W-:-:S05]  /*0800*/  @!P3 LEA.HI.X R15, R18, R15, R19, 0x2, P1 ;  /* 0x0000000f120fb211 */ /* 0x000fca00008f1413 */
[----:B------:R-:W2:Y:S01]  /*0810*/  @!P3 LDG.E.64 R34, desc[UR8][R14.64] ;  /* 0x000000080e22b981 */ /* 0x000ea2000c1e1b00 */
[----:B------:R-:W-:Y:S02]  /*0820*/  ISETP.GT.AND P1, PT, R0, 0x21f, PT ;  /* 0x0000021f0000780c */ /* 0x000fe40003f24270 */
[----:B------:R-:W-:Y:S01]  /*0830*/  ISETP.NE.AND P2, PT, R2, RZ, PT ;  /* 0x000000ff0200720c */ /* 0x000fe20003f45270 */
[----:B------:R-:W0:Y:S01]  /*0840*/  LDC R38, c[0x0][0xc] ;  /* 0x00000300ff267b82 */ /* 0x000e220000000800 */
[----:B------:R-:W-:Y:S01]  /*0850*/  ISETP.NE.AND P3, PT, R0, RZ, PT ;  /* 0x000000ff0000720c */ /* 0x000fe20003f65270 */
[----:B------:R-:W-:Y:S01]  /*0860*/  BSSY B0, `(.L_x_4441) ;  /* 0x000006d000007945 */ /* 0x000fe20003800000 */
[----:B---3--:R-:W-:Y:S01]  /*0870*/  FMUL.FTZ R19, R9, R9 ;  /* 0x0000000909137220 */ /* 0x008fe20000410000 */
[C---:B-1----:R-:W-:Y:S01]  /*0880*/  FADD.FTZ R16, R8.reuse, R9 ;  /* 0x0000000908107221 */ /* 0x042fe20000010000 */
[----:B----4-:R-:W-:Y:S02]  /*0890*/  FMUL.FTZ R21, R11, R11 ;  /* 0x0000000b0b157220 */ /* 0x010fe40000410000 */
[----:B------:R-:W-:Y:S01]  /*08a0*/  FFMA.FTZ R19, R8, R8, R19 ;  /* 0x0000000808137223 */ /* 0x000fe20000010013 */
[C---:B------:R-:W-:Y:S01]  /*08b0*/  FADD.FTZ R17, R10.reuse, R11 ;  /* 0x0000000b0a117221 */ /* 0x040fe20000010000 */
[----:B------:R-:W-:Y:S01]  /*08c0*/  FADD.FTZ R16, RZ, R16 ;  /* 0x00000010ff107221 */ /* 0x000fe20000010000 */
[----:B-----5:R-:W-:Y:S01]  /*08d0*/  FFMA.FTZ R12, R10, R10, R21 ;  /* 0x0000000a0a0c7223 */ /* 0x020fe20000010015 */
[----:B------:R-:W-:Y:S01]  /*08e0*/  FADD.FTZ R19, RZ, R19 ;  /* 0x00000013ff137221 */ /* 0x000fe20000010000 */
[----:B------:R-:W-:Y:S01]  /*08f0*/  FMUL.FTZ R21, R33, R33 ;  /* 0x0000002121157220 */ /* 0x000fe20000410000 */
[----:B------:R-:W-:Y:S01]  /*0900*/  FADD.FTZ R16, R16, R17 ;  /* 0x0000001110107221 */ /* 0x000fe20000010000 */
[C---:B------:R-:W-:Y:S01]  /*0910*/  FADD.FTZ R13, R32.reuse, R33 ;  /* 0x00000021200d7221 */ /* 0x040fe20000010000 */
[----:B------:R-:W-:Y:S01]  /*0920*/  MOV R17, 0xffffffe0 ;  /* 0xffffffe000117802 */ /* 0x000fe20000000f00 */
[----:B------:R-:W-:Y:S01]  /*0930*/  FADD.FTZ R12, R19, R12 ;  /* 0x0000000c130c7221 */ /* 0x000fe20000010000 */
[----:B------:R-:W-:Y:S01]  /*0940*/  FFMA.FTZ R21, R32, R32, R21 ;  /* 0x0000002020157223 */ /* 0x000fe20000010015 */
[----:B------:R-:W-:-:S02]  /*0950*/  FADD.FTZ R13, R16, R13 ;  /* 0x0000000d100d7221 */ /* 0x000fc40000010000 */
[----:B------:R-:W-:Y:S02]  /*0960*/  IMAD R16, R40, R17, 0x22f ;  /* 0x0000022f28107424 */ /* 0x000fe400078e0211 */
[----:B------:R-:W-:-:S03]  /*0970*/  FADD.FTZ R12, R12, R21 ;  /* 0x000000150c0c7221 */ /* 0x000fc60000010000 */
[----:B------:R-:W-:Y:S01]  /*0980*/  SEL R19, R16, 0x1f, P1 ;  /* 0x0000001f10137807 */ /* 0x000fe20000800000 */
[----:B--2---:R-:W-:Y:S01]  /*0990*/  FMUL.FTZ R15, R35, R35 ;  /* 0x00000023230f7220 */ /* 0x004fe20000410000 */
[----:B------:R-:W-:-:S03]  /*09a0*/  FADD.FTZ R14, R34, R35 ;  /* 0x00000023220e7221 */ /* 0x000fc60000010000 */
[----:B------:R-:W-:Y:S01]  /*09b0*/  FFMA.FTZ R15, R34, R34, R15 ;  /* 0x00000022220f7223 */ /* 0x000fe2000001000f */
[----:B------:R-:W-:-:S03]  /*09c0*/  FADD.FTZ R13, R13, R14 ;  /* 0x0000000e0d0d7221 */ /* 0x000fc60000010000 */
[----:B------:R-:W-:Y:S02]  /*09d0*/  FADD.FTZ R12, R12, R15 ;  /* 0x0000000f0c0c7221 */ /* 0x000fe40000010000 */
[----:B------:R-:W1:Y:S04]  /*09e0*/  SHFL.DOWN PT, R14, R13, 0x1, R19 ;  /* 0x082000000d0e7989 */ /* 0x000e6800000e0013 */
[----:B------:R-:W2:Y:S01]  /*09f0*/  SHFL.DOWN PT, R15, R12, 0x1, R19 ;  /* 0x082000000c0f7989 */ /* 0x000ea200000e0013 */
[C---:B------:R-:W-:Y:S02]  /*0a00*/  ISETP.GE.AND P1, PT, R2.reuse, R19, PT ;  /* 0x000000130200720c */ /* 0x040fe40003f26270 */
[----:B------:R-:W-:-:S11]  /*0a10*/  IADD3 R16, R2, 0x2, RZ ;  /* 0x0000000202107810 */ /* 0x000fd60007ffe0ff */
[----:B-1----:R-:W-:Y:S01]  /*0a20*/  @!P1 FADD.FTZ R13, R13, R14 ;  /* 0x0000000e0d0d9221 */ /* 0x002fe20000010000 */
[----:B--2---:R-:W-:-:S04]  /*0a30*/  @!P1 FADD.FTZ R12, R12, R15 ;  /* 0x0000000f0c0c9221 */ /* 0x004fc80000010000 */
[----:B------:R-:W1:Y:S04]  /*0a40*/  SHFL.DOWN PT, R14, R13, 0x2, R19 ;  /* 0x084000000d0e7989 */ /* 0x000e6800000e0013 */
[----:B------:R-:W2:Y:S01]  /*0a50*/  SHFL.DOWN PT, R15, R12, 0x2, R19 ;  /* 0x084000000c0f7989 */ /* 0x000ea200000e0013 */
[----:B------:R-:W-:Y:S02]  /*0a60*/  ISETP.GT.AND P1, PT, R16, R19, PT ;  /* 0x000000131000720c */ /* 0x000fe40003f24270 */
        /* <DEDUP_REMOVED lines=11> */
[----:B------:R-:W-:Y:S01]  /*0b20*/  ISETP.GT.AND P1, PT, R16, R19, PT ;  /* 0x000000131000720c */ /* 0x000fe20003f24270 */
[----:B------:R-:W3:Y:S01]  /*0b30*/  @!P2 S2R R17, SR_CgaCtaId ;  /* 0x000000000011a919 */ /* 0x000ee20000008800 */
[----:B------:R-:W-:-:S11]  /*0b40*/  IADD3 R16, R2, 0x10, RZ ;  /* 0x0000001002107810 */ /* 0x000fd60007ffe0ff */
[----:B-1----:R-:W-:Y:S01]  /*0b50*/  @!P1 FADD.FTZ R13, R13, R14 ;  /* 0x0000000e0d0d9221 */ /* 0x002fe20000010000 */
[----:B--2---:R-:W-:-:S04]  /*0b60*/  @!P1 FADD.FTZ R12, R12, R15 ;  /* 0x0000000f0c0c9221 */ /* 0x004fc80000010000 */
[----:B------:R-:W1:Y:S04]  /*0b70*/  SHFL.DOWN PT, R14, R13, 0x10, R19 ;  /* 0x0a0000000d0e7989 */ /* 0x000e6800000e0013 */
[----:B------:R-:W2:Y:S01]  /*0b80*/  SHFL.DOWN PT, R15, R12, 0x10, R19 ;  /* 0x0a0000000c0f7989 */ /* 0x000ea200000e0013 */
[----:B------:R-:W-:Y:S02]  /*0b90*/  ISETP.GT.AND P1, PT, R16, R19, PT ;  /* 0x000000131000720c */ /* 0x000fe40003f24270 */
[----:B------:R-:W-:-:S04]  /*0ba0*/  @!P2 MOV R16, 0x400 ;  /* 0x000004000010a802 */ /* 0x000fc80000000f00 */
[----:B---3--:R-:W-:-:S07]  /*0bb0*/  @!P2 LEA R17, R17, R16, 0x18 ;  /* 0x000000101111a211 */ /* 0x008fce00078ec0ff */
[----:B-1----:R-:W-:Y:S01]  /*0bc0*/  @!P1 FADD.FTZ R13, R13, R14 ;  /* 0x0000000e0d0d9221 */ /* 0x002fe20000010000 */
[----:B--2---:R-:W-:Y:S01]  /*0bd0*/  @!P1 FADD.FTZ R12, R12, R15 ;  /* 0x0000000f0c0c9221 */ /* 0x004fe20000010000 */
[----:B------:R-:W-:-:S03]  /*0be0*/  @!P2 LEA R14, R40, R17, 0x3 ;  /* 0x00000011280ea211 */ /* 0x000fc600078e18ff */
[----:B------:R-:W-:Y:S02]  /*0bf0*/  MOV R16, R13 ;  /* 0x0000000d00107202 */ /* 0x000fe40000000f00 */
[----:B------:R-:W-:-:S05]  /*0c00*/  MOV R17, R12 ;  /* 0x0000000c00117202 */ /* 0x000fca0000000f00 */
[----:B------:R1:W-:Y:S01]  /*0c10*/  @!P2 STS.64 [R14+0x18], R16 ;  /* 0x000018100e00a388 */ /* 0x0003e20000000a00 */
[----:B------:R-:W-:Y:S01]  /*0c20*/  BAR.SYNC.DEFER_BLOCKING 0x0 ;  /* 0x0000000000007b1d */ /* 0x000fe20000010000 */
[----:B0-----:R-:W-:-:S05]  /*0c30*/  ISETP.GE.U32.AND P1, PT, R38, 0x2, PT ;  /* 0x000000022600780c */ /* 0x001fca0003f26070 */
[----:B------:R-:W-:Y:S08]  /*0c40*/  @P3 BRA `(.L_x_4442) ;  /* 0x0000000000b83947 */ /* 0x000ff00003800000 */
[----:B------:R-:W0:Y:S01]  /*0c50*/  S2UR UR6, SR_CgaCtaId ;  /* 0x00000000000679c3 */ /* 0x000e220000008800 */
[----:B------:R-:W-:Y:S02]  /*0c60*/  UMOV UR5, 0x400 ;  /* 0x0000040000057882 */ /* 0x000fe40000000000 */
[----:B0-----:R-:W-:-:S09]  /*0c70*/  ULEA UR5, UR6, UR5, 0x18 ;  /* 0x0000000506057291 */ /* 0x001fd2000f8ec03f */
[----:B------:R-:W0:Y:S04]  /*0c80*/  LDS.128 R24, [UR5+0x20] ;  /* 0x00002005ff187984 */ /* 0x000e280008000c00 */
[----:B------:R-:W2:Y:S04]  /*0c90*/  LDS.128 R28, [UR5+0x30] ;  /* 0x00003005ff1c7984 */ /* 0x000ea80008000c00 */
[----:B-1----:R-:W1:Y:S04]  /*0ca0*/  LDS.128 R12, [UR5+0x40] ;  /* 0x00004005ff0c7984 */ /* 0x002e680008000c00 */
[----:B------:R-:W3:Y:S01]  /*0cb0*/  LDS.128 R20, [UR5+0x50] ;  /* 0x00005005ff147984 */ /* 0x000ee20008000c00 */
[----:B0-----:R-:W-:Y:S01]  /*0cc0*/  FADD.FTZ R51, R16, R24 ;  /* 0x0000001810337221 */ /* 0x001fe20000010000 */
[----:B------:R-:W-:-:S02]  /*0cd0*/  FADD.FTZ R24, R17, R25 ;  /* 0x0000001911187221 */ /* 0x000fc40000010000 */
[----:B------:R-:W0:Y:S01]  /*0ce0*/  LDS.128 R16, [UR5+0x60] ;  /* 0x00006005ff107984 */ /* 0x000e220008000c00 */
[----:B------:R-:W-:Y:S01]  /*0cf0*/  FADD.FTZ R51, R51, R26 ;  /* 0x0000001a33337221 */ /* 0x000fe20000010000 */
[----:B------:R-:W-:-:S03]  /*0d00*/  FADD.FTZ R24, R24, R27 ;  /* 0x0000001b18187221 */ /* 0x000fc60000010000 */
[----:B--2---:R-:W-:Y:S01]  /*0d10*/  FADD.FTZ R51, R51, R28 ;  /* 0x0000001c33337221 */ /* 0x004fe20000010000 */
[----:B------:R-:W-:Y:S02]  /*0d20*/  FADD.FTZ R28, R24, R29 ;  /* 0x0000001d181c7221 */ /* 0x000fe40000010000 */
[----:B------:R-:W2:Y:S01]  /*0d30*/  LDS.128 R24, [UR5+0x70] ;  /* 0x00007005ff187984 */ /* 0x000ea20008000c00 */
[----:B------:R-:W-:Y:S01]  /*0d40*/  FADD.FTZ R51, R51, R30 ;  /* 0x0000001e33337221 */ /* 0x000fe20000010000 */
[----:B------:R-:W-:-:S03]  /*0d50*/  FADD.FTZ R28, R28, R31 ;  /* 0x0000001f1c1c7221 */ /* 0x000fc60000010000 */
[----:B-1----:R-:W-:Y:S01]  /*0d60*/  FADD.FTZ R51, R51, R12 ;  /* 0x0000000c33337221 */ /* 0x002fe20000010000 */
[----:B------:R-:W-:Y:S02]  /*0d70*/  FADD.FTZ R12, R28, R13 ;  /* 0x0000000d1c0c7221 */ /* 0x000fe40000010000 */
[----:B------:R-:W1:Y:S01]  /*0d80*/  LDS.128 R28, [UR5+0x80] ;  /* 0x00008005ff1c7984 */ /* 0x000e620008000c00 */
[----:B------:R-:W-:Y:S01]  /*0d90*/  FADD.FTZ R51, R51, R14 ;  /* 0x0000000e33337221 */ /* 0x000fe20000010000 */
[----:B------:R-:W-:Y:S02]  /*0da0*/  FADD.FTZ R44, R12, R15 ;  /* 0x0000000f0c2c7221 */ /* 0x000fe40000010000 */
[----:B------:R-:W4:Y:S01]  /*0db0*/  LDS.128 R12, [UR5+0x90] ;  /* 0x00009005ff0c7984 */ /* 0x000f220008000c00 */
[----:B---3--:R-:W-:Y:S01]  /*0dc0*/  FADD.FTZ R51, R51, R20 ;  /* 0x0000001433337221 */ /* 0x008fe20000010000 */
[----:B------:R-:W-:Y:S02]  /*0dd0*/  FADD.FTZ R44, R44, R21 ;  /* 0x000000152c2c7221 */ /* 0x000fe40000010000 */
[----:B------:R-:W3:Y:S01]  /*0de0*/  LDS.64 R20, [UR5+0xa0] ;  /* 0x0000a005ff147984 */ /* 0x000ee20008000a00 */
        /* <DEDUP_REMOVED lines=14> */
[----:B----4-:R-:W-:Y:S01]  /*0ed0*/  FADD.FTZ R51, R51, R12 ;  /* 0x0000000c33337221 */ /* 0x010fe20000010000 */
[----:B------:R-:W-:-:S03]  /*0ee0*/  FADD.FTZ R44, R44, R13 ;  /* 0x0000000d2c2c7221 */ /* 0x000fc60000010000 */
[----:B------:R-:W-:Y:S01]  /*0ef0*/  FADD.FTZ R51, R51, R14 ;  /* 0x0000000e33337221 */ /* 0x000fe20000010000 */
[----:B------:R-:W-:-:S03]  /*0f00*/  FADD.FTZ R44, R44, R15 ;  /* 0x0000000f2c2c7221 */ /* 0x000fc60000010000 */
[----:B---3--:R-:W-:Y:S01]  /*0f10*/  FADD.FTZ R16, R51, R20 ;  /* 0x0000001433107221 */ /* 0x008fe20000010000 */
[----:B------:R-:W-:-:S07]  /*0f20*/  FADD.FTZ R17, R44, R21 ;  /* 0x000000152c117221 */ /* 0x000fce0000010000 */
.L_x_4442:
[----:B------:R-:W-:Y:S05]  /*0f30*/  BSYNC B0 ;  /* 0x0000000000007941 */ /* 0x000fea0003800000 */
.L_x_4441:
[----:B------:R-:W-:Y:S05]  /*0f40*/  @!P1 BRA `(.L_x_4443) ;  /* 0x0000000800789947 */ /* 0x000fea0003800000 */
[----:B------:R-:W-:Y:S05]  /*0f50*/  @P3 BRA `(.L_x_4444) ;  /* 0x00000000007c3947 */ /* 0x000fea0003800000 */
[----:B------:R-:W0:Y:S01]  /*0f60*/  LDC R20, c[0x0][0x10] ;  /* 0x00000400ff147b82 */ /* 0x000e220000000800 */
[----:B------:R-:W2:Y:S01]  /*0f70*/  S2R R22, SR_CTAID.Y ;  /* 0x0000000000167919 */ /* 0x000ea20000002600 */
[C---:B------:R-:W-:Y:S02]  /*0f80*/  LOP3.LUT R23, R4.reuse, 0x1, RZ, 0xc0, !PT ;  /* 0x0000000104177812 */ /* 0x040fe400078ec0ff */
[----:B------:R-:W-:-:S04]  /*0f90*/  LOP3.LUT P1, RZ, R4, 0x2, RZ, 0xc0, !PT ;  /* 0x0000000204ff7812 */ /* 0x000fc8000782c0ff */
[----:B-1----:R-:W1:Y:S08]  /*0fa0*/  LDC.64 R14, c[0x0][0x248] ;  /* 0x00009200ff0e7b82 */ /* 0x002e700000000a00 */
[----:B------:R-:W3:Y:S01]  /*0fb0*/  LDC.64 R12, c[0x0][0x240] ;  /* 0x00009000ff0c7b82 */ /* 0x000ee20000000a00 */
[----:B0-----:R-:W-:-:S04]  /*0fc0*/  IMAD R19, R23, R20, RZ ;  /* 0x0000001417137224 */ /* 0x001fc800078e02ff */
[----:B------:R-:W-:-:S05]  /*0fd0*/  IMAD R18, R19, R38, RZ ;  /* 0x0000002613127224 */ /* 0x000fca00078e02ff */
[----:B------:R-:W-:Y:S02]  /*0fe0*/  SHF.L.U32 R21, R18, 0x1, RZ ;  /* 0x0000000112157819 */ /* 0x000fe400000006ff */
[----:B------:R-:W-:Y:S02]  /*0ff0*/  MOV R18, 0x1 ;  /* 0x0000000100127802 */ /* 0x000fe40000000f00 */
[----:B------:R-:W-:Y:S01]  /*1000*/  SEL R25, R38, RZ, !P1 ;  /* 0x000000ff26197207 */ /* 0x000fe20004800000 */
[----:B-1----:R-:W-:Y:S01]  /*1010*/  IMAD.WIDE R14, R21, 0x4, R14 ;  /* 0x00000004150e7825 */ /* 0x002fe200078e020e */
[----:B--2---:R-:W-:-:S03]  /*1020*/  IADD3 R19, R19, R22, RZ ;  /* 0x0000001613137210 */ /* 0x004fc60007ffe0ff */
[----:B------:R-:W-:-:S04]  /*1030*/  IMAD R21, R20, UR7, R22 ;  /* 0x0000000714157c24 */ /* 0x000fc8000f8e0216 */
[----:B------:R-:W-:Y:S01]  /*1040*/  IMAD.WIDE.U32 R14, R21, 0x8, R14 ;  /* 0x00000008150e7825 */ /* 0x000fe200078e000e */
[----:B------:R-:W-:Y:S02]  /*1050*/  SEL R21, R18, 0xffffffff, !P1 ;  /* 0xffffffff12157807 */ /* 0x000fe40004800000 */
[----:B------:R-:W-:Y:S01]  /*1060*/  ISETP.NE.AND P1, PT, R25, -0x1, PT ;  /* 0xffffffff1900780c */ /* 0x000fe20003f25270 */
[----:B---3--:R-:W-:Y:S01]  /*1070*/  IMAD.WIDE.U32 R18, R19, 0x4, R12 ;  /* 0x0000000413127825 */ /* 0x008fe200078e000c */
[----:B------:R0:W-:Y:S01]  /*1080*/  STG.E.64 desc[UR8][R14.64], R16 ;  /* 0x000000100e007986 */ /* 0x0001e2000c101b08 */
[----:B------:R-:W-:Y:S06]  /*1090*/  MEMBAR.ALL.GPU ;  /* 0x0000000000007992 */ /* 0x000fec000000a000 */
[----:B------:R-:W-:-:S00]  /*10a0*/  ERRBAR ;  /* 0x00000000000079ab */ /* 0x000fc00000000000 */
[----:B------:R-:W-:Y:S06]  /*10b0*/  CGAERRBAR ;  /* 0x00000000000075ab */ /* 0x000fec0000000000 */
[----:B------:R0:W-:Y:S01]  /*10c0*/  REDG.E.ADD.S32.STRONG.GPU desc[UR8][R18.64], R21 ;  /* 0x000000151200798e */ /* 0x0001e2000c10e388 */
[----:B------:R-:W-:Y:S05]  /*10d0*/  @!P1 BRA `(.L_x_4444) ;  /* 0x00000000001c9947 */ /* 0x000fea0003800000 */
[----:B0-----:R-:W-:-:S04]  /*10e0*/  IMAD R15, R23, R20, R22 ;  /* 0x00000014170f7224 */ /* 0x001fc800078e0216 */
[----:B------:R-:W-:-:S07]  /*10f0*/  IMAD.WIDE.U32 R12, R15, 0x4, R12 ;  /* 0x000000040f0c7825 */ /* 0x000fce00078e000c */
.L_x_4445:
[----:B------:R-:W2:Y:S04]  /*1100*/  LDG.E.STRONG.GPU R14, desc[UR8][R12.64] ;  /* 0x000000080c0e7981 */ /* 0x000ea8000c1ef900 */
[----:B--2---:R-:W-:Y:S01]  /*1110*/  CCTL.IVALL ;  /* 0x00000000ff00798f */ /* 0x004fe20002000000 */
[----:B------:R-:W-:Y:S05]  /*1120*/  YIELD ;  /* 0x0000000000007946 */ /* 0x000fea0003800000 */
[----:B------:R-:W-:-:S13]  /*1130*/  ISETP.NE.AND P1, PT, R14, R25, PT ;  /* 0x000000190e00720c */ /* 0x000fda0003f25270 */
[----:B------:R-:W-:Y:S05]  /*1140*/  @P1 BRA `(.L_x_4445) ;  /* 0xfffffffc00ec1947 */ /* 0x000fea000383ffff */
.L_x_4444:
[----:B------:R-:W-:Y:S01]  /*1150*/  ISETP.NE.AND P1, PT, R38, RZ, PT ;  /* 0x000000ff2600720c */ /* 0x000fe20003f25270 */
[----:B------:R-:W-:Y:S05]  /*1160*/  WARPSYNC.ALL ;  /* 0x0000000000007948 */ /* 0x000fea0003800000 */
[----:B------:R-:W-:Y:S07]  /*1170*/  BAR.SYNC.DEFER_BLOCKING 0x0 ;  /* 0x0000000000007b1d */ /* 0x000fee0000010000 */
[----:B------:R-:W-:Y:S05]  /*1180*/  @!P1 BRA `(.L_x_4443) ;  /* 0x0000000400e89947 */ /* 0x000fea0003800000 */
[C---:B------:R-:W-:Y:S01]  /*1190*/  IADD3 R12, R38.reuse, -0x1, RZ ;  /* 0xffffffff260c7810 */ /* 0x040fe20007ffe0ff */
[----:B------:R-:W-:Y:S01]  /*11a0*/  HFMA2.MMA R25, -RZ, RZ, 0, 0 ;  /* 0x00000000ff197435 */ /* 0x000fe200000001ff */
[----:B------:R-:W-:Y:S02]  /*11b0*/  LOP3.LUT P1, R24, R38, 0x3, RZ, 0xc0, !PT ;  /* 0x0000000326187812 */ /* 0x000fe4000782c0ff */
[----:B------:R-:W-:-:S13]  /*11c0*/  ISETP.GE.U32.AND P2, PT, R12, 0x3, PT ;  /* 0x000000030c00780c */ /* 0x000fda0003f46070 */
[----:B------:R-:W-:Y:S05]  /*11d0*/  @!P2 BRA `(.L_x_4446) ;  /* 0x000000040008a947 */ /* 0x000fea0003800000 */
[----:B------:R-:W-:Y:S02]  /*11e0*/  LOP3.LUT R13, R38, 0x3, RZ, 0xc0, !PT ;  /* 0x00000003260d7812 */ /* 0x000fe400078ec0ff */
[----:B------:R-:W-:Y:S02]  /*11f0*/  MOV R25, RZ ;  /* 0x000000ff00197202 */ /* 0x000fe40000000f00 */
[----:B------:R-:W-:-:S07]  /*1200*/  IADD3 R26, -R13, R38, RZ ;  /* 0x000000260d1a7210 */ /* 0x000fce0007ffe1ff */
.L_x_4447:
[C---:B------:R-:W-:Y:S02]  /*1210*/  IADD3 R31, R25.reuse, 0x1, RZ ;  /* 0x00000001191f7810 */ /* 0x040fe40007ffe0ff */
[----:B------:R-:W-:Y:S02]  /*1220*/  ISETP.EQ.OR P5, PT, R25, UR7, P3 ;  /* 0x0000000719007c0c */ /* 0x000fe40009fa2670 */
[----:B------:R-:W-:Y:S02]  /*1230*/  ISETP.EQ.OR P6, PT, R31, UR7, P3 ;  /* 0x000000071f007c0c */ /* 0x000fe40009fc2670 */
[C---:B01----:R-:W-:Y:S02]  /*1240*/  IADD3 R14, R25.reuse, 0x2, RZ ;  /* 0x00000002190e7810 */ /* 0x043fe40007ffe0ff */
[----:B------:R-:W-:Y:S02]  /*1250*/  IADD3 R20, R25, 0x3, RZ ;  /* 0x0000000319147810 */ /* 0x000fe40007ffe0ff */
[----:B------:R-:W-:-:S02]  /*1260*/  ISETP.EQ.OR P4, PT, R14, UR7, P3 ;  /* 0x000000070e007c0c */ /* 0x000fc40009f82670 */
[----:B------:R-:W-:-:S03]  /*1270*/  ISETP.EQ.OR P2, PT, R20, UR7, P3 ;  /* 0x0000000714007c0c */ /* 0x000fc60009f42670 */
[----:B------:R-:W0:Y:S01]  /*1280*/  @!P5 S2R R51, SR_CTAID.Y ;  /* 0x000000000033d919 */ /* 0x000e220000002600 */
[----:B------:R-:W1:Y:S01]  /*1290*/  @!P5 LDC R12, c[0x0][0x10] ;  /* 0x00000400ff0cdb82 */ /* 0x000e620000000800 */
[C---:B------:R-:W-:Y:S01]  /*12a0*/  @!P5 LOP3.LUT R15, R4.reuse, 0x1, RZ, 0xc0, !PT ;  /* 0x00000001040fd812 */ /* 0x040fe200078ec0ff */
[----:B------:R-:W2:Y:S01]  /*12b0*/  @!P6 S2R R13, SR_CTAID.Y ;  /* 0x00000000000de919 */ /* 0x000ea20000002600 */
[----:B------:R-:W-:-:S04]  /*12c0*/  @!P6 LOP3.LUT R19, R4, 0x1, RZ, 0xc0, !PT ;  /* 0x000000010413e812 */ /* 0x000fc800078ec0ff */
[----:B------:R-:W3:Y:S01]  /*12d0*/  @!P4 S2R R29, SR_CTAID.Y ;  /* 0x00000000001dc919 */ /* 0x000ee20000002600 */
[----:B------:R-:W2:Y:S01]  /*12e0*/  @!P6 LDC R28, c[0x0][0x10] ;  /* 0x00000400ff1ceb82 */ /* 0x000ea20000000800 */
[C---:B------:R-:W-:Y:S01]  /*12f0*/  @!P4 LOP3.LUT R18, R4.reuse, 0x1, RZ, 0xc0, !PT ;  /* 0x000000010412c812 */ /* 0x040fe200078ec0ff */
[----:B------:R-:W4:Y:S01]  /*1300*/  @!P2 S2R R27, SR_CTAID.Y ;  /* 0x00000000001ba919 */ /* 0x000f220000002600 */
[----:B------:R-:W-:-:S05]  /*1310*/  @!P2 LOP3.LUT R44, R4, 0x1, RZ, 0xc0, !PT ;  /* 0x00000001042ca812 */ /* 0x000fca00078ec0ff */
[----:B------:R-:W3:Y:S08]  /*1320*/  @!P4 LDC R53, c[0x0][0x10] ;  /* 0x00000400ff35cb82 */ /* 0x000ef00000000800 */
[----:B------:R-:W5:Y:S01]  /*1330*/  @!P2 LDC R21, c[0x0][0x10] ;  /* 0x00000400ff15ab82 */ /* 0x000f620000000800 */
[----:B-1----:R-:W-:-:S04]  /*1340*/  @!P5 IMAD R15, R12, R15, RZ ;  /* 0x0000000f0c0fd224 */ /* 0x002fc800078e02ff */
[----:B------:R-:W-:Y:S02]  /*1350*/  @!P5 IMAD R50, R15, R38, RZ ;  /* 0x000000260f32d224 */ /* 0x000fe400078e02ff */
[----:B0-----:R-:W-:Y:S01]  /*1360*/  @!P5 IMAD R51, R12, R25, R51 ;  /* 0x000000190c33d224 */ /* 0x001fe200078e0233 */
[----:B------:R-:W0:Y:S02]  /*1370*/  @!P5 LDC.64 R22, c[0x0][0x248] ;  /* 0x00009200ff16db82 */ /* 0x000e240000000a00 */
[----:B------:R-:W-:Y:S01]  /*1380*/  @!P5 SHF.L.U32 R50, R50, 0x1, RZ ;  /* 0x000000013232d819 */ /* 0x000fe200000006ff */
[----:B--2---:R-:W-:Y:S02]  /*1390*/  @!P6 IMAD R31, R31, R28, R13 ;  /* 0x0000001c1f1fe224 */ /* 0x004fe400078e020d */
[----:B------:R-:W-:-:S03]  /*13a0*/  @!P6 IMAD R28, R28, R19, RZ ;  /* 0x000000131c1ce224 */ /* 0x000fc600078e02ff */
[----:B------:R-:W1:Y:S01]  /*13b0*/  @!P6 LDC.64 R12, c[0x0][0x248] ;  /* 0x00009200ff0ceb82 */ /* 0x000e620000000a00 */
[----:B---3--:R-:W-:Y:S02]  /*13c0*/  @!P4 IMAD R29, R14, R53, R29 ;  /* 0x000000350e1dc224 */ /* 0x008fe400078e021d */
[----:B------:R-:W-:Y:S02]  /*13d0*/  @!P4 IMAD R53, R53, R18, RZ ;  /* 0x000000123535c224 */ /* 0x000fe400078e02ff */
[----:B------:R-:W-:-:S03]  /*13e0*/  @!P6 IMAD R28, R28, R38, RZ ;  /* 0x000000261c1ce224 */ /* 0x000fc600078e02ff */
[----:B------:R-:W2:Y:S02]  /*13f0*/  @!P4 LDC.64 R18, c[0x0][0x248] ;  /* 0x00009200ff12cb82 */ /* 0x000ea40000000a00 */
[----:B------:R-:W-:Y:S01]  /*1400*/  @!P6 SHF.L.U32 R30, R28, 0x1, RZ ;  /* 0x000000011c1ee819 */ /* 0x000fe200000006ff */
[----:B------:R-:W-:Y:S02]  /*1410*/  @!P4 IMAD R28, R53, R38, RZ ;  /* 0x00000026351cc224 */ /* 0x000fe400078e02ff */
[----:B-----5:R-:W-:-:S03]  /*1420*/  @!P2 IMAD R53, R21, R44, RZ ;  /* 0x0000002c1535a224 */ /* 0x020fc600078e02ff */
[----:B------:R-:W3:Y:S01]  /*1430*/  @!P2 LDC.64 R14, c[0x0][0x248] ;  /* 0x00009200ff0eab82 */ /* 0x000ee20000000a00 */
[----:B0-----:R-:W-:-:S04]  /*1440*/  @!P5 IMAD.WIDE R22, R50, 0x4, R22 ;  /* 0x000000043216d825 */ /* 0x001fc800078e0216 */
[----:B------:R-:W-:-:S04]  /*1450*/  @!P5 IMAD.WIDE.U32 R22, R51, 0x8, R22 ;  /* 0x000000083316d825 */ /* 0x000fc800078e0016 */
[----:B-1----:R-:W-:-:S04]  /*1460*/  @!P6 IMAD.WIDE R12, R30, 0x4, R12 ;  /* 0x000000041e0ce825 */ /* 0x002fc800078e020c */
[----:B------:R-:W-:Y:S01]  /*1470*/  @!P2 IMAD R30, R53, R38, RZ ;  /* 0x00000026351ea224 */ /* 0x000fe200078e02ff */
[----:B------:R-:W-:-:S04]  /*1480*/  @!P4 SHF.L.U32 R53, R28, 0x1, RZ ;  /* 0x000000011c35c819 */ /* 0x000fc800000006ff */
[----:B------:R-:W-:Y:S01]  /*1490*/  @!P2 SHF.L.U32 R51, R30, 0x1, RZ ;  /* 0x000000011e33a819 */ /* 0x000fe200000006ff */
        /* <DEDUP_REMOVED lines=22> */
.L_x_4446:
[----:B------:R-:W-:Y:S05]  /*1600*/  @!P1 BRA `(.L_x_4443) ;  /* 0x0000000000c89947 */ /* 0x000fea0003800000 */
[----:B------:R-:W-:Y:S01]  /*1610*/  ISETP.EQ.OR P1, PT, R25, UR7, P3 ;  /* 0x0000000719007c0c */ /* 0x000fe20009f22670 */
[----:B------:R-:W-:Y:S01]  /*1620*/  BSSY B0, `(.L_x_4448) ;  /* 0x0000010000007945 */ /* 0x000fe20003800000 */
[----:B------:R-:W-:-:S11]  /*1630*/  ISETP.NE.AND P2, PT, R24, 0x1, PT ;  /* 0x000000011800780c */ /* 0x000fd60003f45270 */
[----:B------:R-:W-:Y:S05]  /*1640*/  @P1 BRA `(.L_x_4449) ;  /* 0x0000000000341947 */ /* 0x000fea0003800000 */
[----:B01----:R-:W0:Y:S01]  /*1650*/  S2R R14, SR_CTAID.Y ;  /* 0x00000000000e7919 */ /* 0x003e220000002600 */
        /* <DEDUP_REMOVED lines=12> */
.L_x_4449:
[----:B------:R-:W-:Y:S05]  /*1720*/  BSYNC B0 ;  /* 0x0000000000007941 */ /* 0x000fea0003800000 */
.L_x_4448:
[----:B------:R-:W-:Y:S05]  /*1730*/  @!P2 BRA `(.L_x_4443) ;  /* 0x00000000007ca947 */ /* 0x000fea0003800000 */
[C---:B------:R-:W-:Y:S02]  /*1740*/  IADD3 R23, R25.reuse, 0x1, RZ ;  /* 0x0000000119177810 */ /* 0x040fe40007ffe0ff */
[----:B------:R-:W-:Y:S02]  /*1750*/  IADD3 R25, R25, 0x2, RZ ;  /* 0x0000000219197810 */ /* 0x000fe40007ffe0ff */
[----:B------:R-:W-:Y:S02]  /*1760*/  ISETP.EQ.OR P2, PT, R23, UR7, P3 ;  /* 0x0000000717007c0c */ /* 0x000fe40009f42670 */
[----:B------:R-:W-:-:S04]  /*1770*/  ISETP.EQ.OR P1, PT, R25, UR7, P3 ;  /* 0x0000000719007c0c */ /* 0x000fc80009f22670 */
[----:B------:R-:W-:-:S07]  /*1780*/  ISETP.EQ.OR P1, PT, R24, 0x2, P1 ;  /* 0x000000021800780c */ /* 0x000fce0000f22670 */
[----:B0-----:R-:W0:Y:S01]  /*1790*/  @!P2 LDC R18, c[0x0][0x10] ;  /* 0x00000400ff12ab82 */ /* 0x001e220000000800 */
[----:B------:R-:W2:Y:S01]  /*17a0*/  @!P2 S2R R22, SR_CTAID.Y ;  /* 0x000000000016a919 */ /* 0x000ea20000002600 */
[----:B------:R-:W-:-:S04]  /*17b0*/  @!P2 LOP3.LUT R19, R4, 0x1, RZ, 0xc0, !PT ;  /* 0x000000010413a812 */ /* 0x000fc800078ec0ff */
[----:B------:R-:W3:Y:S01]  /*17c0*/  @!P1 S2R R24, SR_CTAID.Y ;  /* 0x0000000000189919 */ /* 0x000ee20000002600 */
[----:B------:R-:W-:Y:S01]  /*17d0*/  @!P1 LOP3.LUT R21, R4, 0x1, RZ, 0xc0, !PT ;  /* 0x0000000104159812 */ /* 0x000fe200078ec0ff */
[----:B------:R-:W4:Y:S08]  /*17e0*/  @!P1 LDC R20, c[0x0][0x10] ;  /* 0x00000400ff149b82 */ /* 0x000f300000000800 */
[----:B-1----:R-:W1:Y:S08]  /*17f0*/  @!P2 LDC.64 R14, c[0x0][0x248] ;  /* 0x00009200ff0eab82 */ /* 0x002e700000000a00 */
[----:B------:R-:W5:Y:S01]  /*1800*/  @!P1 LDC.64 R12, c[0x0][0x248] ;  /* 0x00009200ff0c9b82 */ /* 0x000f620000000a00 */
[----:B0-----:R-:W-:-:S04]  /*1810*/  @!P2 IMAD R19, R18, R19, RZ ;  /* 0x000000131213a224 */ /* 0x001fc800078e02ff */
[----:B------:R-:W-:Y:S02]  /*1820*/  @!P2 IMAD R19, R19, R38, RZ ;  /* 0x000000261313a224 */ /* 0x000fe400078e02ff */
[----:B----4-:R-:W-:-:S03]  /*1830*/  @!P1 IMAD R21, R20, R21, RZ ;  /* 0x0000001514159224 */ /* 0x010fc600078e02ff */
[----:B------:R-:W-:Y:S01]  /*1840*/  @!P2 SHF.L.U32 R19, R19, 0x1, RZ ;  /* 0x000000011313a819 */ /* 0x000fe200000006ff */
[----:B------:R-:W-:Y:S02]  /*1850*/  @!P1 IMAD R21, R21, R38, RZ ;  /* 0x0000002615159224 */ /* 0x000fe400078e02ff */
[----:B---3--:R-:W-:Y:S02]  /*1860*/  @!P1 IMAD R25, R25, R20, R24 ;  /* 0x0000001419199224 */ /* 0x008fe400078e0218 */
[----:B-1----:R-:W-:Y:S01]  /*1870*/  @!P2 IMAD.WIDE R14, R19, 0x4, R14 ;  /* 0x00000004130ea825 */ /* 0x002fe200078e020e */
[----:B------:R-:W-:-:S03]  /*1880*/  @!P1 SHF.L.U32 R21, R21, 0x1, RZ ;  /* 0x0000000115159819 */ /* 0x000fc600000006ff */
[----:B--2---:R-:W-:Y:S02]  /*1890*/  @!P2 IMAD R19, R23, R18, R22 ;  /* 0x000000121713a224 */ /* 0x004fe400078e0216 */
        /* <DEDUP_REMOVED lines=9> */
.L_x_4443:
        /* <DEDUP_REMOVED lines=8> */
[----:B------:R-:W3:Y:S08]  /*19b0*/  LDC.64 R12, c[0x0][0x228] ;  /* 0x00008a00ff0c7b82 */ /* 0x000ef00000000a00 */
[----:B01----:R-:W0:Y:S08]  /*19c0*/  LDC.64 R14, c[0x0][0x230] ;  /* 0x00008c00ff0e7b82 */ /* 0x003e300000000a00 */
[----:B------:R-:W1:Y:S01]  /*19d0*/  @!P1 LDC.64 R20, c[0x0][0x218] ;  /* 0x00008600ff149b82 */ /* 0x000e620000000a00 */
[----:B--2---:R-:W-:-:S03]  /*19e0*/  ULEA UR5, UR6, UR5, 0x18 ;  /* 0x0000000506057291 */ /* 0x004fc6000f8ec03f */
[----:B------:R-:W-:Y:S02]  /*19f0*/  ULDC UR6, c[0x0][0x2a4] ;  /* 0x0000a90000067ab9 */ /* 0x000fe40000000800 */
[----:B------:R-:W-:Y:S01]  /*1a00*/  @!P1 FMUL.FTZ R19, R17, UR6 ;  /* 0x0000000611139c20 */ /* 0x000fe20008410000 */
[----:B------:R-:W-:Y:S01]  /*1a10*/  @!P1 FMUL.FTZ R18, R16, UR6 ;  /* 0x0000000610129c20 */ /* 0x000fe20008410000 */
[C---:B---3--:R-:W-:Y:S02]  /*1a20*/  IMAD.WIDE R12, R23.reuse, 0x4, R12 ;  /* 0x00000004170c7825 */ /* 0x048fe400078e020c */
[----:B------:R2:W-:Y:S02]  /*1a30*/  @!P3 STS.64 [UR5+0xb0], R16 ;  /* 0x0000b010ff00b988 */ /* 0x0005e40008000a05 */
[----:B0-----:R-:W-:-:S04]  /*1a40*/  IMAD.WIDE R14, R23, 0x4, R14 ;  /* 0x00000004170e7825 */ /* 0x001fc800078e020e */
[----:B-1----:R-:W-:-:S05]  /*1a50*/  @!P1 IMAD.WIDE R20, R43, 0x8, R20 ;  /* 0x000000082b149825 */ /* 0x002fca00078e0214 */
[----:B------:R-:W-:Y:S01]  /*1a60*/  @!P1 STG.E.64 desc[UR8][R20.64], R18 ;  /* 0x0000001214009986 */ /* 0x000fe2000c101b08 */
[----:B------:R-:W-:Y:S06]  /*1a70*/  BAR.SYNC.DEFER_BLOCKING 0x0 ;  /* 0x0000000000007b1d */ /* 0x000fec0000010000 */
[----:B------:R-:W3:Y:S04]  /*1a80*/  LDG.E.64 R12, desc[UR8][R12.64] ;  /* 0x000000080c0c7981 */ /* 0x000ee8000c1e1b00 */
[----:B------:R0:W3:Y:S01]  /*1a90*/  LDG.E.64 R22, desc[UR8][R14.64] ;  /* 0x000000080e167981 */ /* 0x0000e2000c1e1b00 */
[----:B--2---:R-:W-:-:S02]  /*1aa0*/  MOV R16, 0x3f800000 ;  /* 0x3f80000000107802 */ /* 0x004fc40000000f00 */
[----:B------:R-:W-:Y:S01]  /*1ab0*/  ISETP.NE.AND P4, PT, RZ, UR10, PT ;  /* 0x0000000aff007c0c */ /* 0x000fe2000bf85270 */
[----:B------:R-:W1:Y:S01]  /*1ac0*/  LDS.64 R24, [UR5+0xb0] ;  /* 0x0000b005ff187984 */ /* 0x000e620008000a00 */
[----:B------:R-:W-:Y:S02]  /*1ad0*/  ISETP.GE.U32.AND P2, PT, R6, UR12, PT ;  /* 0x0000000c06007c0c */ /* 0x000fe4000bf46070 */
[----:B------:R-:W-:Y:S02]  /*1ae0*/  ISETP.GE.U32.AND P3, PT, R7, UR12, PT ;  /* 0x0000000c07007c0c */ /* 0x000fe4000bf66070 */
[----:B------:R-:W-:Y:S02]  /*1af0*/  ISETP.GE.AND.EX P2, PT, R39, UR13, PT, P2 ;  /* 0x0000000d27007c0c */ /* 0x000fe4000bf46320 */
[----:B------:R-:W-:Y:S02]  /*1b00*/  ISETP.GE.AND.EX P3, PT, R41, UR13, PT, P3 ;  /* 0x0000000d29007c0c */ /* 0x000fe4000bf66330 */
[----:B------:R-:W-:-:S02]  /*1b10*/  ISETP.GT.U32.OR P2, PT, R0, 0x22f, P2 ;  /* 0x0000022f0000780c */ /* 0x000fc40001744470 */
[----:B------:R-:W-:Y:S01]  /*1b20*/  ISETP.GT.U32.OR P3, PT, R0, 0x22f, P3 ;  /* 0x0000022f0000780c */ /* 0x000fe20001f64470 */
[----:B-1----:R-:W-:-:S04]  /*1b30*/  FMUL.FTZ R24, R24, UR6 ;  /* 0x0000000618187c20 */ /* 0x002fc80008410000 */
[C---:B------:R-:W-:Y:S01]  /*1b40*/  FMUL.FTZ R26, R24.reuse, R24 ;  /* 0x00000018181a7220 */ /* 0x040fe20000410000 */
[C---:B------:R-:W-:Y:S01]  /*1b50*/  FADD.FTZ R17, -R24.reuse, R8 ;  /* 0x0000000818117221 */ /* 0x040fe20000010100 */
[C---:B0-----:R-:W-:Y:S01]  /*1b60*/  FADD.FTZ R15, -R24.reuse, R10 ;  /* 0x0000000a180f7221 */ /* 0x041fe20000010100 */
[C---:B------:R-:W-:Y:S01]  /*1b70*/  FADD.FTZ R9, -R24.reuse, R9 ;  /* 0x0000000918097221 */ /* 0x040fe20000010100 */
[----:B------:R-:W-:Y:S01]  /*1b80*/  FFMA.FTZ R25, R25, UR6, -R26 ;  /* 0x0000000619197c23 */ /* 0x000fe2000801081a */
[C---:B------:R-:W-:Y:S01]  /*1b90*/  FADD.FTZ R11, -R24.reuse, R11 ;  /* 0x0000000b180b7221 */ /* 0x040fe20000010100 */
[C---:B------:R-:W-:Y:S01]  /*1ba0*/  FADD.FTZ R19, -R24.reuse, R32 ;  /* 0x0000002018137221 */ /* 0x040fe20000010100 */
[C---:B------:R-:W-:Y:S01]  /*1bb0*/  FADD.FTZ R33, -R24.reuse, R33 ;  /* 0x0000002118217221 */ /* 0x040fe20000010100 */
[C---:B------:R-:W-:Y:S01]  /*1bc0*/  FADD.FTZ R21, -R24.reuse, R34 ;  /* 0x0000002218157221 */ /* 0x040fe20000010100 */
[----:B------:R-:W-:Y:S01]  /*1bd0*/  FSETP.GTU.FTZ.AND P1, PT, R25, RZ, PT ;  /* 0x000000ff1900720b */ /* 0x000fe20003f3c000 */
[----:B------:R-:W-:-:S12]  /*1be0*/  FADD.FTZ R35, -R24, R35 ;  /* 0x0000002318237221 */ /* 0x000fd80000010100 */
[----:B------:R-:W0:Y:S02]  /*1bf0*/  @P1 LDC R26, c[0x0][0x238] ;  /* 0x00008e00ff1a1b82 */ /* 0x000e240000000800 */
[----:B0-----:R-:W-:-:S04]  /*1c00*/  @P1 FADD.FTZ R25, R25, R26 ;  /* 0x0000001a19191221 */ /* 0x001fc80000010000 */
[----:B------:R-:W0:Y:S01]  /*1c10*/  @P1 MUFU.RSQ R16, R25 ;  /* 0x0000001900101308 */ /* 0x000e220000001400 */
        /* <DEDUP_REMOVED lines=11> */
[C-C-:B---3--:R-:W-:Y:S01]  /*1cd0*/  FFMA.FTZ R16, R12.reuse, R17, R22.reuse ;  /* 0x000000110c107223 */ /* 0x148fe20000010016 */
[C-C-:B------:R-:W-:Y:S01]  /*1ce0*/  FFMA.FTZ R14, R12.reuse, R15, R22.reuse ;  /* 0x0000000f0c0e7223 */ /* 0x140fe20000010016 */
[C-C-:B------:R-:W-:Y:S01]  /*1cf0*/  FFMA.FTZ R10, R12.reuse, R19, R22.reuse ;  /* 0x000000130c0a7223 */ /* 0x140fe20000010016 */
[----:B------:R-:W-:Y:S01]  /*1d00*/  FFMA.FTZ R8, R12, R21, R22 ;  /* 0x000000150c087223 */ /* 0x000fe20000010016 */
        /* <DEDUP_REMOVED lines=15> */
.L_x_4450:
[----:B------:R-:W-:Y:S04]  /*1e00*/  BSSY B0, `(.L_x_4451) ;  /* 0x000000d000007945 */ /* 0x000fe80003800000 */
[----:B------:R-:W-:Y:S05]  /*1e10*/  @!P0 BRA `(.L_x_4452) ;  /* 0x00000000002c8947 */ /* 0x000fea0003800000 */
        /* <DEDUP_REMOVED lines=8> */
[----:B------:R-:W-:-:S04]  /*1ea0*/  IADD3 R21, R19, R21, RZ ;  /* 0x0000001513157210 */ /* 0x000fc80007ffe0ff */
[----:B------:R-:W-:-:S05]  /*1eb0*/  LEA.HI.X R13, R18, UR13, R21, 0x2, P5 ;  /* 0x0000000d120d7c11 */ /* 0x000fca000a8f1415 */
[----:B------:R0:W-:Y:S02]  /*1ec0*/  STG.E.64 desc[UR8][R12.64], R16 ;  /* 0x000000100c007986 */ /* 0x0001e4000c101b08 */
.L_x_4452:
[----:B------:R-:W-:Y:S05]  /*1ed0*/  BSYNC B0 ;  /* 0x0000000000007941 */ /* 0x000fea0003800000 */
.L_x_4451:
        /* <DEDUP_REMOVED lines=11> */
.L_x_4453:
[----:B------:R-:W-:Y:S04]  /*1f90*/  BSSY B0, `(.L_x_4454) ;  /* 0x000000d000007945 */ /* 0x000fe80003800000 */
[----:B------:R-:W-:Y:S05]  /*1fa0*/  @P1 BRA `(.L_x_4455) ;  /* 0x00000000002c1947 */ /* 0x000fea0003800000 */
[----:B------:R-:W-:Y:S01]  /*1fb0*/  ULDC.64 UR12, c[0x0][0x270] ;  /* 0x00009c00000c7ab9 */ /* 0x000fe20000000a00 */
[----:B0-----:R-:W-:Y:S01]  /*1fc0*/  MOV R12, R46 ;  /* 0x0000002e000c7202 */ /* 0x001fe20000000f00 */
[----:B------:R-:W-:Y:S01]  /*1fd0*/  IMAD R18, R37, UR12, RZ ;  /* 0x0000000c25127c24 */ /* 0x000fe2000f8e02ff */
[----:B------:R-:W-:-:S03]  /*1fe0*/  MOV R13, R49 ;  /* 0x00000031000d7202 */ /* 0x000fc60000000f00 */
[----:B------:R-:W-:-:S04]  /*1ff0*/  IMAD.WIDE.U32 R16, R5, UR12, R12 ;  /* 0x0000000c05107c25 */ /* 0x000fc8000f8e000c */
[----:B------:R-:W-:Y:S01]  /*2000*/  IMAD R13, R5, UR13, R18 ;  /* 0x0000000d050d7c24 */ /* 0x000fe2000f8e0212 */
[----:B------:R-:W-:Y:S02]  /*2010*/  ULDC.64 UR12, c[0x0][0x210] ;  /* 0x00008400000c7ab9 */ /* 0x000fe40000000a00 */
[----:B------:R-:W-:Y:S02]  /*2020*/  LEA R12, P1, R16, UR12, 0x2 ;  /* 0x0000000c100c7c11 */ /* 0x000fe4000f8210ff */
[----:B------:R-:W-:-:S04]  /*2030*/  IADD3 R13, R17, R13, RZ ;  /* 0x0000000d110d7210 */ /* 0x000fc80007ffe0ff */
[----:B------:R-:W-:-:S05]  /*2040*/  LEA.HI.X R13, R16, UR13, R13, 0x2, P1 ;  /* 0x0000000d100d7c11 */ /* 0x000fca00088f140d */
[----:B------:R1:W-:Y:S02]  /*2050*/  STG.E.64 desc[UR8][R12.64], R14 ;  /* 0x0000000e0c007986 */ /* 0x0003e4000c101b08 */
.L_x_4455:
[----:B------:R-:W-:Y:S05]  /*2060*/  BSYNC B0 ;  /* 0x0000000000007941 */ /* 0x000fea0003800000 */
.L_x_4454:
        /* <DEDUP_REMOVED lines=11> */
.L_x_4456:
[----:B------:R-:W-:Y:S04]  /*2120*/  BSSY B0, `(.L_x_4457) ;  /* 0x000000d000007945 */ /* 0x000fe80003800000 */
[----:B------:R-:W-:Y:S05]  /*2130*/  @P2 BRA `(.L_x_4458) ;  /* 0x00000000002c2947 */ /* 0x000fea0003800000 */
[----:B------:R-:W-:Y:S01]  /*2140*/  ULDC.64 UR12, c[0x0][0x270] ;  /* 0x00009c00000c7ab9 */ /* 0x000fe20000000a00 */
[----:B01----:R-:W-:Y:S01]  /*2150*/  MOV R12, R46 ;  /* 0x0000002e000c7202 */ /* 0x003fe20000000f00 */
        /* <DEDUP_REMOVED lines=9> */
.L_x_4458:
[----:B------:R-:W-:Y:S05]  /*21f0*/  BSYNC B0 ;  /* 0x0000000000007941 */ /* 0x000fea0003800000 */
.L_x_4457:
[----:B------:R-:W-:Y:S05]  /*2200*/  @!P4 BRA `(.L_x_4459) ;  /* 0x000000000028c947 */ /* 0x000fea0003800000 */
        /* <DEDUP_REMOVED lines=10> */
.L_x_4459:
[----:B------:R-:W-:Y:S04]  /*22b0*/  BSSY B0, `(.L_x_4460) ;  /* 0x000000c000007945 */ /* 0x000fe80003800000 */
[----:B------:R-:W-:Y:S05]  /*22c0*/  @P3 BRA `(.L_x_4461) ;  /* 0x0000000000283947 */ /* 0x000fea0003800000 */
[----:B------:R-:W-:Y:S01]  /*22d0*/  ULDC.64 UR12, c[0x0][0x270] ;  /* 0x00009c00000c7ab9 */ /* 0x000fe20000000a00 */
[----:B------:R-:W-:Y:S01]  /*22e0*/  MOV R47, R49 ;  /* 0x00000031002f7202 */ /* 0x000fe20000000f00 */
[----:B--2---:R-:W-:Y:S02]  /*22f0*/  IMAD R10, R41, UR12, RZ ;  /* 0x0000000c290a7c24 */ /* 0x004fe4000f8e02ff */
[----:B------:R-:W-:-:S04]  /*2300*/  IMAD.WIDE.U32 R46, R7, UR12, R46 ;  /* 0x0000000c072e7c25 */ /* 0x000fc8000f8e002e */
[----:B------:R-:W-:Y:S01]  /*2310*/  IMAD R11, R7, UR13, R10 ;  /* 0x0000000d070b7c24 */ /* 0x000fe2000f8e020a */
[----:B------:R-:W-:Y:S02]  /*2320*/  ULDC.64 UR12, c[0x0][0x210] ;  /* 0x00008400000c7ab9 */ /* 0x000fe40000000a00 */
[----:B------:R-:W-:Y:S02]  /*2330*/  LEA R10, P1, R46, UR12, 0x2 ;  /* 0x0000000c2e0a7c11 */ /* 0x000fe4000f8210ff */
[----:B------:R-:W-:-:S04]  /*2340*/  IADD3 R11, R47, R11, RZ ;  /* 0x0000000b2f0b7210 */ /* 0x000fc80007ffe0ff */
[----:B------:R-:W-:-:S05]  /*2350*/  LEA.HI.X R11, R46, UR13, R11, 0x2, P1 ;  /* 0x0000000d2e0b7c11 */ /* 0x000fca00088f140b */
[----:B------:R3:W-:Y:S02]  /*2360*/  STG.E.64 desc[UR8][R10.64], R8 ;  /* 0x000000080a007986 */ /* 0x0007e4000c101b08 */
.L_x_4461:
[----:B------:R-:W-:Y:S05]  /*2370*/  BSYNC B0 ;  /* 0x0000000000007941 */ /* 0x000fea0003800000 */
.L_x_4460:
[----:B---3--:R-:W3:Y:S01]  /*2380*/  LDC R8, c[0x0][0x10] ;  /* 0x00000400ff087b82 */ /* 0x008ee20000000800 */
[----:B------:R-:W-:Y:S02]  /*2390*/  IADD3 R4, R4, 0x1, RZ ;  /* 0x0000000104047810 */ /* 0x000fe40007ffe0ff */
[----:B---3--:R-:W-:-:S04]  /*23a0*/  IADD3 R43, R8, R43, RZ ;  /* 0x0000002b082b7210 */ /* 0x008fc80007ffe0ff */
[----:B------:R-:W-:-:S13]  /*23b0*/  ISETP.GE.AND P1, PT, R43, UR4, PT ;  /* 0x000000042b007c0c */ /* 0x000fda000bf26270 */
[----:B------:R-:W-:Y:S05]  /*23c0*/  @!P1 BRA `(.L_x_4462) ;  /* 0xffffffdc008c9947 */ /* 0x000fea000383ffff */
[----:B------:R-:W-:Y:S05]  /*23d0*/  EXIT ;  /* 0x000000000000794d */ /* 0x000fea0003800000 */
.L_x_4463:
        /* <DEDUP_REMOVED lines=10> */
.L_x_5174:


//--------------------- .text._Z35group_norm_nhwc_fwd_one_pass_kernelI11Fp32IOFp32WLi128ELi70ELi560EEv26Group_norm_nhwc_fwd_params --------------------------
	.section	.text._Z35group_norm_nhwc_fwd_one_pass_kernelI11Fp32IOFp32WLi128ELi70ELi560EEv26Group_norm_nhwc_fwd_params,"ax",@progbits
	.align	128
        .global         _Z35group_norm_nhwc_fwd_one_pass_kernelI11Fp32IOFp32WLi128ELi70ELi560EEv26Group_norm_nhwc_fwd_params
        .type           _Z35group_norm_nhwc_fwd_one_pass_kernelI11Fp32IOFp32WLi128ELi70ELi560EEv26Group_norm_nhwc_fwd_params,@function
        .size           _Z35group_norm_nhwc_fwd_one_pass_kernelI11Fp32IOFp32WLi128ELi70ELi560EEv26Group_norm_nhwc_fwd_params,(.L_x_5175 - _Z35group_norm_nhwc_fwd_one_pass_kernelI11Fp32IOFp32WLi128ELi70ELi560EEv26Group_norm_nhwc_fwd_params)
        .other          _Z35group_norm_nhwc_fwd_one_pass_kernelI11Fp32IOFp32WLi128ELi70ELi560EEv26Group_norm_nhwc_fwd_params,@"STO_CUDA_ENTRY STV_DEFAULT"
_Z35group_norm_nhwc_fwd_one_pass_kernelI11Fp32IOFp32WLi128ELi70ELi560EEv26Group_norm_nhwc_fwd_params:
.text._Z35group_norm_nhwc_fwd_one_pass_kernelI11Fp32IOFp32WLi128ELi70ELi560EEv26Group_norm_nhwc_fwd_params:
        /* <DEDUP_REMOVED lines=36> */
.L_x_4497:
[----:B------:R-:W0:Y:S01]  /*0240*/  LDC R11, c[0x0][0x288] ;  /* 0x0000a200ff0b7b82 */ /* 0x000e220000000800 */
[----:B------:R-:W-:Y:S01]  /*0250*/  ULDC.64 UR14, c[0x0][0x278] ;  /* 0x00009e00000e7ab9 */ /* 0x000fe20000000a00 */
[----:B------:R-:W-:Y:S01]  /*0260*/  SHF.R.S32.HI R17, RZ, 0x1f, R41 ;  /* 0x0000001fff117819 */ /* 0x000fe20000011429 */
[----:B------:R-:W-:Y:S01]  /*0270*/  ULDC.64 UR12, c[0x0][0x280] ;  /* 0x0000a000000c7ab9 */ /* 0x000fe20000000a00 */
[----:B------:R-:W-:Y:S02]  /*0280*/  ISETP.GE.U32.AND P4, PT, R41, UR14, PT ;  /* 0x0000000e29007c0c */ /* 0x000fe4000bf86070 */
[----:B-1----:R-:W-:Y:S02]  /*0290*/  SHF.R.S32.HI R15, RZ, 0x1f, R40 ;  /* 0x0000001fff0f7819 */ /* 0x002fe40000011428 */
[----:B------:R-:W-:Y:S01]  /*02a0*/  ISETP.GE.AND.EX P4, PT, R17, UR15, PT, P4 ;  /* 0x0000000f11007c0c */ /* 0x000fe2000bf86340 */
[----:B------:R-:W1:Y:S01]  /*02b0*/  @P0 LDC.64 R12, c[0x0][0x270] ;  /* 0x00009c00ff0c0b82 */ /* 0x000e620000000a00 */
[----:B------:R-:W-:-:S02]  /*02c0*/  SHF.R.S32.HI R16, RZ, 0x1f, R39 ;  /* 0x0000001fff107819 */ /* 0x000fc40000011427 */
[----:B------:R-:W-:Y:S02]  /*02d0*/  ISETP.GT.U32.OR P4, PT, R3, 0x22f, P4 ;  /* 0x0000022f0300780c */ /* 0x000fe40002784470 */
[----:B------:R-:W-:Y:S02]  /*02e0*/  SHF.R.S32.HI R23, RZ, 0x1f, R38 ;  /* 0x0000001fff177819 */ /* 0x000fe40000011426 */
[----:B------:R-:W-:Y:S01]  /*02f0*/  SHF.R.S32.HI R26, RZ, 0x1f, R37 ;  /* 0x0000001fff1a7819 */ /* 0x000fe20000011425 */
        /* <DEDUP_REMOVED lines=30> */
[----:B------:R-:W-:Y:S02]  /*04e0*/  SHF.R.S32.HI R6, RZ, 0x1f, R7 ;  /* 0x0000001fff067819 */ /* 0x000fe40000011407 */
[----:B------:R-:W-:Y:S01]  /*04f0*/  ISETP.GE.U32.AND P3, PT, R38, UR14, PT ;  /* 0x0000000e26007c0c */ /* 0x000fe2000bf66070 */
[----:B------:R-:W-:Y:S02]  /*0500*/  IMAD R46, R11, R5, R44 ;  /* 0x000000050b2e7224 */ /* 0x000fe400078e022c */
[----:B------:R-:W0:Y:S01]  /*0510*/  @!P4 LDC.64 R4, c[0x0][0x270] ;  /* 0x00009c00ff04cb82 */ /* 0x000e220000000a00 */
[----:B------:R-:W-:Y:S01]  /*0520*/  IMAD R6, R6, UR12, RZ ;  /* 0x0000000c06067c24 */ /* 0x000fe2000f8e02ff */
[----:B------:R-:W-:Y:S01]  /*0530*/  ISETP.GE.AND.EX P3, PT, R23, UR15, PT, P3 ;  /* 0x0000000f17007c0c */ /* 0x000fe2000bf66330 */
[----:B------:R-:W-:-:S02]  /*0540*/  IMAD R46, R46, 0x46, RZ ;  /* 0x000000462e2e7824 */ /* 0x000fc400078e02ff */
[----:B------:R-:W-:Y:S01]  /*0550*/  IMAD R51, R7, UR13, R6 ;  /* 0x0000000d07337c24 */ /* 0x000fe2000f8e0206 */
[----:B------:R-:W-:Y:S01]  /*0560*/  ISETP.GT.U32.OR P3, PT, R3, 0x22f, P3 ;  /* 0x0000022f0300780c */ /* 0x000fe20001f64470 */
[----:B-1----:R-:W-:Y:S01]  /*0570*/  @P0 IMAD R6, R0, R12, RZ ;  /* 0x0000000c00060224 */ /* 0x002fe200078e02ff */
[----:B------:R-:W-:Y:S01]  /*0580*/  IADD3 R48, P2, R45, R46, RZ ;  /* 0x0000002e2d307210 */ /* 0x000fe20007f5e0ff */
[----:B------:R-:W1:Y:S02]  /*0590*/  @!P4 LDC.64 R10, c[0x0][0x220] ;  /* 0x00008800ff0acb82 */ /* 0x000e640000000a00 */
[----:B------:R-:W-:Y:S01]  /*05a0*/  @P0 IMAD R25, R43, R13, R6 ;  /* 0x0000000d2b190224 */ /* 0x000fe200078e0206 */
[----:B------:R-:W-:Y:S02]  /*05b0*/  LEA.HI.X.SX32 R49, R46, R9, 0x1, P2 ;  /* 0x000000092e317211 */ /* 0x000fe400010f0eff */
[----:B------:R-:W-:Y:S01]  /*05c0*/  ISETP.GE.U32.AND P2, PT, R39, UR14, PT ;  /* 0x0000000e27007c0c */ /* 0x000fe2000bf46070 */
[----:B------:R-:W-:-:S03]  /*05d0*/  IMAD.WIDE.U32 R48, R7, UR12, R48 ;  /* 0x0000000c07307c25 */ /* 0x000fc6000f8e0030 */
[----:B------:R-:W-:Y:S01]  /*05e0*/  ISETP.GE.AND.EX P2, PT, R16, UR15, PT, P2 ;  /* 0x0000000f10007c0c */ /* 0x000fe2000bf46320 */
[----:B------:R-:W3:Y:S03]  /*05f0*/  @!P1 LDC.64 R8, c[0x0][0x270] ;  /* 0x00009c00ff089b82 */ /* 0x000ee60000000a00 */
[----:B------:R-:W-:Y:S02]  /*0600*/  ISETP.GT.U32.OR P2, PT, R3, 0x22f, P2 ;  /* 0x0000022f0300780c */ /* 0x000fe40001744470 */
[----:B------:R-:W-:Y:S01]  /*0610*/  IADD3 R51, R49, R51, RZ ;  /* 0x0000003331337210 */ /* 0x000fe20007ffe0ff */
        /* <DEDUP_REMOVED lines=10> */
[C---:B--2---:R-:W-:Y:S02]  /*06c0*/  @P0 LEA R18, P5, R12.reuse, R18, 0x2 ;  /* 0x000000120c120211 */ /* 0x044fe400078a10ff */
[----:B------:R-:W-:Y:S02]  /*06d0*/  @!P4 IADD3 R5, R5, R17, RZ ;  /* 0x000000110505c210 */ /* 0x000fe40007ffe0ff */
[----:B------:R-:W-:Y:S01]  /*06e0*/  @P0 LEA.HI.X R19, R12, R19, R13, 0x2, P5 ;  /* 0x000000130c130211 */ /* 0x000fe200028f140d */
[----:B---3--:R-:W-:Y:S01]  /*06f0*/  @!P1 IMAD R15, R15, R8, RZ ;  /* 0x000000080f0f9224 */ /* 0x008fe200078e02ff */
[----:B------:R-:W-:Y:S01]  /*0700*/  ISETP.GE.U32.AND P5, PT, R37, UR14, PT ;  /* 0x0000000e25007c0c */ /* 0x000fe2000bfa6070 */
[----:B------:R-:W2:Y:S01]  /*0710*/  @!P3 LDC.64 R24, c[0x0][0x270] ;  /* 0x00009c00ff18bb82 */ /* 0x000ea20000000a00 */
[----:B------:R-:W-:Y:S01]  /*0720*/  @!P1 MOV R12, R48 ;  /* 0x00000030000c9202 */ /* 0x000fe20000000f00 */
[----:B------:R-:W-:Y:S01]  /*0730*/  @!P1 IMAD R17, R40, R9, R15 ;  /* 0x0000000928119224 */ /* 0x000fe200078e020f */
[----:B------:R-:W-:-:S02]  /*0740*/  ISETP.GE.AND.EX P5, PT, R26, UR15, PT, P5 ;  /* 0x0000000f1a007c0c */ /* 0x000fc4000bfa6350 */
[----:B------:R-:W-:Y:S02]  /*0750*/  @!P1 MOV R13, R51 ;  /* 0x00000033000d9202 */ /* 0x000fe40000000f00 */
[----:B------:R-:W-:Y:S01]  /*0760*/  ISETP.GT.U32.OR P5, PT, R3, 0x22f, P5 ;  /* 0x0000022f0300780c */ /* 0x000fe20002fa4470 */
[----:B------:R-:W3:Y:S01]  /*0770*/  @!P2 LDC.64 R14, c[0x0][0x220] ;  /* 0x00008800ff0eab82 */ /* 0x000ee20000000a00 */
[----:B-1----:R-:W-:Y:S01]  /*0780*/  @!P4 LEA R10, P6, R4, R10, 0x2 ;  /* 0x0000000a040ac211 */ /* 0x002fe200078c10ff */
[----:B------:R-:W-:-:S03]  /*0790*/  @!P1 IMAD.WIDE.U32 R8, R40, R8, R12 ;  /* 0x0000000828089225 */ /* 0x000fc600078e000c */
[----:B------:R-:W-:Y:S02]  /*07a0*/  @!P4 LEA.HI.X R11, R4, R11, R5, 0x2, P6 ;  /* 0x0000000b040bc211 */ /* 0x000fe400030f1405 */
[----:B------:R-:W-:Y:S02]  /*07b0*/  MOV R5, RZ ;  /* 0x000000ff00057202 */ /* 0x000fe40000000f00 */
[----:B------:R-:W-:Y:S02]  /*07c0*/  MOV R4, RZ ;  /* 0x000000ff00047202 */ /* 0x000fe40000000f00 */
[----:B------:R-:W-:Y:S02]  /*07d0*/  @!P1 IADD3 R9, R9, R17, RZ ;  /* 0x0000001109099210 */ /* 0x000fe40007ffe0ff */
[----:B0-----:R-:W-:Y:S01]  /*07e0*/  @!P1 LEA R20, P6, R8, R20, 0x2 ;  /* 0x0000001408149211 */ /* 0x001fe200078c10ff */
[----:B----4-:R-:W-:Y:S01]  /*07f0*/  @!P2 IMAD R22, R16, R6, RZ ;  /* 0x000000061016a224 */ /* 0x010fe200078e02ff */
[----:B------:R0:W4:Y:S01]  /*0800*/  @!P4 LDG.E.64 R4, desc[UR8][R10.64] ;  /* 0x000000080a04c981 */ /* 0x000122000c1e1b00 */
[----:B------:R-:W-:Y:S01]  /*0810*/  SHF.R.S32.HI R32, RZ, 0x1f, R36 ;  /* 0x0000001fff207819 */ /* 0x000fe20000011424 */
[----:B------:R-:W1:Y:S01]  /*0820*/  @!P3 LDC.64 R16, c[0x0][0x220] ;  /* 0x00008800ff10bb82 */ /* 0x000e620000000a00 */
[----:B------:R-:W-:Y:S01]  /*0830*/  @!P1 LEA.HI.X R21, R8, R21, R9, 0x2, P6 ;  /* 0x0000001508159211 */ /* 0x000fe200030f1409 */
[----:B------:R-:W-:Y:S01]  /*0840*/  @!P2 IMAD R22, R39, R7, R22 ;  /* 0x000000072716a224 */ /* 0x000fe200078e0216 */
[----:B------:R-:W-:Y:S01]  /*0850*/  ISETP.GE.U32.AND P4, PT, R36, UR14, PT ;  /* 0x0000000e24007c0c */ /* 0x000fe2000bf86070 */
[----:B--2---:R-:W-:Y:S01]  /*0860*/  @!P3 IMAD R23, R23, R24, RZ ;  /* 0x000000181717b224 */ /* 0x004fe200078e02ff */
[----:B------:R-:W-:-:S02]  /*0870*/  @!P2 MOV R28, R48 ;  /* 0x00000030001ca202 */ /* 0x000fc40000000f00 */
[----:B------:R-:W-:Y:S01]  /*0880*/  @!P2 MOV R29, R51 ;  /* 0x00000033001da202 */ /* 0x000fe20000000f00 */
[----:B------:R-:W2:Y:S01]  /*0890*/  @!P5 LDC.64 R8, c[0x0][0x270] ;  /* 0x00009c00ff08db82 */ /* 0x000ea20000000a00 */
[----:B------:R-:W-:Y:S01]  /*08a0*/  ISETP.GE.AND.EX P4, PT, R32, UR15, PT, P4 ;  /* 0x0000000f20007c0c */ /* 0x000fe2000bf86340 */
[C---:B------:R-:W-:Y:S01]  /*08b0*/  @!P3 IMAD R27, R38.reuse, R25, R23 ;  /* 0x00000019261bb224 */ /* 0x040fe200078e0217 */
[----:B------:R-:W-:Y:S01]  /*08c0*/  @!P3 MOV R7, R51 ;  /* 0x000000330007b202 */ /* 0x000fe20000000f00 */
[----:B------:R-:W-:Y:S01]  /*08d0*/  @!P2 IMAD.WIDE.U32 R28, R39, R6, R28 ;  /* 0x00000006271ca225 */ /* 0x000fe200078e001c */
[----:B------:R-:W-:Y:S02]  /*08e0*/  @!P3 MOV R6, R48 ;  /* 0x000000300006b202 */ /* 0x000fe40000000f00 */
[----:B------:R-:W-:Y:S01]  /*08f0*/  ISETP.GT.U32.OR P4, PT, R3, 0x22f, P4 ;  /* 0x0000022f0300780c */ /* 0x000fe20002784470 */
[----:B0-----:R-:W0:Y:S01]  /*0900*/  @!P5 LDC.64 R10, c[0x0][0x220] ;  /* 0x00008800ff0adb82 */ /* 0x001e220000000a00 */
[----:B------:R-:W-:Y:S01]  /*0910*/  SHF.R.S32.HI R33, RZ, 0x1f, R35 ;  /* 0x0000001fff217819 */ /* 0x000fe20000011423 */
[----:B------:R-:W-:Y:S01]  /*0920*/  @!P3 IMAD.WIDE.U32 R24, R38, R24, R6 ;  /* 0x000000182618b225 */ /* 0x000fe200078e0006 */
[----:B------:R-:W-:-:S02]  /*0930*/  CS2R R6, SRZ ;  /* 0x0000000000067805 */ /* 0x000fc4000001ff00 */
[----:B------:R-:W-:Y:S02]  /*0940*/  ISETP.GE.U32.AND P6, PT, R35, UR14, PT ;  /* 0x0000000e23007c0c */ /* 0x000fe4000bfc6070 */
[----:B------:R-:W-:Y:S02]  /*0950*/  @!P2 IADD3 R23, R29, R22, RZ ;  /* 0x000000161d17a210 */ /* 0x000fe40007ffe0ff */
[----:B------:R-:W-:Y:S01]  /*0960*/  ISETP.GE.AND.EX P6, PT, R33, UR15, PT, P6 ;  /* 0x0000000f21007c0c */ /* 0x000fe2000bfc6360 */
[----:B------:R1:W5:Y:S01]  /*0970*/  @!P1 LDG.E.64 R6, desc[UR8][R20.64] ;  /* 0x0000000814069981 */ /* 0x000362000c1e1b00 */
[C---:B---3--:R-:W-:Y:S01]  /*0980*/  @!P2 LEA R22, P1, R28.reuse, R14, 0x2 ;  /* 0x0000000e1c16a211 */ /* 0x048fe200078210ff */
[----:B------:R-:W3:Y:S01]  /*0990*/  @!P4 LDC.64 R12, c[0x0][0x270] ;  /* 0x00009c00ff0ccb82 */ /* 0x000ee20000000a00 */
[----:B------:R-:W-:Y:S02]  /*09a0*/  ISETP.GT.U32.OR P6, PT, R3, 0x22f, P6 ;  /* 0x0000022f0300780c */ /* 0x000fe400037c4470 */
[----:B------:R-:W-:Y:S01]  /*09b0*/  @!P2 LEA.HI.X R23, R28, R15, R23, 0x2, P1 ;  /* 0x0000000f1c17a211 */ /* 0x000fe200008f1417 */
[----:B--2---:R-:W-:Y:S01]  /*09c0*/  @!P5 IMAD R26, R26, R8, RZ ;  /* 0x000000081a1ad224 */ /* 0x004fe200078e02ff */
[----:B------:R-:W-:-:S02]  /*09d0*/  @!P3 IADD3 R14, R25, R27, RZ ;  /* 0x0000001b190eb210 */ /* 0x000fc40007ffe0ff */
[C---:B-1----:R-:W-:Y:S01]  /*09e0*/  @!P3 LEA R20, P1, R24.reuse, R16, 0x2 ;  /* 0x000000101814b211 */ /* 0x042fe200078210ff */
[C---:B------:R-:W-:Y:S01]  /*09f0*/  @!P5 IMAD R25, R37.reuse, R9, R26 ;  /* 0x000000092519d224 */ /* 0x040fe200078e021a */
[----:B------:R-:W-:Y:S02]  /*0a00*/  @!P5 MOV R26, R48 ;  /* 0x00000030001ad202 */ /* 0x000fe40000000f00 */
[----:B------:R-:W-:Y:S02]  /*0a10*/  @!P3 LEA.HI.X R21, R24, R17, R14, 0x2, P1 ;  /* 0x000000111815b211 */ /* 0x000fe400008f140e */
[----:B------:R-:W-:Y:S01]  /*0a20*/  @!P5 MOV R27, R51 ;  /* 0x00000033001bd202 */ /* 0x000fe20000000f00 */
[----:B------:R-:W1:Y:S02]  /*0a30*/  @!P4 LDC.64 R14, c[0x0][0x220] ;  /* 0x00008800ff0ecb82 */ /* 0x000e640000000a00 */
[----:B------:R-:W-:-:S06]  /*0a40*/  @!P5 IMAD.WIDE.U32 R26, R37, R8, R26 ;  /* 0x00000008251ad225 */ /* 0x000fcc00078e001a */
[----:B------:R-:W2:Y:S01]  /*0a50*/  @!P6 LDC.64 R16, c[0x0][0x270] ;  /* 0x00009c00ff10eb82 */ /* 0x000ea20000000a00 */
[----:B------:R-:W-:Y:S02]  /*0a60*/  @!P5 IADD3 R25, R27, R25, RZ ;  /* 0x000000191b19d210 */ /* 0x000fe40007ffe0ff */
[C---:B0-----:R-:W-:Y:S02]  /*0a70*/  @!P5 LEA R24, P1, R26.reuse, R10, 0x2 ;  /* 0x0000000a1a18d211 */ /* 0x041fe400078210ff */
[----:B------:R-:W-:Y:S02]  /*0a80*/  CS2R R8, SRZ ;  /* 0x0000000000087805 */ /* 0x000fe4000001ff00 */
[----:B------:R-:W-:Y:S02]  /*0a90*/  @!P4 MOV R27, R51 ;  /* 0x00000033001bc202 */ /* 0x000fe40000000f00 */
[----:B------:R-:W-:Y:S01]  /*0aa0*/  @!P5 LEA.HI.X R25, R26, R11, R25, 0x2, P1 ;  /* 0x0000000b1a19d211 */ /* 0x000fe200008f1419 */
[----:B---3--:R-:W-:Y:S01]  /*0ab0*/  @!P4 IMAD R28, R32, R12, RZ ;  /* 0x0000000c201cc224 */ /* 0x008fe200078e02ff */
[----:B------:R-:W-:-:S02]  /*0ac0*/  @!P4 MOV R26, R48 ;  /* 0x00000030001ac202 */ /* 0x000fc40000000f00 */
[----:B------:R-:W-:Y:S01]  /*0ad0*/  CS2R R10, SRZ ;  /* 0x00000000000a7805 */ /* 0x000fe2000001ff00 */
[----:B------:R0:W3:Y:S01]  /*0ae0*/  @P0 LDG.E.64 R8, desc[UR8][R18.64] ;  /* 0x0000000812080981 */ /* 0x0000e2000c1e1b00 */
[C---:B------:R-:W-:Y:S02]  /*0af0*/  @!P4 IMAD R13, R36.reuse, R13, R28 ;  /* 0x0000000d240dc224 */ /* 0x040fe400078e021c */
[----:B------:R-:W-:Y:S02]  /*0b00*/  @!P4 IMAD.WIDE.U32 R26, R36, R12, R26 ;  /* 0x0000000c241ac225 */ /* 0x000fe400078e001a */
[----:B------:R1:W3:Y:S01]  /*0b10*/  @!P2 LDG.E.64 R10, desc[UR8][R22.64] ;  /* 0x00000008160aa981 */ /* 0x0002e2000c1e1b00 */
[----:B0-----:R-:W0:Y:S02]  /*0b20*/  @!P6 LDC.64 R18, c[0x0][0x220] ;  /* 0x00008800ff12eb82 */ /* 0x001e240000000a00 */
[----:B------:R-:W-:Y:S02]  /*0b30*/  @!P4 IADD3 R27, R27, R13, RZ ;  /* 0x0000000d1b1bc210 */ /* 0x000fe40007ffe0ff */
[----:B-1----:R-:W-:-:S02]  /*0b40*/  @!P4 LEA R22, P1, R26, R14, 0x2 ;  /* 0x0000000e1a16c211 */ /* 0x002fc400078210ff */
[----:B------:R-:W-:Y:S02]  /*0b50*/  CS2R R12, SRZ ;  /* 0x00000000000c7805 */ /* 0x000fe4000001ff00 */
[----:B------:R-:W-:Y:S01]  /*0b60*/  @!P4 LEA.HI.X R23, R26, R15, R27, 0x2, P1 ;  /* 0x0000000f1a17c211 */ /* 0x000fe200008f141b */
[----:B--2---:R-:W-:Y:S01]  /*0b70*/  @!P6 IMAD R26, R33, R16, RZ ;  /* 0x00000010211ae224 */ /* 0x004fe200078e02ff */
[----:B------:R-:W-:Y:S02]  /*0b80*/  @!P6 MOV R27, R51 ;  /* 0x00000033001be202 */ /* 0x000fe40000000f00 */
[----:B------:R0:W2:Y:S01]  /*0b90*/  @!P3 LDG.E.64 R12, desc[UR8][R20.64] ;  /* 0x00000008140cb981 */ /* 0x0000a2000c1e1b00 */
[----:B------:R-:W-:Y:S01]  /*0ba0*/  @!P6 IMAD R29, R35, R17, R26 ;  /* 0x00000011231de224 */ /* 0x000fe200078e021a */
[----:B------:R-:W-:Y:S02]  /*0bb0*/  @!P6 MOV R26, R48 ;  /* 0x00000030001ae202 */ /* 0x000fe40000000f00 */
[----:B------:R-:W-:-:S03]  /*0bc0*/  CS2R R14, SRZ ;  /* 0x00000000000e7805 */ /* 0x000fc6000001ff00 */
[----:B------:R-:W-:Y:S01]  /*0bd0*/  @!P6 IMAD.WIDE.U32 R26, R35, R16, R26 ;  /* 0x00000010231ae225 */ /* 0x000fe200078e001a */
[----:B------:R-:W-:Y:S02]  /*0be0*/  CS2R R16, SRZ ;  /* 0x0000000000107805 */ /* 0x000fe4000001ff00 */
[----:B------:R1:W2:Y:S02]  /*0bf0*/  @!P5 LDG.E.64 R14, desc[UR8][R24.64] ;  /* 0x00000008180ed981 */ /* 0x0002a4000c1e1b00 */
[----:B------:R-:W-:Y:S02]  /*0c00*/  @!P6 IADD3 R27, R27, R29, RZ ;  /* 0x0000001d1b1be210 */ /* 0x000fe40007ffe0ff */
[C---:B0-----:R-:W-:Y:S01]  /*0c10*/  @!P6 LEA R20, P1, R26.reuse, R18, 0x2 ;  /* 0x000000121a14e211 */ /* 0x041fe200078210ff */
[----:B------:R0:W2:Y:S03]  /*0c20*/  @!P4 LDG.E.64 R16, desc[UR8][R22.64] ;  /* 0x000000081610c981 */ /* 0x0000a6000c1e1b00 */
[----:B------:R-:W-:-:S02]  /*0c30*/  @!P6 LEA.HI.X R21, R26, R19, R27, 0x2, P1 ;  /* 0x000000131a15e211 */ /* 0x000fc400008f141b */
[----:B------:R-:W-:-:S06]  /*0c40*/  CS2R R18, SRZ ;  /* 0x0000000000127805 */ /* 0x000fcc000001ff00 */
[----:B------:R5:W2:Y:S01]  /*0c50*/  @!P6 LDG.E.64 R18, desc[UR8][R20.64] ;  /* 0x000000081412e981 */ /* 0x000aa2000c1e1b00 */
[C---:B------:R-:W-:Y:S02]  /*0c60*/  ISETP.GT.AND P1, PT, R3.reuse, 0x21f, PT ;  /* 0x0000021f0300780c */ /* 0x040fe40003f24270 */
[----:B------:R-:W-:Y:S02]  /*0c70*/  ISETP.NE.AND P2, PT, R2, RZ, PT ;  /* 0x000000ff0200720c */ /* 0x000fe40003f45270 */
[----:B------:R-:W-:Y:S01]  /*0c80*/  ISETP.NE.AND P3, PT, R3, RZ, PT ;  /* 0x000000ff0300720c */ /* 0x000fe20003f65270 */
[----:B----4-:R-:W-:Y:S01]  /*0c90*/  FMUL.FTZ R29, R5, R5 ;  /* 0x00000005051d7220 */ /* 0x010fe20000410000 */
[----:B-1----:R-:W-:-:S03]  /*0ca0*/  FADD.FTZ R25, R4, R5 ;  /* 0x0000000504197221 */ /* 0x002fc60000010000 */
[----:B0-----:R-:W-:Y:S01]  /*0cb0*/  FFMA.FTZ R22, R4, R4, R29 ;  /* 0x0000000404167223 */ /* 0x001fe2000001001d */
[----:B-----5:R-:W-:Y:S01]  /*0cc0*/  FMUL.FTZ R23, R7, R7 ;  /* 0x0000000707177220 */ /* 0x020fe20000410000 */
[----:B------:R-:W-:-:S03]  /*0cd0*/  FADD.FTZ R21, R6, R7 ;  /* 0x0000000706157221 */ /* 0x000fc60000010000 */
[----:B------:R-:W-:Y:S01]  /*0ce0*/  FFMA.FTZ R23, R6, R6, R23 ;  /* 0x0000000606177223 */ /* 0x000fe20000010017 */
[----:B---3--:R-:W-:Y:S01]  /*0cf0*/  FMUL.FTZ R27, R9, R9 ;  /* 0x00000009091b7220 */ /* 0x008fe20000410000 */
[----:B------:R-:W-:-:S03]  /*0d00*/  FADD.FTZ R24, R8, R9 ;  /* 0x0000000908187221 */ /* 0x000fc60000010000 */
[----:B------:R-:W-:Y:S01]  /*0d10*/  FFMA.FTZ R27, R8, R8, R27 ;  /* 0x00000008081b7223 */ /* 0x000fe2000001001b */
[----:B------:R-:W-:-:S03]  /*0d20*/  FADD.FTZ R24, RZ, R24 ;  /* 0x00000018ff187221 */ /* 0x000fc60000010000 */
[----:B------:R-:W-:Y:S01]  /*0d30*/  FADD.FTZ R27, RZ, R27 ;  /* 0x0000001bff1b7221 */ /* 0x000fe20000010000 */
[----:B------:R-:W-:Y:S01]  /*0d40*/  FADD.FTZ R24, R24, R25 ;  /* 0x0000001918187221 */ /* 0x000fe20000010000 */
[----:B------:R-:W-:Y:S02]  /*0d50*/  FMUL.FTZ R25, R11, R11 ;  /* 0x0000000b0b197220 */ /* 0x000fe40000410000 */
[----:B------:R-:W-:Y:S01]  /*0d60*/  FADD.FTZ R22, R27, R22 ;  /* 0x000000161b167221 */ /* 0x000fe20000010000 */
[----:B------:R-:W-:Y:S01]  /*0d70*/  FADD.FTZ R21, R24, R21 ;  /* 0x0000001518157221 */ /* 0x000fe20000010000 */
[----:B------:R-:W-:Y:S02]  /*0d80*/  FFMA.FTZ R25, R10, R10, R25 ;  /* 0x0000000a0a197223 */ /* 0x000fe40000010019 */
[----:B------:R-:W-:Y:S01]  /*0d90*/  FADD.FTZ R22, R22, R23 ;  /* 0x0000001716167221 */ /* 0x000fe20000010000 */
[----:B------:R-:W-:Y:S01]  /*0da0*/  FADD.FTZ R20, R10, R11 ;  /* 0x0000000b0a147221 */ /* 0x000fe20000010000 */
[----:B--2---:R-:W-:-:S02]  /*0db0*/  FMUL.FTZ R23, R13, R13 ;  /* 0x0000000d0d177220 */ /* 0x004fc40000410000 */
[----:B------:R-:W-:Y:S01]  /*0dc0*/  FADD.FTZ R22, R22, R25 ;  /* 0x0000001916167221 */ /* 0x000fe20000010000 */
[----:B------:R-:W-:Y:S01]  /*0dd0*/  FADD.FTZ R20, R21, R20 ;  /* 0x0000001415147221 */ /* 0x000fe20000010000 */
[C---:B------:R-:W-:Y:S01]  /*0de0*/  FFMA.FTZ R23, R12.reuse, R12, R23 ;  /* 0x0000000c0c177223 */ /* 0x040fe20000010017 */
[----:B------:R-:W-:Y:S01]  /*0df0*/  FADD.FTZ R21, R12, R13 ;  /* 0x0000000d0c157221 */ /* 0x000fe20000010000 */
[----:B------:R-:W-:Y:S02]  /*0e00*/  FMUL.FTZ R25, R15, R15 ;  /* 0x0000000f0f197220 */ /* 0x000fe40000410000 */
[----:B------:R-:W-:Y:S01]  /*0e10*/  FADD.FTZ R22, R22, R23 ;  /* 0x0000001716167221 */ /* 0x000fe20000010000 */
[----:B------:R-:W-:Y:S01]  /*0e20*/  FADD.FTZ R20, R20, R21 ;  /* 0x0000001514147221 */ /* 0x000fe20000010000 */
[C---:B------:R-:W-:Y:S01]  /*0e30*/  FFMA.FTZ R25, R14.reuse, R14, R25 ;  /* 0x0000000e0e197223 */ /* 0x040fe20000010019 */
[----:B------:R-:W-:Y:S01]  /*0e40*/  FMUL.FTZ R23, R17, R17 ;  /* 0x0000001111177220 */ /* 0x000fe20000410000 */
[----:B------:R-:W-:-:S02]  /*0e50*/  FADD.FTZ R21, R14, R15 ;  /* 0x0000000f0e157221 */ /* 0x000fc40000010000 */
[----:B------:R-:W-:Y:S01]  /*0e60*/  FADD.FTZ R22, R22, R25 ;  /* 0x0000001916167221 */ /* 0x000fe20000010000 */
[----:B------:R-:W-:Y:S01]  /*0e70*/  FFMA.FTZ R23, R16, R16, R23 ;  /* 0x0000001010177223 */ /* 0x000fe20000010017 */
[----:B------:R-:W-:Y:S01]  /*0e80*/  FADD.FTZ R20, R20, R21 ;  /* 0x0000001514147221 */ /* 0x000fe20000010000 */
[----:B------:R-:W-:Y:S01]  /*0e90*/  FADD.FTZ R21, R16, R17 ;  /* 0x0000001110157221 */ /* 0x000fe20000010000 */
[----:B------:R-:W-:Y:S01]  /*0ea0*/  MOV R25, 0xffffffe0 ;  /* 0xffffffe000197802 */ /* 0x000fe20000000f00 */
[----:B------:R-:W-:Y:S01]  /*0eb0*/  FADD.FTZ R22, R22, R23 ;  /* 0x0000001716167221 */ /* 0x000fe20000010000 */
[----:B------:R-:W-:Y:S01]  /*0ec0*/  FMUL.FTZ R23, R19, R19 ;  /* 0x0000001313177220 */ /* 0x000fe20000410000 */
[----:B------:R-:W-:Y:S02]  /*0ed0*/  FADD.FTZ R20, R20, R21 ;  /* 0x0000001514147221 */ /* 0x000fe40000010000 */
        /* <DEDUP_REMOVED lines=54> */
[----:B------:R-:W-:-:S02]  /*1240*/  FADD.FTZ R52, R20, R23 ;  /* 0x0000001714347221 */ /* 0x000fc40000010000 */
[----:B------:R-:W1:Y:S01]  /*1250*/  LDS.128 R20, [UR5+0x50] ;  /* 0x00005005ff147984 */ /* 0x000e620008000c00 */
[----:B--2---:R-:W-:Y:S01]  /*1260*/  FADD.FTZ R47, R47, R28 ;  /* 0x0000001c2f2f7221 */ /* 0x004fe20000010000 */
[----:B------:R-:W-:-:S03]  /*1270*/  FADD.FTZ R52, R52, R29 ;  /* 0x0000001d34347221 */ /* 0x000fc60000010000 */
[----:B------:R-:W-:Y:S01]  /*1280*/  FADD.FTZ R47, R47, R30 ;  /* 0x0000001e2f2f7221 */ /* 0x000fe20000010000 */
[----:B------:R-:W-:Y:S02]  /*1290*/  FADD.FTZ R52, R52, R31 ;  /* 0x0000001f34347221 */ /* 0x000fe40000010000 */
[----:B------:R-:W2:Y:S01]  /*12a0*/  LDS.128 R28, [UR5+0x60] ;  /* 0x00006005ff1c7984 */ /* 0x000ea20008000c00 */
        /* <DEDUP_REMOVED lines=15> */
[----:B0-----:R-:W-:Y:S01]  /*13a0*/  FADD.FTZ R47, R47, R24 ;  /* 0x000000182f2f7221 */ /* 0x001fe20000010000 */
[----:B------:R-:W-:Y:S02]  /*13b0*/  FADD.FTZ R52, R52, R25 ;  /* 0x0000001934347221 */ /* 0x000fe40000010000 */
[----:B------:R-:W0:Y:S01]  /*13c0*/  LDS.64 R24, [UR5+0xa0] ;  /* 0x0000a005ff187984 */ /* 0x000e220008000a00 */
        /* <DEDUP_REMOVED lines=12> */
.L_x_4465:
[----:B------:R-:W-:Y:S05]  /*1490*/  BSYNC B0 ;  /* 0x0000000000007941 */ /* 0x000fea0003800000 */
.L_x_4464:
[----:B------:R-:W1:Y:S02]  /*14a0*/  LDC R28, c[0x0][0xc] ;  /* 0x00000300ff1c7b82 */ /* 0x000e640000000800 */
[----:B-1----:R-:W-:-:S13]  /*14b0*/  ISETP.GE.U32.AND P1, PT, R28, 0x2, PT ;  /* 0x000000021c00780c */ /* 0x002fda0003f26070 */
[----:B------:R-:W-:Y:S05]  /*14c0*/  @!P1 BRA `(.L_x_4466) ;  /* 0x0000000800789947 */ /* 0x000fea0003800000 */
[----:B------:R-:W-:Y:S05]  /*14d0*/  @P3 BRA `(.L_x_4467) ;  /* 0x00000000007c3947 */ /* 0x000fea0003800000 */
[----:B------:R-:W1:Y:S01]  /*14e0*/  LDC R26, c[0x0][0x10] ;  /* 0x00000400ff1a7b82 */ /* 0x000e620000000800 */
[----:B0-----:R-:W0:Y:S01]  /*14f0*/  S2R R27, SR_CTAID.Y ;  /* 0x00000000001b7919 */ /* 0x001e220000002600 */
[C---:B------:R-:W-:Y:S02]  /*1500*/  LOP3.LUT R29, R34.reuse, 0x1, RZ, 0xc0, !PT ;  /* 0x00000001221d7812 */ /* 0x040fe400078ec0ff */
[----:B------:R-:W-:-:S04]  /*1510*/  LOP3.LUT P1, RZ, R34, 0x2, RZ, 0xc0, !PT ;  /* 0x0000000222ff7812 */ /* 0x000fc8000782c0ff */
[----:B------:R-:W2:Y:S01]  /*1520*/  LDC.64 R22, c[0x0][0x248] ;  /* 0x00009200ff167b82 */ /* 0x000ea20000000a00 */
[----:B-1----:R-:W-:-:S04]  /*1530*/  IMAD R30, R29, R26, RZ ;  /* 0x0000001a1d1e7224 */ /* 0x002fc800078e02ff */
[----:B------:R-:W-:-:S05]  /*1540*/  IMAD R20, R30, R28, RZ ;  /* 0x0000001c1e147224 */ /* 0x000fca00078e02ff */
[----:B------:R-:W-:Y:S02]  /*1550*/  SHF.L.U32 R31, R20, 0x1, RZ ;  /* 0x00000001141f7819 */ /* 0x000fe400000006ff */
[----:B------:R-:W1:Y:S01]  /*1560*/  LDC.64 R20, c[0x0][0x240] ;  /* 0x00009000ff147b82 */ /* 0x000e620000000a00 */
[----:B0-----:R-:W-:Y:S02]  /*1570*/  IADD3 R47, R30, R27, RZ ;  /* 0x0000001b1e2f7210 */ /* 0x001fe40007ffe0ff */
[----:B--2---:R-:W-:-:S04]  /*1580*/  IMAD.WIDE R22, R31, 0x4, R22 ;  /* 0x000000041f167825 */ /* 0x004fc800078e0216 */
[----:B------:R-:W-:-:S04]  /*1590*/  IMAD R31, R26, UR7, R27 ;  /* 0x000000071a1f7c24 */ /* 0x000fc8000f8e021b */
[----:B------:R-:W-:Y:S01]  /*15a0*/  IMAD.WIDE.U32 R22, R31, 0x8, R22 ;  /* 0x000000081f167825 */ /* 0x000fe200078e0016 */
[----:B------:R-:W-:-:S04]  /*15b0*/  MOV R31, 0x1 ;  /* 0x00000001001f7802 */ /* 0x000fc80000000f00 */
[----:B------:R1:W-:Y:S01]  /*15c0*/  STG.E.64 desc[UR8][R22.64], R24 ;  /* 0x0000001816007986 */ /* 0x0003e2000c101b08 */
[----:B------:R-:W-:Y:S01]  /*15d0*/  SEL R31, R31, 0xffffffff, !P1 ;  /* 0xffffffff1f1f7807 */ /* 0x000fe20004800000 */
[----:B-1----:R-:W-:Y:S01]  /*15e0*/  IMAD.WIDE.U32 R22, R47, 0x4, R20 ;  /* 0x000000042f167825 */ /* 0x002fe200078e0014 */
[----:B------:R-:W-:-:S04]  /*15f0*/  SEL R47, R28, RZ, !P1 ;  /* 0x000000ff1c2f7207 */ /* 0x000fc80004800000 */
        /* <DEDUP_REMOVED lines=8> */
.L_x_4468:
[----:B-1----:R-:W2:Y:S04]  /*1680*/  LDG.E.STRONG.GPU R22, desc[UR8][R20.64] ;  /* 0x0000000814167981 */ /* 0x002ea8000c1ef900 */
[----:B--2---:R-:W-:Y:S01]  /*1690*/  CCTL.IVALL ;  /* 0x00000000ff00798f */ /* 0x004fe20002000000 */
[----:B------:R-:W-:Y:S05]  /*16a0*/  YIELD ;  /* 0x0000000000007946 */ /* 0x000fea0003800000 */
[----:B------:R-:W-:-:S13]  /*16b0*/  ISETP.NE.AND P1, PT, R22, R47, PT ;  /* 0x0000002f1600720c */ /* 0x000fda0003f25270 */
[----:B------:R-:W-:Y:S05]  /*16c0*/  @P1 BRA `(.L_x_4468) ;  /* 0xfffffffc00ec1947 */ /* 0x000fea000383ffff */
.L_x_4467:
        /* <DEDUP_REMOVED lines=11> */
.L_x_4470:
[----:B------:R-:W-:-:S13]  /*1780*/  ISETP.EQ.OR P1, PT, R29, UR7, P3 ;  /* 0x000000071d007c0c */ /* 0x000fda0009f22670 */
[----:B-1----:R-:W1:Y:S01]  /*1790*/  @!P1 LDC R22, c[0x0][0x10] ;  /* 0x00000400ff169b82 */ /* 0x002e620000000800 */
[----:B------:R-:W2:Y:S01]  /*17a0*/  @!P1 S2R R26, SR_CTAID.Y ;  /* 0x00000000001a9919 */ /* 0x000ea20000002600 */
[----:B------:R-:W-:-:S06]  /*17b0*/  @!P1 LOP3.LUT R23, R34, 0x1, RZ, 0xc0, !PT ;  /* 0x0000000122179812 */ /* 0x000fcc00078ec0ff */
[----:B------:R-:W3:Y:S01]  /*17c0*/  @!P1 LDC.64 R20, c[0x0][0x248] ;  /* 0x00009200ff149b82 */ /* 0x000ee20000000a00 */
[----:B-1----:R-:W-:-:S04]  /*17d0*/  @!P1 IMAD R23, R22, R23, RZ ;  /* 0x0000001716179224 */ /* 0x002fc800078e02ff */
[----:B------:R-:W-:-:S05]  /*17e0*/  @!P1 IMAD R23, R23, R28, RZ ;  /* 0x0000001c17179224 */ /* 0x000fca00078e02ff */
[----:B------:R-:W-:-:S05]  /*17f0*/  @!P1 SHF.L.U32 R23, R23, 0x1, RZ ;  /* 0x0000000117179819 */ /* 0x000fca00000006ff */
[----:B---3--:R-:W-:-:S04]  /*1800*/  @!P1 IMAD.WIDE R20, R23, 0x4, R20 ;  /* 0x0000000417149825 */ /* 0x008fc800078e0214 */
[----:B--2---:R-:W-:-:S04]  /*1810*/  @!P1 IMAD R23, R22, R29, R26 ;  /* 0x0000001d16179224 */ /* 0x004fc800078e021a */
[----:B------:R-:W-:-:S06]  /*1820*/  @!P1 IMAD.WIDE.U32 R20, R23, 0x8, R20 ;  /* 0x0000000817149825 */ /* 0x000fcc00078e0014 */
[----:B------:R-:W2:Y:S01]  /*1830*/  @!P1 LDG.E.64 R20, desc[UR8][R20.64] ;  /* 0x0000000814149981 */ /* 0x000ea2000c1e1b00 */
[C---:B------:R-:W-:Y:S02]  /*1840*/  IADD3 R22, R29.reuse, 0x1, RZ ;  /* 0x000000011d167810 */ /* 0x040fe40007ffe0ff */
[----:B------:R-:W-:Y:S02]  /*1850*/  IADD3 R26, R29, 0x2, RZ ;  /* 0x000000021d1a7810 */ /* 0x000fe40007ffe0ff */
[----:B------:R-:W-:Y:S02]  /*1860*/  ISETP.EQ.OR P2, PT, R22, UR7, P3 ;  /* 0x0000000716007c0c */ /* 0x000fe40009f42670 */
[----:B------:R-:W-:-:S11]  /*1870*/  ISETP.EQ.OR P4, PT, R26, UR7, P3 ;  /* 0x000000071a007c0c */ /* 0x000fd60009f82670 */
[----:B------:R-:W1:Y:S01]  /*1880*/  @!P2 S2R R31, SR_CTAID.Y ;  /* 0x00000000001fa919 */ /* 0x000e620000002600 */
[----:B------:R-:W1:Y:S01]  /*1890*/  @!P2 LDC R53, c[0x0][0x10] ;  /* 0x00000400ff35ab82 */ /* 0x000e620000000800 */
[----:B------:R-:W-:Y:S01]  /*18a0*/  @!P2 LOP3.LUT R52, R34, 0x1, RZ, 0xc0, !PT ;  /* 0x000000012234a812 */ /* 0x000fe200078ec0ff */
[----:B------:R-:W3:Y:S06]  /*18b0*/  @!P4 S2R R47, SR_CTAID.Y ;  /* 0x00000000002fc919 */ /* 0x000eec0000002600 */
[----:B0-----:R-:W3:Y:S01]  /*18c0*/  @!P4 LDC R27, c[0x0][0x10] ;  /* 0x00000400ff1bcb82 */ /* 0x001ee20000000800 */
[----:B-1----:R-:W-:-:S07]  /*18d0*/  @!P2 IMAD R31, R22, R53, R31 ;  /* 0x00000035161fa224 */ /* 0x002fce00078e021f */
[----:B------:R-:W0:Y:S01]  /*18e0*/  @!P2 LDC.64 R22, c[0x0][0x248] ;  /* 0x00009200ff16ab82 */ /* 0x000e220000000a00 */
[----:B------:R-:W-:Y:S02]  /*18f0*/  @!P2 IMAD R53, R53, R52, RZ ;  /* 0x000000343535a224 */ /* 0x000fe400078e02ff */
[----:B---3--:R-:W-:Y:S01]  /*1900*/  @!P4 IMAD R26, R26, R27, R47 ;  /* 0x0000001b1a1ac224 */ /* 0x008fe200078e022f */
        /* <DEDUP_REMOVED lines=18> */
[----:B-1----:R-:W-:Y:S02]  /*1a30*/  @!P1 IMAD R31, R47, R52, R31 ;  /* 0x000000342f1f9224 */ /* 0x002fe400078e021f */
[----:B------:R-:W-:Y:S02]  /*1a40*/  @!P1 IMAD R21, R52, R21, RZ ;  /* 0x0000001534159224 */ /* 0x000fe400078e02ff */
[----:B------:R-:W0:Y:S02]  /*1a50*/  @!P1 LDC.64 R52, c[0x0][0x248] ;  /* 0x00009200ff349b82 */ /* 0x000e240000000a00 */
[----:B------:R-:W-:-:S05]  /*1a60*/  @!P1 IMAD R21, R21, R28, RZ ;  /* 0x0000001c15159224 */ /* 0x000fca00078e02ff */
[----:B------:R-:W-:-:S05]  /*1a70*/  @!P1 SHF.L.U32 R21, R21, 0x1, RZ ;  /* 0x0000000115159819 */ /* 0x000fca00000006ff */
[----:B0-----:R-:W-:Y:S02]  /*1a80*/  @!P1 IMAD.WIDE R52, R21, 0x4, R52 ;  /* 0x0000000415349825 */ /* 0x001fe400078e0234 */
[----:B------:R-:W2:Y:S02]  /*1a90*/  @!P2 LDG.E.64 R20, desc[UR8][R22.64] ;  /* 0x000000081614a981 */ /* 0x000ea4000c1e1b00 */
[----:B------:R-:W-:Y:S02]  /*1aa0*/  @!P1 IMAD.WIDE.U32 R52, R31, 0x8, R52 ;  /* 0x000000081f349825 */ /* 0x000fe400078e0034 */
[----:B------:R-:W3:Y:S04]  /*1ab0*/  @!P4 LDG.E.64 R22, desc[UR8][R26.64] ;  /* 0x000000081a16c981 */ /* 0x000ee8000c1e1b00 */
[----:B------:R-:W4:Y:S01]  /*1ac0*/  @!P1 LDG.E.64 R26, desc[UR8][R52.64] ;  /* 0x00000008341a9981 */ /* 0x000f22000c1e1b00 */
        /* <DEDUP_REMOVED lines=8> */
[----:B------:R-:W-:-:S06]  /*1b50*/  @!P1 FADD.FTZ R25, R25, R27 ;  /* 0x0000001b19199221 */ /* 0x000fcc0000010000 */
[----:B------:R-:W-:Y:S05]  /*1b60*/  @P2 BRA `(.L_x_4470) ;  /* 0xfffffffc00042947 */ /* 0x000fea000383ffff */
.L_x_4469:
        /* <DEDUP_REMOVED lines=12> */
[----:B------:R-:W-:-:S05]  /*1c30*/  SHF.L.U32 R23, R23, 0x1, RZ ;  /* 0x0000000117177819 */ /* 0x000fca00000006ff */
[----:B--2---:R-:W-:-:S04]  /*1c40*/  IMAD.WIDE R20, R23, 0x4, R20 ;  /* 0x0000000417147825 */ /* 0x004fc800078e0214 */
[----:B-1----:R-:W-:-:S04]  /*1c50*/  IMAD R23, R29, UR5, R26 ;  /* 0x000000051d177c24 */ /* 0x002fc8000f8e021a */
[----:B------:R-:W-:-:S06]  /*1c60*/  IMAD.WIDE.U32 R20, R23, 0x8, R20 ;  /* 0x0000000817147825 */ /* 0x000fcc00078e0014 */
[----:B------:R-:W0:Y:S02]  /*1c70*/  LDG.E.64 R20, desc[UR8][R20.64] ;  /* 0x0000000814147981 */ /* 0x000e24000c1e1b00 */
[----:B0-----:R-:W-:Y:S01]  /*1c80*/  FADD.FTZ R24, R24, R20 ;  /* 0x0000001418187221 */ /* 0x001fe20000010000 */
[----:B------:R-:W-:-:S07]  /*1c90*/  FADD.FTZ R25, R25, R21 ;  /* 0x0000001519197221 */ /* 0x000fce0000010000 */
.L_x_4472:
[----:B------:R-:W-:Y:S05]  /*1ca0*/  BSYNC B0 ;  /* 0x0000000000007941 */ /* 0x000fea0003800000 */
.L_x_4471:
[----:B------:R-:W-:Y:S05]  /*1cb0*/  @!P2 BRA `(.L_x_4466) ;  /* 0x00000000007ca947 */ /* 0x000fea0003800000 */
[C---:B------:R-:W-:Y:S02]  /*1cc0*/  IADD3 R20, R29.reuse, 0x1, RZ ;  /* 0x000000011d147810 */ /* 0x040fe40007ffe0ff */
[----:B------:R-:W-:Y:S02]  /*1cd0*/  IADD3 R30, R29, 0x2, RZ ;  /* 0x000000021d1e7810 */ /* 0x000fe40007ffe0ff */
[----:B------:R-:W-:Y:S02]  /*1ce0*/  ISETP.EQ.OR P2, PT, R20, UR7, P3 ;  /* 0x0000000714007c0c */ /* 0x000fe40009f42670 */
[----:B------:R-:W-:-:S04]  /*1cf0*/  ISETP.EQ.OR P1, PT, R30, UR7, P3 ;  /* 0x000000071e007c0c */ /* 0x000fc80009f22670 */
[----:B------:R-:W-:-:S07]  /*1d00*/  ISETP.EQ.OR P1, PT, R22, 0x2, P1 ;  /* 0x000000021600780c */ /* 0x000fce0000f22670 */
[----:B------:R-:W1:Y:S01]  /*1d10*/  @!P2 S2R R21, SR_CTAID.Y ;  /* 0x000000000015a919 */ /* 0x000e620000002600 */
[----:B0-----:R-:W1:Y:S05]  /*1d20*/  @!P2 LDC R27, c[0x0][0x10] ;  /* 0x00000400ff1bab82 */ /* 0x001e6a0000000800 */
[----:B------:R-:W0:Y:S01]  /*1d30*/  @!P1 S2R R31, SR_CTAID.Y ;  /* 0x00000000001f9919 */ /* 0x000e220000002600 */
[----:B------:R-:W-:Y:S02]  /*1d40*/  @!P1 LOP3.LUT R26, R34, 0x1, RZ, 0xc0, !PT ;  /* 0x00000001221a9812 */ /* 0x000fe400078ec0ff */
[----:B------:R-:W2:Y:S08]  /*1d50*/  @!P1 LDC R47, c[0x0][0x10] ;  /* 0x00000400ff2f9b82 */ /* 0x000eb00000000800 */
[----:B------:R-:W3:Y:S01]  /*1d60*/  @!P2 LDC.64 R22, c[0x0][0x248] ;  /* 0x00009200ff16ab82 */ /* 0x000ee20000000a00 */
[----:B-1----:R-:W-:Y:S01]  /*1d70*/  @!P2 IMAD R29, R20, R27, R21 ;  /* 0x0000001b141da224 */ /* 0x002fe200078e0215 */
[----:B------:R-:W-:Y:S01]  /*1d80*/  @!P2 LOP3.LUT R20, R34, 0x1, RZ, 0xc0, !PT ;  /* 0x000000012214a812 */ /* 0x000fe200078ec0ff */
[----:B--2---:R-:W-:-:S04]  /*1d90*/  @!P1 IMAD R53, R47, R26, RZ ;  /* 0x0000001a2f359224 */ /* 0x004fc800078e02ff */
[----:B------:R-:W-:Y:S02]  /*1da0*/  @!P2 IMAD R27, R27, R20, RZ ;  /* 0x000000141b1ba224 */ /* 0x000fe400078e02ff */
[----:B------:R-:W1:Y:S01]  /*1db0*/  @!P1 LDC.64 R20, c[0x0][0x248] ;  /* 0x00009200ff149b82 */ /* 0x000e620000000a00 */
[-C--:B------:R-:W-:Y:S02]  /*1dc0*/  @!P1 IMAD R53, R53, R28.reuse, RZ ;  /* 0x0000001c35359224 */ /* 0x080fe400078e02ff */
[----:B------:R-:W-:Y:S02]  /*1dd0*/  @!P2 IMAD R27, R27, R28, RZ ;  /* 0x0000001c1b1ba224 */ /* 0x000fe400078e02ff */
[----:B0-----:R-:W-:-:S03]  /*1de0*/  @!P1 IMAD R31, R30, R47, R31 ;  /* 0x0000002f1e1f9224 */ /* 0x001fc600078e021f */
[----:B------:R-:W-:-:S05]  /*1df0*/  @!P2 SHF.L.U32 R27, R27, 0x1, RZ ;  /* 0x000000011b1ba819 */ /* 0x000fca00000006ff */
[----:B---3--:R-:W-:Y:S01]  /*1e00*/  @!P2 IMAD.WIDE R26, R27, 0x4, R22 ;  /* 0x000000041b1aa825 */ /* 0x008fe200078e0216 */
        /* <DEDUP_REMOVED lines=10> */
.L_x_4466:
[----:B------:R-:W-:Y:S01]  /*1eb0*/  ULDC.64 UR12, c[0x0][0x218] ;  /* 0x00008600000c7ab9 */ /* 0x000fe20000000a00 */
[----:B------:R-:W-:Y:S01]  /*1ec0*/  LOP3.LUT P1, RZ, R3, UR7, RZ, 0xfc, !PT ;  /* 0x0000000703ff7c12 */ /* 0x000fe2000f82fcff */
[----:B------:R-:W2:Y:S01]  /*1ed0*/  S2UR UR6, SR_CgaCtaId ;  /* 0x00000000000679c3 */ /* 0x000ea20000008800 */
[----:B------:R-:W-:Y:S01]  /*1ee0*/  ISETP.EQ.U32.AND P2, PT, RZ, UR12, PT ;  /* 0x0000000cff007c0c */ /* 0x000fe2000bf42070 */
[----:B------:R-:W-:Y:S01]  /*1ef0*/  UMOV UR5, 0x400 ;  /* 0x0000040000057882 */ /* 0x000fe20000000000 */
[----:B-1----:R-:W-:Y:S01]  /*1f00*/  IADD3 R31, R45, R46, RZ ;  /* 0x0000002e2d1f7210 */ /* 0x002fe20007ffe0ff */
[----:B------:R-:W-:Y:S01]  /*1f10*/  ULDC.64 UR14, c[0x0][0x278] ;  /* 0x00009e00000e7ab9 */ /* 0x000fe20000000a00 */
[----:B------:R-:W-:-:S03]  /*1f20*/  ISETP.EQ.OR.EX P1, PT, RZ, UR13, P1, P2 ;  /* 0x0000000dff007c0c */ /* 0x000fc60008f22720 */
[----:B------:R-:W1:Y:S08]  /*1f30*/  LDC.64 R22, c[0x0][0x230] ;  /* 0x00008c00ff167b82 */ /* 0x000e700000000a00 */
[----:B0-----:R-:W0:Y:S08]  /*1f40*/  LDC.64 R26, c[0x0][0x228] ;  /* 0x00008a00ff1a7b82 */ /* 0x001e300000000a00 */
[----:B------:R-:W3:Y:S01]  /*1f50*/  @!P1 LDC.64 R28, c[0x0][0x218] ;  /* 0x00008600ff1c9b82 */ /* 0x000ee20000000a00 */
[----:B--2---:R-:W-:-:S03]  /*1f60*/  ULEA UR5, UR6, UR5, 0x18 ;  /* 0x0000000506057291 */ /* 0x004fc6000f8ec03f */
[----:B------:R-:W-:Y:S02]  /*1f70*/  ULDC UR6, c[0x0][0x2a4] ;  /* 0x0000a90000067ab9 */ /* 0x000fe40000000800 */
[----:B------:R-:W-:Y:S01]  /*1f80*/  @!P1 FMUL.FTZ R21, R25, UR6 ;  /* 0x0000000619159c20 */ /* 0x000fe20008410000 */
[----:B------:R-:W-:Y:S01]  /*1f90*/  @!P1 FMUL.FTZ R20, R24, UR6 ;  /* 0x0000000618149c20 */ /* 0x000fe20008410000 */
[C---:B-1----:R-:W-:Y:S02]  /*1fa0*/  IMAD.WIDE R22, R31.reuse, 0x4, R22 ;  /* 0x000000041f167825 */ /* 0x042fe400078e0216 */
[----:B------:R-:W-:Y:S02]  /*1fb0*/  @!P3 STS.64 [UR5+0xb0], R24 ;  /* 0x0000b018ff00b988 */ /* 0x000fe40008000a05 */
[----:B0-----:R-:W-:-:S04]  /*1fc0*/  IMAD.WIDE R26, R31, 0x4, R26 ;  /* 0x000000041f1a7825 */ /* 0x001fc800078e021a */
[----:B---3--:R-:W-:-:S05]  /*1fd0*/  @!P1 IMAD.WIDE R28, R44, 0x8, R28 ;  /* 0x000000082c1c9825 */ /* 0x008fca00078e021c */
[----:B------:R0:W-:Y:S01]  /*1fe0*/  @!P1 STG.E.64 desc[UR8][R28.64], R20 ;  /* 0x000000141c009986 */ /* 0x0001e2000c101b08 */
[----:B------:R-:W-:Y:S06]  /*1ff0*/  BAR.SYNC.DEFER_BLOCKING 0x0 ;  /* 0x0000000000007b1d */ /* 0x000fec0000010000 */
[----:B0-----:R0:W2:Y:S04]  /*2000*/  LDG.E.64 R20, desc[UR8][R26.64] ;  /* 0x000000081a147981 */ /* 0x0010a8000c1e1b00 */
[----:B------:R-:W2:Y:S01]  /*2010*/  LDG.E.64 R22, desc[UR8][R22.64] ;  /* 0x0000000816167981 */ /* 0x000ea2000c1e1b00 */
[----:B------:R-:W-:-:S02]  /*2020*/  ISETP.NE.AND P6, PT, RZ, UR10, PT ;  /* 0x0000000aff007c0c */ /* 0x000fc4000bfc5270 */
[----:B------:R-:W-:Y:S01]  /*2030*/  ISETP.GE.U32.AND P2, PT, R40, UR14, PT ;  /* 0x0000000e28007c0c */ /* 0x000fe2000bf46070 */
[----:B------:R-:W1:Y:S01]  /*2040*/  LDS.64 R24, [UR5+0xb0] ;  /* 0x0000b005ff187984 */ /* 0x000e620008000a00 */
[----:B0-----:R-:W-:Y:S01]  /*2050*/  SHF.R.S32.HI R26, RZ, 0x1f, R41 ;  /* 0x0000001fff1a7819 */ /* 0x001fe20000011429 */
[----:B-1----:R-:W-:-:S04]  /*2060*/  FMUL.FTZ R24, R24, UR6 ;  /* 0x0000000618187c20 */ /* 0x002fc80008410000 */
[C---:B------:R-:W-:Y:S01]  /*2070*/  FMUL.FTZ R30, R24.reuse, R24 ;  /* 0x00000018181e7220 */ /* 0x040fe20000410000 */
[C---:B------:R-:W-:Y:S01]  /*2080*/  FADD.FTZ R27, -R24.reuse, R15 ;  /* 0x0000000f181b7221 */ /* 0x040fe20000010100 */
[C---:B------:R-:W-:Y:S01]  /*2090*/  FADD.FTZ R8, -R24.reuse, R8 ;  /* 0x0000000818087221 */ /* 0x040fe20000010100 */
[C---:B------:R-:W-:Y:S01]  /*20a0*/  FADD.FTZ R9, -R24.reuse, R9 ;  /* 0x0000000918097221 */ /* 0x040fe20000010100 */
[----:B------:R-:W-:Y:S01]  /*20b0*/  FFMA.FTZ R30, R25, UR6, -R30 ;  /* 0x00000006191e7c23 */ /* 0x000fe2000801081e */
[----:B------:R-:W-:Y:S01]  /*20c0*/  MOV R25, 0x3f800000 ;  /* 0x3f80000000197802 */ /* 0x000fe20000000f00 */
[C---:B------:R-:W-:Y:S01]  /*20d0*/  FADD.FTZ R4, -R24.reuse, R4 ;  /* 0x0000000418047221 */ /* 0x040fe20000010100 */
[----:B------:R-:W-:Y:S01]  /*20e0*/  SHF.R.S32.HI R15, RZ, 0x1f, R40 ;  /* 0x0000001fff0f7819 */ /* 0x000fe20000011428 */
[----:B------:R-:W-:Y:S01]  /*20f0*/  FADD.FTZ R5, -R24, R5 ;  /* 0x0000000518057221 */ /* 0x000fe20000010100 */
[----:B------:R-:W-:Y:S01]  /*2100*/  FSETP.GTU.FTZ.AND P1, PT, R30, RZ, PT ;  /* 0x000000ff1e00720b */ /* 0x000fe20003f3c000 */
[C---:B------:R-:W-:Y:S01]  /*2110*/  FADD.FTZ R6, -R24.reuse, R6 ;  /* 0x0000000618067221 */ /* 0x040fe20000010100 */
        /* <DEDUP_REMOVED lines=8> */
[----:B------:R-:W-:Y:S01]  /*21a0*/  ISETP.GE.AND.EX P2, PT, R15, UR15, PT, P2 ;  /* 0x0000000f0f007c0c */ /* 0x000fe2000bf46320 */
[C---:B------:R-:W-:Y:S01]  /*21b0*/  FADD.FTZ R18, -R24.reuse, R18 ;  /* 0x0000001218127221 */ /* 0x040fe20000010100 */
[----:B------:R-:W-:Y:S01]  /*21c0*/  FADD.FTZ R19, -R24, R19 ;  /* 0x0000001318137221 */ /* 0x000fe20000010100 */
[----:B------:R-:W0:Y:S01]  /*21d0*/  @P1 LDC R31, c[0x0][0x238] ;  /* 0x00008e00ff1f1b82 */ /* 0x000e220000000800 */
[----:B------:R-:W-:Y:S01]  /*21e0*/  ISETP.GT.U32.OR P2, PT, R3, 0x22f, P2 ;  /* 0x0000022f0300780c */ /* 0x000fe20001744470 */
        /* <DEDUP_REMOVED lines=34> */
.L_x_4473:
        /* <DEDUP_REMOVED lines=13> */
.L_x_4475:
[----:B------:R-:W-:Y:S05]  /*24e0*/  BSYNC B0 ;  /* 0x0000000000007941 */ /* 0x000fea0003800000 */
.L_x_4474:
        /* <DEDUP_REMOVED lines=13> */
.L_x_4476:
        /* <DEDUP_REMOVED lines=13> */
.L_x_4478:
[----:B------:R-:W-:Y:S05]  /*2690*/  BSYNC B0 ;  /* 0x0000000000007941 */ /* 0x000fea0003800000 */
.L_x_4477:
        /* <DEDUP_REMOVED lines=13> */
.L_x_4479:
        /* <DEDUP_REMOVED lines=13> */
.L_x_4481:
[----:B------:R-:W-:Y:S05]  /*2840*/  BSYNC B0 ;  /* 0x0000000000007941 */ /* 0x000fea0003800000 */
.L_x_4480:
[----:B------:R-:W-:Y:S01]  /*2850*/  SHF.R.S32.HI R15, RZ, 0x1f, R39 ;  /* 0x0000001fff0f7819 */ /* 0x000fe20000011427 */
[C---:B------:R-:W-:Y:S01]  /*2860*/  FFMA.FTZ R4, R20.reuse, R10, R22 ;  /* 0x0000000a14047223 */ /* 0x040fe20000010016 */
[----:B0-----:R-:W-:Y:S01]  /*2870*/  SHF.R.S32.HI R24, RZ, 0x1f, R38 ;  /* 0x0000001fff187819 */ /* 0x001fe20000011426 */
[C-C-:B------:R-:W-:Y:S01]  /*2880*/  FFMA.FTZ R6, R20.reuse, R12, R22.reuse ;  /* 0x0000000c14067223 */ /* 0x140fe20000010016 */
[----:B------:R-:W-:Y:S01]  /*2890*/  SHF.R.S32.HI R25, RZ, 0x1f, R37 ;  /* 0x0000001fff197819 */ /* 0x000fe20000011425 */
[--C-:B------:R-:W-:Y:S01]  /*28a0*/  FFMA.FTZ R7, R21, R13, R23.reuse ;  /* 0x0000000d15077223 */ /* 0x100fe20000010017 */
[----:B------:R-:W-:Y:S01]  /*28b0*/  ISETP.GE.U32.AND P5, PT, R39, UR14, PT ;  /* 0x0000000e27007c0c */ /* 0x000fe2000bfa6070 */
[--C-:B------:R-:W-:Y:S01]  /*28c0*/  FFMA.FTZ R8, R20, R14, R22.reuse ;  /* 0x0000000e14087223 */ /* 0x100fe20000010016 */
[----:B------:R-:W-:Y:S01]  /*28d0*/  ISETP.GE.U32.AND P1, PT, R38, UR14, PT ;  /* 0x0000000e26007c0c */ /* 0x000fe2000bf26070 */
[C-C-:B------:R-:W-:Y:S01]  /*28e0*/  FFMA.FTZ R10, R20.reuse, R16, R22.reuse ;  /* 0x00000010140a7223 */ /* 0x140fe20000010016 */
[----:B------:R-:W-:Y:S01]  /*28f0*/  ISETP.GE.U32.AND P2, PT, R37, UR14, PT ;  /* 0x0000000e25007c0c */ /* 0x000fe2000bf46070 */
[----:B------:R-:W-:Y:S01]  /*2900*/  FFMA.FTZ R12, R20, R18, R22 ;  /* 0x00000012140c7223 */ /* 0x000fe20000010016 */
[----:B------:R-:W-:Y:S01]  /*2910*/  ISETP.GE.U32.AND P3, PT, R36, UR14, PT ;  /* 0x0000000e24007c0c */ /* 0x000fe2000bf66070 */
[--C-:B------:R-:W-:Y:S01]  /*2920*/  FFMA.FTZ R9, R21, R27, R23.reuse ;  /* 0x0000001b15097223 */ /* 0x100fe20000010017 */
[----:B------:R-:W-:Y:S01]  /*2930*/  ISETP.GE.U32.AND P4, PT, R35, UR14, PT ;  /* 0x0000000e23007c0c */ /* 0x000fe2000bf86070 */
[--C-:B------:R-:W-:Y:S01]  /*2940*/  FFMA.FTZ R11, R21, R17, R23.reuse ;  /* 0x00000011150b7223 */ /* 0x100fe20000010017 */
[----:B------:R-:W-:Y:S01]  /*2950*/  ISETP.GE.AND.EX P5, PT, R15, UR15, PT, P5 ;  /* 0x0000000f0f007c0c */ /* 0x000fe2000bfa6350 */
[C-C-:B------:R-:W-:Y:S01]  /*2960*/  FFMA.FTZ R13, R21.reuse, R19, R23.reuse ;  /* 0x00000013150d7223 */ /* 0x140fe20000010017 */
        /* <DEDUP_REMOVED lines=21> */
.L_x_4482:
        /* <DEDUP_REMOVED lines=13> */
.L_x_4484:
[----:B------:R-:W-:Y:S05]  /*2b90*/  BSYNC B0 ;  /* 0x0000000000007941 */ /* 0x000fea0003800000 */
.L_x_4483:
        /* <DEDUP_REMOVED lines=11> */
.L_x_4485:
[----:B------:R-:W-:Y:S04]  /*2c50*/  BSSY B0, `(.L_x_4486) ;  /* 0x000000d000007945 */ /* 0x000fe80003800000 */
[----:B------:R-:W-:Y:S05]  /*2c60*/  @P1 BRA `(.L_x_4487) ;  /* 0x00000000002c1947 */ /* 0x000fea0003800000 */
[----:B------:R-:W-:Y:S01]  /*2c70*/  ULDC.64 UR12, c[0x0][0x270] ;  /* 0x00009c00000c7ab9 */ /* 0x000fe20000000a00 */
[----:B0-----:R-:W-:Y:S01]  /*2c80*/  MOV R4, R48 ;  /* 0x0000003000047202 */ /* 0x001fe20000000f00 */
        /* <DEDUP_REMOVED lines=9> */
.L_x_4487:
[----:B------:R-:W-:Y:S05]  /*2d20*/  BSYNC B0 ;  /* 0x0000000000007941 */ /* 0x000fea0003800000 */
.L_x_4486:
        /* <DEDUP_REMOVED lines=11> */
.L_x_4488:
[----:B------:R-:W-:Y:S04]  /*2de0*/  BSSY B0, `(.L_x_4489) ;  /* 0x000000d000007945 */ /* 0x000fe80003800000 */
[----:B------:R-:W-:Y:S05]  /*2df0*/  @P2 BRA `(.L_x_4490) ;  /* 0x00000000002c2947 */ /* 0x000fea0003800000 */
[----:B------:R-:W-:Y:S01]  /*2e00*/  ULDC.64 UR12, c[0x0][0x270] ;  /* 0x00009c00000c7ab9 */ /* 0x000fe20000000a00 */
[----:B0-----:R-:W-:Y:S01]  /*2e10*/  MOV R4, R48 ;  /* 0x0000003000047202 */ /* 0x001fe20000000f00 */
[----:B-1----:R-:W-:Y:S01]  /*2e20*/  IMAD R6, R25, UR12, RZ ;  /* 0x0000000c19067c24 */ /* 0x002fe2000f8e02ff */
        /* <DEDUP_REMOVED lines=8> */
.L_x_4490:
[----:B------:R-:W-:Y:S05]  /*2eb0*/  BSYNC B0 ;  /* 0x0000000000007941 */ /* 0x000fea0003800000 */
.L_x_4489:
[----:B------:R-:W-:Y:S05]  /*2ec0*/  @!P6 BRA `(.L_x_4491) ;  /* 0x000000000028e947 */ /* 0x000fea0003800000 */
[----:B0-----:R-:W-:Y:S01]  /*2ed0*/  FMUL.FTZ R4, R10, -1.4426950216293334961 ;  /* 0xbfb8aa3b0a047820 */ /* 0x001fe20000410000 */
[----:B-12---:R-:W-:-:S05]  /*2ee0*/  FMUL.FTZ R6, R11, -1.4426950216293334961 ;  /* 0xbfb8aa3b0b067820 */ /* 0x006fca0000410000 */
        /* <DEDUP_REMOVED lines=8> */
.L_x_4491:
[----:B------:R-:W-:Y:S04]  /*2f70*/  BSSY B0, `(.L_x_4492) ;  /* 0x000000d000007945 */ /* 0x000fe80003800000 */
[----:B------:R-:W-:Y:S05]  /*2f80*/  @P3 BRA `(.L_x_4493) ;  /* 0x00000000002c3947 */ /* 0x000fea0003800000 */
[----:B------:R-:W-:Y:S01]  /*2f90*/  ULDC.64 UR12, c[0x0][0x270] ;  /* 0x00009c00000c7ab9 */ /* 0x000fe20000000a00 */
[----:B0-----:R-:W-:Y:S01]  /*2fa0*/  MOV R4, R48 ;  /* 0x0000003000047202 */ /* 0x001fe20000000f00 */
[----:B--2---:R-:W-:Y:S01]  /*2fb0*/  IMAD R9, R32, UR12, RZ ;  /* 0x0000000c20097c24 */ /* 0x004fe2000f8e02ff */
[----:B------:R-:W-:-:S03]  /*2fc0*/  MOV R5, R51 ;  /* 0x0000003300057202 */ /* 0x000fc60000000f00 */
[C---:B------:R-:W-:Y:S02]  /*2fd0*/  IMAD R9, R36.reuse, UR13, R9 ;  /* 0x0000000d24097c24 */ /* 0x040fe4000f8e0209 */
[----:B-1----:R-:W-:Y:S01]  /*2fe0*/  IMAD.WIDE.U32 R6, R36, UR12, R4 ;  /* 0x0000000c24067c25 */ /* 0x002fe2000f8e0004 */
[----:B------:R-:W-:Y:S02]  /*2ff0*/  ULDC.64 UR12, c[0x0][0x210] ;  /* 0x00008400000c7ab9 */ /* 0x000fe40000000a00 */
[----:B------:R-:W-:Y:S02]  /*3000*/  LEA R4, P1, R6, UR12, 0x2 ;  /* 0x0000000c06047c11 */ /* 0x000fe4000f8210ff */
[----:B------:R-:W-:-:S04]  /*3010*/  IADD3 R9, R7, R9, RZ ;  /* 0x0000000907097210 */ /* 0x000fc80007ffe0ff */
[----:B------:R-:W-:-:S05]  /*3020*/  LEA.HI.X R5, R6, UR13, R9, 0x2, P1 ;  /* 0x0000000d06057c11 */ /* 0x000fca00088f1409 */
[----:B------:R3:W-:Y:S02]  /*3030*/  STG.E.64 desc[UR8][R4.64], R10 ;  /* 0x0000000a04007986 */ /* 0x0007e4000c101b08 */
.L_x_4493:
[----:B------:R-:W-:Y:S05]  /*3040*/  BSYNC B0 ;  /* 0x0000000000007941 */ /* 0x000fea0003800000 */
.L_x_4492:
[----:B------:R-:W-:Y:S05]  /*3050*/  @!P6 BRA `(.L_x_4494) ;  /* 0x000000000028e947 */ /* 0x000fea0003800000 */
[----:B0--3--:R-:W-:Y:S01]  /*3060*/  FMUL.FTZ R4, R12, -1.4426950216293334961 ;  /* 0xbfb8aa3b0c047820 */ /* 0x009fe20000410000 */
        /* <DEDUP_REMOVED lines=9> */
.L_x_4494:
[----:B------:R-:W-:Y:S04]  /*3100*/  BSSY B0, `(.L_x_4495) ;  /* 0x000000c000007945 */ /* 0x000fe80003800000 */
[----:B------:R-:W-:Y:S05]  /*3110*/  @P4 BRA `(.L_x_4496) ;  /* 0x0000000000284947 */ /* 0x000fea0003800000 */
[----:B------:R-:W-:Y:S01]  /*3120*/  ULDC.64 UR12, c[0x0][0x270] ;  /* 0x00009c00000c7ab9 */ /* 0x000fe20000000a00 */
[----:B------:R-:W-:Y:S01]  /*3130*/  MOV R49, R51 ;  /* 0x0000003300317202 */ /* 0x000fe20000000f00 */
[----:B0--3--:R-:W-:Y:S02]  /*3140*/  IMAD R4, R33, UR12, RZ ;  /* 0x0000000c21047c24 */ /* 0x009fe4000f8e02ff */
[----:B------:R-:W-:-:S04]  /*3150*/  IMAD.WIDE.U32 R48, R35, UR12, R48 ;  /* 0x0000000c23307c25 */ /* 0x000fc8000f8e0030 */
[----:B------:R-:W-:Y:S01]  /*3160*/  IMAD R5, R35, UR13, R4 ;  /* 0x0000000d23057c24 */ /* 0x000fe2000f8e0204 */
[----:B------:R-:W-:Y:S02]  /*3170*/  ULDC.64 UR12, c[0x0][0x210] ;  /* 0x00008400000c7ab9 */ /* 0x000fe40000000a00 */
[----:B------:R-:W-:Y:S02]  /*3180*/  LEA R4, P1, R48, UR12, 0x2 ;  /* 0x0000000c30047c11 */ /* 0x000fe4000f8210ff */
[----:B------:R-:W-:-:S04]  /*3190*/  IADD3 R5, R49, R5, RZ ;  /* 0x0000000531057210 */ /* 0x000fc80007ffe0ff */
[----:B------:R-:W-:-:S05]  /*31a0*/  LEA.HI.X R5, R48, UR13, R5, 0x2, P1 ;  /* 0x0000000d30057c11 */ /* 0x000fca00088f1405 */
[----:B------:R4:W-:Y:S02]  /*31b0*/  STG.E.64 desc[UR8][R4.64], R12 ;  /* 0x0000000c04007986 */ /* 0x0009e4000c101b08 */
.L_x_4496:
[----:B------:R-:W-:Y:S05]  /*31c0*/  BSYNC B0 ;  /* 0x0000000000007941 */ /* 0x000fea0003800000 */
.L_x_4495:
[----:B0--34-:R-:W0:Y:S01]  /*31d0*/  LDC R5, c[0x0][0x10] ;  /* 0x00000400ff057b82 */ /* 0x019e220000000800 */
[----:B------:R-:W-:Y:S02]  /*31e0*/  IADD3 R34, R34, 0x1, RZ ;  /* 0x0000000122227810 */ /* 0x000fe40007ffe0ff */
[----:B0-----:R-:W-:-:S04]  /*31f0*/  IADD3 R44, R5, R44, RZ ;  /* 0x0000002c052c7210 */ /* 0x001fc80007ffe0ff */
[----:B------:R-:W-:-:S13]  /*3200*/  ISETP.GE.AND P1, PT, R44, UR4, PT ;  /* 0x000000042c007c0c */ /* 0x000fda000bf26270 */
[----:B------:R-:W-:Y:S05]  /*3210*/  @!P1 BRA `(.L_x_4497) ;  /* 0xffffffd000089947 */ /* 0x000fea000383ffff */
[----:B------:R-:W-:Y:S05]  /*3220*/  EXIT ;  /* 0x000000000000794d */ /* 0x000fea0003800000 */
.L_x_4498:
        /* <DEDUP_REMOVED lines=13> */
.L_x_5175:


//--------------------- .text._Z35group_norm_nhwc_fwd_one_pass_kernelI11Fp32IOFp32WLi256ELi70ELi560EEv26Group_norm_nhwc_fwd_params --------------------------
	.section	.text._Z35group_norm_nhwc_fwd_one_pass_kernelI11Fp32IOFp32WLi256ELi70ELi560EEv26Group_norm_nhwc_fwd_params,"ax",@progbits
	.align	128
        .global         _Z35group_norm_nhwc_fwd_one_pass_kernelI11Fp32IOFp32WLi256ELi70ELi560EEv26Group_norm_nhwc_fwd_params
        .type           _Z35group_norm_nhwc_fwd_one_pass_kernelI11Fp32IOFp32WLi256ELi70ELi560EEv26Group_norm_nhwc_fwd_params,@function
        .size           _Z35group_norm_nhwc_fwd_one_pass_kernelI11Fp32IOFp32WLi256ELi70ELi560EEv26Group_norm_nhwc_fwd_params,(.L_x_5176 - _Z35group_norm_nhwc_fwd_one_pass_kernelI11Fp32IOFp32WLi256ELi70ELi560EEv26Group_norm_nhwc_fwd_params)
        .other          _Z35group_norm_nhwc_fwd_one_pass_kernelI11Fp32IOFp32WLi256ELi70ELi560EEv26Group_norm_nhwc_fwd_params,@"STO_CUDA_ENTRY STV_DEFAULT"
_Z35group_norm_nhwc_fwd_one_pass_kernelI11Fp32IOFp32WLi256ELi70ELi560EEv26Group_norm_nhwc_fwd_params:
.text._Z35group_norm_nhwc_fwd_one_pass_kernelI11Fp32IOFp32WLi256ELi70ELi560EEv26Group_norm_nhwc_fwd_params:
        /* <DEDUP_REMOVED lines=44> */
.L_x_4556:
[----:B------:R-:W0:Y:S01]  /*02c0*/  LDC R23, c[0x0][0x288] ;  /* 0x0000a200ff177b82 */ /* 0x000e220000000800 */
[----:B------:R-:W-:Y:S01]  /*02d0*/  ULDC.64 UR14, c[0x0][0x278] ;  /* 0x00009e00000e7ab9 */ /* 0x000fe20000000a00 */
[----:B------:R-:W-:Y:S01]  /*02e0*/  SHF.R.S32.HI R64, RZ, 0x1f, R77 ;  /* 0x0000001fff407819 */ /* 0x000fe2000001144d */
[----:B------:R-:W-:Y:S01]  /*02f0*/  ULDC.64 UR12, c[0x0][0x280] ;  /* 0x0000a000000c7ab9 */ /* 0x000fe20000000a00 */
[----:B------:R-:W-:Y:S02]  /*0300*/  ISETP.GE.U32.AND P3, PT, R79, UR14, PT ;  /* 0x0000000e4f007c0c */ /* 0x000fe4000bf66070 */
[----:B------:R-:W-:Y:S02]  /*0310*/  ISETP.GE.U32.AND P5, PT, R78, UR14, PT ;  /* 0x0000000e4e007c0c */ /* 0x000fe4000bfa6070 */
[----:B------:R-:W1:Y:S01]  /*0320*/  @P0 LDC.64 R20, c[0x0][0x270] ;  /* 0x00009c00ff140b82 */ /* 0x000e620000000a00 */
[----:B------:R-:W-:Y:S02]  /*0330*/  SHF.R.S32.HI R22, RZ, 0x1f, R83 ;  /* 0x0000001fff167819 */ /* 0x000fe40000011453 */
[----:B------:R-:W-:-:S02]  /*0340*/  SHF.R.S32.HI R65, RZ, 0x1f, R76 ;  /* 0x0000001fff417819 */ /* 0x000fc4000001144c */
[----:B------:R-:W-:-:S03]  /*0350*/  SHF.R.S32.HI R66, RZ, 0x1f, R75 ;  /* 0x0000001fff427819 */ /* 0x000fc6000001144b */
        /* <DEDUP_REMOVED lines=13> */
[----:B------:R-:W-:Y:S01]  /*0430*/  IMAD.HI.U32 R15, R15, R18, RZ ;  /* 0x000000120f0f7227 */ /* 0x000fe200078e00ff */
[----:B------:R-:W-:-:S04]  /*0440*/  SHF.R.S32.HI R14, RZ, 0x1f, R79 ;  /* 0x0000001fff0e7819 */ /* 0x000fc8000001144f */
[----:B------:R-:W-:Y:S02]  /*0450*/  IADD3 R16, -R15, RZ, RZ ;  /* 0x000000ff0f107210 */ /* 0x000fe40007ffe1ff */
[----:B------:R-:W-:-:S03]  /*0460*/  ISETP.GE.AND.EX P3, PT, R14, UR15, PT, P3 ;  /* 0x0000000f0e007c0c */ /* 0x000fc6000bf66330 */
[----:B------:R-:W-:Y:S01]  /*0470*/  IMAD R16, R17, R16, R18 ;  /* 0x0000001011107224 */ /* 0x000fe200078e0212 */
[----:B------:R-:W-:-:S04]  /*0480*/  ISETP.GT.U32.OR P3, PT, R0, 0x22f, P3 ;  /* 0x0000022f0000780c */ /* 0x000fc80001f64470 */
[----:B------:R-:W-:-:S09]  /*0490*/  ISETP.GT.U32.AND P2, PT, R17, R16, PT ;  /* 0x000000101100720c */ /* 0x000fd20003f44070 */
[----:B------:R-:W0:Y:S04]  /*04a0*/  @!P3 LDC.64 R28, c[0x0][0x220] ;  /* 0x00008800ff1cbb82 */ /* 0x000e280000000a00 */
[-C--:B------:R-:W-:Y:S02]  /*04b0*/  @!P2 IADD3 R16, R16, -R17.reuse, RZ ;  /* 0x800000111010a210 */ /* 0x080fe40007ffe0ff */
[----:B------:R-:W-:Y:S02]  /*04c0*/  @!P2 IADD3 R15, R15, 0x1, RZ ;  /* 0x000000010f0fa810 */ /* 0x000fe40007ffe0ff */
[----:B------:R-:W-:Y:S02]  /*04d0*/  ISETP.GE.U32.AND P1, PT, R16, R17, PT ;  /* 0x000000111000720c */ /* 0x000fe40003f26070 */
[----:B------:R-:W-:Y:S01]  /*04e0*/  ISETP.NE.AND P2, PT, R23, RZ, PT ;  /* 0x000000ff1700720c */ /* 0x000fe20003f45270 */
[----:B------:R-:W3:Y:S10]  /*04f0*/  @!P3 LDC.64 R16, c[0x0][0x270] ;  /* 0x00009c00ff10bb82 */ /* 0x000ef40000000a00 */
[----:B------:R-:W-:-:S04]  /*0500*/  @P1 IADD3 R15, R15, 0x1, RZ ;  /* 0x000000010f0f1810 */ /* 0x000fc80007ffe0ff */
[----:B------:R-:W-:Y:S02]  /*0510*/  MOV R19, R15 ;  /* 0x0000000f00137202 */ /* 0x000fe40000000f00 */
[----:B------:R-:W-:Y:S02]  /*0520*/  SHF.R.S32.HI R15, RZ, 0x1f, R78 ;  /* 0x0000001fff0f7819 */ /* 0x000fe4000001144e */
[----:B------:R-:W-:Y:S02]  /*0530*/  @!P4 IADD3 R19, -R19, RZ, RZ ;  /* 0x000000ff1313c210 */ /* 0x000fe40007ffe1ff */
[----:B------:R-:W-:Y:S02]  /*0540*/  @!P2 LOP3.LUT R19, RZ, R23, RZ, 0x33, !PT ;  /* 0x00000017ff13a212 */ /* 0x000fe400078e33ff */
[----:B------:R-:W-:Y:S02]  /*0550*/  ISETP.GE.AND.EX P5, PT, R15, UR15, PT, P5 ;  /* 0x0000000f0f007c0c */ /* 0x000fe4000bfa6350 */
[----:B------:R-:W-:-:S02]  /*0560*/  IADD3 R87, -R19, RZ, RZ ;  /* 0x000000ff13577210 */ /* 0x000fc40007ffe1ff */
[----:B------:R-:W-:Y:S02]  /*0570*/  ISETP.GT.U32.OR P5, PT, R0, 0x22f, P5 ;  /* 0x0000022f0000780c */ /* 0x000fe40002fa4470 */
[----:B------:R-:W-:Y:S01]  /*0580*/  ISETP.GE.U32.AND P2, PT, R77, UR14, PT ;  /* 0x0000000e4d007c0c */ /* 0x000fe2000bf46070 */
[----:B------:R-:W-:Y:S01]  /*0590*/  IMAD R87, R23, R87, R82 ;  /* 0x0000005717577224 */ /* 0x000fe200078e0252 */
[----:B------:R-:W-:Y:S02]  /*05a0*/  SHF.R.S32.HI R18, RZ, 0x1f, R19 ;  /* 0x0000001fff127819 */ /* 0x000fe40000011413 */
[----:B------:R-:W-:Y:S01]  /*05b0*/  ISETP.GE.AND.EX P2, PT, R64, UR15, PT, P2 ;  /* 0x0000000f40007c0c */ /* 0x000fe2000bf46320 */
[----:B------:R-:W-:Y:S02]  /*05c0*/  IMAD R87, R87, 0x46, RZ ;  /* 0x0000004657577824 */ /* 0x000fe400078e02ff */
[----:B------:R-:W-:Y:S01]  /*05d0*/  IMAD R18, R18, UR12, RZ ;  /* 0x0000000c12127c24 */ /* 0x000fe2000f8e02ff */
[----:B------:R-:W-:-:S02]  /*05e0*/  ISETP.GT.U32.OR P2, PT, R0, 0x22f, P2 ;  /* 0x0000022f0000780c */ /* 0x000fc40001744470 */
[----:B------:R-:W-:Y:S01]  /*05f0*/  IADD3 R88, P1, R83, R87, RZ ;  /* 0x0000005753587210 */ /* 0x000fe20007f3e0ff */
[----:B------:R-:W4:Y:S01]  /*0600*/  @!P5 LDC.64 R26, c[0x0][0x270] ;  /* 0x00009c00ff1adb82 */ /* 0x000f220000000a00 */
[----:B------:R-:W-:Y:S02]  /*0610*/  IMAD R91, R19, UR13, R18 ;  /* 0x0000000d135b7c24 */ /* 0x000fe4000f8e0212 */
[----:B------:R-:W-:Y:S01]  /*0620*/  LEA.HI.X.SX32 R89, R87, R22, 0x1, P1 ;  /* 0x0000001657597211 */ /* 0x000fe200008f0eff */
[----:B-1----:R-:W-:Y:S01]  /*0630*/  @P0 IMAD R18, R3, R20, RZ ;  /* 0x0000001403120224 */ /* 0x002fe200078e02ff */
[----:B------:R-:W-:Y:S01]  /*0640*/  ISETP.GE.U32.AND P1, PT, R76, UR14, PT ;  /* 0x0000000e4c007c0c */ /* 0x000fe2000bf26070 */
[----:B---3--:R-:W-:Y:S02]  /*0650*/  @!P3 IMAD R22, R14, R16, RZ ;  /* 0x000000100e16b224 */ /* 0x008fe400078e02ff */
[----:B------:R-:W-:Y:S01]  /*0660*/  IMAD.WIDE.U32 R88, R19, UR12, R88 ;  /* 0x0000000c13587c25 */ /* 0x000fe2000f8e0058 */
[----:B------:R-:W-:Y:S01]  /*0670*/  ISETP.GE.AND.EX P1, PT, R65, UR15, PT, P1 ;  /* 0x0000000f41007c0c */ /* 0x000fe2000bf26310 */
[----:B------:R-:W1:Y:S02]  /*0680*/  @!P5 LDC.64 R24, c[0x0][0x220] ;  /* 0x00008800ff18db82 */ /* 0x000e640000000a00 */
[----:B------:R-:W-:Y:S01]  /*0690*/  @P0 IMAD R31, R81, R21, R18 ;  /* 0x00000015511f0224 */ /* 0x000fe200078e0212 */
[----:B------:R-:W-:Y:S01]  /*06a0*/  IADD3 R91, R89, R91, RZ ;  /* 0x0000005b595b7210 */ /* 0x000fe20007ffe0ff */
[----:B------:R-:W-:Y:S01]  /*06b0*/  @!P3 IMAD R33, R79, R17, R22 ;  /* 0x000000114f21b224 */ /* 0x000fe200078e0216 */
[----:B------:R-:W-:-:S02]  /*06c0*/  @P0 MOV R90, R88 ;  /* 0x00000058005a0202 */ /* 0x000fc40000000f00 */
[----:B------:R-:W-:Y:S01]  /*06d0*/  @!P3 MOV R22, R88 ;  /* 0x000000580016b202 */ /* 0x000fe20000000f00 */
[----:B------:R-:W3:Y:S01]  /*06e0*/  @!P2 LDC.64 R18, c[0x0][0x270] ;  /* 0x00009c00ff12ab82 */ /* 0x000ee20000000a00 */
[----:B------:R-:W-:Y:S01]  /*06f0*/  @!P3 MOV R23, R91 ;  /* 0x0000005b0017b202 */ /* 0x000fe20000000f00 */
[----:B------:R-:W-:Y:S01]  /*0700*/  @P0 IMAD.WIDE.U32 R20, R81, R20, R90 ;  /* 0x0000001451140225 */ /* 0x000fe200078e005a */
[----:B------:R-:W-:Y:S02]  /*0710*/  ISETP.GT.U32.OR P1, PT, R0, 0x22f, P1 ;  /* 0x0000022f0000780c */ /* 0x000fe40000f24470 */
[----:B------:R-:W-:Y:S01]  /*0720*/  @!P5 MOV R30, R88 ;  /* 0x00000058001ed202 */ /* 0x000fe20000000f00 */
[----:B------:R-:W-:Y:S01]  /*0730*/  @!P3 IMAD.WIDE.U32 R16, R79, R16, R22 ;  /* 0x000000104f10b225 */ /* 0x000fe200078e0016 */
[----:B------:R-:W-:Y:S02]  /*0740*/  @P0 IADD3 R21, R21, R31, RZ ;  /* 0x0000001f15150210 */ /* 0x000fe40007ffe0ff */
[----:B--2---:R-:W-:Y:S01]  /*0750*/  @P0 LEA R36, P4, R20, R36, 0x2 ;  /* 0x0000002414240211 */ /* 0x004fe200078810ff */
[----:B----4-:R-:W-:Y:S01]  /*0760*/  @!P5 IMAD R22, R15, R26, RZ ;  /* 0x0000001a0f16d224 */ /* 0x010fe200078e02ff */
[----:B------:R-:W-:-:S02]  /*0770*/  @!P3 IADD3 R17, R17, R33, RZ ;  /* 0x000000211111b210 */ /* 0x000fc40007ffe0ff */
[----:B0-----:R-:W-:Y:S01]  /*0780*/  @!P3 LEA R28, P6, R16, R28, 0x2 ;  /* 0x0000001c101cb211 */ /* 0x001fe200078c10ff */
[----:B------:R-:W-:Y:S01]  /*0790*/  @!P5 IMAD R33, R78, R27, R22 ;  /* 0x0000001b4e21d224 */ /* 0x000fe200078e0216 */
[----:B------:R-:W-:Y:S01]  /*07a0*/  @P0 LEA.HI.X R37, R20, R37, R21, 0x2, P4 ;  /* 0x0000002514250211 */ /* 0x000fe200020f1415 */
[----:B------:R-:W0:Y:S01]  /*07b0*/  @!P2 LDC.64 R22, c[0x0][0x220] ;  /* 0x00008800ff16ab82 */ /* 0x000e220000000a00 */
[----:B------:R-:W-:Y:S02]  /*07c0*/  @!P3 LEA.HI.X R29, R16, R29, R17, 0x2, P6 ;  /* 0x0000001d101db211 */ /* 0x000fe400030f1411 */
[----:B------:R-:W-:Y:S02]  /*07d0*/  CS2R R16, SRZ ;  /* 0x0000000000107805 */ /* 0x000fe4000001ff00 */
[----:B------:R-:W-:Y:S02]  /*07e0*/  ISETP.GE.U32.AND P4, PT, R75, UR14, PT ;  /* 0x0000000e4b007c0c */ /* 0x000fe4000bf86070 */
[----:B------:R-:W-:-:S02]  /*07f0*/  @!P5 MOV R31, R91 ;  /* 0x0000005b001fd202 */ /* 0x000fc40000000f00 */
[----:B------:R-:W-:Y:S01]  /*0800*/  ISETP.GE.AND.EX P4, PT, R66, UR15, PT, P4 ;  /* 0x0000000f42007c0c */ /* 0x000fe2000bf86340 */
[----:B------:R-:W2:Y:S01]  /*0810*/  @!P1 LDC.64 R20, c[0x0][0x270] ;  /* 0x00009c00ff149b82 */ /* 0x000ea20000000a00 */
[----:B---3--:R-:W-:Y:S01]  /*0820*/  @!P2 IMAD R32, R64, R18, RZ ;  /* 0x000000124020a224 */ /* 0x008fe200078e02ff */
[----:B------:R3:W4:Y:S01]  /*0830*/  @!P3 LDG.E.64 R16, desc[UR8][R28.64] ;  /* 0x000000081c10b981 */ /* 0x000722000c1e1b00 */
[----:B------:R-:W-:Y:S01]  /*0840*/  @!P5 IMAD.WIDE.U32 R26, R78, R26, R30 ;  /* 0x0000001a4e1ad225 */ /* 0x000fe200078e001e */
[----:B------:R-:W-:-:S03]  /*0850*/  ISETP.GT.U32.OR P3, PT, R0, 0x22f, P4 ;  /* 0x0000022f0000780c */ /* 0x000fc60002764470 */
[----:B------:R-:W-:Y:S01]  /*0860*/  @!P2 IMAD R35, R77, R19, R32 ;  /* 0x000000134d23a224 */ /* 0x000fe200078e0220 */
[----:B------:R-:W-:Y:S02]  /*0870*/  @!P5 IADD3 R19, R27, R33, RZ ;  /* 0x000000211b13d210 */ /* 0x000fe40007ffe0ff */
[----:B------:R-:W-:Y:S02]  /*0880*/  @!P2 MOV R32, R88 ;  /* 0x000000580020a202 */ /* 0x000fe40000000f00 */
[----:B------:R-:W-:Y:S01]  /*0890*/  @!P2 MOV R33, R91 ;  /* 0x0000005b0021a202 */ /* 0x000fe20000000f00 */
[----:B---3--:R-:W3:Y:S01]  /*08a0*/  @!P1 LDC.64 R28, c[0x0][0x220] ;  /* 0x00008800ff1c9b82 */ /* 0x008ee20000000a00 */
[----:B-1----:R-:W-:Y:S02]  /*08b0*/  @!P5 LEA R30, P6, R26, R24, 0x2 ;  /* 0x000000181a1ed211 */ /* 0x002fe400078c10ff */
[----:B------:R-:W-:Y:S01]  /*08c0*/  SHF.R.S32.HI R67, RZ, 0x1f, R74 ;  /* 0x0000001fff437819 */ /* 0x000fe2000001144a */
[----:B------:R-:W-:Y:S01]  /*08d0*/  @!P2 IMAD.WIDE.U32 R32, R77, R18, R32 ;  /* 0x000000124d20a225 */ /* 0x000fe200078e0020 */
[----:B------:R-:W-:-:S02]  /*08e0*/  ISETP.GE.U32.AND P4, PT, R74, UR14, PT ;  /* 0x0000000e4a007c0c */ /* 0x000fc4000bf86070 */
[----:B------:R-:W-:Y:S01]  /*08f0*/  @!P5 LEA.HI.X R31, R26, R25, R19, 0x2, P6 ;  /* 0x000000191a1fd211 */ /* 0x000fe200030f1413 */
[----:B------:R-:W1:Y:S01]  /*0900*/  @!P3 LDC.64 R44, c[0x0][0x220] ;  /* 0x00008800ff2cbb82 */ /* 0x000e620000000a00 */
[----:B------:R-:W-:Y:S02]  /*0910*/  ISETP.GE.AND.EX P4, PT, R67, UR15, PT, P4 ;  /* 0x0000000f43007c0c */ /* 0x000fe4000bf86340 */
[----:B0-----:R-:W-:Y:S01]  /*0920*/  @!P2 LEA R24, P6, R32, R22, 0x2 ;  /* 0x000000162018a211 */ /* 0x001fe200078c10ff */
[----:B--2---:R-:W-:Y:S01]  /*0930*/  @!P1 IMAD R22, R65, R20, RZ ;  /* 0x0000001441169224 */ /* 0x004fe200078e02ff */
[----:B------:R-:W-:-:S03]  /*0940*/  @!P2 IADD3 R25, R33, R35, RZ ;  /* 0x000000232119a210 */ /* 0x000fc60007ffe0ff */
[----:B------:R-:W0:Y:S01]  /*0950*/  @!P3 LDC.64 R26, c[0x0][0x270] ;  /* 0x00009c00ff1abb82 */ /* 0x000e220000000a00 */
[----:B------:R-:W-:Y:S02]  /*0960*/  CS2R R18, SRZ ;  /* 0x0000000000127805 */ /* 0x000fe4000001ff00 */
[----:B------:R-:W-:Y:S01]  /*0970*/  ISETP.GT.U32.OR P4, PT, R0, 0x22f, P4 ;  /* 0x0000022f0000780c */ /* 0x000fe20002784470 */
[----:B------:R-:W-:Y:S01]  /*0980*/  @!P1 IMAD R33, R76, R21, R22 ;  /* 0x000000154c219224 */ /* 0x000fe200078e0216 */
[----:B------:R-:W-:Y:S02]  /*0990*/  @!P2 LEA.HI.X R25, R32, R23, R25, 0x2, P6 ;  /* 0x000000172019a211 */ /* 0x000fe400030f1419 */
[----:B------:R-:W-:Y:S01]  /*09a0*/  @!P1 MOV R22, R88 ;  /* 0x0000005800169202 */ /* 0x000fe20000000f00 */
[----:B------:R0:W2:Y:S01]  /*09b0*/  @!P5 LDG.E.64 R18, desc[UR8][R30.64] ;  /* 0x000000081e12d981 */ /* 0x0000a2000c1e1b00 */
[----:B------:R-:W-:Y:S02]  /*09c0*/  @!P1 MOV R23, R91 ;  /* 0x0000005b00179202 */ /* 0x000fe40000000f00 */
[----:B------:R-:W-:-:S02]  /*09d0*/  SHF.R.S32.HI R68, RZ, 0x1f, R5 ;  /* 0x0000001fff447819 */ /* 0x000fc40000011405 */
[----:B------:R-:W-:Y:S01]  /*09e0*/  ISETP.GE.U32.AND P5, PT, R5, UR14, PT ;  /* 0x0000000e05007c0c */ /* 0x000fe2000bfa6070 */
[----:B------:R-:W-:Y:S01]  /*09f0*/  @!P1 IMAD.WIDE.U32 R22, R76, R20, R22 ;  /* 0x000000144c169225 */ /* 0x000fe200078e0016 */
[----:B------:R-:W-:Y:S02]  /*0a00*/  CS2R R20, SRZ ;  /* 0x0000000000147805 */ /* 0x000fe4000001ff00 */
[----:B------:R-:W-:Y:S01]  /*0a10*/  SHF.R.S32.HI R69, RZ, 0x1f, R6 ;  /* 0x0000001fff457819 */ /* 0x000fe20000011406 */
[----:B------:R-:W5:Y:S01]  /*0a20*/  @!P4 LDC.64 R42, c[0x0][0x270] ;  /* 0x00009c00ff2acb82 */ /* 0x000f620000000a00 */
[----:B------:R-:W-:Y:S02]  /*0a30*/  ISETP.GE.AND.EX P5, PT, R68, UR15, PT, P5 ;  /* 0x0000000f44007c0c */ /* 0x000fe4000bfa6350 */
[----:B------:R-:W-:Y:S01]  /*0a40*/  ISETP.GE.U32.AND P6, PT, R6, UR14, PT ;  /* 0x0000000e06007c0c */ /* 0x000fe2000bfc6070 */
[----:B------:R1:W2:Y:S01]  /*0a50*/  @!P2 LDG.E.64 R20, desc[UR8][R24.64] ;  /* 0x000000081814a981 */ /* 0x0002a2000c1e1b00 */
[----:B------:R-:W-:-:S02]  /*0a60*/  ISETP.GT.U32.OR P5, PT, R0, 0x22f, P5 ;  /* 0x0000022f0000780c */ /* 0x000fc40002fa4470 */
[----:B------:R-:W-:Y:S01]  /*0a70*/  @!P1 IADD3 R23, R23, R33, RZ ;  /* 0x0000002117179210 */ /* 0x000fe20007ffe0ff */
[----:B------:R-:W5:Y:S01]  /*0a80*/  @!P4 LDC.64 R34, c[0x0][0x220] ;  /* 0x00008800ff22cb82 */ /* 0x000f620000000a00 */
[----:B---3--:R-:W-:Y:S02]  /*0a90*/  @!P1 LEA R28, P2, R22, R28, 0x2 ;  /* 0x0000001c161c9211 */ /* 0x008fe400078410ff */
[----:B------:R-:W-:Y:S01]  /*0aa0*/  ISETP.GE.AND.EX P6, PT, R69, UR15, PT, P6 ;  /* 0x0000000f45007c0c */ /* 0x000fe2000bfc6360 */
[----:B0-----:R-:W-:Y:S01]  /*0ab0*/  @!P3 IMAD R30, R66, R26, RZ ;  /* 0x0000001a421eb224 */ /* 0x001fe200078e02ff */
[----:B------:R-:W-:Y:S02]  /*0ac0*/  @!P1 LEA.HI.X R29, R22, R29, R23, 0x2, P2 ;  /* 0x0000001d161d9211 */ /* 0x000fe400010f1417 */
[----:B------:R-:W-:Y:S01]  /*0ad0*/  ISETP.GT.U32.OR P2, PT, R0, 0x22f, P6 ;  /* 0x0000022f0000780c */ /* 0x000fe20003744470 */
[----:B------:R-:W-:Y:S01]  /*0ae0*/  @!P3 IMAD R39, R75, R27, R30 ;  /* 0x0000001b4b27b224 */ /* 0x000fe200078e021e */
[----:B------:R-:W-:-:S02]  /*0af0*/  CS2R R22, SRZ ;  /* 0x0000000000167805 */ /* 0x000fc4000001ff00 */
[----:B------:R-:W-:Y:S01]  /*0b00*/  @!P3 MOV R30, R88 ;  /* 0x00000058001eb202 */ /* 0x000fe20000000f00 */
[----:B-1----:R-:W0:Y:S01]  /*0b10*/  @!P5 LDC.64 R24, c[0x0][0x270] ;  /* 0x00009c00ff18db82 */ /* 0x002e220000000a00 */
[----:B------:R-:W-:Y:S02]  /*0b20*/  @!P3 MOV R31, R91 ;  /* 0x0000005b001fb202 */ /* 0x000fe40000000f00 */
[----:B------:R-:W-:Y:S01]  /*0b30*/  SHF.R.S32.HI R70, RZ, 0x1f, R7 ;  /* 0x0000001fff467819 */ /* 0x000fe20000011407 */
[----:B------:R1:W3:Y:S01]  /*0b40*/  @!P1 LDG.E.64 R22, desc[UR8][R28.64] ;  /* 0x000000081c169981 */ /* 0x0002e2000c1e1b00 */
[----:B------:R-:W-:Y:S01]  /*0b50*/  ISETP.GE.U32.AND P6, PT, R7, UR14, PT ;  /* 0x0000000e07007c0c */ /* 0x000fe2000bfc6070 */
[----:B------:R-:W-:-:S03]  /*0b60*/  @!P3 IMAD.WIDE.U32 R26, R75, R26, R30 ;  /* 0x0000001a4b1ab225 */ /* 0x000fc600078e001e */
[----:B------:R-:W-:Y:S01]  /*0b70*/  ISETP.GE.AND.EX P1, PT, R70, UR15, PT, P6 ;  /* 0x0000000f46007c0c */ /* 0x000fe2000bf26360 */
[----:B------:R-:W1:Y:S01]  /*0b80*/  @!P2 LDC.64 R32, c[0x0][0x270] ;  /* 0x00009c00ff20ab82 */ /* 0x000e620000000a00 */
[----:B------:R-:W-:Y:S02]  /*0b90*/  @!P3 IADD3 R27, R27, R39, RZ ;  /* 0x000000271b1bb210 */ /* 0x000fe40007ffe0ff */
[----:B------:R-:W-:Y:S01]  /*0ba0*/  @!P3 LEA R44, P6, R26, R44, 0x2 ;  /* 0x0000002c1a2cb211 */ /* 0x000fe200078c10ff */
[----:B-----5:R-:W-:Y:S01]  /*0bb0*/  @!P4 IMAD R30, R67, R42, RZ ;  /* 0x0000002a431ec224 */ /* 0x020fe200078e02ff */
[----:B------:R-:W-:Y:S02]  /*0bc0*/  ISETP.GT.U32.OR P1, PT, R0, 0x22f, P1 ;  /* 0x0000022f0000780c */ /* 0x000fe40000f24470 */
[----:B------:R-:W-:Y:S02]  /*0bd0*/  @!P3 LEA.HI.X R45, R26, R45, R27, 0x2, P6 ;  /* 0x0000002d1a2db211 */ /* 0x000fe400030f141b */
[----:B------:R-:W-:-:S02]  /*0be0*/  @!P4 MOV R26, R88 ;  /* 0x00000058001ac202 */ /* 0x000fc40000000f00 */
[----:B------:R-:W-:Y:S01]  /*0bf0*/  @!P4 MOV R27, R91 ;  /* 0x0000005b001bc202 */ /* 0x000fe20000000f00 */
[C---:B------:R-:W-:Y:S02]  /*0c00*/  @!P4 IMAD R39, R74.reuse, R43, R30 ;  /* 0x0000002b4a27c224 */ /* 0x040fe400078e021e */
[----:B------:R-:W5:Y:S01]  /*0c10*/  @!P5 LDC.64 R30, c[0x0][0x220] ;  /* 0x00008800ff1edb82 */ /* 0x000f620000000a00 */
[----:B------:R-:W-:Y:S01]  /*0c20*/  @!P4 IMAD.WIDE.U32 R42, R74, R42, R26 ;  /* 0x0000002a4a2ac225 */ /* 0x000fe200078e001a */
[----:B------:R-:W-:-:S06]  /*0c30*/  CS2R R40, SRZ ;  /* 0x0000000000287805 */ /* 0x000fcc000001ff00 */
[----:B------:R-:W5:Y:S01]  /*0c40*/  @!P2 LDC.64 R26, c[0x0][0x220] ;  /* 0x00008800ff1aab82 */ /* 0x000f620000000a00 */
[----:B------:R-:W-:Y:S01]  /*0c50*/  @!P4 LEA R38, P6, R42, R34, 0x2 ;  /* 0x000000222a26c211 */ /* 0x000fe200078c10ff */
[----:B0-----:R-:W-:Y:S01]  /*0c60*/  @!P5 IMAD R34, R68, R24, RZ ;  /* 0x000000184422d224 */ /* 0x001fe200078e02ff */
[----:B------:R-:W-:Y:S01]  /*0c70*/  @!P4 IADD3 R39, R43, R39, RZ ;  /* 0x000000272b27c210 */ /* 0x000fe20007ffe0ff */
[----:B------:R0:W3:Y:S04]  /*0c80*/  @!P3 LDG.E.64 R40, desc[UR8][R44.64] ;  /* 0x000000082c28b981 */ /* 0x0000e8000c1e1b00 */
[----:B-1----:R-:W1:Y:S01]  /*0c90*/  @!P1 LDC.64 R28, c[0x0][0x270] ;  /* 0x00009c00ff1c9b82 */ /* 0x002e620000000a00 */
[----:B------:R-:W-:Y:S01]  /*0ca0*/  @!P4 LEA.HI.X R39, R42, R35, R39, 0x2, P6 ;  /* 0x000000232a27c211 */ /* 0x000fe200030f1427 */
[----:B------:R-:W-:Y:S01]  /*0cb0*/  @!P5 IMAD R43, R5, R25, R34 ;  /* 0x00000019052bd224 */ /* 0x000fe200078e0222 */
[----:B------:R-:W-:Y:S01]  /*0cc0*/  @!P5 MOV R34, R88 ;  /* 0x000000580022d202 */ /* 0x000fe20000000f00 */
[----:B------:R-:W-:Y:S01]  /*0cd0*/  @!P2 IMAD R25, R69, R32, RZ ;  /* 0x000000204519a224 */ /* 0x000fe200078e02ff */
[----:B------:R-:W-:-:S02]  /*0ce0*/  @!P5 MOV R35, R91 ;  /* 0x0000005b0023d202 */ /* 0x000fc40000000f00 */
[----:B------:R-:W-:Y:S02]  /*0cf0*/  SHF.R.S32.HI R71, RZ, 0x1f, R8 ;  /* 0x0000001fff477819 */ /* 0x000fe40000011408 */
[----:B------:R-:W-:Y:S01]  /*0d00*/  ISETP.GE.U32.AND P3, PT, R8, UR14, PT ;  /* 0x0000000e08007c0c */ /* 0x000fe2000bf66070 */
[----:B------:R-:W-:Y:S01]  /*0d10*/  @!P5 IMAD.WIDE.U32 R34, R5, R24, R34 ;  /* 0x000000180522d225 */ /* 0x000fe200078e0022 */
[----:B------:R-:W-:Y:S02]  /*0d20*/  @!P2 MOV R24, R88 ;  /* 0x000000580018a202 */ /* 0x000fe40000000f00 */
[----:B------:R-:W-:Y:S01]  /*0d30*/  ISETP.GE.AND.EX P3, PT, R71, UR15, PT, P3 ;  /* 0x0000000f47007c0c */ /* 0x000fe2000bf66330 */
[----:B------:R-:W-:Y:S01]  /*0d40*/  @!P2 IMAD R47, R6, R33, R25 ;  /* 0x00000021062fa224 */ /* 0x000fe200078e0219 */
[----:B------:R-:W-:Y:S02]  /*0d50*/  @!P2 MOV R25, R91 ;  /* 0x0000005b0019a202 */ /* 0x000fe40000000f00 */
[----:B------:R-:W-:-:S02]  /*0d60*/  ISETP.GT.U32.OR P3, PT, R0, 0x22f, P3 ;  /* 0x0000022f0000780c */ /* 0x000fc40001f64470 */
[----:B------:R-:W-:Y:S01]  /*0d70*/  @!P5 IADD3 R35, R35, R43, RZ ;  /* 0x0000002b2323d210 */ /* 0x000fe20007ffe0ff */
[----:B------:R-:W-:Y:S01]  /*0d80*/  @!P2 IMAD.WIDE.U32 R32, R6, R32, R24 ;  /* 0x000000200620a225 */ /* 0x000fe200078e0018 */
[C---:B-----5:R-:W-:Y:S01]  /*0d90*/  @!P5 LEA R30, P6, R34.reuse, R30, 0x2 ;  /* 0x0000001e221ed211 */ /* 0x060fe200078c10ff */
[----:B------:R-:W5:Y:S03]  /*0da0*/  @!P1 LDC.64 R24, c[0x0][0x220] ;  /* 0x00008800ff189b82 */ /* 0x000f660000000a00 */
[----:B------:R-:W-:Y:S02]  /*0db0*/  @!P5 LEA.HI.X R31, R34, R31, R35, 0x2, P6 ;  /* 0x0000001f221fd211 */ /* 0x000fe400030f1423 */
[----:B------:R-:W-:Y:S01]  /*0dc0*/  @!P2 LEA R34, P6, R32, R26, 0x2 ;  /* 0x0000001a2022a211 */ /* 0x000fe200078c10ff */
[----:B-1----:R-:W-:Y:S01]  /*0dd0*/  @!P1 IMAD R26, R70, R28, RZ ;  /* 0x0000001c461a9224 */ /* 0x002fe200078e02ff */
[----:B------:R-:W-:-:S02]  /*0de0*/  @!P2 IADD3 R33, R33, R47, RZ ;  /* 0x0000002f2121a210 */ /* 0x000fc40007ffe0ff */
[----:B------:R-:W-:Y:S01]  /*0df0*/  CS2R R42, SRZ ;  /* 0x00000000002a7805 */ /* 0x000fe2000001ff00 */
[----:B------:R-:W-:Y:S01]  /*0e00*/  @!P1 IMAD R47, R7, R29, R26 ;  /* 0x0000001d072f9224 */ /* 0x000fe200078e021a */
[----:B------:R-:W-:Y:S02]  /*0e10*/  @!P2 LEA.HI.X R35, R32, R27, R33, 0x2, P6 ;  /* 0x0000001b2023a211 */ /* 0x000fe400030f1421 */
[----:B------:R-:W1:Y:S01]  /*0e20*/  @!P3 LDC.64 R26, c[0x0][0x270] ;  /* 0x00009c00ff1abb82 */ /* 0x000e620000000a00 */
[----:B0-----:R-:W-:Y:S01]  /*0e30*/  CS2R R44, SRZ ;  /* 0x00000000002c7805 */ /* 0x001fe2000001ff00 */
[----:B------:R0:W3:Y:S01]  /*0e40*/  @!P4 LDG.E.64 R42, desc[UR8][R38.64] ;  /* 0x00000008262ac981 */ /* 0x0000e2000c1e1b00 */
[----:B------:R-:W-:Y:S02]  /*0e50*/  SHF.R.S32.HI R72, RZ, 0x1f, R9 ;  /* 0x0000001fff487819 */ /* 0x000fe40000011409 */
[----:B------:R-:W-:Y:S02]  /*0e60*/  ISETP.GE.U32.AND P4, PT, R9, UR14, PT ;  /* 0x0000000e09007c0c */ /* 0x000fe4000bf86070 */
[----:B------:R-:W-:Y:S01]  /*0e70*/  @!P1 MOV R32, R88 ;  /* 0x0000005800209202 */ /* 0x000fe20000000f00 */
[----:B------:R0:W3:Y:S01]  /*0e80*/  @!P5 LDG.E.64 R44, desc[UR8][R30.64] ;  /* 0x000000081e2cd981 */ /* 0x0000e2000c1e1b00 */
[----:B------:R-:W-:-:S02]  /*0e90*/  @!P1 MOV R33, R91 ;  /* 0x0000005b00219202 */ /* 0x000fc40000000f00 */
[----:B------:R-:W-:Y:S02]  /*0ea0*/  SHF.R.S32.HI R73, RZ, 0x1f, R10 ;  /* 0x0000001fff497819 */ /* 0x000fe4000001140a */
[----:B------:R-:W-:Y:S01]  /*0eb0*/  ISETP.GE.U32.AND P5, PT, R10, UR14, PT ;  /* 0x0000000e0a007c0c */ /* 0x000fe2000bfa6070 */
[----:B------:R-:W-:Y:S01]  /*0ec0*/  @!P1 IMAD.WIDE.U32 R28, R7, R28, R32 ;  /* 0x0000001c071c9225 */ /* 0x000fe200078e0020 */
[----:B------:R-:W-:Y:S02]  /*0ed0*/  ISETP.GE.AND.EX P4, PT, R72, UR15, PT, P4 ;  /* 0x0000000f48007c0c */ /* 0x000fe4000bf86340 */
[----:B------:R-:W-:Y:S02]  /*0ee0*/  ISETP.GE.AND.EX P5, PT, R73, UR15, PT, P5 ;  /* 0x0000000f49007c0c */ /* 0x000fe4000bfa6350 */
[----:B------:R-:W-:Y:S02]  /*0ef0*/  ISETP.GT.U32.OR P4, PT, R0, 0x22f, P4 ;  /* 0x0000022f0000780c */ /* 0x000fe40002784470 */
[----:B------:R-:W-:-:S02]  /*0f00*/  @!P1 IADD3 R29, R29, R47, RZ ;  /* 0x0000002f1d1d9210 */ /* 0x000fc40007ffe0ff */
[----:B-----5:R-:W-:Y:S02]  /*0f10*/  @!P1 LEA R32, P6, R28, R24, 0x2 ;  /* 0x000000181c209211 */ /* 0x020fe400078c10ff */
[----:B------:R-:W-:Y:S02]  /*0f20*/  ISETP.GT.U32.OR P5, PT, R0, 0x22f, P5 ;  /* 0x0000022f0000780c */ /* 0x000fe40002fa4470 */
[----:B------:R-:W-:Y:S02]  /*0f30*/  @!P1 LEA.HI.X R33, R28, R25, R29, 0x2, P6 ;  /* 0x000000191c219211 */ /* 0x000fe400030f141d */
[----:B------:R-:W5:Y:S01]  /*0f40*/  @!P3 LDC.64 R24, c[0x0][0x220] ;  /* 0x00008800ff18bb82 */ /* 0x000f620000000a00 */
[----:B-1----:R-:W-:Y:S01]  /*0f50*/  @!P3 IMAD R28, R71, R26, RZ ;  /* 0x0000001a471cb224 */ /* 0x002fe200078e02ff */
[----:B------:R-:W-:Y:S02]  /*0f60*/  CS2R R48, SRZ ;  /* 0x0000000000307805 */ /* 0x000fe4000001ff00 */
[----:B------:R-:W-:Y:S01]  /*0f70*/  SHF.R.S32.HI R85, RZ, 0x1f, R11 ;  /* 0x0000001fff557819 */ /* 0x000fe2000001140b */
[----:B0-----:R-:W-:Y:S01]  /*0f80*/  @!P3 IMAD R39, R8, R27, R28 ;  /* 0x0000001b0827b224 */ /* 0x001fe200078e021c */
[----:B------:R-:W-:-:S02]  /*0f90*/  ISETP.GE.U32.AND P6, PT, R11, UR14, PT ;  /* 0x0000000e0b007c0c */ /* 0x000fc4000bfc6070 */
[----:B------:R-:W0:Y:S01]  /*0fa0*/  @!P4 LDC.64 R30, c[0x0][0x270] ;  /* 0x00009c00ff1ecb82 */ /* 0x000e220000000a00 */
[----:B------:R1:W3:Y:S01]  /*0fb0*/  @!P2 LDG.E.64 R48, desc[UR8][R34.64] ;  /* 0x000000082230a981 */ /* 0x0002e2000c1e1b00 */
[----:B------:R-:W-:-:S06]  /*0fc0*/  ISETP.GE.AND.EX P6, PT, R85, UR15, PT, P6 ;  /* 0x0000000f55007c0c */ /* 0x000fcc000bfc6360 */
[----:B------:R-:W4:Y:S01]  /*0fd0*/  @!P5 LDC.64 R28, c[0x0][0x270] ;  /* 0x00009c00ff1cdb82 */ /* 0x000f220000000a00 */
[----:B------:R-:W-:Y:S02]  /*0fe0*/  SHF.R.S32.HI R84, RZ, 0x1f, R12 ;  /* 0x0000001fff547819 */ /* 0x000fe4000001140c */
[----:B-1----:R-:W-:Y:S02]  /*0ff0*/  @!P3 MOV R34, R88 ;  /* 0x000000580022b202 */ /* 0x002fe40000000f00 */
[----:B------:R-:W-:Y:S02]  /*1000*/  @!P3 MOV R35, R91 ;  /* 0x0000005b0023b202 */ /* 0x000fe40000000f00 */
[----:B------:R-:W-:Y:S02]  /*1010*/  ISETP.GE.U32.AND P2, PT, R12, UR14, PT ;  /* 0x0000000e0c007c0c */ /* 0x000fe4000bf46070 */
[----:B------:R-:W-:Y:S02]  /*1020*/  CS2R R46, SRZ ;  /* 0x00000000002e7805 */ /* 0x000fe4000001ff00 */
[----:B------:R-:W-:-:S02]  /*1030*/  ISETP.GT.U32.OR P6, PT, R0, 0x22f, P6 ;  /* 0x0000022f0000780c */ /* 0x000fc400037c4470 */
[----:B------:R-:W-:Y:S01]  /*1040*/  CS2R R50, SRZ ;  /* 0x0000000000327805 */ /* 0x000fe2000001ff00 */
[----:B------:R-:W-:Y:S01]  /*1050*/  @!P3 IMAD.WIDE.U32 R34, R8, R26, R34 ;  /* 0x0000001a0822b225 */ /* 0x000fe200078e0022 */
[----:B------:R-:W-:Y:S01]  /*1060*/  ISETP.GE.AND.EX P2, PT, R84, UR15, PT, P2 ;  /* 0x0000000f54007c0c */ /* 0x000fe2000bf46320 */
[----:B------:R-:W1:Y:S01]  /*1070*/  @!P4 LDC.64 R26, c[0x0][0x220] ;  /* 0x00008800ff1acb82 */ /* 0x000e620000000a00 */
[----:B------:R5:W3:Y:S02]  /*1080*/  @P0 LDG.E.64 R46, desc[UR8][R36.64] ;  /* 0x00000008242e0981 */ /* 0x000ae4000c1e1b00 */
[----:B------:R-:W-:Y:S02]  /*1090*/  ISETP.GT.U32.OR P2, PT, R0, 0x22f, P2 ;  /* 0x0000022f0000780c */ /* 0x000fe40001744470 */
[----:B------:R5:W3:Y:S01]  /*10a0*/  @!P1 LDG.E.64 R50, desc[UR8][R32.64] ;  /* 0x0000000820329981 */ /* 0x000ae2000c1e1b00 */
[----:B------:R-:W-:Y:S02]  /*10b0*/  @!P3 IADD3 R35, R35, R39, RZ ;  /* 0x000000272323b210 */ /* 0x000fe40007ffe0ff */
[C---:B-----5:R-:W-:Y:S01]  /*10c0*/  @!P3 LEA R36, P1, R34.reuse, R24, 0x2 ;  /* 0x000000182224b211 */ /* 0x060fe200078210ff */
[----:B------:R-:W5:Y:S03]  /*10d0*/  @!P5 LDC.64 R32, c[0x0][0x220] ;  /* 0x00008800ff20db82 */ /* 0x000f660000000a00 */
[----:B------:R-:W-:Y:S01]  /*10e0*/  @!P3 LEA.HI.X R37, R34, R25, R35, 0x2, P1 ;  /* 0x000000192225b211 */ /* 0x000fe200008f1423 */
[----:B0-----:R-:W-:Y:S01]  /*10f0*/  @!P4 IMAD R24, R72, R30, RZ ;  /* 0x0000001e4818c224 */ /* 0x001fe200078e02ff */
[----:B------:R-:W-:Y:S01]  /*1100*/  @!P4 MOV R54, R88 ;  /* 0x000000580036c202 */ /* 0x000fe20000000f00 */
[----:B----4-:R-:W-:-:S02]  /*1110*/  @!P5 IMAD R38, R73, R28, RZ ;  /* 0x0000001c4926d224 */ /* 0x010fc400078e02ff */
[----:B------:R-:W0:Y:S01]  /*1120*/  @!P6 LDC.64 R34, c[0x0][0x270] ;  /* 0x00009c00ff22eb82 */ /* 0x000e220000000a00 */
[----:B------:R-:W-:Y:S01]  /*1130*/  @!P4 MOV R55, R91 ;  /* 0x0000005b0037c202 */ /* 0x000fe20000000f00 */
[----:B------:R-:W-:Y:S01]  /*1140*/  @!P4 IMAD R31, R9, R31, R24 ;  /* 0x0000001f091fc224 */ /* 0x000fe200078e0218 */
[----:B------:R-:W-:Y:S02]  /*1150*/  SHF.R.S32.HI R86, RZ, 0x1f, R13 ;  /* 0x0000001fff567819 */ /* 0x000fe4000001140d */
[----:B------:R-:W-:Y:S02]  /*1160*/  ISETP.GE.U32.AND P1, PT, R13, UR14, PT ;  /* 0x0000000e0d007c0c */ /* 0x000fe4000bf26070 */
[----:B------:R-:W-:Y:S01]  /*1170*/  CS2R R52, SRZ ;  /* 0x0000000000347805 */ /* 0x000fe2000001ff00 */
[----:B------:R-:W-:Y:S01]  /*1180*/  @!P5 IMAD R57, R10, R29, R38 ;  /* 0x0000001d0a39d224 */ /* 0x000fe200078e0226 */
[----:B------:R-:W4:Y:S01]  /*1190*/  @!P2 LDC.64 R24, c[0x0][0x270] ;  /* 0x00009c00ff18ab82 */ /* 0x000f220000000a00 */
[----:B------:R-:W-:Y:S01]  /*11a0*/  @!P4 IMAD.WIDE.U32 R54, R9, R30, R54 ;  /* 0x0000001e0936c225 */ /* 0x000fe200078e0036 */
[----:B------:R-:W-:-:S02]  /*11b0*/  ISETP.GE.AND.EX P1, PT, R86, UR15, PT, P1 ;  /* 0x0000000f56007c0c */ /* 0x000fc4000bf26310 */
[----:B------:R-:W-:Y:S01]  /*11c0*/  @!P5 MOV R38, R88 ;  /* 0x000000580026d202 */ /* 0x000fe20000000f00 */
[----:B------:R1:W3:Y:S01]  /*11d0*/  @!P3 LDG.E.64 R52, desc[UR8][R36.64] ;  /* 0x000000082434b981 */ /* 0x0002e2000c1e1b00 */
[----:B------:R-:W-:Y:S02]  /*11e0*/  @!P5 MOV R39, R91 ;  /* 0x0000005b0027d202 */ /* 0x000fe40000000f00 */
[----:B------:R-:W-:Y:S02]  /*11f0*/  ISETP.GT.U32.OR P1, PT, R0, 0x22f, P1 ;  /* 0x0000022f0000780c */ /* 0x000fe40000f24470 */
[----:B------:R-:W-:Y:S01]  /*1200*/  @!P4 IADD3 R55, R55, R31, RZ ;  /* 0x0000001f3737c210 */ /* 0x000fe20007ffe0ff */
[----:B------:R-:W-:Y:S01]  /*1210*/  @!P5 IMAD.WIDE.U32 R38, R10, R28, R38 ;  /* 0x0000001c0a26d225 */ /* 0x000fe200078e0026 */
[----:B------:R-:W2:Y:S01]  /*1220*/  @!P2 LDC.64 R30, c[0x0][0x220] ;  /* 0x00008800ff1eab82 */ /* 0x000ea20000000a00 */
[----:B-1----:R-:W-:-:S03]  /*1230*/  @!P4 LEA R36, P3, R54, R26, 0x2 ;  /* 0x0000001a3624c211 */ /* 0x002fc600078610ff */
[----:B------:R-:W-:Y:S02]  /*1240*/  @!P5 IADD3 R39, R39, R57, RZ ;  /* 0x000000392727d210 */ /* 0x000fe40007ffe0ff */
[----:B------:R-:W-:Y:S02]  /*1250*/  @!P4 LEA.HI.X R37, R54, R27, R55, 0x2, P3 ;  /* 0x0000001b3625c211 */ /* 0x000fe400018f1437 */
[----:B------:R-:W1:Y:S01]  /*1260*/  @!P6 LDC.64 R28, c[0x0][0x220] ;  /* 0x00008800ff1ceb82 */ /* 0x000e620000000a00 */
[----:B-----5:R-:W-:Y:S01]  /*1270*/  @!P5 LEA R32, P3, R38, R32, 0x2 ;  /* 0x000000202620d211 */ /* 0x020fe200078610ff */
[----:B0-----:R-:W-:-:S03]  /*1280*/  @!P6 IMAD R54, R85, R34, RZ ;  /* 0x000000225536e224 */ /* 0x001fc600078e02ff */
[----:B------:R-:W-:Y:S02]  /*1290*/  @!P5 LEA.HI.X R33, R38, R33, R39, 0x2, P3 ;  /* 0x000000212621d211 */ /* 0x000fe400018f1427 */
[----:B------:R-:W-:Y:S01]  /*12a0*/  @!P6 MOV R38, R88 ;  /* 0x000000580026e202 */ /* 0x000fe20000000f00 */
[----:B------:R-:W0:Y:S01]  /*12b0*/  @!P1 LDC.64 R26, c[0x0][0x270] ;  /* 0x00009c00ff1a9b82 */ /* 0x000e220000000a00 */
[----:B------:R-:W-:Y:S01]  /*12c0*/  @!P6 MOV R39, R91 ;  /* 0x0000005b0027e202 */ /* 0x000fe20000000f00 */
[C---:B------:R-:W-:Y:S02]  /*12d0*/  @!P6 IMAD R57, R11.reuse, R35, R54 ;  /* 0x000000230b39e224 */ /* 0x040fe400078e0236 */
[----:B----4-:R-:W-:Y:S02]  /*12e0*/  @!P2 IMAD R55, R84, R24, RZ ;  /* 0x000000185437a224 */ /* 0x010fe400078e02ff */
[----:B------:R-:W-:Y:S01]  /*12f0*/  @!P6 IMAD.WIDE.U32 R34, R11, R34, R38 ;  /* 0x000000220b22e225 */ /* 0x000fe200078e0026 */
[----:B------:R-:W-:-:S02]  /*1300*/  @!P2 MOV R38, R88 ;  /* 0x000000580026a202 */ /* 0x000fc40000000f00 */
[----:B------:R-:W-:Y:S01]  /*1310*/  @!P2 MOV R39, R91 ;  /* 0x0000005b0027a202 */ /* 0x000fe20000000f00 */
[C---:B------:R-:W-:Y:S02]  /*1320*/  @!P2 IMAD R59, R12.reuse, R25, R55 ;  /* 0x000000190c3ba224 */ /* 0x040fe400078e0237 */
[----:B------:R-:W-:Y:S02]  /*1330*/  @!P2 IMAD.WIDE.U32 R38, R12, R24, R38 ;  /* 0x000000180c26a225 */ /* 0x000fe400078e0026 */
[----:B------:R-:W4:Y:S01]  /*1340*/  @!P1 LDC.64 R24, c[0x0][0x220] ;  /* 0x00008800ff189b82 */ /* 0x000f220000000a00 */
[----:B------:R-:W-:Y:S02]  /*1350*/  CS2R R54, SRZ ;  /* 0x0000000000367805 */ /* 0x000fe4000001ff00 */
[----:B------:R-:W-:Y:S02]  /*1360*/  @!P6 IADD3 R58, R35, R57, RZ ;  /* 0x00000039233ae210 */ /* 0x000fe40007ffe0ff */
[----:B------:R-:W-:-:S02]  /*1370*/  CS2R R56, SRZ ;  /* 0x0000000000387805 */ /* 0x000fc4000001ff00 */
[----:B-1----:R-:W-:Y:S02]  /*1380*/  @!P6 LEA R28, P3, R34, R28, 0x2 ;  /* 0x0000001c221ce211 */ /* 0x002fe400078610ff */
[----:B------:R-:W-:Y:S01]  /*1390*/  @!P2 IADD3 R35, R39, R59, RZ ;  /* 0x0000003b2723a210 */ /* 0x000fe20007ffe0ff */
[----:B------:R-:W5:Y:S01]  /*13a0*/  @!P4 LDG.E.64 R54, desc[UR8][R36.64] ;  /* 0x000000082436c981 */ /* 0x000f62000c1e1b00 */
[----:B--2---:R-:W-:Y:S02]  /*13b0*/  @!P2 LEA R30, P4, R38, R30, 0x2 ;  /* 0x0000001e261ea211 */ /* 0x004fe400078810ff */
[----:B------:R-:W-:Y:S01]  /*13c0*/  @!P6 LEA.HI.X R29, R34, R29, R58, 0x2, P3 ;  /* 0x0000001d221de211 */ /* 0x000fe200018f143a */
[----:B------:R1:W2:Y:S01]  /*13d0*/  @!P5 LDG.E.64 R56, desc[UR8][R32.64] ;  /* 0x000000082038d981 */ /* 0x0002a2000c1e1b00 */
[----:B0-----:R-:W-:Y:S01]  /*13e0*/  @!P1 IMAD R34, R86, R26, RZ ;  /* 0x0000001a56229224 */ /* 0x001fe200078e02ff */
[----:B------:R-:W-:Y:S02]  /*13f0*/  @!P2 LEA.HI.X R31, R38, R31, R35, 0x2, P4 ;  /* 0x0000001f261fa211 */ /* 0x000fe400020f1423 */
[----:B------:R-:W-:Y:S01]  /*1400*/  CS2R R58, SRZ ;  /* 0x00000000003a7805 */ /* 0x000fe2000001ff00 */
[----:B------:R-:W-:Y:S01]  /*1410*/  @!P1 IMAD R35, R13, R27, R34 ;  /* 0x0000001b0d239224 */ /* 0x000fe200078e0222 */
[----:B------:R-:W-:-:S04]  /*1420*/  CS2R R60, SRZ ;  /* 0x00000000003c7805 */ /* 0x000fc8000001ff00 */
[----:B------:R0:W2:Y:S01]  /*1430*/  @!P6 LDG.E.64 R58, desc[UR8][R28.64] ;  /* 0x000000081c3ae981 */ /* 0x0000a2000c1e1b00 */
[----:B-1----:R-:W-:Y:S02]  /*1440*/  @!P1 MOV R32, R88 ;  /* 0x0000005800209202 */ /* 0x002fe40000000f00 */
[----:B------:R-:W-:Y:S01]  /*1450*/  @!P1 MOV R33, R91 ;  /* 0x0000005b00219202 */ /* 0x000fe20000000f00 */
[----:B------:R-:W2:Y:S02]  /*1460*/  @!P2 LDG.E.64 R60, desc[UR8][R30.64] ;  /* 0x000000081e3ca981 */ /* 0x000ea4000c1e1b00 */
[----:B------:R-:W-:Y:S01]  /*1470*/  @!P1 IMAD.WIDE.U32 R26, R13, R26, R32 ;  /* 0x0000001a0d1a9225 */ /* 0x000fe200078e0020 */
[----:B------:R-:W-:-:S04]  /*1480*/  CS2R R62, SRZ ;  /* 0x00000000003e7805 */ /* 0x000fc8000001ff00 */
[----:B------:R-:W-:Y:S02]  /*1490*/  @!P1 IADD3 R27, R27, R35, RZ ;  /* 0x000000231b1b9210 */ /* 0x000fe40007ffe0ff */
[----:B----4-:R-:W-:-:S04]  /*14a0*/  @!P1 LEA R24, P3, R26, R24, 0x2 ;  /* 0x000000181a189211 */ /* 0x010fc800078610ff */
[----:B------:R-:W-:-:S05]  /*14b0*/  @!P1 LEA.HI.X R25, R26, R25, R27, 0x2, P3 ;  /* 0x000000191a199211 */ /* 0x000fca00018f141b */
[----:B------:R1:W4:Y:S01]  /*14c0*/  @!P1 LDG.E.64 R62, desc[UR8][R24.64] ;  /* 0x00000008183e9981 */ /* 0x000322000c1e1b00 */
[----:B0-----:R-:W-:Y:S01]  /*14d0*/  FADD.FTZ R29, R16, R17 ;  /* 0x00000011101d7221 */ /* 0x001fe20000010000 */
[----:B------:R-:W-:-:S04]  /*14e0*/  FMUL.FTZ R33, R17, R17 ;  /* 0x0000001111217220 */ /* 0x000fc80000410000 */
[----:B------:R-:W-:Y:S01]  /*14f0*/  FFMA.FTZ R28, R16, R16, R33 ;  /* 0x00000010101c7223 */ /* 0x000fe20000010021 */
[----:B-1----:R-:W-:Y:S01]  /*1500*/  FADD.FTZ R25, R18, R19 ;  /* 0x0000001312197221 */ /* 0x002fe20000010000 */
[----:B------:R-:W-:-:S04]  /*1510*/  FMUL.FTZ R31, R19, R19 ;  /* 0x00000013131f7220 */ /* 0x000fc80000410000 */
[----:B------:R-:W-:Y:S01]  /*1520*/  FFMA.FTZ R24, R18, R18, R31 ;  /* 0x0000001212187223 */ /* 0x000fe2000001001f */
[----:B------:R-:W-:Y:S02]  /*1530*/  MOV R31, 0xffffffe0 ;  /* 0xffffffe0001f7802 */ /* 0x000fe40000000f00 */
[----:B------:R-:W-:Y:S01]  /*1540*/  ISETP.GT.AND P1, PT, R0, 0x21f, PT ;  /* 0x0000021f0000780c */ /* 0x000fe20003f24270 */
[----:B---3--:R-:W-:Y:S01]  /*1550*/  FADD.FTZ R26, R46, R47 ;  /* 0x0000002f2e1a7221 */ /* 0x008fe20000010000 */
[----:B------:R-:W-:-:S03]  /*1560*/  FMUL.FTZ R27, R47, R47 ;  /* 0x0000002f2f1b7220 */ /* 0x000fc60000410000 */
[----:B------:R-:W-:Y:S01]  /*1570*/  FADD.FTZ R26, RZ, R26 ;  /* 0x0000001aff1a7221 */ /* 0x000fe20000010000 */
[----:B------:R-:W-:-:S03]  /*1580*/  FFMA.FTZ R27, R46, R46, R27 ;  /* 0x0000002e2e1b7223 */ /* 0x000fc6000001001b */
[----:B------:R-:W-:Y:S01]  /*1590*/  FADD.FTZ R26, R26, R29 ;  /* 0x0000001d1a1a7221 */ /* 0x000fe20000010000 */
[----:B------:R-:W-:Y:S01]  /*15a0*/  FADD.FTZ R27, RZ, R27 ;  /* 0x0000001bff1b7221 */ /* 0x000fe20000010000 */
[----:B------:R-:W-:Y:S02]  /*15b0*/  FMUL.FTZ R29, R21, R21 ;  /* 0x00000015151d7220 */ /* 0x000fe40000410000 */
[----:B------:R-:W-:Y:S01]  /*15c0*/  FADD.FTZ R25, R26, R25 ;  /* 0x000000191a197221 */ /* 0x000fe20000010000 */
[----:B------:R-:W-:Y:S01]  /*15d0*/  FADD.FTZ R27, R27, R28 ;  /* 0x0000001c1b1b7221 */ /* 0x000fe20000010000 */
[C---:B------:R-:W-:Y:S01]  /*15e0*/  FADD.FTZ R26, R20.reuse, R21 ;  /* 0x00000015141a7221 */ /* 0x040fe20000010000 */
[----:B------:R-:W-:Y:S02]  /*15f0*/  FFMA.FTZ R29, R20, R20, R29 ;  /* 0x00000014141d7223 */ /* 0x000fe4000001001d */
[----:B------:R-:W-:Y:S01]  /*1600*/  FADD.FTZ R24, R27, R24 ;  /* 0x000000181b187221 */ /* 0x000fe20000010000 */
[----:B------:R-:W-:Y:S01]  /*1610*/  FADD.FTZ R25, R25, R26 ;  /* 0x0000001a19197221 */ /* 0x000fe20000010000 */
[----:B------:R-:W-:Y:S01]  /*1620*/  FMUL.FTZ R27, R23, R23 ;  /* 0x00000017171b7220 */ /* 0x000fe20000410000 */
[----:B------:R-:W-:Y:S01]  /*1630*/  FADD.FTZ R26, R22, R23 ;  /* 0x00000017161a7221 */ /* 0x000fe20000010000 */
[----:B------:R-:W-:Y:S01]  /*1640*/  FADD.FTZ R24, R24, R29 ;  /* 0x0000001d18187221 */ /* 0x000fe20000010000 */
[----:B------:R-:W-:Y:S01]  /*1650*/  FMUL.FTZ R29, R41, R41 ;  /* 0x00000029291d7220 */ /* 0x000fe20000410000 */
[----:B------:R-:W-:Y:S01]  /*1660*/  FFMA.FTZ R27, R22, R22, R27 ;  /* 0x00000016161b7223 */ /* 0x000fe2000001001b */
[----:B------:R-:W-:Y:S01]  /*1670*/  FADD.FTZ R25, R25, R26 ;  /* 0x0000001a19197221 */ /* 0x000fe20000010000 */
[C---:B------:R-:W-:Y:S01]  /*1680*/  FADD.FTZ R26, R40.reuse, R41 ;  /* 0x00000029281a7221 */ /* 0x040fe20000010000 */
[----:B------:R-:W-:Y:S01]  /*1690*/  FFMA.FTZ R29, R40, R40, R29 ;  /* 0x00000028281d7223 */ /* 0x000fe2000001001d */
[----:B------:R-:W-:Y:S01]  /*16a0*/  FADD.FTZ R24, R24, R27 ;  /* 0x0000001b18187221 */ /* 0x000fe20000010000 */
[----:B------:R-:W-:Y:S01]  /*16b0*/  FMUL.FTZ R27, R43, R43 ;  /* 0x0000002b2b1b7220 */ /* 0x000fe20000410000 */
[----:B------:R-:W-:Y:S01]  /*16c0*/  FADD.FTZ R25, R25, R26 ;  /* 0x0000001a19197221 */ /* 0x000fe20000010000 */
[----:B------:R-:W-:Y:S01]  /*16d0*/  FADD.FTZ R26, R42, R43 ;  /* 0x0000002b2a1a7221 */ /* 0x000fe20000010000 */
[----:B------:R-:W-:Y:S01]  /*16e0*/  FADD.FTZ R24, R24, R29 ;  /* 0x0000001d18187221 */ /* 0x000fe20000010000 */
[----:B------:R-:W-:Y:S01]  /*16f0*/  FFMA.FTZ R27, R42, R42, R27 ;  /* 0x0000002a2a1b7223 */ /* 0x000fe2000001001b */
        /* <DEDUP_REMOVED lines=19> */
[----:B------:R-:W-:-:S02]  /*1830*/  FFMA.FTZ R27, R52, R52, R27 ;  /* 0x00000034341b7223 */ /* 0x000fc4000001001b */
[----:B------:R-:W-:Y:S02]  /*1840*/  FADD.FTZ R25, R25, R26 ;  /* 0x0000001a19197221 */ /* 0x000fe40000010000 */
[----:B------:R-:W-:Y:S01]  /*1850*/  FADD.FTZ R24, R24, R27 ;  /* 0x0000001b18187221 */ /* 0x000fe20000010000 */
[----:B------:R-:W-:Y:S02]  /*1860*/  IMAD R28, R80, R31, 0x22f ;  /* 0x0000022f501c7424 */ /* 0x000fe400078e021f */
[----:B-----5:R-:W-:Y:S01]  /*1870*/  FMUL.FTZ R29, R55, R55 ;  /* 0x00000037371d7220 */ /* 0x020fe20000410000 */
[----:B------:R-:W-:-:S03]  /*1880*/  FADD.FTZ R26, R54, R55 ;  /* 0x00000037361a7221 */ /* 0x000fc60000010000 */
[----:B------:R-:W-:Y:S01]  /*1890*/  FFMA.FTZ R29, R54, R54, R29 ;  /* 0x00000036361d7223 */ /* 0x000fe2000001001d */
[----:B--2---:R-:W-:Y:S01]  /*18a0*/  FMUL.FTZ R27, R57, R57 ;  /* 0x00000039391b7220 */ /* 0x004fe20000410000 */
[----:B------:R-:W-:Y:S01]  /*18b0*/  FADD.FTZ R25, R25, R26 ;  /* 0x0000001a19197221 */ /* 0x000fe20000010000 */
[----:B------:R-:W-:Y:S01]  /*18c0*/  FADD.FTZ R26, R56, R57 ;  /* 0x00000039381a7221 */ /* 0x000fe20000010000 */
[----:B------:R-:W-:Y:S01]  /*18d0*/  FADD.FTZ R24, R24, R29 ;  /* 0x0000001d18187221 */ /* 0x000fe20000010000 */
[----:B------:R-:W-:Y:S01]  /*18e0*/  FFMA.FTZ R27, R56, R56, R27 ;  /* 0x00000038381b7223 */ /* 0x000fe2000001001b */
[----:B------:R-:W-:Y:S01]  /*18f0*/  FMUL.FTZ R29, R59, R59 ;  /* 0x0000003b3b1d7220 */ /* 0x000fe20000410000 */
[----:B------:R-:W-:Y:S02]  /*1900*/  FADD.FTZ R25, R25, R26 ;  /* 0x0000001a19197221 */ /* 0x000fe40000010000 */
[----:B------:R-:W-:Y:S01]  /*1910*/  FADD.FTZ R24, R24, R27 ;  /* 0x0000001b18187221 */ /* 0x000fe20000010000 */
[C---:B------:R-:W-:Y:S01]  /*1920*/  FADD.FTZ R26, R58.reuse, R59 ;  /* 0x0000003b3a1a7221 */ /* 0x040fe20000010000 */
[----:B------:R-:W-:Y:S01]  /*1930*/  FFMA.FTZ R29, R58, R58, R29 ;  /* 0x0000003a3a1d7223 */ /* 0x000fe2000001001d */
[----:B------:R-:W-:-:S02]  /*1940*/  FMUL.FTZ R27, R61, R61 ;  /* 0x0000003d3d1b7220 */ /* 0x000fc40000410000 */
[----:B------:R-:W-:Y:S01]  /*1950*/  FADD.FTZ R25, R25, R26 ;  /* 0x0000001a19197221 */ /* 0x000fe20000010000 */
[----:B------:R-:W-:Y:S01]  /*1960*/  FADD.FTZ R24, R24, R29 ;  /* 0x0000001d18187221 */ /* 0x000fe20000010000 */
[C---:B------:R-:W-:Y:S01]  /*1970*/  FFMA.FTZ R27, R60.reuse, R60, R27 ;  /* 0x0000003c3c1b7223 */ /* 0x040fe2000001001b */
[----:B------:R-:W-:-:S03]  /*1980*/  FADD.FTZ R26, R60, R61 ;  /* 0x0000003d3c1a7221 */ /* 0x000fc60000010000 */
[----:B------:R-:W-:Y:S01]  /*1990*/  FADD.FTZ R27, R24, R27 ;  /* 0x0000001b181b7221 */ /* 0x000fe20000010000 */
[----:B------:R-:W-:Y:S01]  /*19a0*/  FADD.FTZ R25, R25, R26 ;  /* 0x0000001a19197221 */ /* 0x000fe20000010000 */
[----:B----4-:R-:W-:Y:S01]  /*19b0*/  FMUL.FTZ R29, R63, R63 ;  /* 0x0000003f3f1d7220 */ /* 0x010fe20000410000 */
[----:B------:R-:W-:-:S03]  /*19c0*/  FADD.FTZ R24, R62, R63 ;  /* 0x0000003f3e187221 */ /* 0x000fc60000010000 */
[----:B------:R-:W-:Y:S01]  /*19d0*/  FFMA.FTZ R26, R62, R62, R29 ;  /* 0x0000003e3e1a7223 */ /* 0x000fe2000001001d */
[----:B------:R-:W-:Y:S01]  /*19e0*/  FADD.FTZ R24, R25, R24 ;  /* 0x0000001819187221 */ /* 0x000fe20000010000 */
[----:B------:R-:W-:Y:S02]  /*19f0*/  SEL R25, R28, 0x1f, P1 ;  /* 0x0000001f1c197807 */ /* 0x000fe40000800000 */
[----:B------:R-:W-:-:S03]  /*1a00*/  FADD.FTZ R26, R27, R26 ;  /* 0x0000001a1b1a7221 */ /* 0x000fc60000010000 */
        /* <DEDUP_REMOVED lines=45> */
[----:B------:R-:W2:Y:S04]  /*1ce0*/  LDS.128 R24, [UR5+0x30] ;  /* 0x00003005ff187984 */ /* 0x000ea80008000c00 */
[----:B0-----:R-:W0:Y:S01]  /*1cf0*/  LDS.128 R28, [UR5+0x40] ;  /* 0x00004005ff1c7984 */ /* 0x001e220008000c00 */
[----:B-1----:R-:W-:Y:S01]  /*1d00*/  FADD.FTZ R39, R36, R32 ;  /* 0x0000002024277221 */ /* 0x002fe20000010000 */
[----:B------:R-:W-:-:S03]  /*1d10*/  FADD.FTZ R32, R37, R33 ;  /* 0x0000002125207221 */ /* 0x000fc60000010000 */
[----:B------:R-:W-:Y:S01]  /*1d20*/  FADD.FTZ R39, R39, R34 ;  /* 0x0000002227277221 */ /* 0x000fe20000010000 */
[----:B------:R-:W-:Y:S02]  /*1d30*/  FADD.FTZ R36, R32, R35 ;  /* 0x0000002320247221 */ /* 0x000fe40000010000 */
[----:B------:R-:W1:Y:S01]  /*1d40*/  LDS.128 R32, [UR5+0x50] ;  /* 0x00005005ff207984 */ /* 0x000e620008000c00 */
[----:B--2---:R-:W-:Y:S01]  /*1d50*/  FADD.FTZ R93, R39, R24 ;  /* 0x00000018275d7221 */ /* 0x004fe20000010000 */
[----:B------:R-:W-:Y:S02]  /*1d60*/  FADD.FTZ R24, R36, R25 ;  /* 0x0000001924187221 */ /* 0x000fe40000010000 */
[----:B------:R-:W2:Y:S01]  /*1d70*/  LDS.128 R36, [UR5+0x60] ;  /* 0x00006005ff247984 */ /* 0x000ea20008000c00 */
[----:B------:R-:W-:Y:S01]  /*1d80*/  FADD.FTZ R93, R93, R26 ;  /* 0x0000001a5d5d7221 */ /* 0x000fe20000010000 */
[----:B------:R-:W-:-:S03]  /*1d90*/  FADD.FTZ R24, R24, R27 ;  /* 0x0000001b18187221 */ /* 0x000fc60000010000 */
[----:B0-----:R-:W-:Y:S01]  /*1da0*/  FADD.FTZ R93, R93, R28 ;  /* 0x0000001c5d5d7221 */ /* 0x001fe20000010000 */
[----:B------:R-:W-:-:S03]  /*1db0*/  FADD.FTZ R24, R24, R29 ;  /* 0x0000001d18187221 */ /* 0x000fc60000010000 */
[----:B------:R-:W-:Y:S01]  /*1dc0*/  FADD.FTZ R93, R93, R30 ;  /* 0x0000001e5d5d7221 */ /* 0x000fe20000010000 */
[----:B------:R-:W-:-:S04]  /*1dd0*/  FADD.FTZ R24, R24, R31 ;  /* 0x0000001f18187221 */ /* 0x000fc80000010000 */
[----:B-1----:R-:W-:Y:S01]  /*1de0*/  FADD.FTZ R28, R24, R33 ;  /* 0x00000021181c7221 */ /* 0x002fe20000010000 */
[----:B------:R-:W-:Y:S01]  /*1df0*/  FADD.FTZ R93, R93, R32 ;  /* 0x000000205d5d7221 */ /* 0x000fe20000010000 */
[----:B------:R-:W0:Y:S02]  /*1e00*/  LDS.128 R24, [UR5+0x70] ;  /* 0x00007005ff187984 */ /* 0x000e240008000c00 */
[----:B------:R-:W-:Y:S01]  /*1e10*/  FADD.FTZ R28, R28, R35 ;  /* 0x000000231c1c7221 */ /* 0x000fe20000010000 */
[----:B------:R-:W-:-:S03]  /*1e20*/  FADD.FTZ R93, R93, R34 ;  /* 0x000000225d5d7221 */ /* 0x000fc60000010000 */
[----:B--2---:R-:W-:Y:S01]  /*1e30*/  FADD.FTZ R32, R28, R37 ;  /* 0x000000251c207221 */ /* 0x004fe20000010000 */
[----:B------:R-:W-:Y:S01]  /*1e40*/  FADD.FTZ R93, R93, R36 ;  /* 0x000000245d5d7221 */ /* 0x000fe20000010000 */
[----:B------:R-:W1:Y:S03]  /*1e50*/  LDS.128 R28, [UR5+0x80] ;  /* 0x00008005ff1c7984 */ /* 0x000e660008000c00 */
[----:B------:R-:W-:Y:S01]  /*1e60*/  FADD.FTZ R93, R93, R38 ;  /* 0x000000265d5d7221 */ /* 0x000fe20000010000 */
[----:B------:R-:W-:Y:S01]  /*1e70*/  FADD.FTZ R38, R32, R39 ;  /* 0x0000002720267221 */ /* 0x000fe20000010000 */
[----:B------:R-:W-:Y:S04]  /*1e80*/  LDS.64 R36, [UR5+0xa0] ;  /* 0x0000a005ff247984 */ /* 0x000fe80008000a00 */
[----:B------:R-:W2:Y:S01]  /*1e90*/  LDS.128 R32, [UR5+0x90] ;  /* 0x00009005ff207984 */ /* 0x000ea20008000c00 */
        /* <DEDUP_REMOVED lines=14> */
.L_x_4500:
[----:B------:R-:W-:Y:S05]  /*1f80*/  BSYNC B0 ;  /* 0x0000000000007941 */ /* 0x000fea0003800000 */
.L_x_4499:
[----:B------:R-:W1:Y:S02]  /*1f90*/  LDC R33, c[0x0][0xc] ;  /* 0x00000300ff217b82 */ /* 0x000e640000000800 */
[----:B-1----:R-:W-:-:S13]  /*1fa0*/  ISETP.GE.U32.AND P1, PT, R33, 0x2, PT ;  /* 0x000000022100780c */ /* 0x002fda0003f26070 */
[----:B------:R-:W-:Y:S05]  /*1fb0*/  @!P1 BRA `(.L_x_4501) ;  /* 0x0000000800709947 */ /* 0x000fea0003800000 */
[----:B------:R-:W-:Y:S05]  /*1fc0*/  @P3 BRA `(.L_x_4502) ;  /* 0x0000000000743947 */ /* 0x000fea0003800000 */
[----:B0-----:R-:W0:Y:S01]  /*1fd0*/  LDC R31, c[0x0][0x10] ;  /* 0x00000400ff1f7b82 */ /* 0x001e220000000800 */
[----:B------:R-:W1:Y:S01]  /*1fe0*/  S2R R30, SR_CTAID.Y ;  /* 0x00000000001e7919 */ /* 0x000e620000002600 */
[C---:B------:R-:W-:Y:S02]  /*1ff0*/  LOP3.LUT R28, R4.reuse, 0x1, RZ, 0xc0, !PT ;  /* 0x00000001041c7812 */ /* 0x040fe400078ec0ff */
[----:B------:R-:W-:-:S04]  /*2000*/  LOP3.LUT P1, RZ, R4, 0x2, RZ, 0xc0, !PT ;  /* 0x0000000204ff7812 */ /* 0x000fc8000782c0ff */
[----:B------:R-:W2:Y:S08]  /*2010*/  LDC.64 R26, c[0x0][0x248] ;  /* 0x00009200ff1a7b82 */ /* 0x000eb00000000a00 */
[----:B------:R-:W3:Y:S01]  /*2020*/  LDC.64 R24, c[0x0][0x240] ;  /* 0x00009000ff187b82 */ /* 0x000ee20000000a00 */
[----:B0-----:R-:W-:-:S04]  /*2030*/  IMAD R28, R28, R31, RZ ;  /* 0x0000001f1c1c7224 */ /* 0x001fc800078e02ff */
[----:B------:R-:W-:-:S05]  /*2040*/  IMAD R29, R28, R33, RZ ;  /* 0x000000211c1d7224 */ /* 0x000fca00078e02ff */
[----:B------:R-:W-:Y:S01]  /*2050*/  SHF.L.U32 R29, R29, 0x1, RZ ;  /* 0x000000011d1d7819 */ /* 0x000fe200000006ff */
[----:B-1----:R-:W-:-:S04]  /*2060*/  IMAD R31, R31, UR7, R30 ;  /* 0x000000071f1f7c24 */ /* 0x002fc8000f8e021e */
[----:B--2---:R-:W-:Y:S01]  /*2070*/  IMAD.WIDE R26, R29, 0x4, R26 ;  /* 0x000000041d1a7825 */ /* 0x004fe200078e021a */
        /* <DEDUP_REMOVED lines=13> */
.L_x_4503:
[----:B-1----:R-:W2:Y:S04]  /*2150*/  LDG.E.STRONG.GPU R26, desc[UR8][R24.64] ;  /* 0x00000008181a7981 */ /* 0x002ea8000c1ef900 */
[----:B--2---:R-:W-:Y:S01]  /*2160*/  CCTL.IVALL ;  /* 0x00000000ff00798f */ /* 0x004fe20002000000 */
[----:B------:R-:W-:Y:S05]  /*2170*/  YIELD ;  /* 0x0000000000007946 */ /* 0x000fea0003800000 */
[----:B------:R-:W-:-:S13]  /*2180*/  ISETP.NE.AND P1, PT, R26, R29, PT ;  /* 0x0000001d1a00720c */ /* 0x000fda0003f25270 */
[----:B------:R-:W-:Y:S05]  /*2190*/  @P1 BRA `(.L_x_4503) ;  /* 0xfffffffc00ec1947 */ /* 0x000fea000383ffff */
.L_x_4502:
        /* <DEDUP_REMOVED lines=11> */
.L_x_4505:
[C---:B------:R-:W-:Y:S02]  /*2250*/  IADD3 R25, R32.reuse, 0x1, RZ ;  /* 0x0000000120197810 */ /* 0x040fe40007ffe0ff */
[C---:B------:R-:W-:Y:S02]  /*2260*/  ISETP.EQ.OR P1, PT, R32.reuse, UR7, P3 ;  /* 0x0000000720007c0c */ /* 0x040fe40009f22670 */
[----:B------:R-:W-:Y:S02]  /*2270*/  ISETP.EQ.OR P2, PT, R25, UR7, P3 ;  /* 0x0000000719007c0c */ /* 0x000fe40009f42670 */
[----:B------:R-:W-:-:S04]  /*2280*/  IADD3 R38, R32, 0x2, RZ ;  /* 0x0000000220267810 */ /* 0x000fc80007ffe0ff */
[----:B------:R-:W-:-:S05]  /*2290*/  ISETP.EQ.OR P4, PT, R38, UR7, P3 ;  /* 0x0000000726007c0c */ /* 0x000fca0009f82670 */
[----:B------:R-:W1:Y:S01]  /*22a0*/  @!P1 LDC R29, c[0x0][0x10] ;  /* 0x00000400ff1d9b82 */ /* 0x000e620000000800 */
[----:B------:R-:W2:Y:S01]  /*22b0*/  @!P1 S2R R26, SR_CTAID.Y ;  /* 0x00000000001a9919 */ /* 0x000ea20000002600 */
[C---:B------:R-:W-:Y:S02]  /*22c0*/  @!P2 LOP3.LUT R27, R4.reuse, 0x1, RZ, 0xc0, !PT ;  /* 0x00000001041ba812 */ /* 0x040fe400078ec0ff */
[----:B------:R-:W-:Y:S01]  /*22d0*/  @!P1 LOP3.LUT R35, R4, 0x1, RZ, 0xc0, !PT ;  /* 0x0000000104239812 */ /* 0x000fe200078ec0ff */
[----:B------:R-:W3:Y:S03]  /*22e0*/  @!P2 S2R R28, SR_CTAID.Y ;  /* 0x00000000001ca919 */ /* 0x000ee60000002600 */
[----:B------:R-:W3:Y:S08]  /*22f0*/  @!P2 LDC R92, c[0x0][0x10] ;  /* 0x00000400ff5cab82 */ /* 0x000ef00000000800 */
[----:B0-----:R-:W0:Y:S01]  /*2300*/  @!P2 LDC.64 R30, c[0x0][0x248] ;  /* 0x00009200ff1eab82 */ /* 0x001e220000000a00 */
[----:B-1----:R-:W-:-:S04]  /*2310*/  @!P1 IMAD R35, R35, R29, RZ ;  /* 0x0000001d23239224 */ /* 0x002fc800078e02ff */
[----:B------:R-:W-:Y:S02]  /*2320*/  @!P1 IMAD R35, R35, R33, RZ ;  /* 0x0000002123239224 */ /* 0x000fe400078e02ff */
[----:B--2---:R-:W-:-:S03]  /*2330*/  @!P1 IMAD R29, R29, R32, R26 ;  /* 0x000000201d1d9224 */ /* 0x004fc600078e021a */
[----:B------:R-:W-:Y:S01]  /*2340*/  @!P1 SHF.L.U32 R35, R35, 0x1, RZ ;  /* 0x0000000123239819 */ /* 0x000fe200000006ff */
[----:B------:R-:W1:Y:S01]  /*2350*/  @!P4 LDC R26, c[0x0][0x10] ;  /* 0x00000400ff1acb82 */ /* 0x000e620000000800 */
[-C--:B---3--:R-:W-:Y:S02]  /*2360*/  @!P2 IMAD R28, R25, R92.reuse, R28 ;  /* 0x0000005c191ca224 */ /* 0x088fe400078e021c */
[----:B------:R-:W-:Y:S02]  /*2370*/  @!P2 IMAD R92, R27, R92, RZ ;  /* 0x0000005c1b5ca224 */ /* 0x000fe400078e02ff */
[----:B------:R-:W1:Y:S03]  /*2380*/  @!P4 S2R R27, SR_CTAID.Y ;  /* 0x00000000001bc919 */ /* 0x000e660000002600 */
[----:B------:R-:W2:Y:S01]  /*2390*/  @!P1 LDC.64 R24, c[0x0][0x248] ;  /* 0x00009200ff189b82 */ /* 0x000ea20000000a00 */
[----:B------:R-:W-:-:S05]  /*23a0*/  @!P2 IMAD R92, R92, R33, RZ ;  /* 0x000000215c5ca224 */ /* 0x000fca00078e02ff */
[----:B------:R-:W-:-:S05]  /*23b0*/  @!P2 SHF.L.U32 R39, R92, 0x1, RZ ;  /* 0x000000015c27a819 */ /* 0x000fca00000006ff */
[----:B0-----:R-:W-:-:S04]  /*23c0*/  @!P2 IMAD.WIDE R30, R39, 0x4, R30 ;  /* 0x00000004271ea825 */ /* 0x001fc800078e021e */
[----:B------:R-:W-:-:S04]  /*23d0*/  @!P2 IMAD.WIDE.U32 R30, R28, 0x8, R30 ;  /* 0x000000081c1ea825 */ /* 0x000fc800078e001e */
[----:B--2---:R-:W-:Y:S01]  /*23e0*/  @!P1 IMAD.WIDE R24, R35, 0x4, R24 ;  /* 0x0000000423189825 */ /* 0x004fe200078e0218 */
[----:B------:R-:W-:-:S04]  /*23f0*/  IADD3 R35, R32, 0x3, RZ ;  /* 0x0000000320237810 */ /* 0x000fc80007ffe0ff */
[----:B------:R-:W-:Y:S01]  /*2400*/  ISETP.EQ.OR P5, PT, R35, UR7, P3 ;  /* 0x0000000723007c0c */ /* 0x000fe20009fa2670 */
[----:B------:R-:W-:Y:S01]  /*2410*/  @!P1 IMAD.WIDE.U32 R24, R29, 0x8, R24 ;  /* 0x000000081d189825 */ /* 0x000fe200078e0018 */
[----:B------:R-:W-:-:S03]  /*2420*/  @!P4 LOP3.LUT R29, R4, 0x1, RZ, 0xc0, !PT ;  /* 0x00000001041dc812 */ /* 0x000fc600078ec0ff */
[-C--:B-1----:R-:W-:Y:S02]  /*2430*/  @!P4 IMAD R38, R38, R26.reuse, R27 ;  /* 0x0000001a2626c224 */ /* 0x082fe400078e021b */
        /* <DEDUP_REMOVED lines=16> */
[----:B------:R0:W3:Y:S02]  /*2540*/  @!P2 LDG.E.64 R26, desc[UR8][R30.64] ;  /* 0x000000081e1aa981 */ /* 0x0000e4000c1e1b00 */
[----:B0-----:R-:W-:Y:S02]  /*2550*/  @!P5 IMAD.WIDE.U32 R30, R35, 0x8, R28 ;  /* 0x00000008231ed825 */ /* 0x001fe400078e001c */
        /* <DEDUP_REMOVED lines=14> */
.L_x_4504:
        /* <DEDUP_REMOVED lines=19> */
.L_x_4507:
[----:B------:R-:W-:Y:S05]  /*2770*/  BSYNC B0 ;  /* 0x0000000000007941 */ /* 0x000fea0003800000 */
.L_x_4506:
[----:B------:R-:W-:Y:S05]  /*2780*/  @!P2 BRA `(.L_x_4501) ;  /* 0x00000000007ca947 */ /* 0x000fea0003800000 */
[C---:B0-----:R-:W-:Y:S02]  /*2790*/  IADD3 R31, R32.reuse, 0x1, RZ ;  /* 0x00000001201f7810 */ /* 0x041fe40007ffe0ff */
        /* <DEDUP_REMOVED lines=11> */
[----:B0-----:R-:W-:-:S02]  /*2850*/  @!P2 IMAD R31, R31, R28, R24 ;  /* 0x0000001c1f1fa224 */ /* 0x001fc400078e0218 */
[----:B------:R-:W-:-:S05]  /*2860*/  @!P2 IMAD R28, R25, R28, RZ ;  /* 0x0000001c191ca224 */ /* 0x000fca00078e02ff */
[----:B------:R-:W0:Y:S01]  /*2870*/  @!P1 LDC.64 R24, c[0x0][0x248] ;  /* 0x00009200ff189b82 */ /* 0x000e220000000a00 */
[-C--:B--2---:R-:W-:Y:S02]  /*2880*/  @!P1 IMAD R34, R29, R32.reuse, RZ ;  /* 0x000000201d229224 */ /* 0x084fe400078e02ff */
        /* <DEDUP_REMOVED lines=15> */
.L_x_4501:
        /* <DEDUP_REMOVED lines=20> */
[----:B0-----:R0:W2:Y:S04]  /*2ac0*/  LDG.E.64 R24, desc[UR8][R28.64] ;  /* 0x000000081c187981 */ /* 0x0010a8000c1e1b00 */
[----:B------:R-:W2:Y:S01]  /*2ad0*/  LDG.E.64 R26, desc[UR8][R26.64] ;  /* 0x000000081a1a7981 */ /* 0x000ea2000c1e1b00 */
[----:B------:R-:W-:-:S03]  /*2ae0*/  ISETP.NE.AND P5, PT, RZ, UR10, PT ;  /* 0x0000000aff007c0c */ /* 0x000fc6000bfa5270 */
[----:B0-----:R-:W0:Y:S02]  /*2af0*/  LDS.64 R28, [UR5+0xb0] ;  /* 0x0000b005ff1c7984 */ /* 0x001e240008000a00 */
[----:B0-----:R-:W-:-:S04]  /*2b00*/  FMUL.FTZ R28, R28, UR6 ;  /* 0x000000061c1c7c20 */ /* 0x001fc80008410000 */
[C---:B------:R-:W-:Y:S01]  /*2b10*/  FMUL.FTZ R32, R28.reuse, R28 ;  /* 0x0000001c1c207220 */ /* 0x040fe20000410000 */
[C---:B------:R-:W-:Y:S01]  /*2b20*/  FADD.FTZ R46, -R28.reuse, R46 ;  /* 0x0000002e1c2e7221 */ /* 0x040fe20000010100 */
[C---:B------:R-:W-:Y:S01]  /*2b30*/  FADD.FTZ R30, -R28.reuse, R47 ;  /* 0x0000002f1c1e7221 */ /* 0x040fe20000010100 */
[----:B------:R-:W-:Y:S01]  /*2b40*/  FADD.FTZ R31, -R28, R16 ;  /* 0x000000101c1f7221 */ /* 0x000fe20000010100 */
[----:B------:R-:W-:Y:S01]  /*2b50*/  FFMA.FTZ R32, R29, UR6, -R32 ;  /* 0x000000061d207c23 */ /* 0x000fe20008010820 */
[----:B------:R-:W-:-:S04]  /*2b60*/  MOV R29, 0x3f800000 ;  /* 0x3f800000001d7802 */ /* 0x000fc80000000f00 */
[----:B------:R-:W-:-:S13]  /*2b70*/  FSETP.GTU.FTZ.AND P1, PT, R32, RZ, PT ;  /* 0x000000ff2000720b */ /* 0x000fda0003f3c000 */
[----:B------:R-:W0:Y:S02]  /*2b80*/  @P1 LDC R33, c[0x0][0x238] ;  /* 0x00008e00ff211b82 */ /* 0x000e240000000800 */
[----:B0-----:R-:W-:Y:S01]  /*2b90*/  @P1 FADD.FTZ R32, R32, R33 ;  /* 0x0000002120201221 */ /* 0x001fe20000010000 */
[----:B------:R-:W-:-:S03]  /*2ba0*/  FADD.FTZ R33, -R28, R17 ;  /* 0x000000111c217221 */ /* 0x000fc60000010100 */
        /* <DEDUP_REMOVED lines=16> */
.L_x_4508:
        /* <DEDUP_REMOVED lines=13> */
.L_x_4510:
[----:B------:R-:W-:Y:S05]  /*2d80*/  BSYNC B0 ;  /* 0x0000000000007941 */ /* 0x000fea0003800000 */
.L_x_4509:
[----:B------:R-:W-:Y:S01]  /*2d90*/  ULDC.64 UR12, c[0x0][0x278] ;  /* 0x00009e00000c7ab9 */ /* 0x000fe20000000a00 */
[----:B------:R-:W-:Y:S01]  /*2da0*/  FADD.FTZ R30, -R28, R20 ;  /* 0x000000141c1e7221 */ /* 0x000fe20000010100 */
[----:B------:R-:W-:Y:S01]  /*2db0*/  ISETP.GE.U32.AND P6, PT, R79, UR12, PT ;  /* 0x0000000c4f007c0c */ /* 0x000fe2000bfc6070 */
[-C--:B------:R-:W-:Y:S01]  /*2dc0*/  FMUL.FTZ R31, R31, R29.reuse ;  /* 0x0000001d1f1f7220 */ /* 0x080fe20000410000 */
[----:B------:R-:W-:Y:S01]  /*2dd0*/  ISETP.GE.U32.AND P1, PT, R78, UR12, PT ;  /* 0x0000000c4e007c0c */ /* 0x000fe2000bf26070 */
[----:B------:R-:W-:Y:S01]  /*2de0*/  FMUL.FTZ R20, R33, R29 ;  /* 0x0000001d21147220 */ /* 0x000fe20000410000 */
[----:B------:R-:W-:Y:S01]  /*2df0*/  ISETP.GE.U32.AND P2, PT, R77, UR12, PT ;  /* 0x0000000c4d007c0c */ /* 0x000fe2000bf46070 */
[----:B------:R-:W-:Y:S01]  /*2e00*/  FADD.FTZ R18, -R28, R18 ;  /* 0x000000121c127221 */ /* 0x000fe20000010100 */
[----:B------:R-:W-:Y:S01]  /*2e10*/  ISETP.GE.U32.AND P3, PT, R76, UR12, PT ;  /* 0x0000000c4c007c0c */ /* 0x000fe2000bf66070 */
[C---:B------:R-:W-:Y:S01]  /*2e20*/  FADD.FTZ R19, -R28.reuse, R19 ;  /* 0x000000131c137221 */ /* 0x040fe20000010100 */
[----:B------:R-:W-:Y:S01]  /*2e30*/  ISETP.GE.U32.AND P4, PT, R75, UR12, PT ;  /* 0x0000000c4b007c0c */ /* 0x000fe2000bf86070 */
[----:B------:R-:W-:Y:S01]  /*2e40*/  FADD.FTZ R32, -R28, R21 ;  /* 0x000000151c207221 */ /* 0x000fe20000010100 */
[----:B------:R-:W-:Y:S01]  /*2e50*/  ISETP.GE.AND.EX P6, PT, R14, UR13, PT, P6 ;  /* 0x0000000d0e007c0c */ /* 0x000fe2000bfc6360 */
[C---:B------:R-:W-:Y:S01]  /*2e60*/  FADD.FTZ R34, -R28.reuse, R22 ;  /* 0x000000161c227221 */ /* 0x040fe20000010100 */
[----:B------:R-:W-:Y:S01]  /*2e70*/  ISETP.GE.AND.EX P1, PT, R15, UR13, PT, P1 ;  /* 0x0000000d0f007c0c */ /* 0x000fe2000bf26310 */
[----:B------:R-:W-:Y:S01]  /*2e80*/  FADD.FTZ R35, -R28, R23 ;  /* 0x000000171c237221 */ /* 0x000fe20000010100 */
[----:B------:R-:W-:Y:S01]  /*2e90*/  ISETP.GE.AND.EX P2, PT, R64, UR13, PT, P2 ;  /* 0x0000000d40007c0c */ /* 0x000fe2000bf46320 */
[C---:B------:R-:W-:Y:S01]  /*2ea0*/  FADD.FTZ R40, -R28.reuse, R40 ;  /* 0x000000281c287221 */ /* 0x040fe20000010100 */
[----:B------:R-:W-:Y:S01]  /*2eb0*/  ISETP.GE.AND.EX P3, PT, R65, UR13, PT, P3 ;  /* 0x0000000d41007c0c */ /* 0x000fe2000bf66330 */
[----:B------:R-:W-:Y:S01]  /*2ec0*/  FADD.FTZ R41, -R28, R41 ;  /* 0x000000291c297221 */ /* 0x000fe20000010100 */
[----:B------:R-:W-:Y:S01]  /*2ed0*/  ISETP.GE.AND.EX P4, PT, R66, UR13, PT, P4 ;  /* 0x0000000d42007c0c */ /* 0x000fe2000bf86340 */
        /* <DEDUP_REMOVED lines=18> */
[----:B------:R-:W-:Y:S01]  /*3000*/  FADD.FTZ R62, -R28, R62 ;  /* 0x0000003e1c3e7221 */ /* 0x000fe20000010100 */
[----:B------:R-:W-:Y:S01]  /*3010*/  ISETP.GT.U32.OR P6, PT, R0, 0x22f, P6 ;  /* 0x0000022f0000780c */ /* 0x000fe200037c4470 */
[----:B------:R-:W-:Y:S01]  /*3020*/  FADD.FTZ R28, -R28, R63 ;  /* 0x0000003f1c1c7221 */ /* 0x000fe20000010100 */
[----:B------:R-:W-:Y:S01]  /*3030*/  ISETP.GT.U32.OR P1, PT, R0, 0x22f, P1 ;  /* 0x0000022f0000780c */ /* 0x000fe20000f24470 */
[----:B0-----:R-:W-:Y:S01]  /*3040*/  FFMA.FTZ R16, R24, R31, R26 ;  /* 0x0000001f18107223 */ /* 0x001fe2000001001a */
        /* <DEDUP_REMOVED lines=15> */
.L_x_4511:
        /* <DEDUP_REMOVED lines=13> */
.L_x_4513:
[----:B------:R-:W-:Y:S05]  /*3210*/  BSYNC B0 ;  /* 0x0000000000007941 */ /* 0x000fea0003800000 */
.L_x_4512:
[-C--:B0-----:R-:W-:Y:S01]  /*3220*/  FMUL.FTZ R17, R18, R29.reuse ;  /* 0x0000001d12117220 */ /* 0x081fe20000410000 */
        /* <DEDUP_REMOVED lines=16> */
.L_x_4514:
        /* <DEDUP_REMOVED lines=13> */
.L_x_4516:
[----:B------:R-:W-:Y:S05]  /*3400*/  BSYNC B0 ;  /* 0x0000000000007941 */ /* 0x000fea0003800000 */
.L_x_4515:
        /* <DEDUP_REMOVED lines=13> */
.L_x_4517:
        /* <DEDUP_REMOVED lines=13> */
.L_x_4519:
[----:B------:R-:W-:Y:S05]  /*35b0*/  BSYNC B0 ;  /* 0x0000000000007941 */ /* 0x000fea0003800000 */
.L_x_4518:
[-C--:B-1----:R-:W-:Y:S01]  /*35c0*/  FMUL.FTZ R15, R34, R29.reuse ;  /* 0x0000001d220f7220 */ /* 0x082fe20000410000 */
[-C--:B0-----:R-:W-:Y:S01]  /*35d0*/  FMUL.FTZ R16, R35, R29.reuse ;  /* 0x0000001d23107220 */ /* 0x081fe20000410000 */
        /* <DEDUP_REMOVED lines=15> */
.L_x_4520:
        /* <DEDUP_REMOVED lines=13> */
.L_x_4522:
[----:B------:R-:W-:Y:S05]  /*37a0*/  BSYNC B0 ;  /* 0x0000000000007941 */ /* 0x000fea0003800000 */
.L_x_4521:
        /* <DEDUP_REMOVED lines=13> */
.L_x_4523:
        /* <DEDUP_REMOVED lines=13> */
.L_x_4525:
[----:B------:R-:W-:Y:S05]  /*3950*/  BSYNC B0 ;  /* 0x0000000000007941 */ /* 0x000fea0003800000 */
.L_x_4524:
[----:B------:R-:W-:Y:S01]  /*3960*/  ISETP.GE.U32.AND P6, PT, R74, UR12, PT ;  /* 0x0000000c4a007c0c */ /* 0x000fe2000bfc6070 */
[-C--:B0-----:R-:W-:Y:S01]  /*3970*/  FMUL.FTZ R15, R42, R29.reuse ;  /* 0x0000001d2a0f7220 */ /* 0x081fe20000410000 */
[----:B------:R-:W-:Y:S01]  /*3980*/  ISETP.GE.U32.AND P1, PT, R5, UR12, PT ;  /* 0x0000000c05007c0c */ /* 0x000fe2000bf26070 */
[----:B------:R-:W-:Y:S01]  /*3990*/  FMUL.FTZ R16, R43, R29 ;  /* 0x0000001d2b107220 */ /* 0x000fe20000410000 */
[----:B------:R-:W-:Y:S01]  /*39a0*/  ISETP.GE.U32.AND P2, PT, R6, UR12, PT ;  /* 0x0000000c06007c0c */ /* 0x000fe2000bf46070 */
[----:B------:R-:W-:Y:S01]  /*39b0*/  FFMA.FTZ R14, R24, R15, R26 ;  /* 0x0000000f180e7223 */ /* 0x000fe2000001001a */
        /* <DEDUP_REMOVED lines=14> */
[C---:B------:R-:W-:Y:S01]  /*3aa0*/  ISETP.GT.U32.OR P6, PT, R0.reuse, 0x22f, P6 ;  /* 0x0000022f0000780c */ /* 0x040fe200037c4470 */
[-C--:B------:R-:W-:Y:S01]  /*3ab0*/  FMUL.FTZ R20, R53, R29.reuse ;  /* 0x0000001d35147220 */ /* 0x080fe20000410000 */
[----:B------:R-:W-:Y:S01]  /*3ac0*/  ISETP.GT.U32.OR P1, PT, R0, 0x22f, P1 ;  /* 0x0000022f0000780c */ /* 0x000fe20000f24470 */
[-C--:B------:R-:W-:Y:S01]  /*3ad0*/  FMUL.FTZ R23, R54, R29.reuse ;  /* 0x0000001d36177220 */ /* 0x080fe20000410000 */
[C---:B------:R-:W-:Y:S01]  /*3ae0*/  ISETP.GT.U32.OR P2, PT, R0.reuse, 0x22f, P2 ;  /* 0x0000022f0000780c */ /* 0x040fe20001744470 */
[-C--:B------:R-:W-:Y:S01]  /*3af0*/  FMUL.FTZ R22, R55, R29.reuse ;  /* 0x0000001d37167220 */ /* 0x080fe20000410000 */
[----:B------:R-:W-:Y:S01]  /*3b00*/  ISETP.GT.U32.OR P3, PT, R0, 0x22f, P3 ;  /* 0x0000022f0000780c */ /* 0x000fe20001f64470 */
        /* <DEDUP_REMOVED lines=21> */
.L_x_4526:
        /* <DEDUP_REMOVED lines=13> */
.L_x_4528:
[----:B------:R-:W-:Y:S05]  /*3d30*/  BSYNC B0 ;  /* 0x0000000000007941 */ /* 0x000fea0003800000 */
.L_x_4527:
        /* <DEDUP_REMOVED lines=13> */
.L_x_4529:
        /* <DEDUP_REMOVED lines=13> */
.L_x_4531:
[----:B------:R-:W-:Y:S05]  /*3ee0*/  BSYNC B0 ;  /* 0x0000000000007941 */ /* 0x000fea0003800000 */
.L_x_4530:
        /* <DEDUP_REMOVED lines=13> */
.L_x_4532:
        /* <DEDUP_REMOVED lines=13> */
.L_x_4534:
[----:B------:R-:W-:Y:S05]  /*4090*/  BSYNC B0 ;  /* 0x0000000000007941 */ /* 0x000fea0003800000 */
.L_x_4533:
        /* <DEDUP_REMOVED lines=13> */
.L_x_4535:
        /* <DEDUP_REMOVED lines=13> */
.L_x_4537:
[----:B------:R-:W-:Y:S05]  /*4240*/  BSYNC B0 ;  /* 0x0000000000007941 */ /* 0x000fea0003800000 */
.L_x_4536:
        /* <DEDUP_REMOVED lines=13> */
.L_x_4538:
        /* <DEDUP_REMOVED lines=13> */
.L_x_4540:
[----:B------:R-:W-:Y:S05]  /*43f0*/  BSYNC B0 ;  /* 0x0000000000007941 */ /* 0x000fea0003800000 */
.L_x_4539:
[----:B------:R-:W-:Y:S01]  /*4400*/  ISETP.GE.U32.AND P6, PT, R9, UR12, PT ;  /* 0x0000000c09007c0c */ /* 0x000fe2000bfc6070 */
[--C-:B------:R-:W-:Y:S01]  /*4410*/  FFMA.FTZ R36, R24, R37, R26.reuse ;  /* 0x0000002518247223 */ /* 0x100fe2000001001a */
[----:B------:R-:W-:Y:S01]  /*4420*/  ISETP.GE.U32.AND P1, PT, R10, UR12, PT ;  /* 0x0000000c0a007c0c */ /* 0x000fe2000bf26070 */
[C-C-:B0-----:R-:W-:Y:S01]  /*4430*/  FFMA.FTZ R14, R24.reuse, R23, R26.reuse ;  /* 0x00000017180e7223 */ /* 0x141fe2000001001a */
        /* <DEDUP_REMOVED lines=32> */
.L_x_4541:
[----:B------:R-:W-:Y:S04]  /*4640*/  BSSY B0, `(.L_x_4542) ;  /* 0x000000d000007945 */ /* 0x000fe80003800000 */
[----:B------:R-:W-:Y:S05]  /*4650*/  @P6 BRA `(.L_x_4543) ;  /* 0x00000000002c6947 */ /* 0x000fea0003800000 */
[----:B------:R-:W-:Y:S01]  /*4660*/  ULDC.64 UR12, c[0x0][0x270] ;  /* 0x00009c00000c7ab9 */ /* 0x000fe20000000a00 */
[----:B------:R-:W-:Y:S01]  /*4670*/  MOV R22, R88 ;  /* 0x0000005800167202 */ /* 0x000fe20000000f00 */
        /* <DEDUP_REMOVED lines=9> */
.L_x_4543:
[----:B------:R-:W-:Y:S05]  /*4710*/  BSYNC B0 ;  /* 0x0000000000007941 */ /* 0x000fea0003800000 */
.L_x_4542:
        /* <DEDUP_REMOVED lines=11> */
.L_x_4544:
        /* <DEDUP_REMOVED lines=13> */
.L_x_4546:
[----:B------:R-:W-:Y:S05]  /*48a0*/  BSYNC B0 ;  /* 0x0000000000007941 */ /* 0x000fea0003800000 */
.L_x_4545:
        /* <DEDUP_REMOVED lines=11> */
.L_x_4547:
[----:B------:R-:W-:Y:S04]  /*4960*/  BSSY B0, `(.L_x_4548) ;  /* 0x000000d000007945 */ /* 0x000fe80003800000 */
[----:B------:R-:W-:Y:S05]  /*4970*/  @P2 BRA `(.L_x_4549) ;  /* 0x00000000002c2947 */ /* 0x000fea0003800000 */
[----:B------:R-:W-:Y:S01]  /*4980*/  ULDC.64 UR12, c[0x0][0x270] ;  /* 0x00009c00000c7ab9 */ /* 0x000fe20000000a00 */
[----:B01----:R-:W-:Y:S01]  /*4990*/  MOV R14, R88 ;  /* 0x00000058000e7202 */ /* 0x003fe20000000f00 */
        /* <DEDUP_REMOVED lines=9> */
.L_x_4549:
[----:B------:R-:W-:Y:S05]  /*4a30*/  BSYNC B0 ;  /* 0x0000000000007941 */ /* 0x000fea0003800000 */
.L_x_4548:
        /* <DEDUP_REMOVED lines=11> */
.L_x_4550:
[----:B------:R-:W-:Y:S04]  /*4af0*/  BSSY B0, `(.L_x_4551) ;  /* 0x000000d000007945 */ /* 0x000fe80003800000 */
[----:B------:R-:W-:Y:S05]  /*4b00*/  @P3 BRA `(.L_x_4552) ;  /* 0x00000000002c3947 */ /* 0x000fea0003800000 */
[----:B------:R-:W-:Y:S01]  /*4b10*/  ULDC.64 UR12, c[0x0][0x270] ;  /* 0x00009c00000c7ab9 */ /* 0x000fe20000000a00 */
[----:B012---:R-:W-:Y:S01]  /*4b20*/  MOV R14, R88 ;  /* 0x00000058000e7202 */ /* 0x007fe20000000f00 */
        /* <DEDUP_REMOVED lines=9> */
.L_x_4552:
[----:B------:R-:W-:Y:S05]  /*4bc0*/  BSYNC B0 ;  /* 0x0000000000007941 */ /* 0x000fea0003800000 */
.L_x_4551:
        /* <DEDUP_REMOVED lines=11> */
.L_x_4553:
[----:B------:R-:W-:Y:S04]  /*4c80*/  BSSY B0, `(.L_x_4554) ;  /* 0x000000c000007945 */ /* 0x000fe80003800000 */
[----:B------:R-:W-:Y:S05]  /*4c90*/  @P4 BRA `(.L_x_4555) ;  /* 0x0000000000284947 */ /* 0x000fea0003800000 */
[----:B------:R-:W-:Y:S01]  /*4ca0*/  ULDC.64 UR12, c[0x0][0x270] ;  /* 0x00009c00000c7ab9 */ /* 0x000fe20000000a00 */
[----:B------:R-:W-:Y:S01]  /*4cb0*/  MOV R89, R91 ;  /* 0x0000005b00597202 */ /* 0x000fe20000000f00 */
[----:B------:R-:W-:Y:S02]  /*4cc0*/  IMAD R86, R86, UR12, RZ ;  /* 0x0000000c56567c24 */ /* 0x000fe4000f8e02ff */
[----:B------:R-:W-:-:S04]  /*4cd0*/  IMAD.WIDE.U32 R88, R13, UR12, R88 ;  /* 0x0000000c0d587c25 */ /* 0x000fc8000f8e0058 */
[----:B0123--:R-:W-:Y:S01]  /*4ce0*/  IMAD R15, R13, UR13, R86 ;  /* 0x0000000d0d0f7c24 */ /* 0x00ffe2000f8e0256 */
[----:B------:R-:W-:Y:S02]  /*4cf0*/  ULDC.64 UR12, c[0x0][0x210] ;  /* 0x00008400000c7ab9 */ /* 0x000fe40000000a00 */
[----:B------:R-:W-:Y:S02]  /*4d00*/  LEA R14, P1, R88, UR12, 0x2 ;  /* 0x0000000c580e7c11 */ /* 0x000fe4000f8210ff */
[----:B------:R-:W-:-:S04]  /*4d10*/  IADD3 R15, R89, R15, RZ ;  /* 0x0000000f590f7210 */ /* 0x000fc80007ffe0ff */
[----:B------:R-:W-:-:S05]  /*4d20*/  LEA.HI.X R15, R88, UR13, R15, 0x2, P1 ;  /* 0x0000000d580f7c11 */ /* 0x000fca00088f140f */
[----:B------:R4:W-:Y:S02]  /*4d30*/  STG.E.64 desc[UR8][R14.64], R36 ;  /* 0x000000240e007986 */ /* 0x0009e4000c101b08 */
.L_x_4555:
[----:B------:R-:W-:Y:S05]  /*4d40*/  BSYNC B0 ;  /* 0x0000000000007941 */ /* 0x000fea0003800000 */
.L_x_4554:
[----:B01234-:R-:W0:Y:S01]  /*4d50*/  LDC R15, c[0x0][0x10] ;  /* 0x00000400ff0f7b82 */ /* 0x01fe220000000800 */
[----:B------:R-:W-:Y:S02]  /*4d60*/  IADD3 R4, R4, 0x1, RZ ;  /* 0x0000000104047810 */ /* 0x000fe40007ffe0ff */
[----:B0-----:R-:W-:-:S04]  /*4d70*/  IADD3 R82, R15, R82, RZ ;  /* 0x000000520f527210 */ /* 0x001fc80007ffe0ff */
[----:B------:R-:W-:-:S13]  /*4d80*/  ISETP.GE.AND P1, PT, R82, UR4, PT ;  /* 0x0000000452007c0c */ /* 0x000fda000bf26270 */
[----:B------:R-:W-:Y:S05]  /*4d90*/  @!P1 BRA `(.L_x_4556) ;  /* 0xffffffb400489947 */ /* 0x000fea000383ffff */
[----:B------:R-:W-:Y:S05]  /*4da0*/  EXIT ;  /* 0x000000000000794d */ /* 0x000fea0003800000 */
.L_x_4557:
        /* <DEDUP_REMOVED lines=13> */
.L_x_5176:


//--------------------- .text._Z35group_norm_nhwc_fwd_one_pass_kernelI11Fp32IOFp32WLi512ELi70ELi560EEv26Group_norm_nhwc_fwd_params --------------------------
	.section	.text._Z35group_norm_nhwc_fwd_one_pass_kernelI11Fp32IOFp32WLi512ELi70ELi560EEv26Group_norm_nhwc_fwd_params,"ax",@progbits
	.align	128
        .global         _Z35group_norm_nhwc_fwd_one_pass_kernelI11Fp32IOFp32WLi512ELi70ELi560EEv26Group_norm_nhwc_fwd_params
        .type           _Z35group_norm_nhwc_fwd_one_pass_kernelI11Fp32IOFp32WLi512ELi70ELi560EEv26Group_norm_nhwc_fwd_params,@function
        .size           _Z35group_norm_nhwc_fwd_one_pass_kernelI11Fp32IOFp32WLi512ELi70ELi560EEv26Group_norm_nhwc_fwd_params,(.L_x_5177 - _Z35group_norm_nhwc_fwd_one_pass_kernelI11Fp32IOFp32WLi512ELi70ELi560EEv26Group_norm_nhwc_fwd_params)
        .other          _Z35group_norm_nhwc_fwd_one_pass_kernelI11Fp32IOFp32WLi512ELi70ELi560EEv26Group_norm_nhwc_fwd_params,@"STO_CUDA_ENTRY STV_DEFAULT"
_Z35group_norm_nhwc_fwd_one_pass_kernelI11Fp32IOFp32WLi512ELi70ELi560EEv26Group_norm_nhwc_fwd_params:
.text._Z35group_norm_nhwc_fwd_one_pass_kernelI11Fp32IOFp32WLi512ELi70ELi560EEv26Group_norm_nhwc_fwd_params:
        /* <DEDUP_REMOVED lines=20> */
[----:B0-----:R-:W-:-:S05]  /*0140*/  IMAD R0, R5, UR16, R2 ;  /* 0x0000001005007c24 */ /* 0x001fca000f8e0202 */
[C---:B------:R-:W-:Y:S01]  /*0150*/  ISETP.GE.U32.AND P0, PT, R0.reuse, UR4, PT ;  /* 0x0000000400007c0c */ /* 0x040fe2000bf06070 */
[----:B------:R-:W-:Y:S01]  /*0160*/  UMOV UR4, URZ ;  /* 0x0000003f00047c82 */ /* 0x000fe20008000000 */
[----:B------:R-:W-:Y:S02]  /*0170*/  SHF.R.S32.HI R6, RZ, 0x1f, R0 ;  /* 0x0000001fff067819 */ /* 0x000fe40000011400 */
        /* <DEDUP_REMOVED lines=12> */
[C---:B------:R-:W-:Y:S02]  /*0240*/  IADD3 R2, R0.reuse, 0xb0, RZ ;  /* 0x000000b000027810 */ /* 0x040fe40007ffe0ff */
[C---:B------:R-:W-:Y:S02]  /*0250*/  IADD3 R93, R0.reuse, 0xc0, RZ ;  /* 0x000000c0005d7810 */ /* 0x040fe40007ffe0ff */
[----:B------:R-:W-:-:S07]  /*0260*/  IADD3 R92, R0, 0xd0, RZ ;  /* 0x000000d0005c7810 */ /* 0x000fce0007ffe0ff */
.L_x_4663:
[----:B------:R-:W-:Y:S01]  /*0270*/  ULDC UR11, c[0x0][0x288] ;  /* 0x0000a200000b7ab9 */ /* 0x000fe20000000800 */
[----:B------:R-:W-:Y:S01]  /*0280*/  IABS R4, UR9 ;  /* 0x0000000900047c13 */ /* 0x000fe20008000000 */
[----:B------:R-:W-:Y:S01]  /*0290*/  UMOV UR6, URZ ;  /* 0x0000003f00067c82 */ /* 0x000fe20008000000 */
[----:B----4-:R-:W-:Y:S01]  /*02a0*/  MOV R2, UR11 ;  /* 0x0000000b00027c02 */ /* 0x010fe20008000f00 */
[----:B0-----:R-:W0:Y:S01]  /*02b0*/  S2R R91, SR_TID.X ;  /* 0x00000000005b7919 */ /* 0x001e220000002100 */
[----:B------:R-:W-:Y:S01]  /*02c0*/  R2UR UR10, R4 ;  /* 0x00000000040a72ca */ /* 0x000fe200000e0000 */
[----:B-1----:R-:W1:Y:S01]  /*02d0*/  @P0 LDC.64 R16, c[0x0][0x270] ;  /* 0x00009c00ff100b82 */ /* 0x002e620000000a00 */
[----:B------:R-:W-:Y:S01]  /*02e0*/  IABS R2, R2 ;  /* 0x0000000200027213 */ /* 0x000fe20000000000 */
[C---:B------:R-:W-:Y:S01]  /*02f0*/  VIADD R23, R0.reuse, 0x110 ;  /* 0x0000011000177836 */ /* 0x040fe20000000000 */
[----:B------:R-:W-:Y:S02]  /*0300*/  IADD3 R35, R0, 0xe0, RZ ;  /* 0x000000e000237810 */ /* 0x000fe40007ffe0ff */
[----:B------:R-:W-:-:S02]  /*0310*/  R2UR UR12, R2 ;  /* 0x00000000020c72ca */ /* 0x000fc400000e0000 */
[----:B------:R-:W-:Y:S01]  /*0320*/  SHF.R.S32.HI R7, RZ, 0x1f, R35 ;  /* 0x0000001fff077819 */ /* 0x000fe20000011423 */
[----:B--2---:R-:W2:Y:S01]  /*0330*/  @P0 LDC.64 R60, c[0x0][0x220] ;  /* 0x00008800ff3c0b82 */ /* 0x004ea20000000a00 */
[C---:B------:R-:W-:Y:S02]  /*0340*/  IADD3 R37, R0.reuse, 0xf0, RZ ;  /* 0x000000f000257810 */ /* 0x040fe40007ffe0ff */
[----:B------:R-:W-:Y:S02]  /*0350*/  IADD3 R39, R0, 0x100, RZ ;  /* 0x0000010000277810 */ /* 0x000fe40007ffe0ff */
[----:B------:R-:W-:Y:S02]  /*0360*/  SHF.R.S32.HI R25, RZ, 0x1f, R37 ;  /* 0x0000001fff197819 */ /* 0x000fe40000011425 */
[----:B------:R-:W-:Y:S02]  /*0370*/  LOP3.LUT R44, R44, 0xfffffbff, RZ, 0xc0, !PT ;  /* 0xfffffbff2c2c7812 */ /* 0x000fe400078ec0ff */
[----:B------:R-:W-:Y:S01]  /*0380*/  SHF.R.S32.HI R27, RZ, 0x1f, R39 ;  /* 0x0000001fff1b7819 */ /* 0x000fe20000011427 */
[----:B---3--:R-:W3:Y:S01]  /*0390*/  I2F.RP R2, UR12 ;  /* 0x0000000c00027d06 */ /* 0x008ee20008209400 */
[----:B------:R-:W-:-:S02]  /*03a0*/  SHF.R.S32.HI R29, RZ, 0x1f, R23 ;  /* 0x0000001fff1d7819 */ /* 0x000fc40000011417 */
[C---:B------:R-:W-:Y:S02]  /*03b0*/  IADD3 R22, R0.reuse, 0x130, RZ ;  /* 0x0000013000167810 */ /* 0x040fe40007ffe0ff */
[----:B------:R-:W-:Y:S02]  /*03c0*/  SHF.R.S32.HI R6, RZ, 0x1f, R0 ;  /* 0x0000001fff067819 */ /* 0x000fe40000011400 */
[----:B------:R-:W-:Y:S02]  /*03d0*/  SHF.R.S32.HI R31, RZ, 0x1f, R22 ;  /* 0x0000001fff1f7819 */ /* 0x000fe40000011416 */
[----:B------:R-:W-:Y:S02]  /*03e0*/  IADD3 R36, R0, 0x10, RZ ;  /* 0x0000001000247810 */ /* 0x000fe40007ffe0ff */
[----:B------:R-:W-:Y:S02]  /*03f0*/  LOP3.LUT R40, R40, 0xffffffdf, RZ, 0xc0, !PT ;  /* 0xffffffdf28287812 */ /* 0x000fe400078ec0ff */
[----:B------:R-:W-:Y:S01]  /*0400*/  SHF.R.S32.HI R34, RZ, 0x1f, R36 ;  /* 0x0000001fff227819 */ /* 0x000fe20000011424 */
[----:B---3--:R-:W3:Y:S01]  /*0410*/  MUFU.RCP R2, R2 ;  /* 0x0000000200027308 */ /* 0x008ee20000001000 */
[----:B------:R-:W-:-:S02]  /*0420*/  IADD3 R38, R0, 0x20, RZ ;  /* 0x0000002000267810 */ /* 0x000fc40007ffe0ff */
[----:B------:R-:W-:Y:S02]  /*0430*/  IADD3 R41, R0, 0x30, RZ ;  /* 0x0000003000297810 */ /* 0x000fe40007ffe0ff */
[----:B---3--:R-:W-:-:S06]  /*0440*/  IADD3 R3, R2, 0xffffffe, RZ ;  /* 0x0ffffffe02037810 */ /* 0x008fcc0007ffe0ff */
[----:B------:R-:W3:Y:S02]  /*0450*/  F2I.FTZ.U32.TRUNC.NTZ R3, R3 ;  /* 0x0000000300037305 */ /* 0x000ee4000021f000 */
[----:B---3--:R-:W-:Y:S02]  /*0460*/  R2UR UR7, R3 ;  /* 0x00000000030772ca */ /* 0x008fe400000e0000 */
[----:B------:R-:W-:-:S11]  /*0470*/  SHF.R.S32.HI R3, RZ, 0x1f, R74 ;  /* 0x0000001fff037819 */ /* 0x000fd6000001144a */
        /* <DEDUP_REMOVED lines=17> */
[----:B------:R-:W-:-:S03]  /*0590*/  UISETP.NE.AND UP1, UPT, UR11, URZ, UPT ;  /* 0x0000003f0b00728c */ /* 0x000fc6000bf25270 */
[----:B0-----:R-:W-:Y:S01]  /*05a0*/  ISETP.GT.U32.OR P4, PT, R91, 0x22f, P1 ;  /* 0x0000022f5b00780c */ /* 0x001fe20000f84470 */
[----:B------:R-:W-:Y:S01]  /*05b0*/  @!UP0 UIADD3 UR7, -UR7, URZ, URZ ;  /* 0x0000003f07078290 */ /* 0x000fe2000fffe13f */
[----:B------:R-:W-:-:S04]  /*05c0*/  ISETP.GE.U32.AND P1, PT, R23, UR12, PT ;  /* 0x0000000c17007c0c */ /* 0x000fc8000bf26070 */
[----:B------:R-:W-:Y:S02]  /*05d0*/  ISETP.GE.AND.EX P1, PT, R29, UR13, PT, P1 ;  /* 0x0000000d1d007c0c */ /* 0x000fe4000bf26310 */
[----:B------:R-:W-:-:S04]  /*05e0*/  @!UP1 ULOP3.LUT UR7, URZ, UR11, URZ, 0x33, !UPT ;  /* 0x0000000b3f079292 */ /* 0x000fc8000f8e333f */
[----:B------:R-:W-:Y:S01]  /*05f0*/  UIADD3 UR6, -UR7, URZ, URZ ;  /* 0x0000003f07067290 */ /* 0x000fe2000fffe13f */
[----:B------:R-:W-:Y:S01]  /*0600*/  @P4 LOP3.LUT R44, R44, 0x400, RZ, 0xfc, !PT ;  /* 0x000004002c2c4812 */ /* 0x000fe200078efcff */
[----:B------:R-:W0:Y:S01]  /*0610*/  @!P4 LDC.64 R12, c[0x0][0x270] ;  /* 0x00009c00ff0ccb82 */ /* 0x000e220000000a00 */
[----:B------:R-:W-:Y:S02]  /*0620*/  USHF.R.S32.HI UR5, URZ, 0x1f, UR7 ;  /* 0x0000001f3f057899 */ /* 0x000fe40008011407 */
[----:B------:R-:W-:Y:S01]  /*0630*/  UIMAD UR6, UR11, UR6, UR9 ;  /* 0x000000060b0672a4 */ /* 0x000fe2000f8e0209 */
[----:B------:R-:W-:Y:S02]  /*0640*/  LOP3.LUT R44, R44, 0xfffffdff, RZ, 0xc0, !PT ;  /* 0xfffffdff2c2c7812 */ /* 0x000fe400078ec0ff */
[----:B------:R-:W-:Y:S01]  /*0650*/  ULDC.64 UR10, c[0x0][0x280] ;  /* 0x0000a000000a7ab9 */ /* 0x000fe20000000a00 */
[----:B------:R-:W-:Y:S01]  /*0660*/  UIMAD UR6, UR6, 0x46, URZ ;  /* 0x00000046060678a4 */ /* 0x000fe2000f8e023f */
[----:B------:R-:W-:Y:S01]  /*0670*/  MOV R5, UR10 ;  /* 0x0000000a00057c02 */ /* 0x000fe20008000f00 */
[----:B------:R-:W-:Y:S01]  /*0680*/  UIMAD UR5, UR5, UR10, URZ ;  /* 0x0000000a050572a4 */ /* 0x000fe2000f8e023f */
[----:B------:R-:W3:Y:S03]  /*0690*/  @!P4 LDC.64 R8, c[0x0][0x220] ;  /* 0x00008800ff08cb82 */ /* 0x000ee60000000a00 */
[----:B------:R-:W-:Y:S01]  /*06a0*/  MOV R4, UR6 ;  /* 0x0000000600047c02 */ /* 0x000fe20008000f00 */
[----:B------:R-:W-:Y:S01]  /*06b0*/  UIMAD UR5, UR7, UR11, UR5 ;  /* 0x0000000b070572a4 */ /* 0x000fe2000f8e0205 */
[----:B------:R-:W-:-:S04]  /*06c0*/  IADD3 R2, P2, R74, UR6, RZ ;  /* 0x000000064a027c10 */ /* 0x000fc8000ff5e0ff */
[----:B------:R-:W-:Y:S01]  /*06d0*/  LEA.HI.X.SX32 R3, R4, R3, 0x1, P2 ;  /* 0x0000000304037211 */ /* 0x000fe200010f0eff */
[----:B-1----:R-:W-:Y:S01]  /*06e0*/  @P0 IMAD R4, R6, R16, RZ ;  /* 0x0000001006040224 */ /* 0x002fe200078e02ff */
[----:B------:R-:W-:Y:S01]  /*06f0*/  ISETP.GE.U32.AND P2, PT, R37, UR12, PT ;  /* 0x0000000c25007c0c */ /* 0x000fe2000bf46070 */
[----:B------:R-:W-:-:S03]  /*0700*/  IMAD.WIDE.U32 R2, R5, UR7, R2 ;  /* 0x0000000705027c25 */ /* 0x000fc6000f8e0002 */
[----:B------:R-:W-:Y:S01]  /*0710*/  ISETP.GE.AND.EX P2, PT, R25, UR13, PT, P2 ;  /* 0x0000000d19007c0c */ /* 0x000fe2000bf46320 */
[----:B------:R-:W-:-:S03]  /*0720*/  @P0 IMAD R17, R0, R17, R4 ;  /* 0x0000001100110224 */ /* 0x000fc600078e0204 */
[----:B------:R-:W-:Y:S02]  /*0730*/  ISETP.GT.U32.OR P5, PT, R91, 0x22f, P2 ;  /* 0x0000022f5b00780c */ /* 0x000fe400017a4470 */
[----:B------:R-:W-:Y:S02]  /*0740*/  ISETP.GE.AND.EX P2, PT, R27, UR13, PT, P3 ;  /* 0x0000000d1b007c0c */ /* 0x000fe4000bf46330 */
[----:B------:R-:W-:Y:S02]  /*0750*/  IADD3 R5, R3, UR5, RZ ;  /* 0x0000000503057c10 */ /* 0x000fe4000fffe0ff */
[----:B------:R-:W-:Y:S02]  /*0760*/  ISETP.GT.U32.OR P6, PT, R91, 0x22f, P2 ;  /* 0x0000022f5b00780c */ /* 0x000fe400017c4470 */
[----:B------:R-:W-:Y:S02]  /*0770*/  ISETP.GE.U32.AND P2, PT, R22, UR12, PT ;  /* 0x0000000c16007c0c */ /* 0x000fe4000bf46070 */
[----:B------:R-:W-:-:S03]  /*0780*/  @P0 MOV R4, R2 ;  /* 0x0000000200040202 */ /* 0x000fc60000000f00 */
[----:B------:R-:W-:Y:S02]  /*0790*/  @P5 LOP3.LUT R44, R44, 0x200, RZ, 0xfc, !PT ;  /* 0x000002002c2c5812 */ /* 0x000fe400078efcff */
[----:B------:R-:W-:Y:S01]  /*07a0*/  ISETP.GT.U32.OR P5, PT, R91, 0x22f, P1 ;  /* 0x0000022f5b00780c */ /* 0x000fe20000fa4470 */
[----:B------:R-:W-:Y:S01]  /*07b0*/  @P0 IMAD.WIDE.U32 R14, R0, R16, R4 ;  /* 0x00000010000e0225 */ /* 0x000fe200078e0004 */
[C---:B------:R-:W-:Y:S02]  /*07c0*/  LOP3.LUT P3, RZ, R44.reuse, 0x200, RZ, 0xc0, !PT ;  /* 0x000002002cff7812 */ /* 0x040fe4000786c0ff */
[----:B------:R-:W-:Y:S01]  /*07d0*/  LOP3.LUT R44, R44, 0xfffffeff, RZ, 0xc0, !PT ;  /* 0xfffffeff2c2c7812 */ /* 0x000fe200078ec0ff */
[----:B------:R-:W1:Y:S01]  /*07e0*/  @!P6 LDC.64 R18, c[0x0][0x270] ;  /* 0x00009c00ff12eb82 */ /* 0x000e620000000a00 */
[----:B------:R-:W-:Y:S02]  /*07f0*/  ISETP.GE.AND.EX P1, PT, R31, UR13, PT, P2 ;  /* 0x0000000d1f007c0c */ /* 0x000fe4000bf26320 */
[----:B------:R-:W-:-:S02]  /*0800*/  @P6 LOP3.LUT R44, R44, 0x100, RZ, 0xfc, !PT ;  /* 0x000001002c2c6812 */ /* 0x000fc400078efcff */
[----:B------:R-:W-:Y:S02]  /*0810*/  ISETP.GT.U32.OR P4, PT, R91, 0x22f, P1 ;  /* 0x0000022f5b00780c */ /* 0x000fe40000f84470 */
[----:B------:R-:W-:Y:S02]  /*0820*/  LOP3.LUT P2, RZ, R44, 0x400, RZ, 0xc0, !PT ;  /* 0x000004002cff7812 */ /* 0x000fe4000784c0ff */
[----:B--2---:R-:W-:Y:S01]  /*0830*/  @P0 LEA R60, P1, R14, R60, 0x2 ;  /* 0x0000003c0e3c0211 */ /* 0x004fe200078210ff */
[----:B------:R-:W2:Y:S01]  /*0840*/  @!P3 LDC.64 R20, c[0x0][0x270] ;  /* 0x00009c00ff14bb82 */ /* 0x000ea20000000a00 */
[----:B------:R-:W-:-:S04]  /*0850*/  LOP3.LUT R44, R44, 0xffffff7f, RZ, 0xc0, !PT ;  /* 0xffffff7f2c2c7812 */ /* 0x000fc800078ec0ff */
[----:B------:R-:W-:-:S03]  /*0860*/  @P5 LOP3.LUT R44, R44, 0x80, RZ, 0xfc, !PT ;  /* 0x000000802c2c5812 */ /* 0x000fc600078efcff */
[----:B------:R-:W4:Y:S01]  /*0870*/  @!P3 LDC.64 R10, c[0x0][0x220] ;  /* 0x00008800ff0abb82 */ /* 0x000f220000000a00 */
[----:B------:R-:W-:Y:S01]  /*0880*/  LOP3.LUT R44, R44, 0xffffffdf, RZ, 0xc0, !PT ;  /* 0xffffffdf2c2c7812 */ /* 0x000fe200078ec0ff */
[----:B0-----:R-:W-:Y:S01]  /*0890*/  @!P2 IMAD R6, R7, R12, RZ ;  /* 0x0000000c0706a224 */ /* 0x001fe200078e02ff */
[----:B------:R-:W-:Y:S02]  /*08a0*/  @!P2 MOV R16, R2 ;  /* 0x000000020010a202 */ /* 0x000fe40000000f00 */
[----:B------:R-:W-:Y:S01]  /*08b0*/  @P4 LOP3.LUT R44, R44, 0x20, RZ, 0xfc, !PT ;  /* 0x000000202c2c4812 */ /* 0x000fe200078efcff */
[----:B------:R-:W-:Y:S01]  /*08c0*/  @!P2 IMAD R33, R35, R13, R6 ;  /* 0x0000000d2321a224 */ /* 0x000fe200078e0206 */
[----:B------:R-:W-:Y:S01]  /*08d0*/  @P0 IADD3 R13, R15, R17, RZ ;  /* 0x000000110f0d0210 */ /* 0x000fe20007ffe0ff */
[----:B------:R-:W0:Y:S01]  /*08e0*/  @!P5 LDC.64 R6, c[0x0][0x270] ;  /* 0x00009c00ff06db82 */ /* 0x000e220000000a00 */
[----:B------:R-:W-:Y:S01]  /*08f0*/  @!P2 MOV R17, R5 ;  /* 0x000000050011a202 */ /* 0x000fe20000000f00 */
[----:B-1----:R-:W-:Y:S01]  /*0900*/  @!P6 IMAD R26, R27, R18, RZ ;  /* 0x000000121b1ae224 */ /* 0x002fe200078e02ff */
[----:B------:R-:W-:-:S02]  /*0910*/  @P0 LEA.HI.X R61, R14, R61, R13, 0x2, P1 ;  /* 0x0000003d0e3d0211 */ /* 0x000fc400008f140d */
[----:B------:R-:W-:Y:S01]  /*0920*/  LOP3.LUT R44, R44, 0xdfffffff, RZ, 0xc0, !PT ;  /* 0xdfffffff2c2c7812 */ /* 0x000fe200078ec0ff */
[----:B------:R-:W-:Y:S01]  /*0930*/  @!P2 IMAD.WIDE.U32 R16, R35, R12, R16 ;  /* 0x0000000c2310a225 */ /* 0x000fe200078e0010 */
[----:B------:R-:W-:Y:S01]  /*0940*/  IADD3 R35, R0, 0x1b0, RZ ;  /* 0x000001b000237810 */ /* 0x000fe20007ffe0ff */
[----:B------:R-:W1:Y:S01]  /*0950*/  @!P4 LDC.64 R14, c[0x0][0x270] ;  /* 0x00009c00ff0ecb82 */ /* 0x000e620000000a00 */
[----:B------:R-:W-:Y:S01]  /*0960*/  @P0 LOP3.LUT R44, R44, 0x20000000, RZ, 0xfc, !PT ;  /* 0x200000002c2c0812 */ /* 0x000fe200078efcff */
[----:B--2---:R-:W-:Y:S01]  /*0970*/  @!P3 IMAD R24, R25, R20, RZ ;  /* 0x000000141918b224 */ /* 0x004fe200078e02ff */
[----:B------:R-:W-:Y:S01]  /*0980*/  @!P2 IADD3 R17, R17, R33, RZ ;  /* 0x000000211111a210 */ /* 0x000fe20007ffe0ff */
[----:B------:R-:W-:Y:S01]  /*0990*/  @!P6 IMAD R27, R39, R19, R26 ;  /* 0x00000013271be224 */ /* 0x000fe200078e021a */
[----:B------:R-:W-:Y:S01]  /*09a0*/  @!P3 MOV R25, R5 ;  /* 0x000000050019b202 */ /* 0x000fe20000000f00 */
[----:B------:R-:W-:Y:S01]  /*09b0*/  @!P3 IMAD R33, R37, R21, R24 ;  /* 0x000000152521b224 */ /* 0x000fe200078e0218 */
[----:B------:R-:W-:Y:S01]  /*09c0*/  @!P3 MOV R24, R2 ;  /* 0x000000020018b202 */ /* 0x000fe20000000f00 */
[----:B------:R-:W2:Y:S01]  /*09d0*/  @!P6 LDC.64 R12, c[0x0][0x220] ;  /* 0x00008800ff0ceb82 */ /* 0x000ea20000000a00 */
[----:B---3--:R-:W-:-:S02]  /*09e0*/  @!P2 LEA R8, P1, R16, R8, 0x2 ;  /* 0x000000081008a211 */ /* 0x008fc400078210ff */
[----:B------:R-:W-:Y:S01]  /*09f0*/  LOP3.LUT R44, R44, 0xffffffef, RZ, 0xc0, !PT ;  /* 0xffffffef2c2c7812 */ /* 0x000fe200078ec0ff */
[----:B------:R-:W-:Y:S01]  /*0a00*/  @!P3 IMAD.WIDE.U32 R20, R37, R20, R24 ;  /* 0x000000142514b225 */ /* 0x000fe200078e0018 */
[----:B------:R-:W-:Y:S02]  /*0a10*/  @!P2 LEA.HI.X R9, R16, R9, R17, 0x2, P1 ;  /* 0x000000091009a211 */ /* 0x000fe400008f1411 */
[----:B------:R-:W-:Y:S01]  /*0a20*/  @!P6 MOV R24, R2 ;  /* 0x000000020018e202 */ /* 0x000fe20000000f00 */
[----:B------:R-:W3:Y:S01]  /*0a30*/  @!P5 LDC.64 R16, c[0x0][0x220] ;  /* 0x00008800ff10db82 */ /* 0x000ee20000000a00 */
[----:B------:R-:W-:Y:S01]  /*0a40*/  @!P6 MOV R25, R5 ;  /* 0x000000050019e202 */ /* 0x000fe20000000f00 */
[----:B0-----:R-:W-:Y:S01]  /*0a50*/  @!P5 IMAD R26, R29, R6, RZ ;  /* 0x000000061d1ad224 */ /* 0x001fe200078e02ff */
[----:B------:R-:W-:Y:S02]  /*0a60*/  @!P3 IADD3 R21, R21, R33, RZ ;  /* 0x000000211515b210 */ /* 0x000fe40007ffe0ff */
[----:B----4-:R-:W-:Y:S01]  /*0a70*/  @!P3 LEA R10, P1, R20, R10, 0x2 ;  /* 0x0000000a140ab211 */ /* 0x010fe200078210ff */
[----:B------:R-:W-:Y:S01]  /*0a80*/  @!P6 IMAD.WIDE.U32 R24, R39, R18, R24 ;  /* 0x000000122718e225 */ /* 0x000fe200078e0018 */
[----:B------:R-:W-:Y:S01]  /*0a90*/  IADD3 R33, R0, 0x190, RZ ;  /* 0x0000019000217810 */ /* 0x000fe20007ffe0ff */
[----:B------:R-:W0:Y:S01]  /*0aa0*/  @!P4 LDC.64 R18, c[0x0][0x220] ;  /* 0x00008800ff12cb82 */ /* 0x000e220000000a00 */
[----:B------:R-:W-:Y:S01]  /*0ab0*/  @!P3 LEA.HI.X R11, R20, R11, R21, 0x2, P1 ;  /* 0x0000000b140bb211 */ /* 0x000fe200008f1415 */
[----:B------:R-:W-:Y:S01]  /*0ac0*/  @!P5 IMAD R29, R23, R7, R26 ;  /* 0x00000007171dd224 */ /* 0x000fe200078e021a */
[----:B------:R-:W-:Y:S01]  /*0ad0*/  @!P5 MOV R20, R2 ;  /* 0x000000020014d202 */ /* 0x000fe20000000f00 */
[----:B-1----:R-:W-:Y:S01]  /*0ae0*/  @!P4 IMAD R31, R31, R14, RZ ;  /* 0x0000000e1f1fc224 */ /* 0x002fe200078e02ff */
[----:B------:R-:W-:-:S02]  /*0af0*/  @!P5 MOV R21, R5 ;  /* 0x000000050015d202 */ /* 0x000fc40000000f00 */
[----:B------:R-:W-:Y:S01]  /*0b00*/  @!P6 IADD3 R25, R25, R27, RZ ;  /* 0x0000001b1919e210 */ /* 0x000fe20007ffe0ff */
[----:B------:R-:W-:Y:S01]  /*0b10*/  @!P4 IMAD R31, R22, R15, R31 ;  /* 0x0000000f161fc224 */ /* 0x000fe200078e021f */
[C---:B--2---:R-:W-:Y:S01]  /*0b20*/  @!P6 LEA R12, P1, R24.reuse, R12, 0x2 ;  /* 0x0000000c180ce211 */ /* 0x044fe200078210ff */
[----:B------:R-:W-:Y:S01]  /*0b30*/  @!P5 IMAD.WIDE.U32 R6, R23, R6, R20 ;  /* 0x000000061706d225 */ /* 0x000fe200078e0014 */
[----:B------:R-:W-:Y:S02]  /*0b40*/  @!P4 MOV R20, R2 ;  /* 0x000000020014c202 */ /* 0x000fe40000000f00 */
[----:B------:R-:W-:Y:S02]  /*0b50*/  @!P4 MOV R21, R5 ;  /* 0x000000050015c202 */ /* 0x000fe40000000f00 */
[----:B------:R-:W-:Y:S02]  /*0b60*/  @!P6 LEA.HI.X R13, R24, R13, R25, 0x2, P1 ;  /* 0x0000000d180de211 */ /* 0x000fe400008f1419 */
[----:B------:R-:W-:Y:S01]  /*0b70*/  @!P5 IADD3 R7, R7, R29, RZ ;  /* 0x0000001d0707d210 */ /* 0x000fe20007ffe0ff */
[----:B------:R-:W-:Y:S01]  /*0b80*/  @!P4 IMAD.WIDE.U32 R22, R22, R14, R20 ;  /* 0x0000000e1616c225 */ /* 0x000fe200078e0014 */
[----:B---3--:R-:W-:-:S02]  /*0b90*/  @!P5 LEA R14, P1, R6, R16, 0x2 ;  /* 0x00000010060ed211 */ /* 0x008fc400078210ff */
[----:B------:R-:W-:Y:S02]  /*0ba0*/  IADD3 R25, R0, 0x120, RZ ;  /* 0x0000012000197810 */ /* 0x000fe40007ffe0ff */
[----:B------:R-:W-:Y:S02]  /*0bb0*/  @!P5 LEA.HI.X R15, R6, R17, R7, 0x2, P1 ;  /* 0x00000011060fd211 */ /* 0x000fe400008f1407 */
[----:B------:R-:W-:Y:S02]  /*0bc0*/  @!P4 IADD3 R6, R23, R31, RZ ;  /* 0x0000001f1706c210 */ /* 0x000fe40007ffe0ff */
[----:B0-----:R-:W-:Y:S02]  /*0bd0*/  @!P4 LEA R16, P1, R22, R18, 0x2 ;  /* 0x000000121610c211 */ /* 0x001fe400078210ff */
[----:B------:R-:W-:Y:S02]  /*0be0*/  IADD3 R23, R0, 0x140, RZ ;  /* 0x0000014000177810 */ /* 0x000fe40007ffe0ff */
[----:B------:R-:W-:-:S02]  /*0bf0*/  @!P4 LEA.HI.X R17, R22, R19, R6, 0x2, P1 ;  /* 0x000000131611c211 */ /* 0x000fc400008f1406 */
[----:B------:R-:W-:Y:S02]  /*0c00*/  ISETP.GE.U32.AND P1, PT, R23, UR12, PT ;  /* 0x0000000c17007c0c */ /* 0x000fe4000bf26070 */
[----:B------:R-:W-:Y:S02]  /*0c10*/  SHF.R.S32.HI R7, RZ, 0x1f, R23 ;  /* 0x0000001fff077819 */ /* 0x000fe40000011417 */
[----:B------:R-:W-:Y:S02]  /*0c20*/  SHF.R.S32.HI R90, RZ, 0x1f, R25 ;  /* 0x0000001fff5a7819 */ /* 0x000fe40000011419 */
[----:B------:R-:W-:Y:S02]  /*0c30*/  ISETP.GE.AND.EX P1, PT, R7, UR13, PT, P1 ;  /* 0x0000000d07007c0c */ /* 0x000fe4000bf26310 */
[----:B------:R-:W-:Y:S02]  /*0c40*/  IADD3 R27, R0, 0x160, RZ ;  /* 0x00000160001b7810 */ /* 0x000fe40007ffe0ff */
[----:B------:R-:W-:-:S02]  /*0c50*/  ISETP.GT.U32.OR P0, PT, R91, 0x22f, P1 ;  /* 0x0000022f5b00780c */ /* 0x000fc40000f04470 */
[----:B------:R-:W-:Y:S02]  /*0c60*/  SHF.R.S32.HI R88, RZ, 0x1f, R27 ;  /* 0x0000001fff587819 */ /* 0x000fe4000001141b */
[C---:B------:R-:W-:Y:S02]  /*0c70*/  IADD3 R29, R0.reuse, 0x170, RZ ;  /* 0x00000170001d7810 */ /* 0x040fe40007ffe0ff */
[----:B------:R-:W-:Y:S02]  /*0c80*/  IADD3 R31, R0, 0x180, RZ ;  /* 0x00000180001f7810 */ /* 0x000fe40007ffe0ff */
[----:B------:R-:W-:Y:S02]  /*0c90*/  SHF.R.S32.HI R87, RZ, 0x1f, R29 ;  /* 0x0000001fff577819 */ /* 0x000fe4000001141d */
[----:B------:R-:W-:Y:S02]  /*0ca0*/  SHF.R.S32.HI R86, RZ, 0x1f, R31 ;  /* 0x0000001fff567819 */ /* 0x000fe4000001141f */
[----:B------:R-:W-:Y:S01]  /*0cb0*/  SHF.R.S32.HI R81, RZ, 0x1f, R33 ;  /* 0x0000001fff517819 */ /* 0x000fe20000011421 */
[----:B------:R-:W0:Y:S01]  /*0cc0*/  @!P0 LDC.64 R18, c[0x0][0x270] ;  /* 0x00009c00ff128b82 */ /* 0x000e220000000a00 */
[----:B------:R-:W-:-:S02]  /*0cd0*/  @P0 LOP3.LUT R44, R44, 0x10, RZ, 0xfc, !PT ;  /* 0x000000102c2c0812 */ /* 0x000fc400078efcff */
[----:B------:R-:W-:Y:S02]  /*0ce0*/  SHF.R.S32.HI R79, RZ, 0x1f, R35 ;  /* 0x0000001fff4f7819 */ /* 0x000fe40000011423 */
[----:B------:R-:W-:Y:S02]  /*0cf0*/  LOP3.LUT R44, R44, 0xffffffbf, RZ, 0xc0, !PT ;  /* 0xffffffbf2c2c7812 */ /* 0x000fe400078ec0ff */
[----:B------:R-:W-:Y:S01]  /*0d00*/  IADD3 R37, R0, 0x1c0, RZ ;  /* 0x000001c000257810 */ /* 0x000fe20007ffe0ff */
[----:B------:R-:W1:Y:S03]  /*0d10*/  @!P0 LDC.64 R20, c[0x0][0x220] ;  /* 0x00008800ff148b82 */ /* 0x000e660000000a00 */
[----:B------:R-:W-:Y:S01]  /*0d20*/  SHF.R.S32.HI R78, RZ, 0x1f, R37 ;  /* 0x0000001fff4e7819 */ /* 0x000fe20000011425 */
[----:B0-----:R-:W-:Y:S01]  /*0d30*/  @!P0 IMAD R6, R7, R18, RZ ;  /* 0x0000001207068224 */ /* 0x001fe200078e02ff */
[----:B------:R-:W-:-:S03]  /*0d40*/  @!P0 MOV R7, R5 ;  /* 0x0000000500078202 */ /* 0x000fc60000000f00 */
[----:B------:R-:W-:Y:S02]  /*0d50*/  @!P0 IMAD R19, R23, R19, R6 ;  /* 0x0000001317138224 */ /* 0x000fe400078e0206 */
[----:B------:R-:W-:-:S04]  /*0d60*/  @!P0 IMAD.MOV.U32 R6, RZ, RZ, R2 ;  /* 0x000000ffff068224 */ /* 0x000fc800078e0002 */
[----:B------:R-:W-:-:S05]  /*0d70*/  @!P0 IMAD.WIDE.U32 R6, R23, R18, R6 ;  /* 0x0000001217068225 */ /* 0x000fca00078e0006 */
[----:B------:R-:W-:Y:S02]  /*0d80*/  @!P0 IADD3 R7, R7, R19, RZ ;  /* 0x0000001307078210 */ /* 0x000fe40007ffe0ff */
[----:B-1----:R-:W-:-:S04]  /*0d90*/  @!P0 LEA R18, P1, R6, R20, 0x2 ;  /* 0x0000001406128211 */ /* 0x002fc800078210ff */
[----:B------:R-:W-:Y:S02]  /*0da0*/  @!P0 LEA.HI.X R19, R6, R21, R7, 0x2, P1 ;  /* 0x0000001506138211 */ /* 0x000fe400008f1407 */
[----:B------:R-:W-:-:S04]  /*0db0*/  ISETP.GE.U32.AND P1, PT, R25, UR12, PT ;  /* 0x0000000c19007c0c */ /* 0x000fc8000bf26070 */
[----:B------:R-:W-:-:S04]  /*0dc0*/  ISETP.GE.AND.EX P1, PT, R90, UR13, PT, P1 ;  /* 0x0000000d5a007c0c */ /* 0x000fc8000bf26310 */
[----:B------:R-:W-:-:S13]  /*0dd0*/  ISETP.GT.U32.OR P0, PT, R91, 0x22f, P1 ;  /* 0x0000022f5b00780c */ /* 0x000fda0000f04470 */
[----:B------:R-:W0:Y:S01]  /*0de0*/  @!P0 LDC.64 R20, c[0x0][0x270] ;  /* 0x00009c00ff148b82 */ /* 0x000e220000000a00 */
[----:B------:R-:W-:Y:S02]  /*0df0*/  @!P0 MOV R7, R5 ;  /* 0x0000000500078202 */ /* 0x000fe40000000f00 */
[----:B------:R-:W-:-:S04]  /*0e00*/  @P0 LOP3.LUT R44, R44, 0x40, RZ, 0xfc, !PT ;  /* 0x000000402c2c0812 */ /* 0x000fc800078efcff */
[----:B------:R-:W-:Y:S01]  /*0e10*/  LOP3.LUT R44, R44, 0xfffffffb, RZ, 0xc0, !PT ;  /* 0xfffffffb2c2c7812 */ /* 0x000fe200078ec0ff */
[----:B------:R-:W1:Y:S01]  /*0e20*/  @!P0 LDC.64 R22, c[0x0][0x220] ;  /* 0x00008800ff168b82 */ /* 0x000e620000000a00 */
[----:B0-----:R-:W-:-:S04]  /*0e30*/  @!P0 IMAD R6, R90, R20, RZ ;  /* 0x000000145a068224 */ /* 0x001fc800078e02ff */
[----:B------:R-:W-:Y:S01]  /*0e40*/  @!P0 IMAD R21, R25, R21, R6 ;  /* 0x0000001519158224 */ /* 0x000fe200078e0206 */
[----:B------:R-:W-:-:S05]  /*0e50*/  @!P0 MOV R6, R2 ;  /* 0x0000000200068202 */ /* 0x000fca0000000f00 */
        /* <DEDUP_REMOVED lines=53> */
[----:B------:R-:W-:Y:S01]  /*11b0*/  @!P1 IMAD.MOV.U32 R7, RZ, RZ, R5 ;  /* 0x000000ffff079224 */ /* 0x000fe200078e0005 */
[----:B------:R-:W-:-:S04]  /*11c0*/  @P1 LOP3.LUT R40, R40, 0x20, RZ, 0xfc, !PT ;  /* 0x0000002028281812 */ /* 0x000fc800078efcff */
[----:B------:R-:W-:Y:S02]  /*11d0*/  LOP3.LUT R40, R40, 0xffffffbf, RZ, 0xc0, !PT ;  /* 0xffffffbf28287812 */ /* 0x000fe400078ec0ff */
        /* <DEDUP_REMOVED lines=34> */
[----:B------:R-:W-:Y:S01]  /*1400*/  @!P3 IMAD.WIDE.U32 R6, R37, R6, R32 ;  /* 0x000000062506b225 */ /* 0x000fe200078e0020 */
[----:B------:R-:W-:-:S04]  /*1410*/  IADD3 R37, R0, 0x1d0, RZ ;  /* 0x000001d000257810 */ /* 0x000fc80007ffe0ff */
[----:B------:R-:W-:Y:S02]  /*1420*/  @!P3 IADD3 R7, R7, R35, RZ ;  /* 0x000000230707b210 */ /* 0x000fe40007ffe0ff */
[C---:B-1----:R-:W-:Y:S02]  /*1430*/  @!P3 LEA R68, P4, R6.reuse, R68, 0x2 ;  /* 0x000000440644b211 */ /* 0x042fe400078810ff */
[----:B------:R-:W-:Y:S02]  /*1440*/  SHF.R.S32.HI R77, RZ, 0x1f, R37 ;  /* 0x0000001fff4d7819 */ /* 0x000fe40000011425 */
        /* <DEDUP_REMOVED lines=14> */
[----:B-1----:R-:W-:Y:S02]  /*1530*/  @!P4 LEA R70, P5, R6, R70, 0x2 ;  /* 0x000000460646c211 */ /* 0x002fe400078a10ff */
[----:B------:R-:W-:Y:S02]  /*1540*/  IADD3 R35, R0, 0x1e0, RZ ;  /* 0x000001e000237810 */ /* 0x000fe40007ffe0ff */
[----:B------:R-:W-:Y:S02]  /*1550*/  @!P4 LEA.HI.X R71, R6, R71, R7, 0x2, P5 ;  /* 0x000000470647c211 */ /* 0x000fe400028f1407 */
[----:B------:R-:W-:Y:S02]  /*1560*/  SHF.R.S32.HI R76, RZ, 0x1f, R35 ;  /* 0x0000001fff4c7819 */ /* 0x000fe40000011423 */
        /* <DEDUP_REMOVED lines=28> */
[----:B------:R-:W-:-:S04]  /*1730*/  @!P3 IMAD.WIDE.U32 R32, R35, R6, R32 ;  /* 0x000000062320b225 */ /* 0x000fc800078e0020 */
[----:B------:R-:W-:Y:S01]  /*1740*/  VIADD R35, R0, 0x1a0 ;  /* 0x000001a000237836 */ /* 0x000fe20000000000 */
        /* <DEDUP_REMOVED lines=31> */
[----:B------:R-:W-:-:S04]  /*1940*/  SHF.R.S32.HI R36, RZ, 0x1f, R38 ;  /* 0x0000001fff247819 */ /* 0x000fc80000011426 */
        /* <DEDUP_REMOVED lines=78> */
[----:B0-----:R-:W-:Y:S01]  /*1e30*/  @!P1 IMAD R48, R45, R6, RZ ;  /* 0x000000062d309224 */ /* 0x001fe200078e02ff */
[----:B------:R-:W-:-:S03]  /*1e40*/  IADD3 R45, R0, 0x70, RZ ;  /* 0x00000070002d7810 */ /* 0x000fc60007ffe0ff */
        /* <DEDUP_REMOVED lines=12> */
[----:B------:R-:W-:Y:S02]  /*1f10*/  @!P1 MOV R51, R5 ;  /* 0x0000000500339202 */ /* 0x000fe40000000f00 */
[----:B------:R-:W-:-:S03]  /*1f20*/  @P1 LOP3.LUT R44, R44, 0x20000, RZ, 0xfc, !PT ;  /* 0x000200002c2c1812 */ /* 0x000fc600078efcff */
[----:B------:R-:W1:Y:S01]  /*1f30*/  @!P1 LDC.64 R48, c[0x0][0x220] ;  /* 0x00008800ff309b82 */ /* 0x000e620000000a00 */
[----:B------:R-:W-:Y:S01]  /*1f40*/  LOP3.LUT R44, R44, 0xfffeffff, RZ, 0xc0, !PT ;  /* 0xfffeffff2c2c7812 */ /* 0x000fe200078ec0ff */
[-C--:B0-----:R-:W-:Y:S02]  /*1f50*/  @!P1 IMAD R41, R41, R6.reuse, RZ ;  /* 0x0000000629299224 */ /* 0x081fe400078e02ff */
[----:B------:R-:W-:-:S04]  /*1f60*/  @!P1 IMAD.WIDE.U32 R50, R45, R6, R50 ;  /* 0x000000062d329225 */ /* 0x000fc800078e0032 */
[----:B------:R-:W-:Y:S01]  /*1f70*/  @!P1 IMAD R7, R45, R7, R41 ;  /* 0x000000072d079224 */ /* 0x000fe200078e0229 */
[----:B------:R-:W-:Y:S02]  /*1f80*/  IADD3 R45, R0, 0x80, RZ ;  /* 0x00000080002d7810 */ /* 0x000fe40007ffe0ff */
[C---:B-1----:R-:W-:Y:S02]  /*1f90*/  @!P1 LEA R48, P0, R50.reuse, R48, 0x2 ;  /* 0x0000003032309211 */ /* 0x042fe400078010ff */
[----:B------:R-:W-:Y:S02]  /*1fa0*/  @!P1 IADD3 R7, R51, R7, RZ ;  /* 0x0000000733079210 */ /* 0x000fe40007ffe0ff */
[----:B------:R-:W-:Y:S02]  /*1fb0*/  SHF.R.S32.HI R41, RZ, 0x1f, R45 ;  /* 0x0000001fff297819 */ /* 0x000fe4000001142d */
        /* <DEDUP_REMOVED lines=26> */
[----:B------:R-:W-:Y:S01]  /*2160*/  LOP3.LUT P2, RZ, R44, 0x400, RZ, 0xc0, !PT ;  /* 0x000004002cff7812 */ /* 0x000fe2000784c0ff */
        /* <DEDUP_REMOVED lines=8> */
[----:B------:R-:W-:-:S02]  /*21f0*/  ISETP.GE.U32.AND P0, PT, R45, UR12, PT ;  /* 0x0000000c2d007c0c */ /* 0x000fc4000bf06070 */
[----:B------:R-:W-:Y:S02]  /*2200*/  LOP3.LUT P6, RZ, R44, 0x4, RZ, 0xc0, !PT ;  /* 0x000000042cff7812 */ /* 0x000fe400078cc0ff */
        /* <DEDUP_REMOVED lines=11> */
[----:B-1----:R-:W-:Y:S01]  /*22c0*/  @!P0 LEA R54, P1, R56, R54, 0x2 ;  /* 0x0000003638368211 */ /* 0x002fe200078210ff */
[----:B------:R-:W-:-:S03]  /*22d0*/  VIADD R45, R0, 0xb0 ;  /* 0x000000b0002d7836 */ /* 0x000fc60000000000 */
[----:B------:R-:W-:Y:S02]  /*22e0*/  @!P0 IADD3 R7, R57, R7, RZ ;  /* 0x0000000739078210 */ /* 0x000fe40007ffe0ff */
[----:B------:R-:W-:Y:S02]  /*22f0*/  SHF.R.S32.HI R41, RZ, 0x1f, R45 ;  /* 0x0000001fff297819 */ /* 0x000fe4000001142d */
[----:B------:R-:W-:Y:S02]  /*2300*/  @!P0 LEA.HI.X R55, R56, R55, R7, 0x2, P1 ;  /* 0x0000003738378211 */ /* 0x000fe400008f1407 */
[----:B------:R-:W-:-:S04]  /*2310*/  ISETP.GE.U32.AND P1, PT, R45, UR12, PT ;  /* 0x0000000c2d007c0c */ /* 0x000fc8000bf26070 */
[----:B------:R-:W-:Y:S02]  /*2320*/  ISETP.GE.AND.EX P0, PT, R41, UR13, PT, P1 ;  /* 0x0000000d29007c0c */ /* 0x000fe4000bf06310 */
[----:B------:R-:W-:Y:S02]  /*2330*/  LOP3.LUT P1, RZ, R44, 0x200, RZ, 0xc0, !PT ;  /* 0x000002002cff7812 */ /* 0x000fe4000782c0ff */
        /* <DEDUP_REMOVED lines=10> */
[----:B------:R-:W-:Y:S02]  /*23e0*/  SHF.R.S32.HI R41, RZ, 0x1f, R93 ;  /* 0x0000001fff297819 */ /* 0x000fe4000001145d */
        /* <DEDUP_REMOVED lines=17> */
[----:B-1----:R-:W-:-:S04]  /*2500*/  @!P5 LEA R58, P0, R62, R58, 0x2 ;  /* 0x0000003a3e3ad211 */ /* 0x002fc800078010ff */
[----:B------:R-:W-:-:S04]  /*2510*/  @!P5 IADD3 R7, R63, R7, RZ ;  /* 0x000000073f07d210 */ /* 0x000fc80007ffe0ff */
[----:B------:R-:W-:Y:S02]  /*2520*/  @!P5 LEA.HI.X R59, R62, R59, R7, 0x2, P0 ;  /* 0x0000003b3e3bd211 */ /* 0x000fe400000f1407 */
[----:B------:R-:W-:Y:S02]  /*2530*/  ISETP.GE.U32.AND P0, PT, R92, UR12, PT ;  /* 0x0000000c5c007c0c */ /* 0x000fe4000bf06070 */
[----:B------:R-:W-:Y:S02]  /*2540*/  LOP3.LUT P5, RZ, R44, 0x20, RZ, 0xc0, !PT ;  /* 0x000000202cff7812 */ /* 0x000fe400078ac0ff */
[----:B------:R-:W-:-:S04]  /*2550*/  ISETP.GE.AND.EX P0, PT, R45, UR13, PT, P0 ;  /* 0x0000000d2d007c0c */ /* 0x000fc8000bf06300 */
[----:B------:R-:W-:-:S07]  /*2560*/  ISETP.GT.U32.OR P4, PT, R91, 0x22f, P0 ;  /* 0x0000022f5b00780c */ /* 0x000fce0000784470 */
[----:B------:R-:W-:Y:S02]  /*2570*/  @P5 LOP3.LUT R40, R40, 0x80, RZ, 0xfc, !PT ;  /* 0x0000008028285812 */ /* 0x000fe400078efcff */
[----:B------:R-:W-:Y:S02]  /*2580*/  LOP3.LUT P5, RZ, R44, 0x100, RZ, 0xc0, !PT ;  /* 0x000001002cff7812 */ /* 0x000fe400078ac0ff */
[----:B------:R-:W-:Y:S02]  /*2590*/  LOP3.LUT R40, R40, 0xfffffff7, RZ, 0xc0, !PT ;  /* 0xfffffff728287812 */ /* 0x000fe400078ec0ff */
[----:B------:R-:W0:Y:S01]  /*25a0*/  @!P4 LDC.64 R6, c[0x0][0x270] ;  /* 0x00009c00ff06cb82 */ /* 0x000e220000000a00 */
[----:B------:R-:W-:Y:S02]  /*25b0*/  @!P4 MOV R82, R2 ;  /* 0x000000020052c202 */ /* 0x000fe40000000f00 */
[----:B------:R-:W-:Y:S02]  /*25c0*/  @!P4 MOV R83, R5 ;  /* 0x000000050053c202 */ /* 0x000fe40000000f00 */
[----:B------:R-:W-:-:S03]  /*25d0*/  @P4 LOP3.LUT R40, R40, 0x8, RZ, 0xfc, !PT ;  /* 0x0000000828284812 */ /* 0x000fc600078efcff */
[----:B------:R-:W1:Y:S01]  /*25e0*/  @!P4 LDC.64 R62, c[0x0][0x220] ;  /* 0x00008800ff3ecb82 */ /* 0x000e620000000a00 */
[-C--:B0-----:R-:W-:Y:S02]  /*25f0*/  @!P4 IMAD R41, R45, R6.reuse, RZ ;  /* 0x000000062d29c224 */ /* 0x081fe400078e02ff */
[----:B------:R-:W-:-:S04]  /*2600*/  @!P4 IMAD.WIDE.U32 R82, R92, R6, R82 ;  /* 0x000000065c52c225 */ /* 0x000fc800078e0052 */
[----:B------:R-:W-:Y:S01]  /*2610*/  @!P4 IMAD R7, R92, R7, R41 ;  /* 0x000000075c07c224 */ /* 0x000fe200078e0229 */
[----:B-1----:R-:W-:-:S04]  /*2620*/  @!P4 LEA R62, P0, R82, R62, 0x2 ;  /* 0x0000003e523ec211 */ /* 0x002fc800078010ff */
[----:B------:R-:W-:-:S04]  /*2630*/  @!P4 IADD3 R7, R83, R7, RZ ;  /* 0x000000075307c210 */ /* 0x000fc80007ffe0ff */
[----:B------:R-:W-:Y:S02]  /*2640*/  @!P4 LEA.HI.X R63, R82, R63, R7, 0x2, P0 ;  /* 0x0000003f523fc211 */ /* 0x000fe400000f1407 */
[----:B------:R-:W-:Y:S02]  /*2650*/  CS2R R6, SRZ ;  /* 0x0000000000067805 */ /* 0x000fe4000001ff00 */
[C---:B------:R-:W-:Y:S02]  /*2660*/  LOP3.LUT P4, RZ, R44.reuse, 0x80, RZ, 0xc0, !PT ;  /* 0x000000802cff7812 */ /* 0x040fe4000788c0ff */
[C---:B------:R-:W-:Y:S02]  /*2670*/  LOP3.LUT P0, RZ, R44.reuse, 0x40, RZ, 0xc0, !PT ;  /* 0x000000402cff7812 */ /* 0x040fe4000780c0ff */
[----:B------:R0:W2:Y:S01]  /*2680*/  @!P2 LDG.E.64 R6, desc[UR14][R8.64] ;  /* 0x0000000e0806a981 */ /* 0x0000a2000c1e1b00 */
[----:B------:R-:W-:Y:S02]  /*2690*/  LOP3.LUT P2, RZ, R44, 0x2, RZ, 0xc0, !PT ;  /* 0x000000022cff7812 */ /* 0x000fe4000784c0ff */
[----:B0-----:R-:W-:-:S06]  /*26a0*/  CS2R R8, SRZ ;  /* 0x0000000000087805 */ /* 0x001fcc000001ff00 */
[----:B------:R0:W3:Y:S01]  /*26b0*/  @!P1 LDG.E.64 R8, desc[UR14][R10.64] ;  /* 0x0000000e0a089981 */ /* 0x0000e2000c1e1b00 */
[----:B------:R-:W-:Y:S02]  /*26c0*/  LOP3.LUT P1, RZ, R44, 0x1, RZ, 0xc0, !PT ;  /* 0x000000012cff7812 */ /* 0x000fe4000782c0ff */
[----:B0-----:R-:W-:-:S06]  /*26d0*/  CS2R R10, SRZ ;  /* 0x00000000000a7805 */ /* 0x001fcc000001ff00 */
[----:B------:R0:W4:Y:S01]  /*26e0*/  @!P5 LDG.E.64 R10, desc[UR14][R12.64] ;  /* 0x0000000e0c0ad981 */ /* 0x000122000c1e1b00 */
[----:B------:R-:W-:Y:S02]  /*26f0*/  LOP3.LUT P5, RZ, R40, 0x80, RZ, 0xc0, !PT ;  /* 0x0000008028ff7812 */ /* 0x000fe400078ac0ff */
[----:B0-----:R-:W-:-:S06]  /*2700*/  CS2R R12, SRZ ;  /* 0x00000000000c7805 */ /* 0x001fcc000001ff00 */
[----:B------:R0:W5:Y:S02]  /*2710*/  @!P4 LDG.E.64 R12, desc[UR14][R14.64] ;  /* 0x0000000e0e0cc981 */ /* 0x000164000c1e1b00 */
[----:B0-----:R-:W-:-:S06]  /*2720*/  CS2R R14, SRZ ;  /* 0x00000000000e7805 */ /* 0x001fcc000001ff00 */
[----:B------:R0:W5:Y:S01]  /*2730*/  @!P5 LDG.E.64 R14, desc[UR14][R16.64] ;  /* 0x0000000e100ed981 */ /* 0x000162000c1e1b00 */
[----:B------:R-:W-:Y:S02]  /*2740*/  LOP3.LUT P4, RZ, R44, 0x400000, RZ, 0xc0, !PT ;  /* 0x004000002cff7812 */ /* 0x000fe4000788c0ff */
[----:B------:R-:W-:Y:S02]  /*2750*/  LOP3.LUT R40, R40, 0xffffffef, RZ, 0xc0, !PT ;  /* 0xffffffef28287812 */ /* 0x000fe400078ec0ff */
[----:B0-----:R-:W-:-:S09]  /*2760*/  CS2R R16, SRZ ;  /* 0x0000000000107805 */ /* 0x001fd2000001ff00 */
[----:B------:R-:W-:Y:S01]  /*2770*/  @P4 LOP3.LUT R40, R40, 0x10, RZ, 0xfc, !PT ;  /* 0x0000001028284812 */ /* 0x000fe200078efcff */
[----:B------:R0:W5:Y:S01]  /*2780*/  @!P3 LDG.E.64 R16, desc[UR14][R18.64] ;  /* 0x0000000e1210b981 */ /* 0x000162000c1e1b00 */
[----:B------:R-:W-:Y:S02]  /*2790*/  LOP3.LUT P4, RZ, R44, 0x800000, RZ, 0xc0, !PT ;  /* 0x008000002cff7812 */ /* 0x000fe4000788c0ff */
[----:B0-----:R-:W-:-:S06]  /*27a0*/  CS2R R18, SRZ ;  /* 0x0000000000127805 */ /* 0x001fcc000001ff00 */
[----:B------:R0:W5:Y:S02]  /*27b0*/  @!P0 LDG.E.64 R18, desc[UR14][R20.64] ;  /* 0x0000000e14128981 */ /* 0x000164000c1e1b00 */
[----:B0-----:R-:W-:-:S06]  /*27c0*/  CS2R R20, SRZ ;  /* 0x0000000000147805 */ /* 0x001fcc000001ff00 */
[----:B------:R0:W5:Y:S02]  /*27d0*/  @!P6 LDG.E.64 R20, desc[UR14][R22.64] ;  /* 0x0000000e1614e981 */ /* 0x000164000c1e1b00 */
[----:B0-----:R-:W-:-:S06]  /*27e0*/  CS2R R22, SRZ ;  /* 0x0000000000167805 */ /* 0x001fcc000001ff00 */
[----:B------:R0:W5:Y:S02]  /*27f0*/  @!P2 LDG.E.64 R22, desc[UR14][R24.64] ;  /* 0x0000000e1816a981 */ /* 0x000164000c1e1b00 */
[----:B0-----:R-:W-:-:S06]  /*2800*/  CS2R R24, SRZ ;  /* 0x0000000000187805 */ /* 0x001fcc000001ff00 */
[----:B------:R0:W5:Y:S01]  /*2810*/  @!P1 LDG.E.64 R24, desc[UR14][R26.64] ;  /* 0x0000000e1a189981 */ /* 0x000162000c1e1b00 */
[C---:B------:R-:W-:Y:S02]  /*2820*/  LOP3.LUT P1, RZ, R40.reuse, 0x20, RZ, 0xc0, !PT ;  /* 0x0000002028ff7812 */ /* 0x040fe4000782c0ff */
[----:B------:R-:W-:Y:S02]  /*2830*/  LOP3.LUT P2, RZ, R40, 0x40, RZ, 0xc0, !PT ;  /* 0x0000004028ff7812 */ /* 0x000fe4000784c0ff */
[----:B0-----:R-:W-:-:S09]  /*2840*/  CS2R R26, SRZ ;  /* 0x00000000001a7805 */ /* 0x001fd2000001ff00 */
[----:B------:R0:W5:Y:S02]  /*2850*/  @!P1 LDG.E.64 R26, desc[UR14][R28.64] ;  /* 0x0000000e1c1a9981 */ /* 0x000164000c1e1b00 */
[----:B0-----:R-:W-:-:S06]  /*2860*/  CS2R R28, SRZ ;  /* 0x00000000001c7805 */ /* 0x001fcc000001ff00 */
[----:B------:R0:W5:Y:S02]  /*2870*/  @!P2 LDG.E.64 R28, desc[UR14][R30.64] ;  /* 0x0000000e1e1ca981 */ /* 0x000164000c1e1b00 */
[----:B0-----:R-:W-:-:S06]  /*2880*/  CS2R R30, SRZ ;  /* 0x00000000001e7805 */ /* 0x001fcc000001ff00 */
[----:B------:R0:W2:Y:S01]  /*2890*/  @!P4 LDG.E.64 R30, desc[UR14][R32.64] ;  /* 0x0000000e201ec981 */ /* 0x0000a2000c1e1b00 */
[----:B------:R-:W-:Y:S02]  /*28a0*/  LOP3.LUT P4, RZ, R40, 0x10, RZ, 0xc0, !PT ;  /* 0x0000001028ff7812 */ /* 0x000fe4000788c0ff */
[C---:B------:R-:W-:Y:S02]  /*28b0*/  LOP3.LUT P5, RZ, R44.reuse, 0x200000, RZ, 0xc0, !PT ;  /* 0x002000002cff7812 */ /* 0x040fe400078ac0ff */
[----:B0-----:R-:W-:Y:S02]  /*28c0*/  CS2R R32, SRZ ;  /* 0x0000000000207805 */ /* 0x001fe4000001ff00 */
[----:B------:R-:W-:-:S07]  /*28d0*/  LOP3.LUT P3, RZ, R44, 0x100000, RZ, 0xc0, !PT ;  /* 0x001000002cff7812 */ /* 0x000fce000786c0ff */
[----:B------:R0:W3:Y:S01]  /*28e0*/  @!P4 LDG.E.64 R32, desc[UR14][R34.64] ;  /* 0x0000000e2220c981 */ /* 0x0000e2000c1e1b00 */
[----:B------:R-:W-:Y:S02]  /*28f0*/  LOP3.LUT P0, RZ, R44, 0x80000, RZ, 0xc0, !PT ;  /* 0x000800002cff7812 */ /* 0x000fe4000780c0ff */
[----:B0-----:R-:W-:-:S06]  /*2900*/  CS2R R34, SRZ ;  /* 0x0000000000227805 */ /* 0x001fcc000001ff00 */
[----:B------:R0:W4:Y:S01]  /*2910*/  @!P5 LDG.E.64 R34, desc[UR14][R36.64] ;  /* 0x0000000e2422d981 */ /* 0x000122000c1e1b00 */
[----:B------:R-:W-:Y:S02]  /*2920*/  LOP3.LUT P6, RZ, R44, 0x40000, RZ, 0xc0, !PT ;  /* 0x000400002cff7812 */ /* 0x000fe400078cc0ff */
[----:B0-----:R-:W-:-:S06]  /*2930*/  CS2R R36, SRZ ;  /* 0x0000000000247805 */ /* 0x001fcc000001ff00 */
[----:B------:R0:W5:Y:S01]  /*2940*/  @!P3 LDG.E.64 R36, desc[UR14][R38.64] ;  /* 0x0000000e2624b981 */ /* 0x000162000c1e1b00 */
[C---:B------:R-:W-:Y:S02]  /*2950*/  LOP3.LUT P4, RZ, R40.reuse, 0x8, RZ, 0xc0, !PT ;  /* 0x0000000828ff7812 */ /* 0x040fe4000788c0ff */
[C---:B------:R-:W-:Y:S02]  /*2960*/  LOP3.LUT P5, RZ, R40.reuse, 0x4, RZ, 0xc0, !PT ;  /* 0x0000000428ff7812 */ /* 0x040fe400078ac0ff */
[----:B0-----:R-:W-:Y:S02]  /*2970*/  CS2R R38, SRZ ;  /* 0x0000000000267805 */ /* 0x001fe4000001ff00 */
[----:B------:R-:W-:Y:S02]  /*2980*/  LOP3.LUT P3, RZ, R40, 0x2, RZ, 0xc0, !PT ;  /* 0x0000000228ff7812 */ /* 0x000fe4000786c0ff */
[----:B------:R-:W-:Y:S02]  /*2990*/  LOP3.LUT P2, RZ, R44, 0x20000, RZ, 0xc0, !PT ;  /* 0x000200002cff7812 */ /* 0x000fe4000784c0ff */
[----:B------:R-:W5:Y:S01]  /*29a0*/  @!P0 LDG.E.64 R38, desc[UR14][R72.64] ;  /* 0x0000000e48268981 */ /* 0x000f62000c1e1b00 */
[----:B------:R-:W-:-:S02]  /*29b0*/  LOP3.LUT P0, RZ, R40, 0x1, RZ, 0xc0, !PT ;  /* 0x0000000128ff7812 */ /* 0x000fc4000780c0ff */
[----:B------:R-:W-:Y:S02]  /*29c0*/  CS2R R40, SRZ ;  /* 0x0000000000287805 */ /* 0x000fe4000001ff00 */
[----:B------:R-:W-:-:S04]  /*29d0*/  LOP3.LUT P1, RZ, R44, 0x10000, RZ, 0xc0, !PT ;  /* 0x000100002cff7812 */ /* 0x000fc8000782c0ff */
        /* <DEDUP_REMOVED lines=10> */
[----:B------:R-:W-:Y:S02]  /*2a80*/  LOP3.LUT P0, RZ, R44, 0x20000000, RZ, 0xc0, !PT ;  /* 0x200000002cff7812 */ /* 0x000fe4000780c0ff */
[----:B0-----:R-:W-:-:S06]  /*2a90*/  CS2R R54, SRZ ;  /* 0x0000000000367805 */ /* 0x001fcc000001ff00 */
[----:B------:R0:W5:Y:S02]  /*2aa0*/  @!P3 LDG.E.64 R54, desc[UR14][R56.64] ;  /* 0x0000000e3836b981 */ /* 0x000164000c1e1b00 */
[----:B0-----:R-:W-:-:S06]  /*2ab0*/  CS2R R56, SRZ ;  /* 0x0000000000387805 */ /* 0x001fcc000001ff00 */
[----:B------:R0:W5:Y:S02]  /*2ac0*/  @!P5 LDG.E.64 R56, desc[UR14][R58.64] ;  /* 0x0000000e3a38d981 */ /* 0x000164000c1e1b00 */
[----:B0-----:R-:W-:-:S06]  /*2ad0*/  CS2R R58, SRZ ;  /* 0x00000000003a7805 */ /* 0x001fcc000001ff00 */
[----:B------:R0:W4:Y:S02]  /*2ae0*/  @P0 LDG.E.64 R58, desc[UR14][R60.64] ;  /* 0x0000000e3c3a0981 */ /* 0x000124000c1e1b00 */
[----:B0-----:R-:W-:-:S06]  /*2af0*/  CS2R R60, SRZ ;  /* 0x00000000003c7805 */ /* 0x001fcc000001ff00 */
[----:B------:R0:W5:Y:S01]  /*2b00*/  @!P4 LDG.E.64 R60, desc[UR14][R62.64] ;  /* 0x0000000e3e3cc981 */ /* 0x000162000c1e1b00 */
[----:B------:R-:W-:Y:S02]  /*2b10*/  IADD3 R84, R0, 0x1f0, RZ ;  /* 0x000001f000547810 */ /* 0x000fe40007ffe0ff */
[----:B------:R-:W-:Y:S02]  /*2b20*/  LOP3.LUT P3, RZ, R44, 0x10000000, RZ, 0xc0, !PT ;  /* 0x100000002cff7812 */ /* 0x000fe4000786c0ff */
[----:B------:R-:W-:Y:S02]  /*2b30*/  ISETP.GE.U32.AND P1, PT, R84, UR12, PT ;  /* 0x0000000c54007c0c */ /* 0x000fe4000bf26070 */
[----:B------:R-:W-:-:S04]  /*2b40*/  SHF.R.S32.HI R75, RZ, 0x1f, R84 ;  /* 0x0000001fff4b7819 */ /* 0x000fc80000011454 */
[----:B------:R-:W-:Y:S02]  /*2b50*/  ISETP.GE.AND.EX P1, PT, R75, UR13, PT, P1 ;  /* 0x0000000d4b007c0c */ /* 0x000fe4000bf26310 */
[----:B0-----:R-:W-:Y:S02]  /*2b60*/  CS2R R62, SRZ ;  /* 0x00000000003e7805 */ /* 0x001fe4000001ff00 */
[----:B------:R-:W-:-:S04]  /*2b70*/  ISETP.GT.U32.OR P1, PT, R91, 0x22f, P1 ;  /* 0x0000022f5b00780c */ /* 0x000fc80000f24470 */
[----:B------:R0:W5:Y:S01]  /*2b80*/  @!P3 LDG.E.64 R62, desc[UR14][R64.64] ;  /* 0x0000000e403eb981 */ /* 0x000162000c1e1b00 */
[----:B------:R-:W-:-:S08]  /*2b90*/  LOP3.LUT P6, RZ, R44, 0x40000000, RZ, 0xc0, !PT ;  /* 0x400000002cff7812 */ /* 0x000fd000078cc0ff */
[----:B------:R-:W1:Y:S01]  /*2ba0*/  @!P1 LDC.64 R72, c[0x0][0x270] ;  /* 0x00009c00ff489b82 */ /* 0x000e620000000a00 */
[C---:B------:R-:W-:Y:S02]  /*2bb0*/  LOP3.LUT P5, RZ, R44.reuse, 0x8000000, RZ, 0xc0, !PT ;  /* 0x080000002cff7812 */ /* 0x040fe400078ac0ff */
[C---:B------:R-:W-:Y:S02]  /*2bc0*/  LOP3.LUT P4, RZ, R44.reuse, 0x4000000, RZ, 0xc0, !PT ;  /* 0x040000002cff7812 */ /* 0x040fe4000788c0ff */
[----:B------:R-:W-:Y:S02]  /*2bd0*/  LOP3.LUT P3, RZ, R44, 0x2000000, RZ, 0xc0, !PT ;  /* 0x020000002cff7812 */ /* 0x000fe4000786c0ff */
[----:B0-----:R-:W-:Y:S01]  /*2be0*/  CS2R R64, SRZ ;  /* 0x0000000000407805 */ /* 0x001fe2000001ff00 */
[----:B------:R-:W0:Y:S05]  /*2bf0*/  @!P1 LDC.64 R44, c[0x0][0x220] ;  /* 0x00008800ff2c9b82 */ /* 0x000e2a0000000a00 */
[----:B------:R1:W5:Y:S01]  /*2c00*/  @!P6 LDG.E.64 R64, desc[UR14][R66.64] ;  /* 0x0000000e4240e981 */ /* 0x000362000c1e1b00 */
[----:B------:R-:W-:-:S02]  /*2c10*/  @!P1 MOV R82, R2 ;  /* 0x0000000200529202 */ /* 0x000fc40000000f00 */
[----:B------:R-:W-:Y:S02]  /*2c20*/  @!P1 MOV R83, R5 ;  /* 0x0000000500539202 */ /* 0x000fe40000000f00 */
[----:B-1----:R-:W-:Y:S01]  /*2c30*/  CS2R R66, SRZ ;  /* 0x0000000000427805 */ /* 0x002fe2000001ff00 */
[----:B------:R-:W-:-:S05]  /*2c40*/  @!P1 IMAD R85, R75, R72, RZ ;  /* 0x000000484b559224 */ /* 0x000fca00078e02ff */
[----:B------:R1:W5:Y:S01]  /*2c50*/  @!P3 LDG.E.64 R66, desc[UR14][R68.64] ;  /* 0x0000000e4442b981 */ /* 0x000362000c1e1b00 */
[C---:B------:R-:W-:Y:S02]  /*2c60*/  @!P1 IMAD R85, R84.reuse, R73, R85 ;  /* 0x0000004954559224 */ /* 0x040fe400078e0255 */
[----:B------:R-:W-:Y:S01]  /*2c70*/  @!P1 IMAD.WIDE.U32 R72, R84, R72, R82 ;  /* 0x0000004854489225 */ /* 0x000fe200078e0052 */
[----:B-1----:R-:W-:-:S04]  /*2c80*/  CS2R R68, SRZ ;  /* 0x0000000000447805 */ /* 0x002fc8000001ff00 */
[----:B------:R-:W-:Y:S02]  /*2c90*/  @!P1 IADD3 R85, R73, R85, RZ ;  /* 0x0000005549559210 */ /* 0x000fe40007ffe0ff */
[C---:B0-----:R-:W-:Y:S01]  /*2ca0*/  @!P1 LEA R44, P2, R72.reuse, R44, 0x2 ;  /* 0x0000002c482c9211 */ /* 0x041fe200078410ff */
[----:B------:R0:W5:Y:S03]  /*2cb0*/  @!P4 LDG.E.64 R68, desc[UR14][R70.64] ;  /* 0x0000000e4644c981 */ /* 0x000166000c1e1b00 */
[----:B------:R-:W-:Y:S02]  /*2cc0*/  @!P1 LEA.HI.X R45, R72, R45, R85, 0x2, P2 ;  /* 0x0000002d482d9211 */ /* 0x000fe400010f1455 */
[----:B------:R-:W-:-:S06]  /*2cd0*/  CS2R R72, SRZ ;  /* 0x0000000000487805 */ /* 0x000fcc000001ff00 */
[----:B------:R2:W5:Y:S01]  /*2ce0*/  @!P1 LDG.E.64 R72, desc[UR14][R44.64] ;  /* 0x0000000e2c489981 */ /* 0x000562000c1e1b00 */
[----:B0-----:R-:W-:-:S06]  /*2cf0*/  CS2R R70, SRZ ;  /* 0x0000000000467805 */ /* 0x001fcc000001ff00 */
[----:B------:R0:W5:Y:S01]  /*2d00*/  @!P5 LDG.E.64 R70, desc[UR14][R46.64] ;  /* 0x0000000e2e46d981 */ /* 0x000162000c1e1b00 */
[----:B--2---:R-:W-:Y:S01]  /*2d10*/  FMUL.FTZ R45, R31, R31 ;  /* 0x0000001f1f2d7220 */ /* 0x004fe20000410000 */
[----:B0-----:R-:W-:-:S03]  /*2d20*/  FADD.FTZ R47, R30, R31 ;  /* 0x0000001f1e2f7221 */ /* 0x001fc60000010000 */
[----:B------:R-:W-:Y:S01]  /*2d30*/  FFMA.FTZ R45, R30, R30, R45 ;  /* 0x0000001e1e2d7223 */ /* 0x000fe2000001002d */
[----:B---3--:R-:W-:-:S04]  /*2d40*/  FMUL.FTZ R46, R33, R33 ;  /* 0x00000021212e7220 */ /* 0x008fc80000410000 */
[----:B------:R-:W-:Y:S01]  /*2d50*/  FFMA.FTZ R46, R32, R32, R46 ;  /* 0x00000020202e7223 */ /* 0x000fe2000001002e */
[----:B------:R-:W-:Y:S01]  /*2d60*/  ISETP.GT.AND P1, PT, R91, 0x21f, PT ;  /* 0x0000021f5b00780c */ /* 0x000fe20003f24270 */
[----:B----4-:R-:W-:Y:S01]  /*2d70*/  FMUL.FTZ R44, R59, R59 ;  /* 0x0000003b3b2c7220 */ /* 0x010fe20000410000 */
[----:B------:R-:W-:-:S03]  /*2d80*/  FADD.FTZ R82, R58, R59 ;  /* 0x0000003b3a527221 */ /* 0x000fc60000010000 */
[----:B------:R-:W-:Y:S01]  /*2d90*/  FFMA.FTZ R44, R58, R58, R44 ;  /* 0x0000003a3a2c7223 */ /* 0x000fe2000001002c */
[----:B------:R-:W-:-:S03]  /*2da0*/  FADD.FTZ R82, RZ, R82 ;  /* 0x00000052ff527221 */ /* 0x000fc60000010000 */
[----:B------:R-:W-:Y:S01]  /*2db0*/  FADD.FTZ R44, RZ, R44 ;  /* 0x0000002cff2c7221 */ /* 0x000fe20000010000 */
[----:B------:R-:W-:Y:S01]  /*2dc0*/  FADD.FTZ R47, R82, R47 ;  /* 0x0000002f522f7221 */ /* 0x000fe20000010000 */
[----:B------:R-:W-:Y:S02]  /*2dd0*/  FADD.FTZ R82, R32, R33 ;  /* 0x0000002120527221 */ /* 0x000fe40000010000 */
[----:B------:R-:W-:Y:S01]  /*2de0*/  FADD.FTZ R45, R44, R45 ;  /* 0x0000002d2c2d7221 */ /* 0x000fe20000010000 */
[----:B------:R-:W-:Y:S01]  /*2df0*/  FMUL.FTZ R44, R35, R35 ;  /* 0x00000023232c7220 */ /* 0x000fe20000410000 */
[----:B------:R-:W-:Y:S01]  /*2e00*/  FADD.FTZ R47, R47, R82 ;  /* 0x000000522f2f7221 */ /* 0x000fe20000010000 */
[C---:B------:R-:W-:Y:S01]  /*2e10*/  FADD.FTZ R82, R34.reuse, R35 ;  /* 0x0000002322527221 */ /* 0x040fe20000010000 */
[----:B------:R-:W-:Y:S01]  /*2e20*/  FADD.FTZ R45, R45, R46 ;  /* 0x0000002e2d2d7221 */ /* 0x000fe20000010000 */
[----:B------:R-:W-:Y:S01]  /*2e30*/  FFMA.FTZ R44, R34, R34, R44 ;  /* 0x00000022222c7223 */ /* 0x000fe2000001002c */
[----:B-----5:R-:W-:Y:S01]  /*2e40*/  FMUL.FTZ R46, R37, R37 ;  /* 0x00000025252e7220 */ /* 0x020fe20000410000 */
[----:B------:R-:W-:Y:S01]  /*2e50*/  FADD.FTZ R47, R47, R82 ;  /* 0x000000522f2f7221 */ /* 0x000fe20000010000 */
[C---:B------:R-:W-:Y:S01]  /*2e60*/  FADD.FTZ R82, R36.reuse, R37 ;  /* 0x0000002524527221 */ /* 0x040fe20000010000 */
[----:B------:R-:W-:Y:S01]  /*2e70*/  FADD.FTZ R45, R45, R44 ;  /* 0x0000002c2d2d7221 */ /* 0x000fe20000010000 */
[----:B------:R-:W-:Y:S01]  /*2e80*/  FFMA.FTZ R46, R36, R36, R46 ;  /* 0x00000024242e7223 */ /* 0x000fe2000001002e */
[----:B------:R-:W-:Y:S01]  /*2e90*/  FMUL.FTZ R44, R39, R39 ;  /* 0x00000027272c7220 */ /* 0x000fe20000410000 */
        /* <DEDUP_REMOVED lines=20> */
[----:B------:R-:W-:-:S02]  /*2fe0*/  FADD.FTZ R47, R47, R82 ;  /* 0x000000522f2f7221 */ /* 0x000fc40000010000 */
[----:B------:R-:W-:Y:S01]  /*2ff0*/  FADD.FTZ R45, R45, R46 ;  /* 0x0000002e2d2d7221 */ /* 0x000fe20000010000 */
[C---:B------:R-:W-:Y:S01]  /*3000*/  FFMA.FTZ R44, R50.reuse, R50, R44 ;  /* 0x00000032322c7223 */ /* 0x040fe2000001002c */
[----:B------:R-:W-:Y:S01]  /*3010*/  FMUL.FTZ R46, R53, R53 ;  /* 0x00000035352e7220 */ /* 0x000fe20000410000 */
[----:B------:R-:W-:Y:S02]  /*3020*/  FADD.FTZ R82, R50, R51 ;  /* 0x0000003332527221 */ /* 0x000fe40000010000 */
[----:B------:R-:W-:Y:S01]  /*3030*/  FADD.FTZ R45, R45, R44 ;  /* 0x0000002c2d2d7221 */ /* 0x000fe20000010000 */
[C---:B------:R-:W-:Y:S01]  /*3040*/  FFMA.FTZ R46, R52.reuse, R52, R46 ;  /* 0x00000034342e7223 */ /* 0x040fe2000001002e */
[----:B------:R-:W-:Y:S01]  /*3050*/  FMUL.FTZ R44, R55, R55 ;  /* 0x00000037372c7220 */ /* 0x000fe20000410000 */
[----:B------:R-:W-:Y:S01]  /*3060*/  FADD.FTZ R47, R47, R82 ;  /* 0x000000522f2f7221 */ /* 0x000fe20000010000 */
[----:B------:R-:W-:Y:S01]  /*3070*/  FADD.FTZ R82, R52, R53 ;  /* 0x0000003534527221 */ /* 0x000fe20000010000 */
        /* <DEDUP_REMOVED lines=26> */
[----:B------:R-:W-:Y:S01]  /*3220*/  FFMA.FTZ R46, R10, R10, R46 ;  /* 0x0000000a0a2e7223 */ /* 0x000fe2000001002e */
[----:B------:R-:W-:Y:S01]  /*3230*/  FMUL.FTZ R44, R13, R13 ;  /* 0x0000000d0d2c7220 */ /* 0x000fe20000410000 */
[----:B------:R-:W-:-:S02]  /*3240*/  FADD.FTZ R47, R47, R82 ;  /* 0x000000522f2f7221 */ /* 0x000fc40000010000 */
[----:B------:R-:W-:Y:S01]  /*3250*/  FADD.FTZ R46, R45, R46 ;  /* 0x0000002e2d2e7221 */ /* 0x000fe20000010000 */
[----:B------:R-:W-:Y:S01]  /*3260*/  FADD.FTZ R45, R10, R11 ;  /* 0x0000000b0a2d7221 */ /* 0x000fe20000010000 */
[----:B------:R-:W-:Y:S01]  /*3270*/  FFMA.FTZ R82, R12, R12, R44 ;  /* 0x0000000c0c527223 */ /* 0x000fe2000001002c */
[----:B------:R-:W-:Y:S02]  /*3280*/  FMUL.FTZ R44, R19, R19 ;  /* 0x00000013132c7220 */ /* 0x000fe40000410000 */
[----:B------:R-:W-:Y:S01]  /*3290*/  FADD.FTZ R45, R47, R45 ;  /* 0x0000002d2f2d7221 */ /* 0x000fe20000010000 */
        /* <DEDUP_REMOVED lines=8> */
[----:B------:R-:W-:-:S02]  /*3320*/  FMUL.FTZ R44, R17, R17 ;  /* 0x00000011112c7220 */ /* 0x000fc40000410000 */
[----:B------:R-:W-:Y:S01]  /*3330*/  FADD.FTZ R45, R45, R46 ;  /* 0x0000002e2d2d7221 */ /* 0x000fe20000010000 */
[----:B------:R-:W-:Y:S01]  /*3340*/  FADD.FTZ R47, R47, R82 ;  /* 0x000000522f2f7221 */ /* 0x000fe20000010000 */
[----:B------:R-:W-:Y:S01]  /*3350*/  FADD.FTZ R46, R14, R15 ;  /* 0x0000000f0e2e7221 */ /* 0x000fe20000010000 */
[C---:B------:R-:W-:Y:S01]  /*3360*/  FFMA.FTZ R82, R16.reuse, R16, R44 ;  /* 0x0000001010527223 */ /* 0x040fe2000001002c */
        /* <DEDUP_REMOVED lines=43> */
[----:B------:R-:W-:Y:S01]  /*3620*/  FFMA.FTZ R83, R68, R68, R44 ;  /* 0x0000004444537223 */ /* 0x000fe2000001002c */
[----:B------:R-:W-:Y:S01]  /*3630*/  FADD.FTZ R47, R47, R82 ;  /* 0x000000522f2f7221 */ /* 0x000fe20000010000 */
[----:B------:R-:W-:Y:S01]  /*3640*/  FMUL.FTZ R44, R71, R71 ;  /* 0x00000047472c7220 */ /* 0x000fe20000410000 */
[----:B------:R-:W-:Y:S01]  /*3650*/  FADD.FTZ R46, R46, R45 ;  /* 0x0000002d2e2e7221 */ /* 0x000fe20000010000 */
[----:B------:R-:W-:Y:S01]  /*3660*/  SHF.R.S32.HI R45, RZ, 0x1f, R91 ;  /* 0x0000001fff2d7819 */ /* 0x000fe2000001145b */
[----:B------:R-:W-:Y:S01]  /*3670*/  FADD.FTZ R83, R47, R83 ;  /* 0x000000532f537221 */ /* 0x000fe20000010000 */
[----:B------:R-:W-:Y:S01]  /*3680*/  FFMA.FTZ R44, R70, R70, R44 ;  /* 0x00000046462c7223 */ /* 0x000fe2000001002c */
[----:B------:R-:W-:-:S03]  /*3690*/  FMUL.FTZ R47, R73, R73 ;  /* 0x00000049492f7220 */ /* 0x000fc60000410000 */
[----:B------:R-:W-:Y:S01]  /*36a0*/  FADD.FTZ R83, R83, R44 ;  /* 0x0000002c53537221 */ /* 0x000fe20000010000 */
[----:B------:R-:W-:Y:S01]  /*36b0*/  LEA.HI R44, R45, R91, RZ, 0x5 ;  /* 0x0000005b2d2c7211 */ /* 0x000fe200078f28ff */
[----:B------:R-:W-:Y:S01]  /*36c0*/  FADD.FTZ R82, R68, R69 ;  /* 0x0000004544527221 */ /* 0x000fe20000010000 */
[----:B------:R-:W0:Y:S01]  /*36d0*/  S2R R45, SR_LANEID ;  /* 0x00000000002d7919 */ /* 0x000e220000000000 */
[----:B------:R-:W-:Y:S01]  /*36e0*/  FFMA.FTZ R47, R72, R72, R47 ;  /* 0x00000048482f7223 */ /* 0x000fe2000001002f */
[----:B------:R-:W-:Y:S01]  /*36f0*/  SHF.R.S32.HI R44, RZ, 0x5, R44 ;  /* 0x00000005ff2c7819 */ /* 0x000fe2000001142c */
[----:B------:R-:W-:Y:S01]  /*3700*/  FADD.FTZ R46, R46, R82 ;  /* 0x000000522e2e7221 */ /* 0x000fe20000010000 */
[----:B------:R-:W-:Y:S01]  /*3710*/  MOV R82, 0xffffffe0 ;  /* 0xffffffe000527802 */ /* 0x000fe20000000f00 */
[----:B------:R-:W-:Y:S01]  /*3720*/  FADD.FTZ R83, R83, R47 ;  /* 0x0000002f53537221 */ /* 0x000fe20000010000 */
[----:B------:R-:W-:-:S04]  /*3730*/  FADD.FTZ R47, R70, R71 ;  /* 0x00000047462f7221 */ /* 0x000fc80000010000 */
[----:B------:R-:W-:Y:S01]  /*3740*/  FADD.FTZ R46, R46, R47 ;  /* 0x0000002f2e2e7221 */ /* 0x000fe20000010000 */
[----:B------:R-:W-:Y:S02]  /*3750*/  IMAD R47, R44, R82, 0x22f ;  /* 0x0000022f2c2f7424 */ /* 0x000fe400078e0252 */
[----:B------:R-:W-:-:S04]  /*3760*/  FADD.FTZ R82, R72, R73 ;  /* 0x0000004948527221 */ /* 0x000fc80000010000 */
[----:B------:R-:W-:Y:S01]  /*3770*/  FADD.FTZ R82, R46, R82 ;  /* 0x000000522e527221 */ /* 0x000fe20000010000 */
[----:B------:R-:W-:-:S05]  /*3780*/  SEL R47, R47, 0x1f, P1 ;  /* 0x0000001f2f2f7807 */ /* 0x000fca0000800000 */
        /* <DEDUP_REMOVED lines=15> */
[----:B------:R-:W-:-:S11]  /*3880*/  ISETP.NE.AND P2, PT, R45, RZ, PT ;  /* 0x000000ff2d00720c */ /* 0x000fd60003f45270 */
[----:B0-----:R-:W-:Y:S01]  /*3890*/  @!P1 FADD.FTZ R82, R82, R46 ;  /* 0x0000002e52529221 */ /* 0x001fe20000010000 */
[----:B-1----:R-:W-:-:S04]  /*38a0*/  @!P1 FADD.FTZ R83, R83, R84 ;  /* 0x0000005453539221 */ /* 0x002fc80000010000 */
[----:B------:R-:W0:Y:S04]  /*38b0*/  SHFL.DOWN PT, R84, R82, 0x8, R47 ;  /* 0x0900000052547989 */ /* 0x000e2800000e002f */
[----:B------:R-:W1:Y:S01]  /*38c0*/  SHFL.DOWN PT, R85, R83, 0x8, R47 ;  /* 0x0900000053557989 */ /* 0x000e6200000e002f */
[----:B------:R-:W-:-:S04]  /*38d0*/  IADD3 R46, R45, 0x8, RZ ;  /* 0x000000082d2e7810 */ /* 0x000fc80007ffe0ff */
[----:B------:R-:W-:Y:S02]  /*38e0*/  ISETP.GT.AND P1, PT, R46, R47, PT ;  /* 0x0000002f2e00720c */ /* 0x000fe40003f24270 */
[----:B------:R-:W2:Y:S01]  /*38f0*/  @!P2 S2R R46, SR_CgaCtaId ;  /* 0x00000000002ea919 */ /* 0x000ea20000008800 */
[----:B------:R-:W-:-:S10]  /*3900*/  IADD3 R45, R45, 0x10, RZ ;  /* 0x000000102d2d7810 */ /* 0x000fd40007ffe0ff */
        /* <DEDUP_REMOVED lines=10> */
[----:B-1----:R-:W-:Y:S01]  /*39b0*/  @!P1 FADD.FTZ R83, R83, R85 ;  /* 0x0000005553539221 */ /* 0x002fe20000010000 */
[----:B------:R-:W-:Y:S01]  /*39c0*/  ULDC UR13, c[0x0][0xc] ;  /* 0x00000300000d7ab9 */ /* 0x000fe20000000800 */
[----:B------:R-:W-:Y:S03]  /*39d0*/  BSSY B0, `(.L_x_4558) ;  /* 0x0000032000007945 */ /* 0x000fe60003800000 */
        /* <DEDUP_REMOVED lines=10> */
[----:B------:R-:W-:Y:S02]  /*3a80*/  FADD.FTZ R83, R83, R47 ;  /* 0x0000002f53537221 */ /* 0x000fe40000010000 */
[----:B------:R-:W0:Y:S02]  /*3a90*/  LDS.128 R44, [UR5+0x30] ;  /* 0x00003005ff2c7984 */ /* 0x000e240008000c00 */
        /* <DEDUP_REMOVED lines=31> */
[----:B------:R-:W-:Y:S02]  /*3c90*/  FADD.FTZ R45, R83, R45 ;  /* 0x0000002d532d7221 */ /* 0x000fe40000010000 */
[----:B------:R-:W0:Y:S01]  /*3ca0*/  LDS.64 R82, [UR5+0xa0] ;  /* 0x0000a005ff527984 */ /* 0x000e220008000a00 */
[----:B------:R-:W-:Y:S01]  /*3cb0*/  FADD.FTZ R44, R44, R46 ;  /* 0x0000002e2c2c7221 */ /* 0x000fe20000010000 */
[----:B------:R-:W-:-:S03]  /*3cc0*/  FADD.FTZ R45, R45, R47 ;  /* 0x0000002f2d2d7221 */ /* 0x000fc60000010000 */
[----:B0-----:R-:W-:Y:S01]  /*3cd0*/  FADD.FTZ R82, R44, R82 ;  /* 0x000000522c527221 */ /* 0x001fe20000010000 */
[----:B------:R-:W-:-:S07]  /*3ce0*/  FADD.FTZ R83, R45, R83 ;  /* 0x000000532d537221 */ /* 0x000fce0000010000 */
.L_x_4559:
[----:B------:R-:W-:Y:S05]  /*3cf0*/  BSYNC B0 ;  /* 0x0000000000007941 */ /* 0x000fea0003800000 */
.L_x_4558:
[----:B------:R-:W-:-:S06]  /*3d00*/  UISETP.GE.U32.AND UP0, UPT, UR13, 0x2, UPT ;  /* 0x000000020d00788c */ /* 0x000fcc000bf06070 */
[----:B------:R-:W-:-:S13]  /*3d10*/  PLOP3.LUT P1, PT, PT, PT, UP0, 0x80, 0x0 ;  /* 0x000000000000781c */ /* 0x000fda0003f2f008 */
[----:B------:R-:W-:Y:S05]  /*3d20*/  @!P1 BRA `(.L_x_4560) ;  /* 0x0000000800b89947 */ /* 0x000fea0003800000 */
[----:B------:R-:W-:Y:S05]  /*3d30*/  @P3 BRA `(.L_x_4561) ;  /* 0x00000000007c3947 */ /* 0x000fea0003800000 */
[----:B------:R-:W1:Y:S01]  /*3d40*/  S2R R46, SR_CTAID.Y ;  /* 0x00000000002e7919 */ /* 0x000e620000002600 */
[----:B------:R-:W2:Y:S01]  /*3d50*/  LDC R47, c[0x0][0x10] ;  /* 0x00000400ff2f7b82 */ /* 0x000ea20000000800 */
[----:B------:R-:W-:Y:S02]  /*3d60*/  ULOP3.LUT UR5, UR4, 0x1, URZ, 0xc0, !UPT ;  /* 0x0000000104057892 */ /* 0x000fe4000f8ec03f */
[----:B------:R-:W-:-:S05]  /*3d70*/  ULOP3.LUT UP0, URZ, UR4, 0x2, URZ, 0xc0, !UPT ;  /* 0x00000002043f7892 */ /* 0x000fca000f80c03f */
[----:B------:R-:W0:Y:S01]  /*3d80*/  LDC.64 R84, c[0x0][0x248] ;  /* 0x00009200ff547b82 */ /* 0x000e220000000a00 */
[C---:B--2---:R-:W-:Y:S01]  /*3d90*/  IMAD R44, R47.reuse, UR5, RZ ;  /* 0x000000052f2c7c24 */ /* 0x044fe2000f8e02ff */
[----:B------:R-:W-:Y:S02]  /*3da0*/  UMOV UR5, 0xffffffff ;  /* 0xffffffff00057882 */ /* 0x000fe40000000000 */
[----:B------:R-:W-:Y:S01]  /*3db0*/  USEL UR5, UR5, 0x1, UP0 ;  /* 0x0000000105057887 */ /* 0x000fe20008000000 */
[----:B-1----:R-:W-:Y:S01]  /*3dc0*/  IMAD R47, R47, UR16, R46 ;  /* 0x000000102f2f7c24 */ /* 0x002fe2000f8e022e */
[C---:B------:R-:W-:Y:S01]  /*3dd0*/  IADD3 R46, R44.reuse, R46, RZ ;  /* 0x0000002e2c2e7210 */ /* 0x040fe20007ffe0ff */
[----:B------:R-:W-:-:S05]  /*3de0*/  IMAD R44, R44, UR13, RZ ;  /* 0x0000000d2c2c7c24 */ /* 0x000fca000f8e02ff */
[----:B------:R-:W-:-:S05]  /*3df0*/  SHF.L.U32 R44, R44, 0x1, RZ ;  /* 0x000000012c2c7819 */ /* 0x000fca00000006ff */
[----:B0-----:R-:W-:-:S04]  /*3e00*/  IMAD.WIDE R44, R44, 0x4, R84 ;  /* 0x000000042c2c7825 */ /* 0x001fc800078e0254 */
        /* <DEDUP_REMOVED lines=13> */
.L_x_4562:
[----:B------:R-:W2:Y:S04]  /*3ee0*/  LDG.E.STRONG.GPU R47, desc[UR14][R44.64] ;  /* 0x0000000e2c2f7981 */ /* 0x000ea8000c1ef900 */
[----:B--2---:R-:W-:Y:S01]  /*3ef0*/  CCTL.IVALL ;  /* 0x00000000ff00798f */ /* 0x004fe20002000000 */
[----:B------:R-:W-:Y:S05]  /*3f00*/  YIELD ;  /* 0x0000000000007946 */ /* 0x000fea0003800000 */
[----:B------:R-:W-:-:S13]  /*3f10*/  ISETP.NE.AND P1, PT, R47, R46, PT ;  /* 0x0000002e2f00720c */ /* 0x000fda0003f25270 */
[----:B------:R-:W-:Y:S05]  /*3f20*/  @P1 BRA `(.L_x_4562) ;  /* 0xfffffffc00ec1947 */ /* 0x000fea000383ffff */
.L_x_4561:
        /* <DEDUP_REMOVED lines=14> */
.L_x_4564:
[----:B------:R-:W1:Y:S01]  /*4010*/  S2R R84, SR_CTAID.X ;  /* 0x0000000000547919 */ /* 0x000e620000002500 */
[----:B------:R-:W-:Y:S02]  /*4020*/  MOV R85, UR4 ;  /* 0x0000000400557c02 */ /* 0x000fe40008000f00 */
[----:B-1----:R-:W-:-:S13]  /*4030*/  ISETP.EQ.OR P4, PT, R84, UR5, P3 ;  /* 0x0000000554007c0c */ /* 0x002fda0009f82670 */
[----:B------:R-:W1:Y:S01]  /*4040*/  @!P4 LDC R46, c[0x0][0x10] ;  /* 0x00000400ff2ecb82 */ /* 0x000e620000000800 */
[----:B------:R-:W2:Y:S01]  /*4050*/  @!P4 S2R R47, SR_CTAID.Y ;  /* 0x00000000002fc919 */ /* 0x000ea20000002600 */
[----:B------:R-:W-:-:S06]  /*4060*/  @!P4 LOP3.LUT R85, R85, 0x1, RZ, 0xc0, !PT ;  /* 0x000000015555c812 */ /* 0x000fcc00078ec0ff */
[----:B0-----:R-:W0:Y:S01]  /*4070*/  @!P4 LDC.64 R44, c[0x0][0x248] ;  /* 0x00009200ff2ccb82 */ /* 0x001e220000000a00 */
[----:B-1----:R-:W-:-:S04]  /*4080*/  @!P4 IMAD R85, R85, R46, RZ ;  /* 0x0000002e5555c224 */ /* 0x002fc800078e02ff */
[----:B------:R-:W-:-:S05]  /*4090*/  @!P4 IMAD R85, R85, UR13, RZ ;  /* 0x0000000d5555cc24 */ /* 0x000fca000f8e02ff */
[----:B------:R-:W-:Y:S01]  /*40a0*/  @!P4 SHF.L.U32 R85, R85, 0x1, RZ ;  /* 0x000000015555c819 */ /* 0x000fe200000006ff */
[----:B--2---:R-:W-:-:S04]  /*40b0*/  @!P4 IMAD R47, R46, UR5, R47 ;  /* 0x000000052e2fcc24 */ /* 0x004fc8000f8e022f */
[----:B0-----:R-:W-:-:S04]  /*40c0*/  @!P4 IMAD.WIDE R44, R85, 0x4, R44 ;  /* 0x00000004552cc825 */ /* 0x001fc800078e022c */
        /* <DEDUP_REMOVED lines=56> */
.L_x_4563:
[----:B------:R-:W-:Y:S05]  /*4450*/  @!P1 BRA `(.L_x_4560) ;  /* 0x0000000000ec9947 */ /* 0x000fea0003800000 */
[----:B------:R-:W1:Y:S01]  /*4460*/  S2R R47, SR_CTAID.X ;  /* 0x00000000002f7919 */ /* 0x000e620000002500 */
[----:B------:R-:W-:Y:S01]  /*4470*/  BSSY B0, `(.L_x_4565) ;  /* 0x0000012000007945 */ /* 0x000fe20003800000 */
[----:B-1----:R-:W-:-:S13]  /*4480*/  ISETP.EQ.OR P1, PT, R47, UR5, P3 ;  /* 0x000000052f007c0c */ /* 0x002fda0009f22670 */
[----:B------:R-:W-:Y:S05]  /*4490*/  @P1 BRA `(.L_x_4566) ;  /* 0x00000000003c1947 */ /* 0x000fea0003800000 */
[----:B------:R-:W1:Y:S01]  /*44a0*/  S2UR UR18, SR_CTAID.Y ;  /* 0x00000000001279c3 */ /* 0x000e620000002600 */
[----:B------:R-:W-:Y:S01]  /*44b0*/  ULOP3.LUT UR7, UR4, 0x1, URZ, 0xc0, !UPT ;  /* 0x0000000104077892 */ /* 0x000fe2000f8ec03f */
[----:B------:R-:W-:Y:S01]  /*44c0*/  ULDC UR12, c[0x0][0x10] ;  /* 0x00000400000c7ab9 */ /* 0x000fe20000000800 */
[----:B------:R-:W-:Y:S02]  /*44d0*/  ULDC.64 UR10, c[0x0][0x248] ;  /* 0x00009200000a7ab9 */ /* 0x000fe40000000a00 */
[----:B------:R-:W-:-:S04]  /*44e0*/  UIMAD UR7, UR7, UR12, URZ ;  /* 0x0000000c070772a4 */ /* 0x000fc8000f8e023f */
[----:B------:R-:W-:-:S04]  /*44f0*/  UIMAD UR7, UR7, UR13, URZ ;  /* 0x0000000d070772a4 */ /* 0x000fc8000f8e023f */
[----:B------:R-:W-:-:S04]  /*4500*/  USHF.L.U32 UR7, UR7, 0x1, URZ ;  /* 0x0000000107077899 */ /* 0x000fc8000800063f */
[----:B------:R-:W-:Y:S02]  /*4510*/  UIMAD.WIDE UR10, UR7, 0x4, UR10 ;  /* 0x00000004070a78a5 */ /* 0x000fe4000f8e020a */
[----:B-1----:R-:W-:-:S04]  /*4520*/  UIMAD UR12, UR12, UR5, UR18 ;  /* 0x000000050c0c72a4 */ /* 0x002fc8000f8e0212 */
[----:B------:R-:W-:-:S06]  /*4530*/  UIMAD.WIDE.U32 UR10, UR12, 0x8, UR10 ;  /* 0x000000080c0a78a5 */ /* 0x000fcc000f8e000a */
[----:B------:R-:W-:Y:S02]  /*4540*/  MOV R44, UR10 ;  /* 0x0000000a002c7c02 */ /* 0x000fe40008000f00 */
[----:B0-----:R-:W-:-:S06]  /*4550*/  MOV R45, UR11 ;  /* 0x0000000b002d7c02 */ /* 0x001fcc0008000f00 */
[----:B------:R-:W2:Y:S02]  /*4560*/  LDG.E.64 R44, desc[UR14][R44.64] ;  /* 0x0000000e2c2c7981 */ /* 0x000ea4000c1e1b00 */
[----:B--2---:R-:W-:Y:S01]  /*4570*/  FADD.FTZ R82, R82, R44 ;  /* 0x0000002c52527221 */ /* 0x004fe20000010000 */
[----:B------:R-:W-:-:S07]  /*4580*/  FADD.FTZ R83, R83, R45 ;  /* 0x0000002d53537221 */ /* 0x000fce0000010000 */
.L_x_4566:
[----:B------:R-:W-:Y:S05]  /*4590*/  BSYNC B0 ;  /* 0x0000000000007941 */ /* 0x000fea0003800000 */
.L_x_4565:
[----:B------:R-:W-:-:S06]  /*45a0*/  UISETP.NE.AND UP0, UPT, UR19, 0x1, UPT ;  /* 0x000000011300788c */ /* 0x000fcc000bf05270 */
[----:B------:R-:W-:-:S13]  /*45b0*/  PLOP3.LUT P1, PT, PT, PT, UP0, 0x80, 0x0 ;  /* 0x000000000000781c */ /* 0x000fda0003f2f008 */
[----:B------:R-:W-:Y:S05]  /*45c0*/  @!P1 BRA `(.L_x_4560) ;  /* 0x0000000000909947 */ /* 0x000fea0003800000 */
[----:B------:R-:W-:Y:S01]  /*45d0*/  UIADD3 UR7, UR5, 0x1, URZ ;  /* 0x0000000105077890 */ /* 0x000fe2000fffe03f */
[----:B0-----:R-:W-:Y:S01]  /*45e0*/  MOV R45, UR4 ;  /* 0x00000004002d7c02 */ /* 0x001fe20008000f00 */
        /* <DEDUP_REMOVED lines=34> */
.L_x_4560:
[----:B------:R-:W1:Y:S01]  /*4810*/  S2R R91, SR_TID.X ;  /* 0x00000000005b7919 */ /* 0x000e620000002100 */
[----:B------:R-:W-:Y:S01]  /*4820*/  ULDC.64 UR10, c[0x0][0x218] ;  /* 0x00008600000a7ab9 */ /* 0x000fe20000000a00 */
[----:B------:R-:W2:Y:S01]  /*4830*/  S2UR UR7, SR_CgaCtaId ;  /* 0x00000000000779c3 */ /* 0x000ea20000008800 */
[----:B------:R-:W-:Y:S01]  /*4840*/  ISETP.EQ.U32.AND P2, PT, RZ, UR10, PT ;  /* 0x0000000aff007c0c */ /* 0x000fe2000bf42070 */
[----:B------:R-:W-:Y:S01]  /*4850*/  UMOV UR5, 0x400 ;  /* 0x0000040000057882 */ /* 0x000fe20000000000 */
[----:B------:R-:W-:Y:S01]  /*4860*/  MOV R46, UR9 ;  /* 0x00000009002e7c02 */ /* 0x000fe20008000f00 */
[----:B--2---:R-:W-:-:S03]  /*4870*/  ULEA UR5, UR7, UR5, 0x18 ;  /* 0x0000000507057291 */ /* 0x004fc6000f8ec03f */
[----:B------:R-:W-:Y:S01]  /*4880*/  ULDC UR7, c[0x0][0x2a4] ;  /* 0x0000a90000077ab9 */ /* 0x000fe20000000800 */
[----:B-1----:R-:W-:-:S05]  /*4890*/  LOP3.LUT P1, RZ, R91, UR16, RZ, 0xfc, !PT ;  /* 0x000000105bff7c12 */ /* 0x002fca000f82fcff */
[----:B------:R1:W-:Y:S01]  /*48a0*/  @!P3 STS.64 [UR5+0xb0], R82 ;  /* 0x0000b052ff00b988 */ /* 0x0003e20008000a05 */
[----:B------:R-:W-:-:S13]  /*48b0*/  ISETP.EQ.OR.EX P1, PT, RZ, UR11, P1, P2 ;  /* 0x0000000bff007c0c */ /* 0x000fda0008f22720 */
[----:B0-----:R-:W0:Y:S01]  /*48c0*/  @!P1 LDC.64 R44, c[0x0][0x218] ;  /* 0x00008600ff2c9b82 */ /* 0x001e220000000a00 */
[----:B-1----:R-:W-:Y:S01]  /*48d0*/  @!P1 FMUL.FTZ R83, R83, UR7 ;  /* 0x0000000753539c20 */ /* 0x002fe20008410000 */
[----:B------:R-:W-:Y:S01]  /*48e0*/  @!P1 FMUL.FTZ R82, R82, UR7 ;  /* 0x0000000752529c20 */ /* 0x000fe20008410000 */
[----:B0-----:R-:W-:Y:S01]  /*48f0*/  @!P1 IMAD.WIDE R44, R46, 0x8, R44 ;  /* 0x000000082e2c9825 */ /* 0x001fe200078e022c */
[----:B------:R-:W-:-:S04]  /*4900*/  IADD3 R46, R74, UR6, RZ ;  /* 0x000000064a2e7c10 */ /* 0x000fc8000fffe0ff */
[----:B------:R0:W-:Y:S01]  /*4910*/  @!P1 STG.E.64 desc[UR14][R44.64], R82 ;  /* 0x000000522c009986 */ /* 0x0001e2000c101b0e */
[----:B------:R-:W-:Y:S08]  /*4920*/  BAR.SYNC.DEFER_BLOCKING 0x0 ;  /* 0x0000000000007b1d */ /* 0x000ff00000010000 */
[----:B0-----:R-:W0:Y:S01]  /*4930*/  LDC.64 R82, c[0x0][0x230] ;  /* 0x00008c00ff527b82 */ /* 0x001e220000000a00 */
        /* <DEDUP_REMOVED lines=19> */
[----:B------:R-:W-:Y:S01]  /*4a70*/  FADD.FTZ R58, R58, -UR5 ;  /* 0x800000053a3a7e21 */ /* 0x000fe20008010000 */
[----:B------:R-:W-:Y:S01]  /*4a80*/  FADD.FTZ R59, R59, -UR5 ;  /* 0x800000053b3b7e21 */ /* 0x000fe20008010000 */
[----:B------:R-:W-:Y:S01]  /*4a90*/  UMOV UR10, 0x3f800000 ;  /* 0x3f800000000a7882 */ /* 0x000fe20000000000 */
[----:B------:R-:W-:-:S02]  /*4aa0*/  @UP0 UMOV UR10, UR7 ;  /* 0x00000007000a0c82 */ /* 0x000fc40008000000 */
[----:B------:R-:W-:Y:S01]  /*4ab0*/  FMUL.FTZ R58, R58, UR10 ;  /* 0x0000000a3a3a7c20 */ /* 0x000fe20008410000 */
[----:B------:R-:W-:-:S03]  /*4ac0*/  FMUL.FTZ R59, R59, UR10 ;  /* 0x0000000a3b3b7c20 */ /* 0x000fc60008410000 */
[----:B--2---:R-:W-:Y:S01]  /*4ad0*/  FFMA.FTZ R58, R44, R58, R46 ;  /* 0x0000003a2c3a7223 */ /* 0x004fe2000001002e */
[----:B------:R-:W-:Y:S02]  /*4ae0*/  FFMA.FTZ R59, R45, R59, R47 ;  /* 0x0000003b2d3b7223 */ /* 0x000fe4000001002f */
[----:B------:R-:W-:Y:S05]  /*4af0*/  @!P5 BRA `(.L_x_4567) ;  /* 0x000000000028d947 */ /* 0x000fea0003800000 */
        /* <DEDUP_REMOVED lines=10> */
.L_x_4567:
[----:B------:R-:W-:Y:S04]  /*4ba0*/  BSSY B0, `(.L_x_4568) ;  /* 0x000000e000007945 */ /* 0x000fe80003800000 */
[----:B------:R-:W-:Y:S05]  /*4bb0*/  @!P0 BRA `(.L_x_4569) ;  /* 0x0000000000308947 */ /* 0x000fea0003800000 */
[----:B------:R-:W-:Y:S01]  /*4bc0*/  SHF.R.S32.HI R82, RZ, 0x1f, R0 ;  /* 0x0000001fff527819 */ /* 0x000fe20000011400 */
[----:B------:R-:W-:Y:S01]  /*4bd0*/  ULDC.64 UR6, c[0x0][0x270] ;  /* 0x00009c0000067ab9 */ /* 0x000fe20000000a00 */
[----:B------:R-:W-:-:S03]  /*4be0*/  MOV R83, R5 ;  /* 0x0000000500537202 */ /* 0x000fc60000000f00 */
        /* <DEDUP_REMOVED lines=8> */
[----:B------:R0:W-:Y:S04]  /*4c70*/  STG.E.64 desc[UR14][R84.64], R58 ;  /* 0x0000003a54007986 */ /* 0x0001e8000c101b0e */
.L_x_4569:
[----:B------:R-:W-:Y:S05]  /*4c80*/  BSYNC B0 ;  /* 0x0000000000007941 */ /* 0x000fea0003800000 */
.L_x_4568:
[C---:B0-----:R-:W-:Y:S01]  /*4c90*/  VIADD R59, R0.reuse, 0x10 ;  /* 0x00000010003b7836 */ /* 0x041fe20000000000 */
[----:B------:R-:W-:Y:S01]  /*4ca0*/  IADD3 R83, R0, 0x10, RZ ;  /* 0x0000001000537810 */ /* 0x000fe20007ffe0ff */
[----:B------:R-:W-:Y:S01]  /*4cb0*/  ULDC.64 UR6, c[0x0][0x278] ;  /* 0x00009e0000067ab9 */ /* 0x000fe20000000a00 */
[----:B------:R-:W-:Y:S01]  /*4cc0*/  FADD.FTZ R30, R30, -UR5 ;  /* 0x800000051e1e7e21 */ /* 0x000fe20008010000 */
[----:B------:R-:W-:Y:S01]  /*4cd0*/  FADD.FTZ R31, R31, -UR5 ;  /* 0x800000051f1f7e21 */ /* 0x000fe20008010000 */
[----:B------:R-:W-:Y:S02]  /*4ce0*/  SHF.R.S32.HI R59, RZ, 0x1f, R59 ;  /* 0x0000001fff3b7819 */ /* 0x000fe4000001143b */
[----:B------:R-:W-:Y:S01]  /*4cf0*/  ISETP.GE.U32.AND P1, PT, R83, UR6, PT ;  /* 0x0000000653007c0c */ /* 0x000fe2000bf26070 */
[----:B------:R-:W-:Y:S01]  /*4d00*/  FMUL.FTZ R30, R30, UR10 ;  /* 0x0000000a1e1e7c20 */ /* 0x000fe20008410000 */
[----:B------:R-:W-:Y:S02]  /*4d10*/  FMUL.FTZ R31, R31, UR10 ;  /* 0x0000000a1f1f7c20 */ /* 0x000fe40008410000 */
[----:B------:R-:W-:Y:S01]  /*4d20*/  ISETP.GE.AND.EX P1, PT, R59, UR7, PT, P1 ;  /* 0x000000073b007c0c */ /* 0x000fe2000bf26310 */
[----:B------:R-:W-:Y:S01]  /*4d30*/  FFMA.FTZ R30, R44, R30, R46 ;  /* 0x0000001e2c1e7223 */ /* 0x000fe2000001002e */
[----:B------:R-:W-:-:S02]  /*4d40*/  FFMA.FTZ R31, R45, R31, R47 ;  /* 0x0000001f2d1f7223 */ /* 0x000fc4000001002f */
[----:B------:R-:W-:Y:S01]  /*4d50*/  ISETP.GT.U32.OR P1, PT, R91, 0x22f, P1 ;  /* 0x0000022f5b00780c */ /* 0x000fe20000f24470 */
[----:B------:R-:W-:-:S12]  /*4d60*/  @!P5 BRA `(.L_x_4570) ;  /* 0x000000000028d947 */ /* 0x000fd80003800000 */
        /* <DEDUP_REMOVED lines=10> */
.L_x_4570:
        /* <DEDUP_REMOVED lines=13> */
.L_x_4572:
[----:B------:R-:W-:Y:S05]  /*4ee0*/  BSYNC B0 ;  /* 0x0000000000007941 */ /* 0x000fea0003800000 */
.L_x_4571:
[----:B------:R-:W-:Y:S01]  /*4ef0*/  IADD3 R58, R0, 0x20, RZ ;  /* 0x00000020003a7810 */ /* 0x000fe20007ffe0ff */
[----:B------:R-:W-:Y:S01]  /*4f00*/  FADD.FTZ R32, R32, -UR5 ;  /* 0x8000000520207e21 */ /* 0x000fe20008010000 */
[----:B------:R-:W-:Y:S01]  /*4f10*/  IADD3 R59, R0, 0x20, RZ ;  /* 0x00000020003b7810 */ /* 0x000fe20007ffe0ff */
[----:B------:R-:W-:Y:S01]  /*4f20*/  FADD.FTZ R33, R33, -UR5 ;  /* 0x8000000521217e21 */ /* 0x000fe20008010000 */
[----:B------:R-:W-:Y:S01]  /*4f30*/  SHF.R.S32.HI R58, RZ, 0x1f, R58 ;  /* 0x0000001fff3a7819 */ /* 0x000fe2000001143a */
[----:B------:R-:W-:Y:S01]  /*4f40*/  FMUL.FTZ R32, R32, UR10 ;  /* 0x0000000a20207c20 */ /* 0x000fe20008410000 */
[----:B------:R-:W-:Y:S01]  /*4f50*/  ISETP.GE.U32.AND P1, PT, R59, UR6, PT ;  /* 0x000000063b007c0c */ /* 0x000fe2000bf26070 */
[----:B------:R-:W-:Y:S02]  /*4f60*/  FMUL.FTZ R33, R33, UR10 ;  /* 0x0000000a21217c20 */ /* 0x000fe40008410000 */
[----:B0-----:R-:W-:Y:S01]  /*4f70*/  FFMA.FTZ R30, R44, R32, R46 ;  /* 0x000000202c1e7223 */ /* 0x001fe2000001002e */
[----:B------:R-:W-:Y:S01]  /*4f80*/  ISETP.GE.AND.EX P1, PT, R58, UR7, PT, P1 ;  /* 0x000000073a007c0c */ /* 0x000fe2000bf26310 */
[----:B------:R-:W-:-:S03]  /*4f90*/  FFMA.FTZ R31, R45, R33, R47 ;  /* 0x000000212d1f7223 */ /* 0x000fc6000001002f */
        /* <DEDUP_REMOVED lines=12> */
.L_x_4573:
        /* <DEDUP_REMOVED lines=13> */
.L_x_4575:
[----:B------:R-:W-:Y:S05]  /*5130*/  BSYNC B0 ;  /* 0x0000000000007941 */ /* 0x000fea0003800000 */
.L_x_4574:
[----:B0-----:R-:W-:Y:S01]  /*5140*/  FADD.FTZ R31, R35, -UR5 ;  /* 0x80000005231f7e21 */ /* 0x001fe20008010000 */
[----:B------:R-:W-:Y:S01]  /*5150*/  IADD3 R35, R0, 0x30, RZ ;  /* 0x0000003000237810 */ /* 0x000fe20007ffe0ff */
[----:B------:R-:W-:Y:S01]  /*5160*/  FADD.FTZ R30, R34, -UR5 ;  /* 0x80000005221e7e21 */ /* 0x000fe20008010000 */
[C---:B------:R-:W-:Y:S01]  /*5170*/  IADD3 R84, R0.reuse, 0x40, RZ ;  /* 0x0000004000547810 */ /* 0x040fe20007ffe0ff */
[----:B------:R-:W-:Y:S01]  /*5180*/  FMUL.FTZ R31, R31, UR10 ;  /* 0x0000000a1f1f7c20 */ /* 0x000fe20008410000 */
[----:B------:R-:W-:Y:S01]  /*5190*/  IADD3 R82, R0, 0x50, RZ ;  /* 0x0000005000527810 */ /* 0x000fe20007ffe0ff */
[----:B------:R-:W-:Y:S01]  /*51a0*/  FMUL.FTZ R30, R30, UR10 ;  /* 0x0000000a1e1e7c20 */ /* 0x000fe20008410000 */
[----:B------:R-:W-:Y:S01]  /*51b0*/  IADD3 R58, R0, 0x60, RZ ;  /* 0x00000060003a7810 */ /* 0x000fe20007ffe0ff */
[----:B------:R-:W-:Y:S01]  /*51c0*/  FADD.FTZ R36, R36, -UR5 ;  /* 0x8000000524247e21 */ /* 0x000fe20008010000 */
[C---:B------:R-:W-:Y:S01]  /*51d0*/  IADD3 R59, R0.reuse, 0x60, RZ ;  /* 0x00000060003b7810 */ /* 0x040fe20007ffe0ff */
[----:B------:R-:W-:Y:S01]  /*51e0*/  FADD.FTZ R37, R37, -UR5 ;  /* 0x8000000525257e21 */ /* 0x000fe20008010000 */
[----:B------:R-:W-:Y:S01]  /*51f0*/  IADD3 R83, R0, 0x50, RZ ;  /* 0x0000005000537810 */ /* 0x000fe20007ffe0ff */
[----:B------:R-:W-:Y:S01]  /*5200*/  FFMA.FTZ R30, R44, R30, R46 ;  /* 0x0000001e2c1e7223 */ /* 0x000fe2000001002e */
[C---:B------:R-:W-:Y:S01]  /*5210*/  IADD3 R85, R0.reuse, 0x40, RZ ;  /* 0x0000004000557810 */ /* 0x040fe20007ffe0ff */
[----:B------:R-:W-:Y:S01]  /*5220*/  FFMA.FTZ R31, R45, R31, R47 ;  /* 0x0000001f2d1f7223 */ /* 0x000fe2000001002f */
[----:B------:R-:W-:-:S02]  /*5230*/  IADD3 R33, R0, 0x30, RZ ;  /* 0x0000003000217810 */ /* 0x000fc40007ffe0ff */
[----:B------:R-:W-:Y:S02]  /*5240*/  ISETP.GE.U32.AND P4, PT, R35, UR6, PT ;  /* 0x0000000623007c0c */ /* 0x000fe4000bf86070 */
[----:B------:R-:W-:Y:S02]  /*5250*/  ISETP.GE.U32.AND P3, PT, R84, UR6, PT ;  /* 0x0000000654007c0c */ /* 0x000fe4000bf66070 */
[----:B------:R-:W-:Y:S02]  /*5260*/  ISETP.GE.U32.AND P1, PT, R82, UR6, PT ;  /* 0x0000000652007c0c */ /* 0x000fe4000bf26070 */
[----:B------:R-:W-:Y:S02]  /*5270*/  ISETP.GE.U32.AND P2, PT, R58, UR6, PT ;  /* 0x000000063a007c0c */ /* 0x000fe4000bf46070 */
[----:B------:R-:W-:Y:S02]  /*5280*/  SHF.R.S32.HI R33, RZ, 0x1f, R33 ;  /* 0x0000001fff217819 */ /* 0x000fe40000011421 */
[----:B------:R-:W-:-:S02]  /*5290*/  SHF.R.S32.HI R85, RZ, 0x1f, R85 ;  /* 0x0000001fff557819 */ /* 0x000fc40000011455 */
[----:B------:R-:W-:Y:S02]  /*52a0*/  SHF.R.S32.HI R83, RZ, 0x1f, R83 ;  /* 0x0000001fff537819 */ /* 0x000fe40000011453 */
[----:B------:R-:W-:Y:S02]  /*52b0*/  SHF.R.S32.HI R59, RZ, 0x1f, R59 ;  /* 0x0000001fff3b7819 */ /* 0x000fe4000001143b */
[----:B------:R-:W-:Y:S02]  /*52c0*/  ISETP.GE.AND.EX P4, PT, R33, UR7, PT, P4 ;  /* 0x0000000721007c0c */ /* 0x000fe4000bf86340 */
[----:B------:R-:W-:Y:S02]  /*52d0*/  ISETP.GE.AND.EX P3, PT, R85, UR7, PT, P3 ;  /* 0x0000000755007c0c */ /* 0x000fe4000bf66330 */
[----:B------:R-:W-:Y:S02]  /*52e0*/  ISETP.GE.AND.EX P1, PT, R83, UR7, PT, P1 ;  /* 0x0000000753007c0c */ /* 0x000fe4000bf26310 */
[----:B------:R-:W-:-:S02]  /*52f0*/  ISETP.GE.AND.EX P2, PT, R59, UR7, PT, P2 ;  /* 0x000000073b007c0c */ /* 0x000fc4000bf46320 */
[C---:B------:R-:W-:Y:S02]  /*5300*/  ISETP.GT.U32.OR P4, PT, R91.reuse, 0x22f, P4 ;  /* 0x0000022f5b00780c */ /* 0x040fe40002784470 */
[C---:B------:R-:W-:Y:S02]  /*5310*/  ISETP.GT.U32.OR P3, PT, R91.reuse, 0x22f, P3 ;  /* 0x0000022f5b00780c */ /* 0x040fe40001f64470 */
[C---:B------:R-:W-:Y:S02]  /*5320*/  ISETP.GT.U32.OR P1, PT, R91.reuse, 0x22f, P1 ;  /* 0x0000022f5b00780c */ /* 0x040fe40000f24470 */
        /* <DEDUP_REMOVED lines=12> */
.L_x_4576:
        /* <DEDUP_REMOVED lines=13> */
.L_x_4578:
[----:B------:R-:W-:Y:S05]  /*54c0*/  BSYNC B0 ;  /* 0x0000000000007941 */ /* 0x000fea0003800000 */
.L_x_4577:
[----:B------:R-:W-:Y:S01]  /*54d0*/  FMUL.FTZ R36, R36, UR10 ;  /* 0x0000000a24247c20 */ /* 0x000fe20008410000 */
[----:B------:R-:W-:Y:S01]  /*54e0*/  FMUL.FTZ R37, R37, UR10 ;  /* 0x0000000a25257c20 */ /* 0x000fe20008410000 */
[----:B------:R-:W-:Y:S01]  /*54f0*/  FADD.FTZ R38, R38, -UR5 ;  /* 0x8000000526267e21 */ /* 0x000fe20008010000 */
[----:B------:R-:W-:Y:S01]  /*5500*/  FADD.FTZ R39, R39, -UR5 ;  /* 0x8000000527277e21 */ /* 0x000fe20008010000 */
[----:B0-----:R-:W-:Y:S01]  /*5510*/  FFMA.FTZ R30, R44, R36, R46 ;  /* 0x000000242c1e7223 */ /* 0x001fe2000001002e */
        /* <DEDUP_REMOVED lines=12> */
.L_x_4579:
[----:B------:R-:W-:Y:S04]  /*55e0*/  BSSY B0, `(.L_x_4580) ;  /* 0x000000d000007945 */ /* 0x000fe80003800000 */
[----:B------:R-:W-:Y:S05]  /*55f0*/  @P3 BRA `(.L_x_4581) ;  /* 0x00000000002c3947 */ /* 0x000fea0003800000 */
[----:B------:R-:W-:Y:S01]  /*5600*/  ULDC.64 UR12, c[0x0][0x270] ;  /* 0x00009c00000c7ab9 */ /* 0x000fe20000000a00 */
[----:B------:R-:W-:Y:S01]  /*5610*/  MOV R32, R2 ;  /* 0x0000000200207202 */ /* 0x000fe20000000f00 */
        /* <DEDUP_REMOVED lines=8> */
[----:B------:R0:W-:Y:S04]  /*56a0*/  STG.E.64 desc[UR14][R34.64], R30 ;  /* 0x0000001e22007986 */ /* 0x0001e8000c101b0e */
.L_x_4581:
[----:B------:R-:W-:Y:S05]  /*56b0*/  BSYNC B0 ;  /* 0x0000000000007941 */ /* 0x000fea0003800000 */
.L_x_4580:
        /* <DEDUP_REMOVED lines=17> */
.L_x_4582:
        /* <DEDUP_REMOVED lines=13> */
.L_x_4584:
[----:B------:R-:W-:Y:S05]  /*58a0*/  BSYNC B0 ;  /* 0x0000000000007941 */ /* 0x000fea0003800000 */
.L_x_4583:
        /* <DEDUP_REMOVED lines=17> */
.L_x_4585:
        /* <DEDUP_REMOVED lines=13> */
.L_x_4587:
[----:B------:R-:W-:Y:S05]  /*5a90*/  BSYNC B0 ;  /* 0x0000000000007941 */ /* 0x000fea0003800000 */
.L_x_4586:
[----:B0-----:R-:W-:Y:S01]  /*5aa0*/  IADD3 R35, R0, 0x70, RZ ;  /* 0x0000007000237810 */ /* 0x001fe20007ffe0ff */
[----:B------:R-:W-:Y:S01]  /*5ab0*/  FMUL.FTZ R42, R42, UR10 ;  /* 0x0000000a2a2a7c20 */ /* 0x000fe20008410000 */
[C---:B------:R-:W-:Y:S01]  /*5ac0*/  IADD3 R59, R0.reuse, 0x80, RZ ;  /* 0x00000080003b7810 */ /* 0x040fe20007ffe0ff */
        /* <DEDUP_REMOVED lines=10> */
[C---:B------:R-:W-:Y:S02]  /*5b70*/  IADD3 R40, R0.reuse, 0xa0, RZ ;  /* 0x000000a000287810 */ /* 0x040fe40007ffe0ff */
[C---:B------:R-:W-:Y:S02]  /*5b80*/  IADD3 R58, R0.reuse, 0x90, RZ ;  /* 0x00000090003a7810 */ /* 0x040fe40007ffe0ff */
[----:B------:R-:W-:Y:S02]  /*5b90*/  IADD3 R82, R0, 0x80, RZ ;  /* 0x0000008000527810 */ /* 0x000fe40007ffe0ff */
[----:B------:R-:W-:Y:S02]  /*5ba0*/  ISETP.GE.U32.AND P6, PT, R35, UR6, PT ;  /* 0x0000000623007c0c */ /* 0x000fe4000bfc6070 */
[----:B------:R-:W-:Y:S02]  /*5bb0*/  ISETP.GE.U32.AND P1, PT, R59, UR6, PT ;  /* 0x000000063b007c0c */ /* 0x000fe4000bf26070 */
[----:B------:R-:W-:-:S02]  /*5bc0*/  SHF.R.S32.HI R33, RZ, 0x1f, R33 ;  /* 0x0000001fff217819 */ /* 0x000fc40000011421 */
[----:B------:R-:W-:Y:S02]  /*5bd0*/  ISETP.GE.U32.AND P2, PT, R41, UR6, PT ;  /* 0x0000000629007c0c */ /* 0x000fe4000bf46070 */
[----:B------:R-:W-:Y:S02]  /*5be0*/  ISETP.GE.U32.AND P3, PT, R39, UR6, PT ;  /* 0x0000000627007c0c */ /* 0x000fe4000bf66070 */
[----:B------:R-:W-:Y:S02]  /*5bf0*/  ISETP.GE.U32.AND P4, PT, R37, UR6, PT ;  /* 0x0000000625007c0c */ /* 0x000fe4000bf86070 */
        /* <DEDUP_REMOVED lines=25> */
.L_x_4588:
        /* <DEDUP_REMOVED lines=13> */
.L_x_4590:
[----:B------:R-:W-:Y:S05]  /*5e60*/  BSYNC B0 ;  /* 0x0000000000007941 */ /* 0x000fea0003800000 */
.L_x_4589:
        /* <DEDUP_REMOVED lines=17> */
.L_x_4591:
        /* <DEDUP_REMOVED lines=13> */
.L_x_4593:
[----:B------:R-:W-:Y:S05]  /*6050*/  BSYNC B0 ;  /* 0x0000000000007941 */ /* 0x000fea0003800000 */
.L_x_4592:
        /* <DEDUP_REMOVED lines=17> */
.L_x_4594:
        /* <DEDUP_REMOVED lines=13> */
.L_x_4596:
[----:B------:R-:W-:Y:S05]  /*6240*/  BSYNC B0 ;  /* 0x0000000000007941 */ /* 0x000fea0003800000 */
.L_x_4595:
        /* <DEDUP_REMOVED lines=17> */
.L_x_4597:
        /* <DEDUP_REMOVED lines=13> */
.L_x_4599:
[----:B------:R-:W-:Y:S05]  /*6430*/  BSYNC B0 ;  /* 0x0000000000007941 */ /* 0x000fea0003800000 */
.L_x_4598:
        /* <DEDUP_REMOVED lines=17> */
.L_x_4600:
        /* <DEDUP_REMOVED lines=13> */
.L_x_4602:
[----:B------:R-:W-:Y:S05]  /*6620*/  BSYNC B0 ;  /* 0x0000000000007941 */ /* 0x000fea0003800000 */
.L_x_4601:
[----:B------:R-:W-:Y:S01]  /*6630*/  IADD3 R40, R0, 0xe0, RZ ;  /* 0x000000e000287810 */ /* 0x000fe20007ffe0ff */
[----:B------:R-:W-:Y:S01]  /*6640*/  FMUL.FTZ R33, R56, UR10 ;  /* 0x0000000a38217c20 */ /* 0x000fe20008410000 */
[C---:B0-----:R-:W-:Y:S01]  /*6650*/  IADD3 R30, R0.reuse, 0xf0, RZ ;  /* 0x000000f0001e7810 */ /* 0x041fe20007ffe0ff */
[----:B------:R-:W-:Y:S01]  /*6660*/  FMUL.FTZ R34, R57, UR10 ;  /* 0x0000000a39227c20 */ /* 0x000fe20008410000 */
[----:B------:R-:W-:Y:S01]  /*6670*/  IADD3 R31, R0, 0x100, RZ ;  /* 0x00000100001f7810 */ /* 0x000fe20007ffe0ff */
[----:B------:R-:W-:Y:S01]  /*6680*/  FFMA.FTZ R32, R44, R33, R46 ;  /* 0x000000212c207223 */ /* 0x000fe2000001002e */
[----:B------:R-:W-:Y:S01]  /*6690*/  ISETP.GE.U32.AND P6, PT, R93, UR6, PT ;  /* 0x000000065d007c0c */ /* 0x000fe2000bfc6070 */
[----:B------:R-:W-:Y:S01]  /*66a0*/  FADD.FTZ R60, R60, -UR5 ;  /* 0x800000053c3c7e21 */ /* 0x000fe20008010000 */
[----:B------:R-:W-:Y:S01]  /*66b0*/  ISETP.GE.U32.AND P1, PT, R92, UR6, PT ;  /* 0x000000065c007c0c */ /* 0x000fe2000bf26070 */
[----:B------:R-:W-:Y:S01]  /*66c0*/  FADD.FTZ R61, R61, -UR5 ;  /* 0x800000053d3d7e21 */ /* 0x000fe20008010000 */
[----:B------:R-:W-:Y:S01]  /*66d0*/  ISETP.GE.U32.AND P2, PT, R40, UR6, PT ;  /* 0x0000000628007c0c */ /* 0x000fe2000bf46070 */
[----:B------:R-:W-:Y:S01]  /*66e0*/  FFMA.FTZ R33, R45, R34, R47 ;  /* 0x000000222d217223 */ /* 0x000fe2000001002f */
        /* <DEDUP_REMOVED lines=28> */
.L_x_4603:
        /* <DEDUP_REMOVED lines=13> */
.L_x_4605:
[----:B------:R-:W-:Y:S05]  /*6980*/  BSYNC B0 ;  /* 0x0000000000007941 */ /* 0x000fea0003800000 */
.L_x_4604:
        /* <DEDUP_REMOVED lines=17> */
.L_x_4606:
        /* <DEDUP_REMOVED lines=13> */
.L_x_4608:
[----:B------:R-:W-:Y:S05]  /*6b70*/  BSYNC B0 ;  /* 0x0000000000007941 */ /* 0x000fea0003800000 */
.L_x_4607:
        /* <DEDUP_REMOVED lines=17> */
.L_x_4609:
        /* <DEDUP_REMOVED lines=10> */
[----:B------:R-:W-:-:S04]  /*6d30*/  LEA R32, P1, R8, UR12, 0x2 ;  /* 0x0000000c08207c11 */ /* 0x000fc8000f8210ff */
[----:B------:R-:W-:-:S05]  /*6d40*/  LEA.HI.X R33, R8, UR13, R41, 0x2, P1 ;  /* 0x0000000d08217c11 */ /* 0x000fca00088f1429 */
[----:B------:R0:W-:Y:S04]  /*6d50*/  STG.E.64 desc[UR14][R32.64], R6 ;  /* 0x0000000620007986 */ /* 0x0001e8000c101b0e */
.L_x_4611:
[----:B------:R-:W-:Y:S05]  /*6d60*/  BSYNC B0 ;  /* 0x0000000000007941 */ /* 0x000fea0003800000 */
.L_x_4610:
        /* <DEDUP_REMOVED lines=17> */
.L_x_4612:
        /* <DEDUP_REMOVED lines=13> */
.L_x_4614:
[----:B------:R-:W-:Y:S05]  /*6f50*/  BSYNC B0 ;  /* 0x0000000000007941 */ /* 0x000fea0003800000 */
.L_x_4613:
        /* <DEDUP_REMOVED lines=17> */
.L_x_4615:
        /* <DEDUP_REMOVED lines=13> */
.L_x_4617:
[----:B------:R-:W-:Y:S05]  /*7140*/  BSYNC B0 ;  /* 0x0000000000007941 */ /* 0x000fea0003800000 */
.L_x_4616:
[C---:B0-----:R-:W-:Y:S01]  /*7150*/  IADD3 R11, R0.reuse, 0x110, RZ ;  /* 0x00000110000b7810 */ /* 0x041fe20007ffe0ff */
        /* <DEDUP_REMOVED lines=9> */
[----:B------:R-:W-:Y:S01]  /*71f0*/  ISETP.GE.U32.AND P6, PT, R11, UR6, PT ;  /* 0x000000060b007c0c */ /* 0x000fe2000bfc6070 */
[----:B------:R-:W-:Y:S01]  /*7200*/  FFMA.FTZ R7, R45, R34, R47 ;  /* 0x000000222d077223 */ /* 0x000fe2000001002f */
[----:B------:R-:W-:-:S02]  /*7210*/  ISETP.GE.U32.AND P1, PT, R35, UR6, PT ;  /* 0x0000000623007c0c */ /* 0x000fc4000bf26070 */
[----:B------:R-:W-:Y:S02]  /*7220*/  ISETP.GE.U32.AND P2, PT, R31, UR6, PT ;  /* 0x000000061f007c0c */ /* 0x000fe4000bf46070 */
[----:B------:R-:W-:Y:S02]  /*7230*/  ISETP.GE.U32.AND P3, PT, R30, UR6, PT ;  /* 0x000000061e007c0c */ /* 0x000fe4000bf66070 */
[----:B------:R-:W-:Y:S02]  /*7240*/  SHF.R.S32.HI R36, RZ, 0x1f, R11 ;  /* 0x0000001fff247819 */ /* 0x000fe4000001140b */
[----:B------:R-:W-:Y:S02]  /*7250*/  ISETP.GE.U32.AND P4, PT, R13, UR6, PT ;  /* 0x000000060d007c0c */ /* 0x000fe4000bf86070 */
        /* <DEDUP_REMOVED lines=23> */
.L_x_4618:
        /* <DEDUP_REMOVED lines=13> */
.L_x_4620:
[----:B------:R-:W-:Y:S05]  /*74a0*/  BSYNC B0 ;  /* 0x0000000000007941 */ /* 0x000fea0003800000 */
.L_x_4619:
        /* <DEDUP_REMOVED lines=17> */
.L_x_4621:
        /* <DEDUP_REMOVED lines=13> */
.L_x_4623:
[----:B------:R-:W-:Y:S05]  /*7690*/  BSYNC B0 ;  /* 0x0000000000007941 */ /* 0x000fea0003800000 */
.L_x_4622:
[----:B------:R-:W-:Y:S01]  /*76a0*/  FMUL.FTZ R7, R18, UR10 ;  /* 0x0000000a12077c20 */ /* 0x000fe20008410000 */
[----:B0-----:R-:W-:Y:S01]  /*76b0*/  FMUL.FTZ R8, R15, UR10 ;  /* 0x0000000a0f087c20 */ /* 0x001fe20008410000 */
        /* <DEDUP_REMOVED lines=15> */
.L_x_4624:
        /* <DEDUP_REMOVED lines=13> */
.L_x_4626:
[----:B------:R-:W-:Y:S05]  /*7880*/  BSYNC B0 ;  /* 0x0000000000007941 */ /* 0x000fea0003800000 */
.L_x_4625:
        /* <DEDUP_REMOVED lines=17> */
.L_x_4627:
        /* <DEDUP_REMOVED lines=8> */
[----:B------:R-:W-:Y:S02]  /*7a20*/  ULDC.64 UR12, c[0x0][0x210] ;  /* 0x00008400000c7ab9 */ /* 0x000fe40000000a00 */
[----:B------:R-:W-:-:S02]  /*7a30*/  LEA R10, P1, R8, UR12, 0x2 ;  /* 0x0000000c080a7c11 */ /* 0x000fc4000f8210ff */
[----:B------:R-:W-:-:S04]  /*7a40*/  IADD3 R11, R9, R11, RZ ;  /* 0x0000000b090b7210 */ /* 0x000fc80007ffe0ff */
[----:B------:R-:W-:-:S05]  /*7a50*/  LEA.HI.X R11, R8, UR13, R11, 0x2, P1 ;  /* 0x0000000d080b7c11 */ /* 0x000fca00088f140b */
[----:B------:R0:W-:Y:S02]  /*7a60*/  STG.E.64 desc[UR14][R10.64], R6 ;  /* 0x000000060a007986 */ /* 0x0001e4000c101b0e */
.L_x_4629:
[----:B------:R-:W-:Y:S05]  /*7a70*/  BSYNC B0 ;  /* 0x0000000000007941 */ /* 0x000fea0003800000 */
.L_x_4628:
        /* <DEDUP_REMOVED lines=17> */
.L_x_4630:
        /* <DEDUP_REMOVED lines=13> */
.L_x_4632:
[----:B------:R-:W-:Y:S05]  /*7c60*/  BSYNC B0 ;  /* 0x0000000000007941 */ /* 0x000fea0003800000 */
.L_x_4631:
[----:B------:R-:W-:Y:S01]  /*7c70*/  IADD3 R17, R0, 0x160, RZ ;  /* 0x0000016000117810 */ /* 0x000fe20007ffe0ff */
[----:B0-----:R-:W-:Y:S01]  /*7c80*/  FMUL.FTZ R7, R20, UR10 ;  /* 0x0000000a14077c20 */ /* 0x001fe20008410000 */
[C---:B------:R-:W-:Y:S01]  /*7c90*/  IADD3 R11, R0.reuse, 0x170, RZ ;  /* 0x00000170000b7810 */ /* 0x040fe20007ffe0ff */
[----:B------:R-:W-:Y:S01]  /*7ca0*/  FMUL.FTZ R12, R21, UR10 ;  /* 0x0000000a150c7c20 */ /* 0x000fe20008410000 */
[----:B------:R-:W-:Y:S01]  /*7cb0*/  IADD3 R10, R0, 0x180, RZ ;  /* 0x00000180000a7810 */ /* 0x000fe20007ffe0ff */
[----:B------:R-:W-:Y:S01]  /*7cc0*/  FFMA.FTZ R6, R44, R7, R46 ;  /* 0x000000072c067223 */ /* 0x000fe2000001002e */
[----:B------:R-:W-:Y:S01]  /*7cd0*/  IADD3 R9, R0, 0x190, RZ ;  /* 0x0000019000097810 */ /* 0x000fe20007ffe0ff */
[----:B------:R-:W-:Y:S01]  /*7ce0*/  FADD.FTZ R22, R22, -UR5 ;  /* 0x8000000516167e21 */ /* 0x000fe20008010000 */
[----:B------:R-:W-:Y:S01]  /*7cf0*/  IADD3 R8, R0, 0x1a0, RZ ;  /* 0x000001a000087810 */ /* 0x000fe20007ffe0ff */
[----:B------:R-:W-:Y:S01]  /*7d00*/  FADD.FTZ R23, R23, -UR5 ;  /* 0x8000000517177e21 */ /* 0x000fe20008010000 */
[----:B------:R-:W-:Y:S01]  /*7d10*/  ISETP.GE.U32.AND P6, PT, R17, UR6, PT ;  /* 0x0000000611007c0c */ /* 0x000fe2000bfc6070 */
[----:B------:R-:W-:Y:S01]  /*7d20*/  FFMA.FTZ R7, R45, R12, R47 ;  /* 0x0000000c2d077223 */ /* 0x000fe2000001002f */
[----:B------:R-:W-:-:S02]  /*7d30*/  ISETP.GE.U32.AND P1, PT, R11, UR6, PT ;  /* 0x000000060b007c0c */ /* 0x000fc4000bf26070 */
        /* <DEDUP_REMOVED lines=24> */
.L_x_4633:
        /* <DEDUP_REMOVED lines=13> */
.L_x_4635:
[----:B------:R-:W-:Y:S05]  /*7f90*/  BSYNC B0 ;  /* 0x0000000000007941 */ /* 0x000fea0003800000 */
.L_x_4634:
        /* <DEDUP_REMOVED lines=17> */
.L_x_4636:
        /* <DEDUP_REMOVED lines=13> */
.L_x_4638:
[----:B------:R-:W-:Y:S05]  /*8180*/  BSYNC B0 ;  /* 0x0000000000007941 */ /* 0x000fea0003800000 */
.L_x_4637:
        /* <DEDUP_REMOVED lines=17> */
.L_x_4639:
        /* <DEDUP_REMOVED lines=13> */
.L_x_4641:
[----:B------:R-:W-:Y:S05]  /*8370*/  BSYNC B0 ;  /* 0x0000000000007941 */ /* 0x000fea0003800000 */
.L_x_4640:
        /* <DEDUP_REMOVED lines=17> */
.L_x_4642:
        /* <DEDUP_REMOVED lines=13> */
.L_x_4644:
[----:B------:R-:W-:Y:S05]  /*8560*/  BSYNC B0 ;  /* 0x0000000000007941 */ /* 0x000fea0003800000 */
.L_x_4643:
[----:B0-----:R-:W-:Y:S01]  /*8570*/  FMUL.FTZ R7, R64, UR10 ;  /* 0x0000000a40077c20 */ /* 0x001fe20008410000 */
[----:B------:R-:W-:Y:S01]  /*8580*/  FMUL.FTZ R10, R65, UR10 ;  /* 0x0000000a410a7c20 */ /* 0x000fe20008410000 */
[C---:B------:R-:W-:Y:S01]  /*8590*/  VIADD R18, R0.reuse, 0x1b0 ;  /* 0x000001b000127836 */ /* 0x040fe20000000000 */
[----:B------:R-:W-:Y:S01]  /*85a0*/  IADD3 R14, R0, 0x1c0, RZ ;  /* 0x000001c0000e7810 */ /* 0x000fe20007ffe0ff */
        /* <DEDUP_REMOVED lines=13> */
.L_x_4645:
        /* <DEDUP_REMOVED lines=13> */
.L_x_4647:
[----:B------:R-:W-:Y:S05]  /*8750*/  BSYNC B0 ;  /* 0x0000000000007941 */ /* 0x000fea0003800000 */
.L_x_4646:
[----:B------:R-:W-:Y:S01]  /*8760*/  IADD3 R20, R0, 0x1d0, RZ ;  /* 0x000001d000147810 */ /* 0x000fe20007ffe0ff */
[----:B------:R-:W-:Y:S01]  /*8770*/  FADD.FTZ R28, R28, -UR5 ;  /* 0x800000051c1c7e21 */ /* 0x000fe20008010000 */
[----:B------:R-:W-:Y:S01]  /*8780*/  IADD3 R19, R0, 0x1e0, RZ ;  /* 0x000001e000137810 */ /* 0x000fe20007ffe0ff */
[----:B------:R-:W-:Y:S01]  /*8790*/  FADD.FTZ R66, R66, -UR5 ;  /* 0x8000000542427e21 */ /* 0x000fe20008010000 */
[----:B------:R-:W-:Y:S01]  /*87a0*/  IADD3 R15, R0, 0x1f0, RZ ;  /* 0x000001f0000f7810 */ /* 0x000fe20007ffe0ff */
        /* <DEDUP_REMOVED lines=13> */
[----:B0-----:R-:W-:Y:S01]  /*8880*/  FMUL.FTZ R7, R28, UR10 ;  /* 0x0000000a1c077c20 */ /* 0x001fe20008410000 */
        /* <DEDUP_REMOVED lines=14> */
[C-C-:B------:R-:W-:Y:S01]  /*8970*/  FFMA.FTZ R16, R44.reuse, R7, R46.reuse ;  /* 0x000000072c107223 */ /* 0x140fe2000001002e */
[C-C-:B------:R-:W-:Y:S01]  /*8980*/  FFMA.FTZ R12, R44.reuse, R9, R46.reuse ;  /* 0x000000092c0c7223 */ /* 0x140fe2000001002e */
[C-C-:B------:R-:W-:Y:S01]  /*8990*/  FFMA.FTZ R10, R44.reuse, R11, R46.reuse ;  /* 0x0000000b2c0a7223 */ /* 0x140fe2000001002e */
[C-C-:B------:R-:W-:Y:S01]  /*89a0*/  FFMA.FTZ R8, R44.reuse, R13, R46.reuse ;  /* 0x0000000d2c087223 */ /* 0x140fe2000001002e */
[----:B------:R-:W-:Y:S01]  /*89b0*/  FFMA.FTZ R6, R44, R17, R46 ;  /* 0x000000112c067223 */ /* 0x000fe2000001002e */
[----:B------:R-:W-:Y:S01]  /*89c0*/  ISETP.GT.U32.OR P6, PT, R91, 0x22f, P6 ;  /* 0x0000022f5b00780c */ /* 0x000fe200037c4470 */
[--C-:B------:R-:W-:Y:S01]  /*89d0*/  FFMA.FTZ R13, R45, R24, R47.reuse ;  /* 0x000000182d0d7223 */ /* 0x100fe2000001002f */
[----:B------:R-:W-:Y:S01]  /*89e0*/  ISETP.GT.U32.OR P1, PT, R91, 0x22f, P1 ;  /* 0x0000022f5b00780c */ /* 0x000fe20000f24470 */
[--C-:B------:R-:W-:Y:S01]  /*89f0*/  FFMA.FTZ R11, R45, R26, R47.reuse ;  /* 0x0000001a2d0b7223 */ /* 0x100fe2000001002f */
[----:B------:R-:W-:Y:S01]  /*8a00*/  ISETP.GT.U32.OR P2, PT, R91, 0x22f, P2 ;  /* 0x0000022f5b00780c */ /* 0x000fe20001744470 */
[--C-:B------:R-:W-:Y:S01]  /*8a10*/  FFMA.FTZ R9, R45, R28, R47.reuse ;  /* 0x0000001c2d097223 */ /* 0x100fe2000001002f */
[----:B------:R-:W-:Y:S01]  /*8a20*/  ISETP.GT.U32.OR P3, PT, R91, 0x22f, P3 ;  /* 0x0000022f5b00780c */ /* 0x000fe20001f64470 */
[--C-:B------:R-:W-:Y:S01]  /*8a30*/  FFMA.FTZ R7, R45, R30, R47.reuse ;  /* 0x0000001e2d077223 */ /* 0x100fe2000001002f */
        /* <DEDUP_REMOVED lines=13> */
.L_x_4648:
        /* <DEDUP_REMOVED lines=13> */
.L_x_4650:
[----:B------:R-:W-:Y:S05]  /*8be0*/  BSYNC B0 ;  /* 0x0000000000007941 */ /* 0x000fea0003800000 */
.L_x_4649:
        /* <DEDUP_REMOVED lines=11> */
.L_x_4651:
        /* <DEDUP_REMOVED lines=13> */
.L_x_4653:
[----:B------:R-:W-:Y:S05]  /*8d70*/  BSYNC B0 ;  /* 0x0000000000007941 */ /* 0x000fea0003800000 */
.L_x_4652:
[----:B------:R-:W-:Y:S05]  /*8d80*/  @!P5 BRA `(.L_x_4654) ;  /* 0x000000000028d947 */ /* 0x000fea0003800000 */
        /* <DEDUP_REMOVED lines=10> */
.L_x_4654:
[----:B------:R-:W-:Y:S04]  /*8e30*/  BSSY B0, `(.L_x_4655) ;  /* 0x000000d000007945 */ /* 0x000fe80003800000 */
[----:B------:R-:W-:Y:S05]  /*8e40*/  @P2 BRA `(.L_x_4656) ;  /* 0x00000000002c2947 */ /* 0x000fea0003800000 */
[----:B------:R-:W-:Y:S01]  /*8e50*/  ULDC.64 UR6, c[0x0][0x270] ;  /* 0x00009c0000067ab9 */ /* 0x000fe20000000a00 */
[----:B-1----:R-:W-:Y:S01]  /*8e60*/  MOV R12, R2 ;  /* 0x00000002000c7202 */ /* 0x002fe20000000f00 */
[----:B------:R-:W-:Y:S01]  /*8e70*/  IMAD R77, R77, UR6, RZ ;  /* 0x000000064d4d7c24 */ /* 0x000fe2000f8e02ff */
[----:B------:R-:W-:-:S03]  /*8e80*/  MOV R13, R5 ;  /* 0x00000005000d7202 */ /* 0x000fc60000000f00 */
[C---:B------:R-:W-:Y:S02]  /*8e90*/  IMAD R77, R20.reuse, UR7, R77 ;  /* 0x00000007144d7c24 */ /* 0x040fe4000f8e024d */
[----:B0-----:R-:W-:Y:S01]  /*8ea0*/  IMAD.WIDE.U32 R16, R20, UR6, R12 ;  /* 0x0000000614107c25 */ /* 0x001fe2000f8e000c */
[----:B------:R-:W-:Y:S02]  /*8eb0*/  ULDC.64 UR6, c[0x0][0x210] ;  /* 0x0000840000067ab9 */ /* 0x000fe40000000a00 */
[----:B------:R-:W-:Y:S02]  /*8ec0*/  LEA R12, P1, R16, UR6, 0x2 ;  /* 0x00000006100c7c11 */ /* 0x000fe4000f8210ff */
[----:B------:R-:W-:-:S04]  /*8ed0*/  IADD3 R77, R17, R77, RZ ;  /* 0x0000004d114d7210 */ /* 0x000fc80007ffe0ff */
[----:B------:R-:W-:-:S05]  /*8ee0*/  LEA.HI.X R13, R16, UR7, R77, 0x2, P1 ;  /* 0x00000007100d7c11 */ /* 0x000fca00088f144d */
[----:B------:R2:W-:Y:S02]  /*8ef0*/  STG.E.64 desc[UR14][R12.64], R10 ;  /* 0x0000000a0c007986 */ /* 0x0005e4000c101b0e */
.L_x_4656:
[----:B------:R-:W-:Y:S05]  /*8f00*/  BSYNC B0 ;  /* 0x0000000000007941 */ /* 0x000fea0003800000 */
.L_x_4655:
[----:B------:R-:W-:Y:S05]  /*8f10*/  @!P5 BRA `(.L_x_4657) ;  /* 0x000000000028d947 */ /* 0x000fea0003800000 */
[----:B--2---:R-:W-:Y:S01]  /*8f20*/  FMUL.FTZ R10, R8, -1.4426950216293334961 ;  /* 0xbfb8aa3b080a7820 */ /* 0x004fe20000410000 */
[----:B-1----:R-:W-:-:S05]  /*8f30*/  FMUL.FTZ R12, R9, -1.4426950216293334961 ;  /* 0xbfb8aa3b090c7820 */ /* 0x002fca0000410000 */
        /* <DEDUP_REMOVED lines=8> */
.L_x_4657:
[----:B------:R-:W-:Y:S04]  /*8fc0*/  BSSY B0, `(.L_x_4658) ;  /* 0x000000d000007945 */ /* 0x000fe80003800000 */
[----:B------:R-:W-:Y:S05]  /*8fd0*/  @P3 BRA `(.L_x_4659) ;  /* 0x00000000002c3947 */ /* 0x000fea0003800000 */
[----:B------:R-:W-:Y:S01]  /*8fe0*/  ULDC.64 UR6, c[0x0][0x270] ;  /* 0x00009c0000067ab9 */ /* 0x000fe20000000a00 */
[----:B--2---:R-:W-:Y:S01]  /*8ff0*/  MOV R10, R2 ;  /* 0x00000002000a7202 */ /* 0x004fe20000000f00 */
[----:B------:R-:W-:Y:S01]  /*9000*/  IMAD R76, R76, UR6, RZ ;  /* 0x000000064c4c7c24 */ /* 0x000fe2000f8e02ff */
[----:B------:R-:W-:-:S03]  /*9010*/  MOV R11, R5 ;  /* 0x00000005000b7202 */ /* 0x000fc60000000f00 */
[----:B-1----:R-:W-:-:S04]  /*9020*/  IMAD.WIDE.U32 R12, R19, UR6, R10 ;  /* 0x00000006130c7c25 */ /* 0x002fc8000f8e000a */
[----:B------:R-:W-:Y:S01]  /*9030*/  IMAD R19, R19, UR7, R76 ;  /* 0x0000000713137c24 */ /* 0x000fe2000f8e024c */
[----:B------:R-:W-:Y:S02]  /*9040*/  ULDC.64 UR6, c[0x0][0x210] ;  /* 0x0000840000067ab9 */ /* 0x000fe40000000a00 */
[----:B------:R-:W-:Y:S02]  /*9050*/  LEA R10, P1, R12, UR6, 0x2 ;  /* 0x000000060c0a7c11 */ /* 0x000fe4000f8210ff */
[----:B------:R-:W-:-:S04]  /*9060*/  IADD3 R19, R13, R19, RZ ;  /* 0x000000130d137210 */ /* 0x000fc80007ffe0ff */
[----:B------:R-:W-:-:S05]  /*9070*/  LEA.HI.X R11, R12, UR7, R19, 0x2, P1 ;  /* 0x000000070c0b7c11 */ /* 0x000fca00088f1413 */
[----:B------:R3:W-:Y:S02]  /*9080*/  STG.E.64 desc[UR14][R10.64], R8 ;  /* 0x000000080a007986 */ /* 0x0007e4000c101b0e */
.L_x_4659:
[----:B------:R-:W-:Y:S05]  /*9090*/  BSYNC B0 ;  /* 0x0000000000007941 */ /* 0x000fea0003800000 */
.L_x_4658:
[----:B------:R-:W-:Y:S05]  /*90a0*/  @!P5 BRA `(.L_x_4660) ;  /* 0x000000000028d947 */ /* 0x000fea0003800000 */
[----:B---3--:R-:W-:Y:S01]  /*90b0*/  FMUL.FTZ R8, R6, -1.4426950216293334961 ;  /* 0xbfb8aa3b06087820 */ /* 0x008fe20000410000 */
        /* <DEDUP_REMOVED lines=9> */
.L_x_4660:
[----:B------:R-:W-:Y:S04]  /*9150*/  BSSY B0, `(.L_x_4661) ;  /* 0x000000c000007945 */ /* 0x000fe80003800000 */
[----:B------:R-:W-:Y:S05]  /*9160*/  @P4 BRA `(.L_x_4662) ;  /* 0x0000000000284947 */ /* 0x000fea0003800000 */
[----:B------:R-:W-:Y:S01]  /*9170*/  ULDC.64 UR6, c[0x0][0x270] ;  /* 0x00009c0000067ab9 */ /* 0x000fe20000000a00 */
[----:B------:R-:W-:Y:S01]  /*9180*/  MOV R3, R5 ;  /* 0x0000000500037202 */ /* 0x000fe20000000f00 */
[----:B---3--:R-:W-:Y:S02]  /*9190*/  IMAD R8, R75, UR6, RZ ;  /* 0x000000064b087c24 */ /* 0x008fe4000f8e02ff */
[----:B------:R-:W-:-:S04]  /*91a0*/  IMAD.WIDE.U32 R4, R15, UR6, R2 ;  /* 0x000000060f047c25 */ /* 0x000fc8000f8e0002 */
[----:B------:R-:W-:Y:S01]  /*91b0*/  IMAD R15, R15, UR7, R8 ;  /* 0x000000070f0f7c24 */ /* 0x000fe2000f8e0208 */
[----:B------:R-:W-:Y:S02]  /*91c0*/  ULDC.64 UR6, c[0x0][0x210] ;  /* 0x0000840000067ab9 */ /* 0x000fe40000000a00 */
[----:B------:R-:W-:Y:S02]  /*91d0*/  LEA R2, P1, R4, UR6, 0x2 ;  /* 0x0000000604027c11 */ /* 0x000fe4000f8210ff */
[----:B------:R-:W-:-:S04]  /*91e0*/  IADD3 R15, R5, R15, RZ ;  /* 0x0000000f050f7210 */ /* 0x000fc80007ffe0ff */
[----:B------:R-:W-:-:S05]  /*91f0*/  LEA.HI.X R3, R4, UR7, R15, 0x2, P1 ;  /* 0x0000000704037c11 */ /* 0x000fca00088f140f */
[----:B------:R4:W-:Y:S02]  /*9200*/  STG.E.64 desc[UR14][R2.64], R6 ;  /* 0x0000000602007986 */ /* 0x0009e4000c101b0e */
.L_x_4662:
[----:B------:R-:W-:Y:S05]  /*9210*/  BSYNC B0 ;  /* 0x0000000000007941 */ /* 0x000fea0003800000 */
.L_x_4661:
[----:B------:R-:W-:Y:S01]  /*9220*/  ULDC UR5, c[0x0][0x10] ;  /* 0x0000040000057ab9 */ /* 0x000fe20000000800 */
[----:B------:R-:W-:Y:S02]  /*9230*/  UIADD3 UR4, UR4, 0x1, URZ ;  /* 0x0000000104047890 */ /* 0x000fe4000fffe03f */
[----:B------:R-:W-:-:S04]  /*9240*/  UIADD3 UR9, UR5, UR9, URZ ;  /* 0x0000000905097290 */ /* 0x000fc8000fffe03f */
[----:B------:R-:W-:-:S06]  /*9250*/  UISETP.GE.AND UP0, UPT, UR9, UR8, UPT ;  /* 0x000000080900728c */ /* 0x000fcc000bf06270 */
[----:B------:R-:W-:-:S13]  /*9260*/  PLOP3.LUT P1, PT, PT, PT, UP0, 0x80, 0x0 ;  /* 0x000000000000781c */ /* 0x000fda0003f2f008 */
[----:B------:R-:W-:Y:S05]  /*9270*/  @!P1 BRA `(.L_x_4663) ;  /* 0xffffff6c00fc9947 */ /* 0x000fea000383ffff */
[----:B------:R-:W-:Y:S05]  /*9280*/  EXIT ;  /* 0x000000000000794d */ /* 0x000fea0003800000 */
.L_x_4664:
        /* <DEDUP_REMOVED lines=15> */
.L_x_5177:


//--------------------- .text._Z35group_norm_nhwc_fwd_one_pass_kernelI11Fp32IOBf16WLi64ELi70ELi560EEv26Group_norm_nhwc_fwd_params --------------------------
	.section	.text._Z35group_norm_nhwc_fwd_one_pass_kernelI11Fp32IOBf16WLi64ELi70ELi560EEv26Group_norm_nhwc_fwd_params,"ax",@progbits
	.align	128
        .global         _Z35group_norm_nhwc_fwd_one_pass_kernelI11Fp32IOBf16WLi64ELi70ELi560EEv26Group_norm_nhwc_fwd_params
        .type           _Z35group_norm_nhwc_fwd_one_pass_kernelI11Fp32IOBf16WLi64ELi70ELi560EEv26Group_norm_nhwc_fwd_params,@function
        .size           _Z35group_norm_nhwc_fwd_one_pass_kernelI11Fp32IOBf16WLi64ELi70ELi560EEv26Group_norm_nhwc_fwd_params,(.L_x_5178 - _Z35group_norm_nhwc_fwd_one_pass_kernelI11Fp32IOBf16WLi64ELi70ELi560EEv26Group_norm_nhwc_fwd_params)
        .other          _Z35group_norm_nhwc_fwd_one_pass_kernelI11Fp32IOBf16WLi64ELi70ELi560EEv26Group_norm_nhwc_fwd_params,@"STO_CUDA_ENTRY STV_DEFAULT"
_Z35group_norm_nhwc_fwd_one_pass_kernelI11Fp32IOBf16WLi64ELi70ELi560EEv26Group_norm_nhwc_fwd_params:
.text._Z35group_norm_nhwc_fwd_one_pass_kernelI11Fp32IOBf16WLi64ELi70ELi560EEv26Group_norm_nhwc_fwd_params:
        /* <DEDUP_REMOVED lines=32> */
.L_x_4686:
[----:B------:R-:W0:Y:S01]  /*0200*/  LDC R14, c[0x0][0x288] ;  /* 0x0000a200ff0e7b82 */ /* 0x000e220000000800 */
[----:B------:R-:W-:Y:S01]  /*0210*/  ULDC.64 UR12, c[0x0][0x278] ;  /* 0x00009e00000c7ab9 */ /* 0x000fe20000000a00 */
[----:B------:R-:W-:Y:S02]  /*0220*/  SHF.R.S32.HI R37, RZ, 0x1f, R5 ;  /* 0x0000001fff257819 */ /* 0x000fe40000011405 */
[----:B------:R-:W-:Y:S02]  /*0230*/  SHF.R.S32.HI R39, RZ, 0x1f, R6 ;  /* 0x0000001fff277819 */ /* 0x000fe40000011406 */
[----:B------:R-:W-:Y:S02]  /*0240*/  SHF.R.S32.HI R41, RZ, 0x1f, R7 ;  /* 0x0000001fff297819 */ /* 0x000fe40000011407 */
[----:B------:R-:W1:Y:S01]  /*0250*/  @P0 LDC.64 R22, c[0x0][0x270] ;  /* 0x00009c00ff160b82 */ /* 0x000e620000000a00 */
[----:B------:R-:W-:-:S07]  /*0260*/  SHF.R.S32.HI R15, RZ, 0x1f, R45 ;  /* 0x0000001fff0f7819 */ /* 0x000fce000001142d */
[----:B------:R-:W2:Y:S01]  /*0270*/  @P0 LDC.64 R20, c[0x0][0x220] ;  /* 0x00008800ff140b82 */ /* 0x000ea20000000a00 */
        /* <DEDUP_REMOVED lines=203> */
.L_x_4666:
[----:B------:R-:W-:Y:S05]  /*0f30*/  BSYNC B0 ;  /* 0x0000000000007941 */ /* 0x000fea0003800000 */
.L_x_4665:
        /* <DEDUP_REMOVED lines=10> */
[----:B------:R-:W-:Y:S01]  /*0fe0*/  SHF.L.U32 R21, R18, 0x1, RZ ;  /* 0x0000000112157819 */ /* 0x000fe200000006ff */
[----:B--2---:R-:W-:Y:S01]  /*0ff0*/  IMAD R23, R23, UR7, R20 ;  /* 0x0000000717177c24 */ /* 0x004fe2000f8e0214 */
[----:B------:R-:W-:-:S03]  /*1000*/  IADD3 R19, R19, R20, RZ ;  /* 0x0000001413137210 */ /* 0x000fc60007ffe0ff */
[----:B-1----:R-:W-:Y:S01]  /*1010*/  IMAD.WIDE R14, R21, 0x4, R14 ;  /* 0x00000004150e7825 */ /* 0x002fe200078e020e */
[----:B------:R-:W-:-:S03]  /*1020*/  MOV R21, 0xffffffff ;  /* 0xffffffff00157802 */ /* 0x000fc60000000f00 */
[----:B---3--:R-:W-:Y:S01]  /*1030*/  IMAD.WIDE.U32 R12, R19, 0x4, R12 ;  /* 0x00000004130c7825 */ /* 0x008fe200078e000c */
[----:B------:R-:W-:Y:S02]  /*1040*/  SEL R19, R38, RZ, !P1 ;  /* 0x000000ff26137207 */ /* 0x000fe40004800000 */
[----:B------:R-:W-:Y:S01]  /*1050*/  SEL R21, R21, 0x1, P1 ;  /* 0x0000000115157807 */ /* 0x000fe20000800000 */
[----:B------:R-:W-:Y:S01]  /*1060*/  IMAD.WIDE.U32 R14, R23, 0x8, R14 ;  /* 0x00000008170e7825 */ /* 0x000fe200078e000e */
[----:B------:R-:W-:-:S04]  /*1070*/  ISETP.NE.AND P1, PT, R19, -0x1, PT ;  /* 0xffffffff1300780c */ /* 0x000fc80003f25270 */
[----:B------:R0:W-:Y:S01]  /*1080*/  STG.E.64 desc[UR8][R14.64], R16 ;  /* 0x000000100e007986 */ /* 0x0001e2000c101b08 */
[----:B------:R-:W-:Y:S06]  /*1090*/  MEMBAR.ALL.GPU ;  /* 0x0000000000007992 */ /* 0x000fec000000a000 */
[----:B------:R-:W-:-:S00]  /*10a0*/  ERRBAR ;  /* 0x00000000000079ab */ /* 0x000fc00000000000 */
[----:B------:R-:W-:Y:S06]  /*10b0*/  CGAERRBAR ;  /* 0x00000000000075ab */ /* 0x000fec0000000000 */
[----:B------:R0:W-:Y:S01]  /*10c0*/  REDG.E.ADD.S32.STRONG.GPU desc[UR8][R12.64], R21 ;  /* 0x000000150c00798e */ /* 0x0001e2000c10e388 */
[----:B------:R-:W-:Y:S05]  /*10d0*/  @!P1 BRA `(.L_x_4668) ;  /* 0x0000000000149947 */ /* 0x000fea0003800000 */
.L_x_4669:
[----:B0-----:R-:W2:Y:S04]  /*10e0*/  LDG.E.STRONG.GPU R14, desc[UR8][R12.64] ;  /* 0x000000080c0e7981 */ /* 0x001ea8000c1ef900 */
[----:B--2---:R-:W-:Y:S01]  /*10f0*/  CCTL.IVALL ;  /* 0x00000000ff00798f */ /* 0x004fe20002000000 */
[----:B------:R-:W-:Y:S05]  /*1100*/  YIELD ;  /* 0x0000000000007946 */ /* 0x000fea0003800000 */
[----:B------:R-:W-:-:S13]  /*1110*/  ISETP.NE.AND P1, PT, R14, R19, PT ;  /* 0x000000130e00720c */ /* 0x000fda0003f25270 */
[----:B------:R-:W-:Y:S05]  /*1120*/  @P1 BRA `(.L_x_4669) ;  /* 0xfffffffc00ec1947 */ /* 0x000fea000383ffff */
.L_x_4668:
[----:B------:R-:W-:Y:S01]  /*1130*/  ISETP.NE.AND P1, PT, R38, RZ, PT ;  /* 0x000000ff2600720c */ /* 0x000fe20003f25270 */
[----:B------:R-:W-:Y:S05]  /*1140*/  WARPSYNC.ALL ;  /* 0x0000000000007948 */ /* 0x000fea0003800000 */
[----:B------:R-:W-:Y:S07]  /*1150*/  BAR.SYNC.DEFER_BLOCKING 0x0 ;  /* 0x0000000000007b1d */ /* 0x000fee0000010000 */
[----:B------:R-:W-:Y:S05]  /*1160*/  @!P1 BRA `(.L_x_4667) ;  /* 0x0000000400e89947 */ /* 0x000fea0003800000 */
[C---:B0-----:R-:W-:Y:S01]  /*1170*/  IADD3 R12, R38.reuse, -0x1, RZ ;  /* 0xffffffff260c7810 */ /* 0x041fe20007ffe0ff */
[----:B------:R-:W-:Y:S01]  /*1180*/  HFMA2.MMA R25, -RZ, RZ, 0, 0 ;  /* 0x00000000ff197435 */ /* 0x000fe200000001ff */
[----:B------:R-:W-:Y:S02]  /*1190*/  LOP3.LUT P1, R24, R38, 0x3, RZ, 0xc0, !PT ;  /* 0x0000000326187812 */ /* 0x000fe4000782c0ff */
[----:B------:R-:W-:-:S13]  /*11a0*/  ISETP.GE.U32.AND P2, PT, R12, 0x3, PT ;  /* 0x000000030c00780c */ /* 0x000fda0003f46070 */
[----:B------:R-:W-:Y:S05]  /*11b0*/  @!P2 BRA `(.L_x_4670) ;  /* 0x000000040008a947 */ /* 0x000fea0003800000 */
[----:B------:R-:W-:Y:S02]  /*11c0*/  LOP3.LUT R13, R38, 0x3, RZ, 0xc0, !PT ;  /* 0x00000003260d7812 */ /* 0x000fe400078ec0ff */
[----:B------:R-:W-:Y:S02]  /*11d0*/  MOV R25, RZ ;  /* 0x000000ff00197202 */ /* 0x000fe40000000f00 */
[----:B------:R-:W-:-:S07]  /*11e0*/  IADD3 R26, -R13, R38, RZ ;  /* 0x000000260d1a7210 */ /* 0x000fce0007ffe1ff */
.L_x_4671:
[C---:B------:R-:W-:Y:S02]  /*11f0*/  IADD3 R31, R25.reuse, 0x1, RZ ;  /* 0x00000001191f7810 */ /* 0x040fe40007ffe0ff */
[----:B------:R-:W-:Y:S02]  /*1200*/  ISETP.EQ.OR P5, PT, R25, UR7, P3 ;  /* 0x0000000719007c0c */ /* 0x000fe40009fa2670 */
[----:B------:R-:W-:Y:S02]  /*1210*/  ISETP.EQ.OR P6, PT, R31, UR7, P3 ;  /* 0x000000071f007c0c */ /* 0x000fe40009fc2670 */
[C---:B-1----:R-:W-:Y:S02]  /*1220*/  IADD3 R14, R25.reuse, 0x2, RZ ;  /* 0x00000002190e7810 */ /* 0x042fe40007ffe0ff */
        /* <DEDUP_REMOVED lines=20> */
[-C--:B--2---:R-:W-:Y:S02]  /*1370*/  @!P6 IMAD R31, R31, R28.reuse, R13 ;  /* 0x0000001c1f1fe224 */ /* 0x084fe400078e020d */
[----:B------:R-:W-:-:S03]  /*1380*/  @!P6 IMAD R28, R19, R28, RZ ;  /* 0x0000001c131ce224 */ /* 0x000fc600078e02ff */
[----:B------:R-:W1:Y:S01]  /*1390*/  @!P6 LDC.64 R12, c[0x0][0x248] ;  /* 0x00009200ff0ceb82 */ /* 0x000e620000000a00 */
[-C--:B---3--:R-:W-:Y:S02]  /*13a0*/  @!P4 IMAD R29, R14, R53.reuse, R29 ;  /* 0x000000350e1dc224 */ /* 0x088fe400078e021d */
        /* <DEDUP_REMOVED lines=35> */
.L_x_4670:
[----:B------:R-:W-:Y:S05]  /*15e0*/  @!P1 BRA `(.L_x_4667) ;  /* 0x0000000000c89947 */ /* 0x000fea0003800000 */
[----:B------:R-:W-:Y:S01]  /*15f0*/  ISETP.EQ.OR P1, PT, R25, UR7, P3 ;  /* 0x0000000719007c0c */ /* 0x000fe20009f22670 */
[----:B------:R-:W-:Y:S01]  /*1600*/  BSSY B0, `(.L_x_4672) ;  /* 0x0000010000007945 */ /* 0x000fe20003800000 */
[----:B------:R-:W-:-:S11]  /*1610*/  ISETP.NE.AND P2, PT, R24, 0x1, PT ;  /* 0x000000011800780c */ /* 0x000fd60003f45270 */
[----:B------:R-:W-:Y:S05]  /*1620*/  @P1 BRA `(.L_x_4673) ;  /* 0x0000000000341947 */ /* 0x000fea0003800000 */
[----:B-1----:R-:W0:Y:S01]  /*1630*/  S2R R14, SR_CTAID.Y ;  /* 0x00000000000e7919 */ /* 0x002e220000002600 */
        /* <DEDUP_REMOVED lines=12> */
.L_x_4673:
[----:B------:R-:W-:Y:S05]  /*1700*/  BSYNC B0 ;  /* 0x0000000000007941 */ /* 0x000fea0003800000 */
.L_x_4672:
[----:B------:R-:W-:Y:S05]  /*1710*/  @!P2 BRA `(.L_x_4667) ;  /* 0x00000000007ca947 */ /* 0x000fea0003800000 */
[C---:B------:R-:W-:Y:S02]  /*1720*/  IADD3 R23, R25.reuse, 0x1, RZ ;  /* 0x0000000119177810 */ /* 0x040fe40007ffe0ff */
[----:B------:R-:W-:Y:S02]  /*1730*/  IADD3 R25, R25, 0x2, RZ ;  /* 0x0000000219197810 */ /* 0x000fe40007ffe0ff */
[----:B------:R-:W-:Y:S02]  /*1740*/  ISETP.EQ.OR P2, PT, R23, UR7, P3 ;  /* 0x0000000717007c0c */ /* 0x000fe40009f42670 */
[----:B------:R-:W-:-:S04]  /*1750*/  ISETP.EQ.OR P1, PT, R25, UR7, P3 ;  /* 0x0000000719007c0c */ /* 0x000fc80009f22670 */
[----:B------:R-:W-:-:S07]  /*1760*/  ISETP.EQ.OR P1, PT, R24, 0x2, P1 ;  /* 0x000000021800780c */ /* 0x000fce0000f22670 */
[----:B------:R-:W0:Y:S01]  /*1770*/  @!P2 LDC R18, c[0x0][0x10] ;  /* 0x00000400ff12ab82 */ /* 0x000e220000000800 */
        /* <DEDUP_REMOVED lines=25> */
.L_x_4667:
        /* <DEDUP_REMOVED lines=22> */
[----:B------:R1:W3:Y:S04]  /*1a70*/  LDG.E.U16 R25, desc[UR8][R12.64+0x2] ;  /* 0x000002080c197981 */ /* 0x0002e8000c1e1500 */
[----:B------:R-:W4:Y:S04]  /*1a80*/  LDG.E.U16 R26, desc[UR8][R14.64] ;  /* 0x000000080e1a7981 */ /* 0x000f28000c1e1500 */
[----:B------:R2:W5:Y:S01]  /*1a90*/  LDG.E.U16 R27, desc[UR8][R14.64+0x2] ;  /* 0x000002080e1b7981 */ /* 0x000562000c1e1500 */
[----:B0-----:R-:W-:-:S02]  /*1aa0*/  MOV R18, 0x3f800000 ;  /* 0x3f80000000127802 */ /* 0x001fc40000000f00 */
[----:B------:R-:W-:Y:S01]  /*1ab0*/  ISETP.NE.AND P4, PT, RZ, UR10, PT ;  /* 0x0000000aff007c0c */ /* 0x000fe2000bf85270 */
[----:B------:R-:W0:Y:S01]  /*1ac0*/  LDS.64 R22, [UR5+0xb0] ;  /* 0x0000b005ff167984 */ /* 0x000e220008000a00 */
[----:B------:R-:W-:Y:S02]  /*1ad0*/  ISETP.GE.U32.AND P2, PT, R6, UR12, PT ;  /* 0x0000000c06007c0c */ /* 0x000fe4000bf46070 */
[----:B------:R-:W-:Y:S02]  /*1ae0*/  ISETP.GE.U32.AND P3, PT, R7, UR12, PT ;  /* 0x0000000c07007c0c */ /* 0x000fe4000bf66070 */
[----:B------:R-:W-:Y:S02]  /*1af0*/  ISETP.GE.AND.EX P2, PT, R39, UR13, PT, P2 ;  /* 0x0000000d27007c0c */ /* 0x000fe4000bf46320 */
[----:B------:R-:W-:Y:S02]  /*1b00*/  ISETP.GE.AND.EX P3, PT, R41, UR13, PT, P3 ;  /* 0x0000000d29007c0c */ /* 0x000fe4000bf66330 */
[----:B------:R-:W-:-:S02]  /*1b10*/  ISETP.GT.U32.OR P2, PT, R0, 0x22f, P2 ;  /* 0x0000022f0000780c */ /* 0x000fc40001744470 */
[----:B------:R-:W-:Y:S01]  /*1b20*/  ISETP.GT.U32.OR P3, PT, R0, 0x22f, P3 ;  /* 0x0000022f0000780c */ /* 0x000fe20001f64470 */
[----:B0-----:R-:W-:-:S04]  /*1b30*/  FMUL.FTZ R22, R22, UR6 ;  /* 0x0000000616167c20 */ /* 0x001fc80008410000 */
[C---:B------:R-:W-:Y:S01]  /*1b40*/  FMUL.FTZ R28, R22.reuse, R22 ;  /* 0x00000016161c7220 */ /* 0x040fe20000410000 */
[C---:B-1----:R-:W-:Y:S01]  /*1b50*/  FADD.FTZ R13, -R22.reuse, R8 ;  /* 0x00000008160d7221 */ /* 0x042fe20000010100 */
[C---:B------:R-:W-:Y:S01]  /*1b60*/  FADD.FTZ R9, -R22.reuse, R9 ;  /* 0x0000000916097221 */ /* 0x040fe20000010100 */
        /* <DEDUP_REMOVED lines=39> */
.L_x_4674:
        /* <DEDUP_REMOVED lines=13> */
.L_x_4676:
[----:B------:R-:W-:Y:S05]  /*1eb0*/  BSYNC B0 ;  /* 0x0000000000007941 */ /* 0x000fea0003800000 */
.L_x_4675:
        /* <DEDUP_REMOVED lines=13> */
.L_x_4677:
        /* <DEDUP_REMOVED lines=13> */
.L_x_4679:
[----:B------:R-:W-:Y:S05]  /*2060*/  BSYNC B0 ;  /* 0x0000000000007941 */ /* 0x000fea0003800000 */
.L_x_4678:
        /* <DEDUP_REMOVED lines=13> */
.L_x_4680:
        /* <DEDUP_REMOVED lines=13> */
.L_x_4682:
[----:B------:R-:W-:Y:S05]  /*2210*/  BSYNC B0 ;  /* 0x0000000000007941 */ /* 0x000fea0003800000 */
.L_x_4681:
        /* <DEDUP_REMOVED lines=13> */
.L_x_4683:
[----:B------:R-:W-:Y:S04]  /*22f0*/  BSSY B0, `(.L_x_4684) ;  /* 0x000000c000007945 */ /* 0x000fe80003800000 */
[----:B------:R-:W-:Y:S05]  /*2300*/  @P3 BRA `(.L_x_4685) ;  /* 0x0000000000283947 */ /* 0x000fea0003800000 */
[----:B------:R-:W-:Y:S01]  /*2310*/  ULDC.64 UR12, c[0x0][0x270] ;  /* 0x00009c00000c7ab9 */ /* 0x000fe20000000a00 */
[----:B------:R-:W-:Y:S01]  /*2320*/  MOV R47, R49 ;  /* 0x00000031002f7202 */ /* 0x000fe20000000f00 */
[----:B0-----:R-:W-:Y:S02]  /*2330*/  IMAD R8, R41, UR12, RZ ;  /* 0x0000000c29087c24 */ /* 0x001fe4000f8e02ff */
[----:B------:R-:W-:-:S04]  /*2340*/  IMAD.WIDE.U32 R46, R7, UR12, R46 ;  /* 0x0000000c072e7c25 */ /* 0x000fc8000f8e002e */
[----:B------:R-:W-:Y:S01]  /*2350*/  IMAD R9, R7, UR13, R8 ;  /* 0x0000000d07097c24 */ /* 0x000fe2000f8e0208 */
[----:B------:R-:W-:Y:S02]  /*2360*/  ULDC.64 UR12, c[0x0][0x210] ;  /* 0x00008400000c7ab9 */ /* 0x000fe40000000a00 */
[----:B------:R-:W-:Y:S02]  /*2370*/  LEA R8, P1, R46, UR12, 0x2 ;  /* 0x0000000c2e087c11 */ /* 0x000fe4000f8210ff */
[----:B------:R-:W-:-:S04]  /*2380*/  IADD3 R9, R47, R9, RZ ;  /* 0x000000092f097210 */ /* 0x000fc80007ffe0ff */
[----:B------:R-:W-:-:S05]  /*2390*/  LEA.HI.X R9, R46, UR13, R9, 0x2, P1 ;  /* 0x0000000d2e097c11 */ /* 0x000fca00088f1409 */
[----:B------:R1:W-:Y:S02]  /*23a0*/  STG.E.64 desc[UR8][R8.64], R16 ;  /* 0x0000001008007986 */ /* 0x0003e4000c101b08 */
.L_x_4685:
[----:B------:R-:W-:Y:S05]  /*23b0*/  BSYNC B0 ;  /* 0x0000000000007941 */ /* 0x000fea0003800000 */
.L_x_4684:
[----:B01----:R-:W0:Y:S01]  /*23c0*/  LDC R8, c[0x0][0x10] ;  /* 0x00000400ff087b82 */ /* 0x003e220000000800 */
[----:B------:R-:W-:Y:S02]  /*23d0*/  IADD3 R4, R4, 0x1, RZ ;  /* 0x0000000104047810 */ /* 0x000fe40007ffe0ff */
[----:B0-----:R-:W-:-:S04]  /*23e0*/  IADD3 R43, R8, R43, RZ ;  /* 0x0000002b082b7210 */ /* 0x001fc80007ffe0ff */
[----:B------:R-:W-:-:S13]  /*23f0*/  ISETP.GE.AND P1, PT, R43, UR4, PT ;  /* 0x000000042b007c0c */ /* 0x000fda000bf26270 */
[----:B------:R-:W-:Y:S05]  /*2400*/  @!P1 BRA `(.L_x_4686) ;  /* 0xffffffdc007c9947 */ /* 0x000fea000383ffff */
[----:B------:R-:W-:Y:S05]  /*2410*/  EXIT ;  /* 0x000000000000794d */ /* 0x000fea0003800000 */
.L_x_4687:
        /* <DEDUP_REMOVED lines=14> */
.L_x_5178:


//--------------------- .text._Z35group_norm_nhwc_fwd_one_pass_kernelI11Fp32IOBf16WLi128ELi70ELi560EEv26Group_norm_nhwc_fwd_params --------------------------
	.section	.text._Z35group_norm_nhwc_fwd_one_pass_kernelI11Fp32IOBf16WLi128ELi70ELi560EEv26Group_norm_nhwc_fwd_params,"ax",@progbits
	.align	128
        .global         _Z35group_norm_nhwc_fwd_one_pass_kernelI11Fp32IOBf16WLi128ELi70ELi560EEv26Group_norm_nhwc_fwd_params
        .type           _Z35group_norm_nhwc_fwd_one_pass_kernelI11Fp32IOBf16WLi128ELi70ELi560EEv26Group_norm_nhwc_fwd_params,@function
        .size           _Z35group_norm_nhwc_fwd_one_pass_kernelI11Fp32IOBf16WLi128ELi70ELi560EEv26Group_norm_nhwc_fwd_params,(.L_x_5179 - _Z35group_norm_nhwc_fwd_one_pass_kernelI11Fp32IOBf16WLi128ELi70ELi560EEv26Group_norm_nhwc_fwd_params)
        .other          _Z35group_norm_nhwc_fwd_one_pass_kernelI11Fp32IOBf16WLi128ELi70ELi560EEv26Group_norm_nhwc_fwd_params,@"STO_CUDA_ENTRY STV_DEFAULT"
_Z35group_norm_nhwc_fwd_one_pass_kernelI11Fp32IOBf16WLi128ELi70ELi560EEv26Group_norm_nhwc_fwd_params:
.text._Z35group_norm_nhwc_fwd_one_pass_kernelI11Fp32IOBf16WLi128ELi70ELi560EEv26Group_norm_nhwc_fwd_params:
        /* <DEDUP_REMOVED lines=36> */
.L_x_4721:
        /* <DEDUP_REMOVED lines=59> */
[----:B------:R-:W-:Y:S01]  /*05f0*/  ISETP.GT.U32.OR P2, PT, R2, 0x22f, P2 ;  /* 0x0000022f0200780c */ /* 0x000fe20001744470 */
[----:B0-----:R-:W-:Y:S01]  /*0600*/  @!P4 IMAD R6, R19, R4, RZ ;  /* 0x000000041306c224 */ /* 0x001fe200078e02ff */
[----:B------:R-:W-:Y:S02]  /*0610*/  IADD3 R51, R49, R51, RZ ;  /* 0x0000003331337210 */ /* 0x000fe40007ffe0ff */
[-C--:B------:R-:W-:Y:S01]  /*0620*/  @P0 MOV R50, R48.reuse ;  /* 0x0000003000320202 */ /* 0x080fe20000000f00 */
[----:B------:R-:W-:Y:S01]  /*0630*/  @!P4 IMAD R19, R41, R5, R6 ;  /* 0x000000052913c224 */ /* 0x000fe200078e0206 */
[----:B------:R-:W-:Y:S01]  /*0640*/  @!P4 MOV R6, R48 ;  /* 0x000000300006c202 */ /* 0x000fe20000000f00 */
[----:B------:R-:W0:Y:S01]  /*0650*/  @!P1 LDC.64 R24, c[0x0][0x220] ;  /* 0x00008800ff189b82 */ /* 0x000e220000000a00 */
        /* <DEDUP_REMOVED lines=9> */
[----:B------:R-:W-:Y:S01]  /*06f0*/  SHF.R.S32.HI R21, RZ, 0x1f, R37 ;  /* 0x0000001fff157819 */ /* 0x000fe20000011425 */
[----:B------:R-:W2:Y:S01]  /*0700*/  @!P3 LDC.64 R18, c[0x0][0x270] ;  /* 0x00009c00ff12bb82 */ /* 0x000ea20000000a00 */
[----:B------:R-:W-:Y:S01]  /*0710*/  ISETP.GE.U32.AND P5, PT, R37, UR14, PT ;  /* 0x0000000e25007c0c */ /* 0x000fe2000bfa6070 */
[----:B------:R-:W-:Y:S01]  /*0720*/  @!P1 IMAD R23, R40, R9, R15 ;  /* 0x0000000928179224 */ /* 0x000fe200078e020f */
[----:B------:R-:W-:-:S02]  /*0730*/  @!P1 MOV R12, R48 ;  /* 0x00000030000c9202 */ /* 0x000fc40000000f00 */
[----:B------:R-:W-:Y:S02]  /*0740*/  ISETP.GE.AND.EX P5, PT, R21, UR15, PT, P5 ;  /* 0x0000000f15007c0c */ /* 0x000fe4000bfa6350 */
[----:B------:R-:W-:Y:S01]  /*0750*/  @!P1 MOV R13, R51 ;  /* 0x00000033000d9202 */ /* 0x000fe20000000f00 */
[----:B------:R-:W3:Y:S01]  /*0760*/  @!P2 LDC.64 R14, c[0x0][0x220] ;  /* 0x00008800ff0eab82 */ /* 0x000ee20000000a00 */
[----:B------:R-:W-:Y:S02]  /*0770*/  ISETP.GT.U32.OR P5, PT, R2, 0x22f, P5 ;  /* 0x0000022f0200780c */ /* 0x000fe40002fa4470 */
[----:B-1----:R-:W-:Y:S01]  /*0780*/  @!P4 LEA R10, P6, R4, R10, 0x2 ;  /* 0x0000000a040ac211 */ /* 0x002fe200078c10ff */
[----:B------:R-:W-:-:S03]  /*0790*/  @!P1 IMAD.WIDE.U32 R8, R40, R8, R12 ;  /* 0x0000000828089225 */ /* 0x000fc600078e000c */
[----:B------:R-:W-:Y:S01]  /*07a0*/  @!P4 LEA.HI.X R11, R4, R11, R5, 0x2, P6 ;  /* 0x0000000b040bc211 */ /* 0x000fe200030f1405 */
[----:B----4-:R-:W-:Y:S01]  /*07b0*/  @!P2 IMAD R12, R17, R6, RZ ;  /* 0x00000006110ca224 */ /* 0x010fe200078e02ff */
[----:B------:R-:W-:Y:S01]  /*07c0*/  @!P1 IADD3 R9, R9, R23, RZ ;  /* 0x0000001709099210 */ /* 0x000fe20007ffe0ff */
[----:B------:R-:W1:Y:S01]  /*07d0*/  @!P3 LDC.64 R16, c[0x0][0x220] ;  /* 0x00008800ff10bb82 */ /* 0x000e620000000a00 */
[----:B------:R-:W-:Y:S02]  /*07e0*/  MOV R5, RZ ;  /* 0x000000ff00057202 */ /* 0x000fe40000000f00 */
[----:B------:R-:W-:Y:S02]  /*07f0*/  MOV R4, RZ ;  /* 0x000000ff00047202 */ /* 0x000fe40000000f00 */
[C---:B0-----:R-:W-:Y:S01]  /*0800*/  @!P1 LEA R24, P6, R8.reuse, R24, 0x2 ;  /* 0x0000001808189211 */ /* 0x041fe200078c10ff */
[----:B------:R-:W-:Y:S01]  /*0810*/  @!P2 IMAD R23, R39, R7, R12 ;  /* 0x000000072717a224 */ /* 0x000fe200078e020c */
[----:B------:R-:W-:Y:S01]  /*0820*/  @!P2 MOV R28, R48 ;  /* 0x00000030001ca202 */ /* 0x000fe20000000f00 */
[----:B--2---:R-:W-:Y:S01]  /*0830*/  @!P3 IMAD R7, R29, R18, RZ ;  /* 0x000000121d07b224 */ /* 0x004fe200078e02ff */
[----:B------:R-:W-:Y:S01]  /*0840*/  @!P1 LEA.HI.X R25, R8, R25, R9, 0x2, P6 ;  /* 0x0000001908199211 */ /* 0x000fe200030f1409 */
[----:B------:R0:W2:Y:S01]  /*0850*/  @!P4 LDG.E.64 R4, desc[UR8][R10.64] ;  /* 0x000000080a04c981 */ /* 0x0000a2000c1e1b00 */
[----:B------:R-:W-:Y:S01]  /*0860*/  @!P2 MOV R29, R51 ;  /* 0x00000033001da202 */ /* 0x000fe20000000f00 */
[----:B------:R-:W4:Y:S01]  /*0870*/  @!P5 LDC.64 R8, c[0x0][0x270] ;  /* 0x00009c00ff08db82 */ /* 0x000f220000000a00 */
[----:B------:R-:W-:Y:S01]  /*0880*/  SHF.R.S32.HI R33, RZ, 0x1f, R36 ;  /* 0x0000001fff217819 */ /* 0x000fe20000011424 */
[----:B------:R-:W-:Y:S01]  /*0890*/  @!P3 IMAD R31, R38, R19, R7 ;  /* 0x00000013261fb224 */ /* 0x000fe200078e0207 */
[----:B------:R-:W-:Y:S01]  /*08a0*/  ISETP.GE.U32.AND P4, PT, R36, UR14, PT ;  /* 0x0000000e24007c0c */ /* 0x000fe2000bf86070 */
[----:B------:R-:W-:Y:S01]  /*08b0*/  @!P2 IMAD.WIDE.U32 R28, R39, R6, R28 ;  /* 0x00000006271ca225 */ /* 0x000fe200078e001c */
[----:B------:R-:W-:-:S02]  /*08c0*/  @!P3 MOV R6, R48 ;  /* 0x000000300006b202 */ /* 0x000fc40000000f00 */
[----:B------:R-:W-:Y:S01]  /*08d0*/  @!P3 MOV R7, R51 ;  /* 0x000000330007b202 */ /* 0x000fe20000000f00 */
[----:B0-----:R-:W0:Y:S01]  /*08e0*/  @!P5 LDC.64 R10, c[0x0][0x220] ;  /* 0x00008800ff0adb82 */ /* 0x001e220000000a00 */
[----:B------:R-:W-:Y:S02]  /*08f0*/  ISETP.GE.AND.EX P4, PT, R33, UR15, PT, P4 ;  /* 0x0000000f21007c0c */ /* 0x000fe4000bf86340 */
[----:B------:R-:W-:Y:S01]  /*0900*/  SHF.R.S32.HI R35, RZ, 0x1f, R34 ;  /* 0x0000001fff237819 */ /* 0x000fe20000011422 */
[----:B------:R-:W-:Y:S01]  /*0910*/  @!P3 IMAD.WIDE.U32 R18, R38, R18, R6 ;  /* 0x000000122612b225 */ /* 0x000fe200078e0006 */
[----:B------:R-:W-:Y:S02]  /*0920*/  ISETP.GE.U32.AND P6, PT, R34, UR14, PT ;  /* 0x0000000e22007c0c */ /* 0x000fe4000bfc6070 */
[----:B------:R-:W-:Y:S02]  /*0930*/  CS2R R6, SRZ ;  /* 0x0000000000067805 */ /* 0x000fe4000001ff00 */
[----:B------:R-:W-:-:S02]  /*0940*/  ISETP.GT.U32.OR P4, PT, R2, 0x22f, P4 ;  /* 0x0000022f0200780c */ /* 0x000fc40002784470 */
[----:B------:R-:W-:Y:S02]  /*0950*/  ISETP.GE.AND.EX P6, PT, R35, UR15, PT, P6 ;  /* 0x0000000f23007c0c */ /* 0x000fe4000bfc6360 */
[----:B------:R-:W-:Y:S01]  /*0960*/  @!P2 IADD3 R23, R29, R23, RZ ;  /* 0x000000171d17a210 */ /* 0x000fe20007ffe0ff */
[----:B------:R0:W5:Y:S01]  /*0970*/  @!P1 LDG.E.64 R6, desc[UR8][R24.64] ;  /* 0x0000000818069981 */ /* 0x000162000c1e1b00 */
[----:B------:R-:W-:Y:S02]  /*0980*/  ISETP.GT.U32.OR P6, PT, R2, 0x22f, P6 ;  /* 0x0000022f0200780c */ /* 0x000fe400037c4470 */
[C---:B---3--:R-:W-:Y:S02]  /*0990*/  @!P2 LEA R22, P1, R28.reuse, R14, 0x2 ;  /* 0x0000000e1c16a211 */ /* 0x048fe400078210ff */
[----:B------:R-:W-:Y:S02]  /*09a0*/  @!P3 IADD3 R14, R19, R31, RZ ;  /* 0x0000001f130eb210 */ /* 0x000fe40007ffe0ff */
[----:B------:R-:W-:Y:S01]  /*09b0*/  @!P2 LEA.HI.X R23, R28, R15, R23, 0x2, P1 ;  /* 0x0000000f1c17a211 */ /* 0x000fe200008f1417 */
[----:B------:R-:W3:Y:S01]  /*09c0*/  @!P4 LDC.64 R12, c[0x0][0x270] ;  /* 0x00009c00ff0ccb82 */ /* 0x000ee20000000a00 */
[----:B-1----:R-:W-:Y:S01]  /*09d0*/  @!P3 LEA R20, P1, R18, R16, 0x2 ;  /* 0x000000101214b211 */ /* 0x002fe200078210ff */
[----:B----4-:R-:W-:Y:S01]  /*09e0*/  @!P5 IMAD R16, R21, R8, RZ ;  /* 0x000000081510d224 */ /* 0x010fe200078e02ff */
[----:B------:R-:W-:-:S02]  /*09f0*/  @!P5 MOV R19, R51 ;  /* 0x000000330013d202 */ /* 0x000fc40000000f00 */
[----:B------:R-:W-:Y:S01]  /*0a00*/  @!P3 LEA.HI.X R21, R18, R17, R14, 0x2, P1 ;  /* 0x000000111215b211 */ /* 0x000fe200008f140e */
[C---:B------:R-:W-:Y:S01]  /*0a10*/  @!P5 IMAD R29, R37.reuse, R9, R16 ;  /* 0x00000009251dd224 */ /* 0x040fe200078e0210 */
[----:B------:R-:W-:Y:S01]  /*0a20*/  @!P5 MOV R18, R48 ;  /* 0x000000300012d202 */ /* 0x000fe20000000f00 */
[----:B------:R-:W1:Y:S04]  /*0a30*/  @!P6 LDC.64 R16, c[0x0][0x270] ;  /* 0x00009c00ff10eb82 */ /* 0x000e680000000a00 */
[----:B------:R-:W-:-:S04]  /*0a40*/  @!P5 IMAD.WIDE.U32 R18, R37, R8, R18 ;  /* 0x000000082512d225 */ /* 0x000fc800078e0012 */
[----:B------:R-:W4:Y:S01]  /*0a50*/  @!P4 LDC.64 R14, c[0x0][0x220] ;  /* 0x00008800ff0ecb82 */ /* 0x000f220000000a00 */
[----:B------:R-:W-:Y:S02]  /*0a60*/  CS2R R8, SRZ ;  /* 0x0000000000087805 */ /* 0x000fe4000001ff00 */
[----:B------:R-:W-:Y:S02]  /*0a70*/  @!P5 IADD3 R19, R19, R29, RZ ;  /* 0x0000001d1313d210 */ /* 0x000fe40007ffe0ff */
[C---:B0-----:R-:W-:Y:S02]  /*0a80*/  @!P5 LEA R24, P1, R18.reuse, R10, 0x2 ;  /* 0x0000000a1218d211 */ /* 0x041fe400078210ff */
[----:B------:R-:W-:Y:S01]  /*0a90*/  @!P4 MOV R30, R48 ;  /* 0x00000030001ec202 */ /* 0x000fe20000000f00 */
[----:B------:R1:W5:Y:S01]  /*0aa0*/  @P0 LDG.E.64 R8, desc[UR8][R26.64] ;  /* 0x000000081a080981 */ /* 0x000362000c1e1b00 */
[----:B------:R-:W-:Y:S02]  /*0ab0*/  @!P5 LEA.HI.X R25, R18, R11, R19, 0x2, P1 ;  /* 0x0000000b1219d211 */ /* 0x000fe400008f1413 */
[----:B------:R-:W0:Y:S01]  /*0ac0*/  @!P6 LDC.64 R18, c[0x0][0x220] ;  /* 0x00008800ff12eb82 */ /* 0x000e220000000a00 */
[----:B------:R-:W-:Y:S01]  /*0ad0*/  @!P4 MOV R31, R51 ;  /* 0x00000033001fc202 */ /* 0x000fe20000000f00 */
[----:B---3--:R-:W-:Y:S01]  /*0ae0*/  @!P4 IMAD R28, R33, R12, RZ ;  /* 0x0000000c211cc224 */ /* 0x008fe200078e02ff */
[----:B------:R-:W-:-:S03]  /*0af0*/  CS2R R10, SRZ ;  /* 0x00000000000a7805 */ /* 0x000fc6000001ff00 */
[C---:B------:R-:W-:Y:S02]  /*0b00*/  @!P4 IMAD R13, R36.reuse, R13, R28 ;  /* 0x0000000d240dc224 */ /* 0x040fe400078e021c */
[----:B------:R-:W-:Y:S01]  /*0b10*/  @!P4 IMAD.WIDE.U32 R30, R36, R12, R30 ;  /* 0x0000000c241ec225 */ /* 0x000fe200078e001e */
[----:B------:R3:W5:Y:S03]  /*0b20*/  @!P2 LDG.E.64 R10, desc[UR8][R22.64] ;  /* 0x00000008160aa981 */ /* 0x000766000c1e1b00 */
[----:B-1----:R-:W-:Y:S01]  /*0b30*/  @!P6 IMAD R26, R35, R16, RZ ;  /* 0x00000010231ae224 */ /* 0x002fe200078e02ff */
[----:B------:R-:W-:Y:S02]  /*0b40*/  @!P4 IADD3 R29, R31, R13, RZ ;  /* 0x0000000d1f1dc210 */ /* 0x000fe40007ffe0ff */
[----:B------:R-:W-:Y:S02]  /*0b50*/  CS2R R12, SRZ ;  /* 0x00000000000c7805 */ /* 0x000fe4000001ff00 */
[----:B----4-:R-:W-:Y:S01]  /*0b60*/  @!P4 LEA R28, P1, R30, R14, 0x2 ;  /* 0x0000000e1e1cc211 */ /* 0x010fe200078210ff */
[----:B------:R-:W-:Y:S01]  /*0b70*/  @!P6 IMAD R31, R34, R17, R26 ;  /* 0x00000011221fe224 */ /* 0x000fe200078e021a */
[----:B------:R-:W-:-:S02]  /*0b80*/  @!P6 MOV R26, R48 ;  /* 0x00000030001ae202 */ /* 0x000fc40000000f00 */
[----:B------:R-:W-:Y:S01]  /*0b90*/  @!P6 MOV R27, R51 ;  /* 0x00000033001be202 */ /* 0x000fe20000000f00 */
[----:B------:R-:W4:Y:S01]  /*0ba0*/  @!P3 LDG.E.64 R12, desc[UR8][R20.64] ;  /* 0x00000008140cb981 */ /* 0x000f22000c1e1b00 */
[----:B------:R-:W-:Y:S02]  /*0bb0*/  @!P4 LEA.HI.X R29, R30, R15, R29, 0x2, P1 ;  /* 0x0000000f1e1dc211 */ /* 0x000fe400008f141d */
[----:B------:R-:W-:Y:S01]  /*0bc0*/  CS2R R14, SRZ ;  /* 0x00000000000e7805 */ /* 0x000fe2000001ff00 */
[----:B------:R-:W-:Y:S01]  /*0bd0*/  @!P6 IMAD.WIDE.U32 R26, R34, R16, R26 ;  /* 0x00000010221ae225 */ /* 0x000fe200078e001a */
[----:B------:R-:W-:-:S04]  /*0be0*/  CS2R R16, SRZ ;  /* 0x0000000000107805 */ /* 0x000fc8000001ff00 */
[----:B------:R1:W4:Y:S01]  /*0bf0*/  @!P5 LDG.E.64 R14, desc[UR8][R24.64] ;  /* 0x00000008180ed981 */ /* 0x000322000c1e1b00 */
[----:B---3--:R-:W-:Y:S02]  /*0c00*/  @!P6 IADD3 R23, R27, R31, RZ ;  /* 0x0000001f1b17e210 */ /* 0x008fe40007ffe0ff */
[C---:B0-----:R-:W-:Y:S01]  /*0c10*/  @!P6 LEA R22, P1, R26.reuse, R18, 0x2 ;  /* 0x000000121a16e211 */ /* 0x041fe200078210ff */
[----:B------:R-:W3:Y:S03]  /*0c20*/  @!P4 LDG.E.64 R16, desc[UR8][R28.64] ;  /* 0x000000081c10c981 */ /* 0x000ee6000c1e1b00 */
[----:B------:R-:W-:Y:S02]  /*0c30*/  @!P6 LEA.HI.X R23, R26, R19, R23, 0x2, P1 ;  /* 0x000000131a17e211 */ /* 0x000fe400008f1417 */
[----:B------:R-:W-:-:S06]  /*0c40*/  CS2R R18, SRZ ;  /* 0x0000000000127805 */ /* 0x000fcc000001ff00 */
[----:B------:R0:W3:Y:S01]  /*0c50*/  @!P6 LDG.E.64 R18, desc[UR8][R22.64] ;  /* 0x000000081612e981 */ /* 0x0000e2000c1e1b00 */
[----:B------:R-:W-:Y:S02]  /*0c60*/  ISETP.GT.AND P1, PT, R2, 0x21f, PT ;  /* 0x0000021f0200780c */ /* 0x000fe40003f24270 */
[----:B------:R-:W-:Y:S02]  /*0c70*/  ISETP.NE.AND P2, PT, R0, RZ, PT ;  /* 0x000000ff0000720c */ /* 0x000fe40003f45270 */
[----:B------:R-:W-:Y:S01]  /*0c80*/  ISETP.NE.AND P3, PT, R2, RZ, PT ;  /* 0x000000ff0200720c */ /* 0x000fe20003f65270 */
[----:B------:R-:W-:Y:S01]  /*0c90*/  BSSY B0, `(.L_x_4688) ;  /* 0x0000080000007945 */ /* 0x000fe20003800000 */
[----:B--2---:R-:W-:Y:S01]  /*0ca0*/  FMUL.FTZ R27, R5, R5 ;  /* 0x00000005051b7220 */ /* 0x004fe20000410000 */
[----:B-1----:R-:W-:-:S03]  /*0cb0*/  FADD.FTZ R25, R4, R5 ;  /* 0x0000000504197221 */ /* 0x002fc60000010000 */
[----:B------:R-:W-:Y:S01]  /*0cc0*/  FFMA.FTZ R24, R4, R4, R27 ;  /* 0x0000000404187223 */ /* 0x000fe2000001001b */
[----:B-----5:R-:W-:Y:S01]  /*0cd0*/  FMUL.FTZ R27, R7, R7 ;  /* 0x00000007071b7220 */ /* 0x020fe20000410000 */
[----:B0-----:R-:W-:-:S03]  /*0ce0*/  FADD.FTZ R23, R6, R7 ;  /* 0x0000000706177221 */ /* 0x001fc60000010000 */
[----:B------:R-:W-:Y:S01]  /*0cf0*/  FFMA.FTZ R22, R6, R6, R27 ;  /* 0x0000000606167223 */ /* 0x000fe2000001001b */
[----:B------:R-:W-:Y:S01]  /*0d00*/  FMUL.FTZ R21, R9, R9 ;  /* 0x0000000909157220 */ /* 0x000fe20000410000 */
[----:B------:R-:W-:-:S03]  /*0d10*/  FADD.FTZ R20, R8, R9 ;  /* 0x0000000908147221 */ /* 0x000fc60000010000 */
[----:B------:R-:W-:Y:S01]  /*0d20*/  FFMA.FTZ R21, R8, R8, R21 ;  /* 0x0000000808157223 */ /* 0x000fe20000010015 */
[----:B------:R-:W-:-:S03]  /*0d30*/  FADD.FTZ R20, RZ, R20 ;  /* 0x00000014ff147221 */ /* 0x000fc60000010000 */
[----:B------:R-:W-:Y:S01]  /*0d40*/  FADD.FTZ R21, RZ, R21 ;  /* 0x00000015ff157221 */ /* 0x000fe20000010000 */
[----:B------:R-:W-:-:S03]  /*0d50*/  FADD.FTZ R20, R20, R25 ;  /* 0x0000001914147221 */ /* 0x000fc60000010000 */
[----:B------:R-:W-:Y:S01]  /*0d60*/  FADD.FTZ R21, R21, R24 ;  /* 0x0000001815157221 */ /* 0x000fe20000010000 */
[----:B------:R-:W-:Y:S01]  /*0d70*/  FMUL.FTZ R25, R11, R11 ;  /* 0x0000000b0b197220 */ /* 0x000fe20000410000 */
[----:B------:R-:W-:Y:S01]  /*0d80*/  FADD.FTZ R20, R20, R23 ;  /* 0x0000001714147221 */ /* 0x000fe20000010000 */
[C---:B------:R-:W-:Y:S01]  /*0d90*/  FADD.FTZ R23, R10.reuse, R11 ;  /* 0x0000000b0a177221 */ /* 0x040fe20000010000 */
[----:B------:R-:W-:Y:S01]  /*0da0*/  FADD.FTZ R21, R21, R22 ;  /* 0x0000001615157221 */ /* 0x000fe20000010000 */
[----:B------:R-:W-:Y:S02]  /*0db0*/  FFMA.FTZ R22, R10, R10, R25 ;  /* 0x0000000a0a167223 */ /* 0x000fe40000010019 */
[----:B------:R-:W-:Y:S01]  /*0dc0*/  FADD.FTZ R20, R20, R23 ;  /* 0x0000001714147221 */ /* 0x000fe20000010000 */
[----:B----4-:R-:W-:Y:S01]  /*0dd0*/  FMUL.FTZ R25, R13, R13 ;  /* 0x0000000d0d197220 */ /* 0x010fe20000410000 */
[----:B------:R-:W-:Y:S01]  /*0de0*/  FADD.FTZ R23, R12, R13 ;  /* 0x0000000d0c177221 */ /* 0x000fe20000010000 */
[----:B------:R-:W-:-:S02]  /*0df0*/  FADD.FTZ R21, R21, R22 ;  /* 0x0000001615157221 */ /* 0x000fc40000010000 */
[----:B------:R-:W-:Y:S01]  /*0e00*/  FFMA.FTZ R22, R12, R12, R25 ;  /* 0x0000000c0c167223 */ /* 0x000fe20000010019 */
[----:B------:R-:W-:Y:S01]  /*0e10*/  FADD.FTZ R20, R20, R23 ;  /* 0x0000001714147221 */ /* 0x000fe20000010000 */
[----:B------:R-:W-:Y:S01]  /*0e20*/  FMUL.FTZ R25, R15, R15 ;  /* 0x0000000f0f197220 */ /* 0x000fe20000410000 */
[C---:B------:R-:W-:Y:S01]  /*0e30*/  FADD.FTZ R23, R14.reuse, R15 ;  /* 0x0000000f0e177221 */ /* 0x040fe20000010000 */
[----:B------:R-:W-:Y:S02]  /*0e40*/  FADD.FTZ R21, R21, R22 ;  /* 0x0000001615157221 */ /* 0x000fe40000010000 */
[----:B------:R-:W-:Y:S01]  /*0e50*/  FFMA.FTZ R22, R14, R14, R25 ;  /* 0x0000000e0e167223 */ /* 0x000fe20000010019 */
[----:B---3--:R-:W-:Y:S01]  /*0e60*/  FMUL.FTZ R25, R17, R17 ;  /* 0x0000001111197220 */ /* 0x008fe20000410000 */
[----:B------:R-:W-:Y:S01]  /*0e70*/  FADD.FTZ R20, R20, R23 ;  /* 0x0000001714147221 */ /* 0x000fe20000010000 */
[C---:B------:R-:W-:Y:S01]  /*0e80*/  FADD.FTZ R23, R16.reuse, R17 ;  /* 0x0000001110177221 */ /* 0x040fe20000010000 */
[----:B------:R-:W-:Y:S01]  /*0e90*/  FADD.FTZ R21, R21, R22 ;  /* 0x0000001615157221 */ /* 0x000fe20000010000 */
[----:B------:R-:W-:Y:S01]  /*0ea0*/  FFMA.FTZ R22, R16, R16, R25 ;  /* 0x0000001010167223 */ /* 0x000fe20000010019 */
[----:B------:R-:W-:Y:S01]  /*0eb0*/  MOV R25, 0xffffffe0 ;  /* 0xffffffe000197802 */ /* 0x000fe20000000f00 */
[----:B------:R-:W-:Y:S01]  /*0ec0*/  FADD.FTZ R20, R20, R23 ;  /* 0x0000001714147221 */ /* 0x000fe20000010000 */
[----:B------:R-:W-:Y:S01]  /*0ed0*/  FMUL.FTZ R23, R19, R19 ;  /* 0x0000001313177220 */ /* 0x000fe20000410000 */
[----:B------:R-:W-:-:S02]  /*0ee0*/  FADD.FTZ R22, R21, R22 ;  /* 0x0000001615167221 */ /* 0x000fc40000010000 */
        /* <DEDUP_REMOVED lines=90> */
.L_x_4689:
[----:B------:R-:W-:Y:S05]  /*1490*/  BSYNC B0 ;  /* 0x0000000000007941 */ /* 0x000fea0003800000 */
.L_x_4688:
[----:B------:R-:W1:Y:S02]  /*14a0*/  LDC R28, c[0x0][0xc] ;  /* 0x00000300ff1c7b82 */ /* 0x000e640000000800 */
[----:B-1----:R-:W-:-:S13]  /*14b0*/  ISETP.GE.U32.AND P1, PT, R28, 0x2, PT ;  /* 0x000000021c00780c */ /* 0x002fda0003f26070 */
[----:B------:R-:W-:Y:S05]  /*14c0*/  @!P1 BRA `(.L_x_4690) ;  /* 0x0000000800709947 */ /* 0x000fea0003800000 */
        /* <DEDUP_REMOVED lines=9> */
[----:B------:R-:W-:Y:S02]  /*1560*/  SHF.L.U32 R29, R29, 0x1, RZ ;  /* 0x000000011d1d7819 */ /* 0x000fe400000006ff */
[----:B--2---:R-:W-:-:S03]  /*1570*/  IADD3 R27, R27, R26, RZ ;  /* 0x0000001a1b1b7210 */ /* 0x004fc60007ffe0ff */
[----:B0-----:R-:W-:-:S04]  /*1580*/  IMAD.WIDE R22, R29, 0x4, R22 ;  /* 0x000000041d167825 */ /* 0x001fc800078e0216 */
        /* <DEDUP_REMOVED lines=13> */
.L_x_4692:
[----:B-1----:R-:W2:Y:S04]  /*1660*/  LDG.E.STRONG.GPU R22, desc[UR8][R20.64] ;  /* 0x0000000814167981 */ /* 0x002ea8000c1ef900 */
[----:B--2---:R-:W-:Y:S01]  /*1670*/  CCTL.IVALL ;  /* 0x00000000ff00798f */ /* 0x004fe20002000000 */
[----:B------:R-:W-:Y:S05]  /*1680*/  YIELD ;  /* 0x0000000000007946 */ /* 0x000fea0003800000 */
[----:B------:R-:W-:-:S13]  /*1690*/  ISETP.NE.AND P1, PT, R22, R27, PT ;  /* 0x0000001b1600720c */ /* 0x000fda0003f25270 */
[----:B------:R-:W-:Y:S05]  /*16a0*/  @P1 BRA `(.L_x_4692) ;  /* 0xfffffffc00ec1947 */ /* 0x000fea000383ffff */
.L_x_4691:
        /* <DEDUP_REMOVED lines=11> */
.L_x_4694:
[----:B------:R-:W-:-:S13]  /*1760*/  ISETP.EQ.OR P1, PT, R29, UR7, P3 ;  /* 0x000000071d007c0c */ /* 0x000fda0009f22670 */
[----:B------:R-:W1:Y:S01]  /*1770*/  @!P1 LDC R22, c[0x0][0x10] ;  /* 0x00000400ff169b82 */ /* 0x000e620000000800 */
        /* <DEDUP_REMOVED lines=61> */
.L_x_4693:
        /* <DEDUP_REMOVED lines=19> */
.L_x_4696:
[----:B------:R-:W-:Y:S05]  /*1c80*/  BSYNC B0 ;  /* 0x0000000000007941 */ /* 0x000fea0003800000 */
.L_x_4695:
        /* <DEDUP_REMOVED lines=32> */
.L_x_4690:
[----:B------:R-:W-:Y:S01]  /*1e90*/  ULDC.64 UR12, c[0x0][0x218] ;  /* 0x00008600000c7ab9 */ /* 0x000fe20000000a00 */
[----:B------:R-:W-:Y:S01]  /*1ea0*/  LOP3.LUT P1, RZ, R2, UR7, RZ, 0xfc, !PT ;  /* 0x0000000702ff7c12 */ /* 0x000fe2000f82fcff */
[----:B------:R-:W2:Y:S01]  /*1eb0*/  S2UR UR6, SR_CgaCtaId ;  /* 0x00000000000679c3 */ /* 0x000ea20000008800 */
[----:B------:R-:W-:Y:S01]  /*1ec0*/  ISETP.EQ.U32.AND P2, PT, RZ, UR12, PT ;  /* 0x0000000cff007c0c */ /* 0x000fe2000bf42070 */
[----:B------:R-:W-:Y:S01]  /*1ed0*/  UMOV UR5, 0x400 ;  /* 0x0000040000057882 */ /* 0x000fe20000000000 */
[----:B0-----:R-:W-:Y:S01]  /*1ee0*/  IADD3 R27, R45, R46, RZ ;  /* 0x0000002e2d1b7210 */ /* 0x001fe20007ffe0ff */
[----:B------:R-:W-:Y:S01]  /*1ef0*/  ULDC.64 UR14, c[0x0][0x278] ;  /* 0x00009e00000e7ab9 */ /* 0x000fe20000000a00 */
[----:B------:R-:W-:-:S03]  /*1f00*/  ISETP.EQ.OR.EX P1, PT, RZ, UR13, P1, P2 ;  /* 0x0000000dff007c0c */ /* 0x000fc60008f22720 */
        /* <DEDUP_REMOVED lines=14> */
[----:B------:R0:W3:Y:S04]  /*1ff0*/  LDG.E.U16 R27, desc[UR8][R46.64+0x2] ;  /* 0x000002082e1b7981 */ /* 0x0000e8000c1e1500 */
[----:B------:R-:W4:Y:S04]  /*2000*/  LDG.E.U16 R28, desc[UR8][R30.64] ;  /* 0x000000081e1c7981 */ /* 0x000f28000c1e1500 */
[----:B------:R1:W5:Y:S01]  /*2010*/  LDG.E.U16 R29, desc[UR8][R30.64+0x2] ;  /* 0x000002081e1d7981 */ /* 0x000362000c1e1500 */
[----:B------:R-:W-:-:S02]  /*2020*/  ISETP.NE.AND P6, PT, RZ, UR10, PT ;  /* 0x0000000aff007c0c */ /* 0x000fc4000bfc5270 */
[----:B------:R-:W-:Y:S01]  /*2030*/  ISETP.GE.U32.AND P2, PT, R40, UR14, PT ;  /* 0x0000000e28007c0c */ /* 0x000fe2000bf46070 */
[----:B------:R-:W0:Y:S02]  /*2040*/  LDS.64 R22, [UR5+0xb0] ;  /* 0x0000b005ff167984 */ /* 0x000e240008000a00 */
[----:B0-----:R-:W-:-:S04]  /*2050*/  FMUL.FTZ R22, R22, UR6 ;  /* 0x0000000616167c20 */ /* 0x001fc80008410000 */
        /* <DEDUP_REMOVED lines=8> */
[C---:B------:R-:W-:Y:S01]  /*20e0*/  FADD.FTZ R5, -R22.reuse, R5 ;  /* 0x0000000516057221 */ /* 0x040fe20000010100 */
[----:B------:R-:W-:Y:S01]  /*20f0*/  FSETP.GTU.FTZ.AND P1, PT, R23, RZ, PT ;  /* 0x000000ff1700720b */ /* 0x000fe20003f3c000 */
[C---:B------:R-:W-:Y:S01]  /*2100*/  FADD.FTZ R25, -R22.reuse, R6 ;  /* 0x0000000616197221 */ /* 0x040fe20000010100 */
[C---:B------:R-:W-:Y:S01]  /*2110*/  FADD.FTZ R7, -R22.reuse, R7 ;  /* 0x0000000716077221 */ /* 0x040fe20000010100 */
[C---:B-1----:R-:W-:Y:S01]  /*2120*/  FADD.FTZ R31, -R22.reuse, R10 ;  /* 0x0000000a161f7221 */ /* 0x042fe20000010100 */
[C---:B------:R-:W-:Y:S01]  /*2130*/  FADD.FTZ R13, -R22.reuse, R13 ;  /* 0x0000000d160d7221 */ /* 0x040fe20000010100 */
[C---:B------:R-:W-:Y:S01]  /*2140*/  FADD.FTZ R14, -R22.reuse, R14 ;  /* 0x0000000e160e7221 */ /* 0x040fe20000010100 */
[C---:B------:R-:W-:Y:S01]  /*2150*/  FADD.FTZ R15, -R22.reuse, R15 ;  /* 0x0000000f160f7221 */ /* 0x040fe20000010100 */
[C---:B------:R-:W-:Y:S01]  /*2160*/  FADD.FTZ R16, -R22.reuse, R16 ;  /* 0x0000001016107221 */ /* 0x040fe20000010100 */
[----:B------:R-:W-:-:S05]  /*2170*/  FADD.FTZ R17, -R22, R17 ;  /* 0x0000001116117221 */ /* 0x000fca0000010100 */
[----:B------:R-:W0:Y:S02]  /*2180*/  @P1 LDC R24, c[0x0][0x238] ;  /* 0x00008e00ff181b82 */ /* 0x000e240000000800 */
[----:B0-----:R-:W-:Y:S01]  /*2190*/  @P1 FADD.FTZ R24, R23, R24 ;  /* 0x0000001817181221 */ /* 0x001fe20000010000 */
[----:B------:R-:W-:Y:S01]  /*21a0*/  FADD.FTZ R23, -R22, R4 ;  /* 0x0000000416177221 */ /* 0x000fe20000010100 */
[----:B------:R-:W-:Y:S02]  /*21b0*/  SHF.R.S32.HI R4, RZ, 0x1f, R40 ;  /* 0x0000001fff047819 */ /* 0x000fe40000011428 */
[----:B------:R-:W0:Y:S01]  /*21c0*/  @P1 MUFU.RSQ R20, R24 ;  /* 0x0000001800141308 */ /* 0x000e220000001400 */
[----:B------:R-:W-:Y:S02]  /*21d0*/  ISETP.GE.U32.AND P1, PT, R41, UR14, PT ;  /* 0x0000000e29007c0c */ /* 0x000fe4000bf26070 */
[----:B------:R-:W-:Y:S02]  /*21e0*/  ISETP.GE.AND.EX P2, PT, R4, UR15, PT, P2 ;  /* 0x0000000f04007c0c */ /* 0x000fe4000bf46320 */
[----:B------:R-:W-:-:S02]  /*21f0*/  ISETP.GE.AND.EX P1, PT, R12, UR15, PT, P1 ;  /* 0x0000000f0c007c0c */ /* 0x000fc4000bf26310 */
[C---:B------:R-:W-:Y:S02]  /*2200*/  ISETP.GT.U32.OR P2, PT, R2.reuse, 0x22f, P2 ;  /* 0x0000022f0200780c */ /* 0x040fe40001744470 */
[----:B------:R-:W-:Y:S01]  /*2210*/  ISETP.GT.U32.OR P1, PT, R2, 0x22f, P1 ;  /* 0x0000022f0200780c */ /* 0x000fe20000f24470 */
[-C--:B0-----:R-:W-:Y:S01]  /*2220*/  FMUL.FTZ R9, R9, R20.reuse ;  /* 0x0000001409097220 */ /* 0x081fe20000410000 */
[----:B------:R-:W-:Y:S01]  /*2230*/  FMUL.FTZ R11, R21, R20 ;  /* 0x00000014150b7220 */ /* 0x000fe20000410000 */
[----:B------:R-:W-:Y:S01]  /*2240*/  FADD.FTZ R21, -R22, R18 ;  /* 0x0000001216157221 */ /* 0x000fe20000010100 */
[----:B--2---:R-:W-:Y:S02]  /*2250*/  SHF.L.U32 R26, R26, 0x10, RZ ;  /* 0x000000101a1a7819 */ /* 0x004fe400000006ff */
[----:B---3--:R-:W-:Y:S02]  /*2260*/  SHF.L.U32 R27, R27, 0x10, RZ ;  /* 0x000000101b1b7819 */ /* 0x008fe400000006ff */
[----:B----4-:R-:W-:-:S02]  /*2270*/  SHF.L.U32 R28, R28, 0x10, RZ ;  /* 0x000000101c1c7819 */ /* 0x010fc400000006ff */
[----:B-----5:R-:W-:Y:S01]  /*2280*/  SHF.L.U32 R24, R29, 0x10, RZ ;  /* 0x000000101d187819 */ /* 0x020fe200000006ff */
[----:B------:R-:W-:Y:S02]  /*2290*/  FADD.FTZ R29, -R22, R19 ;  /* 0x00000013161d7221 */ /* 0x000fe40000010100 */
        /* <DEDUP_REMOVED lines=13> */
.L_x_4697:
        /* <DEDUP_REMOVED lines=13> */
.L_x_4699:
[----:B------:R-:W-:Y:S05]  /*2440*/  BSYNC B0 ;  /* 0x0000000000007941 */ /* 0x000fea0003800000 */
.L_x_4698:
[-C--:B------:R-:W-:Y:S01]  /*2450*/  FMUL.FTZ R23, R23, R20.reuse ;  /* 0x0000001417177220 */ /* 0x080fe20000410000 */
        /* <DEDUP_REMOVED lines=16> */
.L_x_4700:
        /* <DEDUP_REMOVED lines=13> */
.L_x_4702:
[----:B------:R-:W-:Y:S05]  /*2630*/  BSYNC B0 ;  /* 0x0000000000007941 */ /* 0x000fea0003800000 */
.L_x_4701:
        /* <DEDUP_REMOVED lines=13> */
.L_x_4703:
        /* <DEDUP_REMOVED lines=13> */
.L_x_4705:
[----:B------:R-:W-:Y:S05]  /*27e0*/  BSYNC B0 ;  /* 0x0000000000007941 */ /* 0x000fea0003800000 */
.L_x_4704:
[----:B0-----:R-:W-:Y:S01]  /*27f0*/  SHF.R.S32.HI R6, RZ, 0x1f, R39 ;  /* 0x0000001fff067819 */ /* 0x001fe20000011427 */
[-C--:B------:R-:W-:Y:S01]  /*2800*/  FMUL.FTZ R31, R31, R20.reuse ;  /* 0x000000141f1f7220 */ /* 0x080fe20000410000 */
[----:B------:R-:W-:Y:S01]  /*2810*/  SHF.R.S32.HI R12, RZ, 0x1f, R38 ;  /* 0x0000001fff0c7819 */ /* 0x000fe20000011426 */
[-C--:B------:R-:W-:Y:S01]  /*2820*/  FMUL.FTZ R47, R47, R20.reuse ;  /* 0x000000142f2f7220 */ /* 0x080fe20000410000 */
[----:B------:R-:W-:Y:S01]  /*2830*/  SHF.R.S32.HI R10, RZ, 0x1f, R37 ;  /* 0x0000001fff0a7819 */ /* 0x000fe20000011425 */
        /* <DEDUP_REMOVED lines=14> */
[----:B------:R-:W-:Y:S01]  /*2920*/  FMUL.FTZ R29, R29, R20 ;  /* 0x000000141d1d7220 */ /* 0x000fe20000410000 */
[----:B------:R-:W-:Y:S01]  /*2930*/  ISETP.GE.AND.EX P2, PT, R10, UR15, PT, P2 ;  /* 0x0000000f0a007c0c */ /* 0x000fe2000bf46320 */
[----:B------:R-:W-:Y:S01]  /*2940*/  FFMA.FTZ R4, R26, R31, R28 ;  /* 0x0000001f1a047223 */ /* 0x000fe2000001001c */
[----:B------:R-:W-:Y:S01]  /*2950*/  ISETP.GE.AND.EX P3, PT, R33, UR15, PT, P3 ;  /* 0x0000000f21007c0c */ /* 0x000fe2000bf66330 */
[----:B------:R-:W-:Y:S01]  /*2960*/  FFMA.FTZ R5, R27, R47, R24 ;  /* 0x0000002f1b057223 */ /* 0x000fe20000010018 */
        /* <DEDUP_REMOVED lines=17> */
.L_x_4706:
        /* <DEDUP_REMOVED lines=13> */
.L_x_4708:
[----:B------:R-:W-:Y:S05]  /*2b50*/  BSYNC B0 ;  /* 0x0000000000007941 */ /* 0x000fea0003800000 */
.L_x_4707:
        /* <DEDUP_REMOVED lines=13> */
.L_x_4709:
        /* <DEDUP_REMOVED lines=13> */
.L_x_4711:
[----:B------:R-:W-:Y:S05]  /*2d00*/  BSYNC B0 ;  /* 0x0000000000007941 */ /* 0x000fea0003800000 */
.L_x_4710:
        /* <DEDUP_REMOVED lines=13> */
.L_x_4712:
        /* <DEDUP_REMOVED lines=13> */
.L_x_4714:
[----:B------:R-:W-:Y:S05]  /*2eb0*/  BSYNC B0 ;  /* 0x0000000000007941 */ /* 0x000fea0003800000 */
.L_x_4713:
        /* <DEDUP_REMOVED lines=13> */
.L_x_4715:
        /* <DEDUP_REMOVED lines=13> */
.L_x_4717:
[----:B------:R-:W-:Y:S05]  /*3060*/  BSYNC B0 ;  /* 0x0000000000007941 */ /* 0x000fea0003800000 */
.L_x_4716:
[----:B------:R-:W-:Y:S01]  /*3070*/  FFMA.FTZ R26, R26, R21, R28 ;  /* 0x000000151a1a7223 */ /* 0x000fe2000001001c */
[----:B------:R-:W-:Y:S01]  /*3080*/  FFMA.FTZ R27, R27, R29, R24 ;  /* 0x0000001d1b1b7223 */ /* 0x000fe20000010018 */
[----:B------:R-:W-:Y:S06]  /*3090*/  @!P6 BRA `(.L_x_4718) ;  /* 0x000000000028e947 */ /* 0x000fec0003800000 */
        /* <DEDUP_REMOVED lines=10> */
.L_x_4718:
[----:B------:R-:W-:Y:S04]  /*3140*/  BSSY B0, `(.L_x_4719) ;  /* 0x000000c000007945 */ /* 0x000fe80003800000 */
[----:B------:R-:W-:Y:S05]  /*3150*/  @P4 BRA `(.L_x_4720) ;  /* 0x0000000000284947 */ /* 0x000fea0003800000 */
[----:B------:R-:W-:Y:S01]  /*3160*/  ULDC.64 UR12, c[0x0][0x270] ;  /* 0x00009c00000c7ab9 */ /* 0x000fe20000000a00 */
[----:B------:R-:W-:Y:S01]  /*3170*/  MOV R49, R51 ;  /* 0x0000003300317202 */ /* 0x000fe20000000f00 */
[----:B------:R-:W-:Y:S02]  /*3180*/  IMAD R35, R35, UR12, RZ ;  /* 0x0000000c23237c24 */ /* 0x000fe4000f8e02ff */
[----:B------:R-:W-:-:S04]  /*3190*/  IMAD.WIDE.U32 R48, R34, UR12, R48 ;  /* 0x0000000c22307c25 */ /* 0x000fc8000f8e0030 */
[----:B------:R-:W-:Y:S01]  /*31a0*/  IMAD R35, R34, UR13, R35 ;  /* 0x0000000d22237c24 */ /* 0x000fe2000f8e0223 */
[----:B------:R-:W-:Y:S02]  /*31b0*/  ULDC.64 UR12, c[0x0][0x210] ;  /* 0x00008400000c7ab9 */ /* 0x000fe40000000a00 */
[----:B0-----:R-:W-:Y:S02]  /*31c0*/  LEA R4, P1, R48, UR12, 0x2 ;  /* 0x0000000c30047c11 */ /* 0x001fe4000f8210ff */
[----:B------:R-:W-:-:S04]  /*31d0*/  IADD3 R35, R49, R35, RZ ;  /* 0x0000002331237210 */ /* 0x000fc80007ffe0ff */
[----:B------:R-:W-:-:S05]  /*31e0*/  LEA.HI.X R5, R48, UR13, R35, 0x2, P1 ;  /* 0x0000000d30057c11 */ /* 0x000fca00088f1423 */
[----:B------:R2:W-:Y:S02]  /*31f0*/  STG.E.64 desc[UR8][R4.64], R26 ;  /* 0x0000001a04007986 */ /* 0x0005e4000c101b08 */
.L_x_4720:
[----:B------:R-:W-:Y:S05]  /*3200*/  BSYNC B0 ;  /* 0x0000000000007941 */ /* 0x000fea0003800000 */
.L_x_4719:
[----:B0-2---:R-:W0:Y:S01]  /*3210*/  LDC R5, c[0x0][0x10] ;  /* 0x00000400ff057b82 */ /* 0x005e220000000800 */
[----:B------:R-:W-:Y:S02]  /*3220*/  IADD3 R32, R32, 0x1, RZ ;  /* 0x0000000120207810 */ /* 0x000fe40007ffe0ff */
[----:B0-----:R-:W-:-:S04]  /*3230*/  IADD3 R44, R5, R44, RZ ;  /* 0x0000002c052c7210 */ /* 0x001fc80007ffe0ff */
[----:B------:R-:W-:-:S13]  /*3240*/  ISETP.GE.AND P1, PT, R44, UR4, PT ;  /* 0x000000042c007c0c */ /* 0x000fda000bf26270 */
[----:B------:R-:W-:Y:S05]  /*3250*/  @!P1 BRA `(.L_x_4721) ;  /* 0xffffffcc00f89947 */ /* 0x000fea000383ffff */
[----:B------:R-:W-:Y:S05]  /*3260*/  EXIT ;  /* 0x000000000000794d */ /* 0x000fea0003800000 */
.L_x_4722:
        /* <DEDUP_REMOVED lines=9> */
.L_x_5179:


//--------------------- .text._Z35group_norm_nhwc_fwd_one_pass_kernelI11Fp32IOBf16WLi256ELi70ELi560EEv26Group_norm_nhwc_fwd_params --------------------------
	.section	.text._Z35group_norm_nhwc_fwd_one_pass_kernelI11Fp32IOBf16WLi256ELi70ELi560EEv26Group_norm_nhwc_fwd_params,"ax",@progbits
	.align	128
        .global         _Z35group_norm_nhwc_fwd_one_pass_kernelI11Fp32IOBf16WLi256ELi70ELi560EEv26Group_norm_nhwc_fwd_params
        .type           _Z35group_norm_nhwc_fwd_one_pass_kernelI11Fp32IOBf16WLi256ELi70ELi560EEv26Group_norm_nhwc_fwd_params,@function
        .size           _Z35group_norm_nhwc_fwd_one_pass_kernelI11Fp32IOBf16WLi256ELi70ELi560EEv26Group_norm_nhwc_fwd_params,(.L_x_5180 - _Z35group_norm_nhwc_fwd_one_pass_kernelI11Fp32IOBf16WLi256ELi70ELi560EEv26Group_norm_nhwc_fwd_params)
        .other          _Z35group_norm_nhwc_fwd_one_pass_kernelI11Fp32IOBf16WLi256ELi70ELi560EEv26Group_norm_nhwc_fwd_params,@"STO_CUDA_ENTRY STV_DEFAULT"
_Z35group_norm_nhwc_fwd_one_pass_kernelI11Fp32IOBf16WLi256ELi70ELi560EEv26Group_norm_nhwc_fwd_params:
.text._Z35group_norm_nhwc_fwd_one_pass_kernelI11Fp32IOBf16WLi256ELi70ELi560EEv26Group_norm_nhwc_fwd_params:
        /* <DEDUP_REMOVED lines=44> */
.L_x_4780:
[----:B------:R-:W0:Y:S01]  /*02c0*/  LDC R23, c[0x0][0x288] ;  /* 0x0000a200ff177b82 */ /* 0x000e220000000800 */
[----:B------:R-:W-:Y:S01]  /*02d0*/  ULDC.64 UR14, c[0x0][0x278] ;  /* 0x00009e00000e7ab9 */ /* 0x000fe20000000a00 */
[----:B------:R-:W-:Y:S01]  /*02e0*/  SHF.R.S32.HI R85, RZ, 0x1f, R77 ;  /* 0x0000001fff557819 */ /* 0x000fe2000001144d */
[----:B------:R-:W-:Y:S01]  /*02f0*/  ULDC.64 UR12, c[0x0][0x280] ;  /* 0x0000a000000c7ab9 */ /* 0x000fe20000000a00 */
[----:B------:R-:W-:Y:S02]  /*0300*/  ISETP.GE.U32.AND P3, PT, R77, UR14, PT ;  /* 0x0000000e4d007c0c */ /* 0x000fe4000bf66070 */
[----:B------:R-:W-:Y:S02]  /*0310*/  SHF.R.S32.HI R84, RZ, 0x1f, R76 ;  /* 0x0000001fff547819 */ /* 0x000fe4000001144c */
[----:B------:R-:W-:Y:S01]  /*0320*/  ISETP.GE.AND.EX P3, PT, R85, UR15, PT, P3 ;  /* 0x0000000f55007c0c */ /* 0x000fe2000bf66330 */
[----:B------:R-:W1:Y:S01]  /*0330*/  @P0 LDC.64 R36, c[0x0][0x220] ;  /* 0x00008800ff240b82 */ /* 0x000e620000000a00 */
[----:B------:R-:W-:-:S02]  /*0340*/  ISETP.GE.U32.AND P5, PT, R76, UR14, PT ;  /* 0x0000000e4c007c0c */ /* 0x000fc4000bfa6070 */
[----:B------:R-:W-:Y:S02]  /*0350*/  ISETP.GT.U32.OR P3, PT, R0, 0x22f, P3 ;  /* 0x0000022f0000780c */ /* 0x000fe40001f64470 */
[----:B------:R-:W-:Y:S02]  /*0360*/  ISETP.GE.AND.EX P5, PT, R84, UR15, PT, P5 ;  /* 0x0000000f54007c0c */ /* 0x000fe4000bfa6350 */
[----:B------:R-:W-:Y:S02]  /*0370*/  SHF.R.S32.HI R64, RZ, 0x1f, R75 ;  /* 0x0000001fff407819 */ /* 0x000fe4000001144b */
[----:B------:R-:W-:Y:S02]  /*0380*/  ISETP.GT.U32.OR P5, PT, R0, 0x22f, P5 ;  /* 0x0000022f0000780c */ /* 0x000fe40002fa4470 */
[----:B------:R-:W-:Y:S02]  /*0390*/  SHF.R.S32.HI R22, RZ, 0x1f, R81 ;  /* 0x0000001fff167819 */ /* 0x000fe40000011451 */
[----:B------:R-:W-:-:S02]  /*03a0*/  SHF.R.S32.HI R65, RZ, 0x1f, R74 ;  /* 0x0000001fff417819 */ /* 0x000fc4000001144a */
[----:B0-----:R-:W-:Y:S01]  /*03b0*/  IABS R19, R23 ;  /* 0x0000001700137213 */ /* 0x001fe20000000000 */
[----:B------:R-:W0:Y:S01]  /*03c0*/  @!P3 LDC.64 R28, c[0x0][0x220] ;  /* 0x00008800ff1cbb82 */ /* 0x000e220000000a00 */
[----:B------:R-:W-:Y:S02]  /*03d0*/  SHF.R.S32.HI R66, RZ, 0x1f, R5 ;  /* 0x0000001fff427819 */ /* 0x000fe40000011405 */
[----:B------:R-:W2:Y:S05]  /*03e0*/  I2F.RP R18, R19 ;  /* 0x0000001300127306 */ /* 0x000eaa0000209400 */
[----:B------:R-:W3:Y:S08]  /*03f0*/  @!P5 LDC.64 R26, c[0x0][0x270] ;  /* 0x00009c00ff1adb82 */ /* 0x000ef00000000a00 */
[----:B------:R-:W4:Y:S01]  /*0400*/  @!P5 LDC.64 R24, c[0x0][0x220] ;  /* 0x00008800ff18db82 */ /* 0x000f220000000a00 */
[----:B--2---:R-:W2:Y:S02]  /*0410*/  MUFU.RCP R18, R18 ;  /* 0x0000001200127308 */ /* 0x004ea40000001000 */
[----:B--2---:R-:W-:-:S06]  /*0420*/  IADD3 R16, R18, 0xffffffe, RZ ;  /* 0x0ffffffe12107810 */ /* 0x004fcc0007ffe0ff */
[----:B------:R2:W5:Y:S02]  /*0430*/  F2I.FTZ.U32.TRUNC.NTZ R17, R16 ;  /* 0x0000001000117305 */ /* 0x000564000021f000 */
[----:B--2---:R-:W-:Y:S02]  /*0440*/  MOV R16, RZ ;  /* 0x000000ff00107202 */ /* 0x004fe40000000f00 */
[----:B-----5:R-:W-:-:S05]  /*0450*/  IADD3 R20, RZ, -R17, RZ ;  /* 0x80000011ff147210 */ /* 0x020fca0007ffe0ff */
        /* <DEDUP_REMOVED lines=8> */
[----:B------:R-:W2:Y:S03]  /*04e0*/  @P0 LDC.64 R20, c[0x0][0x270] ;  /* 0x00009c00ff140b82 */ /* 0x000ea60000000a00 */
[----:B------:R-:W-:-:S13]  /*04f0*/  ISETP.GT.U32.AND P2, PT, R19, R18, PT ;  /* 0x000000121300720c */ /* 0x000fda0003f44070 */
[-C--:B------:R-:W-:Y:S02]  /*0500*/  @!P2 IADD3 R18, R18, -R19.reuse, RZ ;  /* 0x800000131212a210 */ /* 0x080fe40007ffe0ff */
[----:B------:R-:W-:Y:S02]  /*0510*/  @!P2 IADD3 R17, R17, 0x1, RZ ;  /* 0x000000011111a810 */ /* 0x000fe40007ffe0ff */
[----:B------:R-:W-:Y:S02]  /*0520*/  ISETP.GE.U32.AND P1, PT, R18, R19, PT ;  /* 0x000000131200720c */ /* 0x000fe40003f26070 */
[----:B------:R-:W-:-:S11]  /*0530*/  ISETP.NE.AND P2, PT, R23, RZ, PT ;  /* 0x000000ff1700720c */ /* 0x000fd60003f45270 */
[----:B------:R-:W-:-:S04]  /*0540*/  @P1 IADD3 R17, R17, 0x1, RZ ;  /* 0x0000000111111810 */ /* 0x000fc80007ffe0ff */
[----:B------:R-:W-:Y:S02]  /*0550*/  MOV R19, R17 ;  /* 0x0000001100137202 */ /* 0x000fe40000000f00 */
[----:B------:R-:W5:Y:S02]  /*0560*/  @!P3 LDC.64 R16, c[0x0][0x270] ;  /* 0x00009c00ff10bb82 */ /* 0x000f640000000a00 */
[----:B------:R-:W-:Y:S02]  /*0570*/  @!P4 IADD3 R19, -R19, RZ, RZ ;  /* 0x000000ff1313c210 */ /* 0x000fe40007ffe1ff */
[----:B------:R-:W-:Y:S02]  /*0580*/  @!P2 LOP3.LUT R19, RZ, R23, RZ, 0x33, !PT ;  /* 0x00000017ff13a212 */ /* 0x000fe400078e33ff */
[----:B------:R-:W-:Y:S02]  /*0590*/  ISETP.GE.U32.AND P2, PT, R75, UR14, PT ;  /* 0x0000000e4b007c0c */ /* 0x000fe4000bf46070 */
[----:B------:R-:W-:-:S02]  /*05a0*/  IADD3 R87, -R19, RZ, RZ ;  /* 0x000000ff13577210 */ /* 0x000fc40007ffe1ff */
[----:B------:R-:W-:Y:S02]  /*05b0*/  ISETP.GE.AND.EX P2, PT, R64, UR15, PT, P2 ;  /* 0x0000000f40007c0c */ /* 0x000fe4000bf46320 */
[----:B------:R-:W-:Y:S01]  /*05c0*/  SHF.R.S32.HI R18, RZ, 0x1f, R19 ;  /* 0x0000001fff127819 */ /* 0x000fe20000011413 */
[----:B------:R-:W-:Y:S01]  /*05d0*/  IMAD R87, R23, R87, R80 ;  /* 0x0000005717577224 */ /* 0x000fe200078e0250 */
[----:B------:R-:W-:-:S03]  /*05e0*/  ISETP.GT.U32.OR P2, PT, R0, 0x22f, P2 ;  /* 0x0000022f0000780c */ /* 0x000fc60001744470 */
[----:B------:R-:W-:Y:S02]  /*05f0*/  IMAD R87, R87, 0x46, RZ ;  /* 0x0000004657577824 */ /* 0x000fe400078e02ff */
[----:B------:R-:W-:-:S03]  /*0600*/  IMAD R18, R18, UR12, RZ ;  /* 0x0000000c12127c24 */ /* 0x000fc6000f8e02ff */
[----:B------:R-:W-:Y:S01]  /*0610*/  IADD3 R88, P1, R81, R87, RZ ;  /* 0x0000005751587210 */ /* 0x000fe20007f3e0ff */
[----:B------:R-:W-:Y:S02]  /*0620*/  IMAD R91, R19, UR13, R18 ;  /* 0x0000000d135b7c24 */ /* 0x000fe4000f8e0212 */
[----:B--2---:R-:W-:Y:S01]  /*0630*/  @P0 IMAD R18, R3, R20, RZ ;  /* 0x0000001403120224 */ /* 0x004fe200078e02ff */
[----:B------:R-:W-:Y:S01]  /*0640*/  LEA.HI.X.SX32 R89, R87, R22, 0x1, P1 ;  /* 0x0000001657597211 */ /* 0x000fe200008f0eff */
[----:B-----5:R-:W-:Y:S01]  /*0650*/  @!P3 IMAD R22, R85, R16, RZ ;  /* 0x000000105516b224 */ /* 0x020fe200078e02ff */
[----:B------:R-:W-:Y:S01]  /*0660*/  ISETP.GE.U32.AND P1, PT, R74, UR14, PT ;  /* 0x0000000e4a007c0c */ /* 0x000fe2000bf26070 */
[----:B------:R-:W-:Y:S02]  /*0670*/  @P0 IMAD R31, R79, R21, R18 ;  /* 0x000000154f1f0224 */ /* 0x000fe400078e0212 */
[----:B------:R-:W-:Y:S01]  /*0680*/  IMAD.WIDE.U32 R88, R19, UR12, R88 ;  /* 0x0000000c13587c25 */ /* 0x000fe2000f8e0058 */
[----:B------:R-:W-:Y:S01]  /*0690*/  ISETP.GE.AND.EX P1, PT, R65, UR15, PT, P1 ;  /* 0x0000000f41007c0c */ /* 0x000fe2000bf26310 */
[----:B------:R-:W2:Y:S02]  /*06a0*/  @!P2 LDC.64 R18, c[0x0][0x270] ;  /* 0x00009c00ff12ab82 */ /* 0x000ea40000000a00 */
[----:B------:R-:W-:Y:S01]  /*06b0*/  @!P3 IMAD R33, R77, R17, R22 ;  /* 0x000000114d21b224 */ /* 0x000fe200078e0216 */
[----:B------:R-:W-:-:S02]  /*06c0*/  IADD3 R91, R89, R91, RZ ;  /* 0x0000005b595b7210 */ /* 0x000fc40007ffe0ff */
[-C--:B------:R-:W-:Y:S02]  /*06d0*/  @P0 MOV R90, R88.reuse ;  /* 0x00000058005a0202 */ /* 0x080fe40000000f00 */
[----:B------:R-:W-:Y:S02]  /*06e0*/  @!P3 MOV R22, R88 ;  /* 0x000000580016b202 */ /* 0x000fe40000000f00 */
[----:B------:R-:W-:Y:S01]  /*06f0*/  @!P3 MOV R23, R91 ;  /* 0x0000005b0017b202 */ /* 0x000fe20000000f00 */
[----:B------:R-:W-:Y:S01]  /*0700*/  @P0 IMAD.WIDE.U32 R20, R79, R20, R90 ;  /* 0x000000144f140225 */ /* 0x000fe200078e005a */
[----:B------:R-:W-:Y:S02]  /*0710*/  ISETP.GT.U32.OR P1, PT, R0, 0x22f, P1 ;  /* 0x0000022f0000780c */ /* 0x000fe40000f24470 */
[----:B------:R-:W-:Y:S01]  /*0720*/  @!P5 MOV R30, R88 ;  /* 0x00000058001ed202 */ /* 0x000fe20000000f00 */
[----:B------:R-:W-:Y:S01]  /*0730*/  @!P3 IMAD.WIDE.U32 R16, R77, R16, R22 ;  /* 0x000000104d10b225 */ /* 0x000fe200078e0016 */
[----:B------:R-:W-:-:S02]  /*0740*/  @P0 IADD3 R21, R21, R31, RZ ;  /* 0x0000001f15150210 */ /* 0x000fc40007ffe0ff */
[----:B-1----:R-:W-:Y:S01]  /*0750*/  @P0 LEA R36, P4, R20, R36, 0x2 ;  /* 0x0000002414240211 */ /* 0x002fe200078810ff */
[----:B---3--:R-:W-:Y:S01]  /*0760*/  @!P5 IMAD R22, R84, R26, RZ ;  /* 0x0000001a5416d224 */ /* 0x008fe200078e02ff */
[----:B------:R-:W-:Y:S02]  /*0770*/  @!P3 IADD3 R17, R17, R33, RZ ;  /* 0x000000211111b210 */ /* 0x000fe40007ffe0ff */
[----:B0-----:R-:W-:Y:S01]  /*0780*/  @!P3 LEA R28, P6, R16, R28, 0x2 ;  /* 0x0000001c101cb211 */ /* 0x001fe200078c10ff */
[----:B------:R-:W-:Y:S01]  /*0790*/  @!P5 IMAD R33, R76, R27, R22 ;  /* 0x0000001b4c21d224 */ /* 0x000fe200078e0216 */
[----:B------:R-:W-:Y:S01]  /*07a0*/  @P0 LEA.HI.X R37, R20, R37, R21, 0x2, P4 ;  /* 0x0000002514250211 */ /* 0x000fe200020f1415 */
[----:B------:R-:W0:Y:S01]  /*07b0*/  @!P2 LDC.64 R22, c[0x0][0x220] ;  /* 0x00008800ff16ab82 */ /* 0x000e220000000a00 */
[----:B------:R-:W-:Y:S01]  /*07c0*/  @!P3 LEA.HI.X R29, R16, R29, R17, 0x2, P6 ;  /* 0x0000001d101db211 */ /* 0x000fe200030f1411 */
[----:B--2---:R-:W-:Y:S01]  /*07d0*/  @!P2 IMAD R32, R64, R18, RZ ;  /* 0x000000124020a224 */ /* 0x004fe200078e02ff */
[----:B------:R-:W-:-:S02]  /*07e0*/  ISETP.GE.U32.AND P4, PT, R5, UR14, PT ;  /* 0x0000000e05007c0c */ /* 0x000fc4000bf86070 */
[----:B------:R-:W-:Y:S01]  /*07f0*/  @!P5 MOV R31, R91 ;  /* 0x0000005b001fd202 */ /* 0x000fe20000000f00 */
[----:B------:R-:W-:Y:S01]  /*0800*/  @!P2 IMAD R35, R75, R19, R32 ;  /* 0x000000134b23a224 */ /* 0x000fe200078e0220 */
[----:B------:R-:W-:Y:S01]  /*0810*/  MOV R17, RZ ;  /* 0x000000ff00117202 */ /* 0x000fe20000000f00 */
[----:B------:R-:W1:Y:S01]  /*0820*/  @!P1 LDC.64 R20, c[0x0][0x270] ;  /* 0x00009c00ff149b82 */ /* 0x000e620000000a00 */
[----:B------:R-:W-:Y:S01]  /*0830*/  MOV R16, RZ ;  /* 0x000000ff00107202 */ /* 0x000fe20000000f00 */
[----:B------:R-:W-:Y:S01]  /*0840*/  @!P5 IMAD.WIDE.U32 R26, R76, R26, R30 ;  /* 0x0000001a4c1ad225 */ /* 0x000fe200078e001e */
[----:B------:R-:W-:-:S04]  /*0850*/  ISETP.GE.AND.EX P4, PT, R66, UR15, PT, P4 ;  /* 0x0000000f42007c0c */ /* 0x000fc8000bf86340 */
[----:B------:R2:W3:Y:S01]  /*0860*/  @!P3 LDG.E.64 R16, desc[UR8][R28.64] ;  /* 0x000000081c10b981 */ /* 0x0004e2000c1e1b00 */
[----:B------:R-:W-:Y:S02]  /*0870*/  ISETP.GT.U32.OR P3, PT, R0, 0x22f, P4 ;  /* 0x0000022f0000780c */ /* 0x000fe40002764470 */
[----:B------:R-:W-:Y:S02]  /*0880*/  @!P5 IADD3 R19, R27, R33, RZ ;  /* 0x000000211b13d210 */ /* 0x000fe40007ffe0ff */
[----:B------:R-:W-:Y:S02]  /*0890*/  @!P2 MOV R32, R88 ;  /* 0x000000580020a202 */ /* 0x000fe40000000f00 */
[----:B------:R-:W-:Y:S02]  /*08a0*/  @!P2 MOV R33, R91 ;  /* 0x0000005b0021a202 */ /* 0x000fe40000000f00 */
[----:B----4-:R-:W-:Y:S01]  /*08b0*/  @!P5 LEA R30, P6, R26, R24, 0x2 ;  /* 0x000000181a1ed211 */ /* 0x010fe200078c10ff */
[----:B--2---:R-:W2:Y:S01]  /*08c0*/  @!P1 LDC.64 R28, c[0x0][0x220] ;  /* 0x00008800ff1c9b82 */ /* 0x004ea20000000a00 */
[----:B------:R-:W-:Y:S01]  /*08d0*/  SHF.R.S32.HI R67, RZ, 0x1f, R6 ;  /* 0x0000001fff437819 */ /* 0x000fe20000011406 */
[----:B------:R-:W-:Y:S01]  /*08e0*/  @!P2 IMAD.WIDE.U32 R32, R75, R18, R32 ;  /* 0x000000124b20a225 */ /* 0x000fe200078e0020 */
[----:B------:R-:W-:-:S02]  /*08f0*/  ISETP.GE.U32.AND P4, PT, R6, UR14, PT ;  /* 0x0000000e06007c0c */ /* 0x000fc4000bf86070 */
[----:B------:R-:W-:Y:S02]  /*0900*/  @!P5 LEA.HI.X R31, R26, R25, R19, 0x2, P6 ;  /* 0x000000191a1fd211 */ /* 0x000fe400030f1413 */
[----:B------:R-:W-:Y:S02]  /*0910*/  CS2R R18, SRZ ;  /* 0x0000000000127805 */ /* 0x000fe4000001ff00 */
[----:B------:R-:W-:Y:S01]  /*0920*/  ISETP.GE.AND.EX P4, PT, R67, UR15, PT, P4 ;  /* 0x0000000f43007c0c */ /* 0x000fe2000bf86340 */
[----:B------:R-:W4:Y:S01]  /*0930*/  @!P3 LDC.64 R26, c[0x0][0x270] ;  /* 0x00009c00ff1abb82 */ /* 0x000f220000000a00 */
[----:B0-----:R-:W-:Y:S01]  /*0940*/  @!P2 LEA R24, P6, R32, R22, 0x2 ;  /* 0x000000162018a211 */ /* 0x001fe200078c10ff */
[----:B-1----:R-:W-:Y:S01]  /*0950*/  @!P1 IMAD R22, R65, R20, RZ ;  /* 0x0000001441169224 */ /* 0x002fe200078e02ff */
[----:B------:R-:W-:Y:S01]  /*0960*/  @!P2 IADD3 R25, R33, R35, RZ ;  /* 0x000000232119a210 */ /* 0x000fe20007ffe0ff */
[----:B------:R4:W5:Y:S01]  /*0970*/  @!P5 LDG.E.64 R18, desc[UR8][R30.64] ;  /* 0x000000081e12d981 */ /* 0x000962000c1e1b00 */
[----:B------:R-:W-:Y:S01]  /*0980*/  ISETP.GT.U32.OR P4, PT, R0, 0x22f, P4 ;  /* 0x0000022f0000780c */ /* 0x000fe20002784470 */
[----:B------:R-:W-:Y:S01]  /*0990*/  @!P1 IMAD R33, R74, R21, R22 ;  /* 0x000000154a219224 */ /* 0x000fe200078e0216 */
[----:B------:R-:W-:Y:S01]  /*09a0*/  @!P2 LEA.HI.X R25, R32, R23, R25, 0x2, P6 ;  /* 0x000000172019a211 */ /* 0x000fe200030f1419 */
[----:B------:R-:W0:Y:S01]  /*09b0*/  @!P3 LDC.64 R44, c[0x0][0x220] ;  /* 0x00008800ff2cbb82 */ /* 0x000e220000000a00 */
[----:B------:R-:W-:-:S02]  /*09c0*/  @!P1 MOV R22, R88 ;  /* 0x0000005800169202 */ /* 0x000fc40000000f00 */
[----:B------:R-:W-:Y:S02]  /*09d0*/  @!P1 MOV R23, R91 ;  /* 0x0000005b00179202 */ /* 0x000fe40000000f00 */
[----:B------:R-:W-:Y:S02]  /*09e0*/  SHF.R.S32.HI R68, RZ, 0x1f, R7 ;  /* 0x0000001fff447819 */ /* 0x000fe40000011407 */
[----:B------:R-:W-:Y:S01]  /*09f0*/  ISETP.GE.U32.AND P5, PT, R7, UR14, PT ;  /* 0x0000000e07007c0c */ /* 0x000fe2000bfa6070 */
[----:B------:R-:W-:Y:S01]  /*0a00*/  @!P1 IMAD.WIDE.U32 R22, R74, R20, R22 ;  /* 0x000000144a169225 */ /* 0x000fe200078e0016 */
[----:B------:R-:W-:Y:S02]  /*0a10*/  CS2R R20, SRZ ;  /* 0x0000000000147805 */ /* 0x000fe4000001ff00 */
[----:B------:R-:W-:Y:S01]  /*0a20*/  SHF.R.S32.HI R69, RZ, 0x1f, R8 ;  /* 0x0000001fff457819 */ /* 0x000fe20000011408 */
[----:B------:R-:W1:Y:S01]  /*0a30*/  @!P4 LDC.64 R42, c[0x0][0x270] ;  /* 0x00009c00ff2acb82 */ /* 0x000e620000000a00 */
[----:B------:R-:W-:-:S02]  /*0a40*/  ISETP.GE.AND.EX P5, PT, R68, UR15, PT, P5 ;  /* 0x0000000f44007c0c */ /* 0x000fc4000bfa6350 */
[----:B------:R-:W-:Y:S01]  /*0a50*/  ISETP.GE.U32.AND P6, PT, R8, UR14, PT ;  /* 0x0000000e08007c0c */ /* 0x000fe2000bfc6070 */
[----:B------:R2:W5:Y:S01]  /*0a60*/  @!P2 LDG.E.64 R20, desc[UR8][R24.64] ;  /* 0x000000081814a981 */ /* 0x000562000c1e1b00 */
[----:B------:R-:W-:Y:S02]  /*0a70*/  ISETP.GT.U32.OR P5, PT, R0, 0x22f, P5 ;  /* 0x0000022f0000780c */ /* 0x000fe40002fa4470 */
[----:B------:R-:W-:Y:S01]  /*0a80*/  @!P1 IADD3 R23, R23, R33, RZ ;  /* 0x0000002117179210 */ /* 0x000fe20007ffe0ff */
[----:B----4-:R-:W-:Y:S01]  /*0a90*/  @!P3 IMAD R30, R66, R26, RZ ;  /* 0x0000001a421eb224 */ /* 0x010fe200078e02ff */
[C---:B--2---:R-:W-:Y:S01]  /*0aa0*/  @!P1 LEA R28, P2, R22.reuse, R28, 0x2 ;  /* 0x0000001c161c9211 */ /* 0x044fe200078410ff */
[----:B------:R-:W2:Y:S01]  /*0ab0*/  @!P4 LDC.64 R34, c[0x0][0x220] ;  /* 0x00008800ff22cb82 */ /* 0x000ea20000000a00 */
[----:B------:R-:W-:Y:S02]  /*0ac0*/  ISETP.GE.AND.EX P6, PT, R69, UR15, PT, P6 ;  /* 0x0000000f45007c0c */ /* 0x000fe4000bfc6360 */
[----:B------:R-:W-:-:S02]  /*0ad0*/  @!P1 LEA.HI.X R29, R22, R29, R23, 0x2, P2 ;  /* 0x0000001d161d9211 */ /* 0x000fc400010f1417 */
[----:B------:R-:W-:Y:S01]  /*0ae0*/  ISETP.GT.U32.OR P2, PT, R0, 0x22f, P6 ;  /* 0x0000022f0000780c */ /* 0x000fe20003744470 */
[----:B------:R-:W-:Y:S01]  /*0af0*/  @!P3 IMAD R39, R5, R27, R30 ;  /* 0x0000001b0527b224 */ /* 0x000fe200078e021e */
[----:B------:R-:W-:Y:S02]  /*0b00*/  CS2R R22, SRZ ;  /* 0x0000000000167805 */ /* 0x000fe4000001ff00 */
[----:B------:R-:W-:Y:S01]  /*0b10*/  @!P3 MOV R30, R88 ;  /* 0x00000058001eb202 */ /* 0x000fe20000000f00 */
[----:B------:R-:W4:Y:S01]  /*0b20*/  @!P5 LDC.64 R24, c[0x0][0x270] ;  /* 0x00009c00ff18db82 */ /* 0x000f220000000a00 */
[----:B------:R-:W-:Y:S02]  /*0b30*/  @!P3 MOV R31, R91 ;  /* 0x0000005b001fb202 */ /* 0x000fe40000000f00 */
[----:B------:R-:W-:Y:S01]  /*0b40*/  SHF.R.S32.HI R70, RZ, 0x1f, R9 ;  /* 0x0000001fff467819 */ /* 0x000fe20000011409 */
[----:B------:R4:W5:Y:S01]  /*0b50*/  @!P1 LDG.E.64 R22, desc[UR8][R28.64] ;  /* 0x000000081c169981 */ /* 0x000962000c1e1b00 */
[----:B------:R-:W-:Y:S01]  /*0b60*/  ISETP.GE.U32.AND P6, PT, R9, UR14, PT ;  /* 0x0000000e09007c0c */ /* 0x000fe2000bfc6070 */
[----:B------:R-:W-:-:S03]  /*0b70*/  @!P3 IMAD.WIDE.U32 R26, R5, R26, R30 ;  /* 0x0000001a051ab225 */ /* 0x000fc600078e001e */
[----:B------:R-:W-:Y:S01]  /*0b80*/  ISETP.GE.AND.EX P1, PT, R70, UR15, PT, P6 ;  /* 0x0000000f46007c0c */ /* 0x000fe2000bf26360 */
[----:B------:R-:W4:Y:S01]  /*0b90*/  @!P2 LDC.64 R32, c[0x0][0x270] ;  /* 0x00009c00ff20ab82 */ /* 0x000f220000000a00 */
[----:B------:R-:W-:Y:S02]  /*0ba0*/  @!P3 IADD3 R27, R27, R39, RZ ;  /* 0x000000271b1bb210 */ /* 0x000fe40007ffe0ff */
[----:B0-----:R-:W-:Y:S01]  /*0bb0*/  @!P3 LEA R44, P6, R26, R44, 0x2 ;  /* 0x0000002c1a2cb211 */ /* 0x001fe200078c10ff */
[----:B-1----:R-:W-:Y:S01]  /*0bc0*/  @!P4 IMAD R30, R67, R42, RZ ;  /* 0x0000002a431ec224 */ /* 0x002fe200078e02ff */
[----:B------:R-:W-:Y:S02]  /*0bd0*/  ISETP.GT.U32.OR P1, PT, R0, 0x22f, P1 ;  /* 0x0000022f0000780c */ /* 0x000fe40000f24470 */
[----:B------:R-:W-:Y:S02]  /*0be0*/  @!P3 LEA.HI.X R45, R26, R45, R27, 0x2, P6 ;  /* 0x0000002d1a2db211 */ /* 0x000fe400030f141b */
[----:B------:R-:W-:-:S02]  /*0bf0*/  @!P4 MOV R26, R88 ;  /* 0x00000058001ac202 */ /* 0x000fc40000000f00 */
[----:B------:R-:W-:Y:S01]  /*0c00*/  @!P4 MOV R27, R91 ;  /* 0x0000005b001bc202 */ /* 0x000fe20000000f00 */
[C---:B------:R-:W-:Y:S02]  /*0c10*/  @!P4 IMAD R39, R6.reuse, R43, R30 ;  /* 0x0000002b0627c224 */ /* 0x040fe400078e021e */
[----:B------:R-:W0:Y:S01]  /*0c20*/  @!P5 LDC.64 R30, c[0x0][0x220] ;  /* 0x00008800ff1edb82 */ /* 0x000e220000000a00 */
[----:B------:R-:W-:Y:S01]  /*0c30*/  @!P4 IMAD.WIDE.U32 R42, R6, R42, R26 ;  /* 0x0000002a062ac225 */ /* 0x000fe200078e001a */
[----:B------:R-:W-:-:S06]  /*0c40*/  CS2R R40, SRZ ;  /* 0x0000000000287805 */ /* 0x000fcc000001ff00 */
[----:B------:R-:W1:Y:S01]  /*0c50*/  @!P2 LDC.64 R26, c[0x0][0x220] ;  /* 0x00008800ff1aab82 */ /* 0x000e620000000a00 */
[----:B--2---:R-:W-:Y:S01]  /*0c60*/  @!P4 LEA R38, P6, R42, R34, 0x2 ;  /* 0x000000222a26c211 */ /* 0x004fe200078c10ff */
[----:B----4-:R-:W-:Y:S01]  /*0c70*/  @!P5 IMAD R34, R68, R24, RZ ;  /* 0x000000184422d224 */ /* 0x010fe200078e02ff */
[----:B------:R-:W-:Y:S01]  /*0c80*/  @!P4 IADD3 R39, R43, R39, RZ ;  /* 0x000000272b27c210 */ /* 0x000fe20007ffe0ff */
[----:B------:R2:W4:Y:S04]  /*0c90*/  @!P3 LDG.E.64 R40, desc[UR8][R44.64] ;  /* 0x000000082c28b981 */ /* 0x000528000c1e1b00 */
[----:B------:R-:W2:Y:S01]  /*0ca0*/  @!P1 LDC.64 R28, c[0x0][0x270] ;  /* 0x00009c00ff1c9b82 */ /* 0x000ea20000000a00 */
        /* <DEDUP_REMOVED lines=15> */
[C---:B0-----:R-:W-:Y:S01]  /*0da0*/  @!P5 LEA R30, P6, R34.reuse, R30, 0x2 ;  /* 0x0000001e221ed211 */ /* 0x041fe200078c10ff */
[----:B------:R-:W0:Y:S03]  /*0db0*/  @!P1 LDC.64 R24, c[0x0][0x220] ;  /* 0x00008800ff189b82 */ /* 0x000e260000000a00 */
[----:B------:R-:W-:Y:S02]  /*0dc0*/  @!P5 LEA.HI.X R31, R34, R31, R35, 0x2, P6 ;  /* 0x0000001f221fd211 */ /* 0x000fe400030f1423 */
[----:B-1----:R-:W-:Y:S01]  /*0dd0*/  @!P2 LEA R34, P6, R32, R26, 0x2 ;  /* 0x0000001a2022a211 */ /* 0x002fe200078c10ff */
[----:B--2---:R-:W-:Y:S01]  /*0de0*/  @!P1 IMAD R26, R70, R28, RZ ;  /* 0x0000001c461a9224 */ /* 0x004fe200078e02ff */
[----:B------:R-:W-:-:S02]  /*0df0*/  @!P2 IADD3 R33, R33, R47, RZ ;  /* 0x0000002f2121a210 */ /* 0x000fc40007ffe0ff */
[----:B------:R-:W-:Y:S01]  /*0e00*/  CS2R R42, SRZ ;  /* 0x00000000002a7805 */ /* 0x000fe2000001ff00 */
[----:B------:R-:W-:Y:S01]  /*0e10*/  @!P1 IMAD R47, R9, R29, R26 ;  /* 0x0000001d092f9224 */ /* 0x000fe200078e021a */
[----:B------:R-:W-:Y:S02]  /*0e20*/  @!P2 LEA.HI.X R35, R32, R27, R33, 0x2, P6 ;  /* 0x0000001b2023a211 */ /* 0x000fe400030f1421 */
[----:B------:R-:W1:Y:S01]  /*0e30*/  @!P3 LDC.64 R26, c[0x0][0x270] ;  /* 0x00009c00ff1abb82 */ /* 0x000e620000000a00 */
[----:B------:R-:W-:Y:S01]  /*0e40*/  CS2R R44, SRZ ;  /* 0x00000000002c7805 */ /* 0x000fe2000001ff00 */
[----:B------:R2:W4:Y:S01]  /*0e50*/  @!P4 LDG.E.64 R42, desc[UR8][R38.64] ;  /* 0x00000008262ac981 */ /* 0x000522000c1e1b00 */
[----:B------:R-:W-:Y:S02]  /*0e60*/  SHF.R.S32.HI R72, RZ, 0x1f, R11 ;  /* 0x0000001fff487819 */ /* 0x000fe4000001140b */
[----:B------:R-:W-:Y:S02]  /*0e70*/  ISETP.GE.U32.AND P4, PT, R11, UR14, PT ;  /* 0x0000000e0b007c0c */ /* 0x000fe4000bf86070 */
[----:B------:R-:W-:Y:S01]  /*0e80*/  @!P1 MOV R32, R88 ;  /* 0x0000005800209202 */ /* 0x000fe20000000f00 */
[----:B------:R2:W4:Y:S01]  /*0e90*/  @!P5 LDG.E.64 R44, desc[UR8][R30.64] ;  /* 0x000000081e2cd981 */ /* 0x000522000c1e1b00 */
        /* <DEDUP_REMOVED lines=8> */
[----:B0-----:R-:W-:Y:S02]  /*0f20*/  @!P1 LEA R32, P6, R28, R24, 0x2 ;  /* 0x000000181c209211 */ /* 0x001fe400078c10ff */
[----:B------:R-:W-:Y:S02]  /*0f30*/  ISETP.GT.U32.OR P5, PT, R0, 0x22f, P5 ;  /* 0x0000022f0000780c */ /* 0x000fe40002fa4470 */
[----:B------:R-:W-:Y:S02]  /*0f40*/  @!P1 LEA.HI.X R33, R28, R25, R29, 0x2, P6 ;  /* 0x000000191c219211 */ /* 0x000fe400030f141d */
[----:B------:R-:W0:Y:S01]  /*0f50*/  @!P3 LDC.64 R24, c[0x0][0x220] ;  /* 0x00008800ff18bb82 */ /* 0x000e220000000a00 */
[----:B-1----:R-:W-:Y:S01]  /*0f60*/  @!P3 IMAD R28, R71, R26, RZ ;  /* 0x0000001a471cb224 */ /* 0x002fe200078e02ff */
[----:B------:R-:W-:Y:S02]  /*0f70*/  CS2R R48, SRZ ;  /* 0x0000000000307805 */ /* 0x000fe4000001ff00 */
[----:B------:R-:W-:Y:S01]  /*0f80*/  SHF.R.S32.HI R83, RZ, 0x1f, R13 ;  /* 0x0000001fff537819 */ /* 0x000fe2000001140d */
[----:B--2---:R-:W-:Y:S01]  /*0f90*/  @!P3 IMAD R39, R10, R27, R28 ;  /* 0x0000001b0a27b224 */ /* 0x004fe200078e021c */
[----:B------:R-:W-:-:S02]  /*0fa0*/  ISETP.GE.U32.AND P6, PT, R13, UR14, PT ;  /* 0x0000000e0d007c0c */ /* 0x000fc4000bfc6070 */
[----:B------:R-:W1:Y:S01]  /*0fb0*/  @!P4 LDC.64 R30, c[0x0][0x270] ;  /* 0x00009c00ff1ecb82 */ /* 0x000e620000000a00 */
[----:B------:R2:W4:Y:S01]  /*0fc0*/  @!P2 LDG.E.64 R48, desc[UR8][R34.64] ;  /* 0x000000082230a981 */ /* 0x000522000c1e1b00 */
[----:B------:R-:W-:-:S06]  /*0fd0*/  ISETP.GE.AND.EX P6, PT, R83, UR15, PT, P6 ;  /* 0x0000000f53007c0c */ /* 0x000fcc000bfc6360 */
[----:B------:R-:W3:Y:S01]  /*0fe0*/  @!P5 LDC.64 R28, c[0x0][0x270] ;  /* 0x00009c00ff1cdb82 */ /* 0x000ee20000000a00 */
[----:B------:R-:W-:Y:S02]  /*0ff0*/  SHF.R.S32.HI R82, RZ, 0x1f, R14 ;  /* 0x0000001fff527819 */ /* 0x000fe4000001140e */
[----:B--2---:R-:W-:Y:S02]  /*1000*/  @!P3 MOV R34, R88 ;  /* 0x000000580022b202 */ /* 0x004fe40000000f00 */
[----:B------:R-:W-:Y:S02]  /*1010*/  @!P3 MOV R35, R91 ;  /* 0x0000005b0023b202 */ /* 0x000fe40000000f00 */
[----:B------:R-:W-:Y:S02]  /*1020*/  ISETP.GE.U32.AND P2, PT, R14, UR14, PT ;  /* 0x0000000e0e007c0c */ /* 0x000fe4000bf46070 */
[----:B------:R-:W-:Y:S02]  /*1030*/  CS2R R46, SRZ ;  /* 0x00000000002e7805 */ /* 0x000fe4000001ff00 */
[----:B------:R-:W-:-:S02]  /*1040*/  ISETP.GT.U32.OR P6, PT, R0, 0x22f, P6 ;  /* 0x0000022f0000780c */ /* 0x000fc400037c4470 */
[----:B------:R-:W-:Y:S01]  /*1050*/  CS2R R50, SRZ ;  /* 0x0000000000327805 */ /* 0x000fe2000001ff00 */
[----:B------:R-:W-:Y:S01]  /*1060*/  @!P3 IMAD.WIDE.U32 R34, R10, R26, R34 ;  /* 0x0000001a0a22b225 */ /* 0x000fe200078e0022 */
[----:B------:R-:W-:Y:S01]  /*1070*/  ISETP.GE.AND.EX P2, PT, R82, UR15, PT, P2 ;  /* 0x0000000f52007c0c */ /* 0x000fe2000bf46320 */
[----:B------:R-:W2:Y:S01]  /*1080*/  @!P4 LDC.64 R26, c[0x0][0x220] ;  /* 0x00008800ff1acb82 */ /* 0x000ea20000000a00 */
[----:B------:R0:W4:Y:S02]  /*1090*/  @P0 LDG.E.64 R46, desc[UR8][R36.64] ;  /* 0x00000008242e0981 */ /* 0x000124000c1e1b00 */
[----:B------:R-:W-:Y:S02]  /*10a0*/  ISETP.GT.U32.OR P2, PT, R0, 0x22f, P2 ;  /* 0x0000022f0000780c */ /* 0x000fe40001744470 */
[----:B------:R0:W4:Y:S01]  /*10b0*/  @!P1 LDG.E.64 R50, desc[UR8][R32.64] ;  /* 0x0000000820329981 */ /* 0x000122000c1e1b00 */
[----:B------:R-:W-:Y:S02]  /*10c0*/  @!P3 IADD3 R35, R35, R39, RZ ;  /* 0x000000272323b210 */ /* 0x000fe40007ffe0ff */
[C---:B0-----:R-:W-:Y:S01]  /*10d0*/  @!P3 LEA R36, P1, R34.reuse, R24, 0x2 ;  /* 0x000000182224b211 */ /* 0x041fe200078210ff */
[----:B------:R-:W0:Y:S03]  /*10e0*/  @!P5 LDC.64 R32, c[0x0][0x220] ;  /* 0x00008800ff20db82 */ /* 0x000e260000000a00 */
[----:B------:R-:W-:Y:S01]  /*10f0*/  @!P3 LEA.HI.X R37, R34, R25, R35, 0x2, P1 ;  /* 0x000000192225b211 */ /* 0x000fe200008f1423 */
[----:B-1----:R-:W-:Y:S01]  /*1100*/  @!P4 IMAD R24, R72, R30, RZ ;  /* 0x0000001e4818c224 */ /* 0x002fe200078e02ff */
[----:B------:R-:W-:Y:S01]  /*1110*/  @!P4 MOV R54, R88 ;  /* 0x000000580036c202 */ /* 0x000fe20000000f00 */
[----:B---3--:R-:W-:-:S02]  /*1120*/  @!P5 IMAD R38, R73, R28, RZ ;  /* 0x0000001c4926d224 */ /* 0x008fc400078e02ff */
[----:B------:R-:W1:Y:S01]  /*1130*/  @!P6 LDC.64 R34, c[0x0][0x270] ;  /* 0x00009c00ff22eb82 */ /* 0x000e620000000a00 */
[----:B------:R-:W-:Y:S01]  /*1140*/  @!P4 MOV R55, R91 ;  /* 0x0000005b0037c202 */ /* 0x000fe20000000f00 */
[----:B------:R-:W-:Y:S01]  /*1150*/  @!P4 IMAD R31, R11, R31, R24 ;  /* 0x0000001f0b1fc224 */ /* 0x000fe200078e0218 */
[----:B------:R-:W-:Y:S02]  /*1160*/  SHF.R.S32.HI R86, RZ, 0x1f, R15 ;  /* 0x0000001fff567819 */ /* 0x000fe4000001140f */
[----:B------:R-:W-:Y:S02]  /*1170*/  ISETP.GE.U32.AND P1, PT, R15, UR14, PT ;  /* 0x0000000e0f007c0c */ /* 0x000fe4000bf26070 */
[----:B------:R-:W-:Y:S01]  /*1180*/  CS2R R52, SRZ ;  /* 0x0000000000347805 */ /* 0x000fe2000001ff00 */
[----:B------:R-:W-:Y:S01]  /*1190*/  @!P5 IMAD R57, R12, R29, R38 ;  /* 0x0000001d0c39d224 */ /* 0x000fe200078e0226 */
[----:B------:R-:W3:Y:S01]  /*11a0*/  @!P2 LDC.64 R24, c[0x0][0x270] ;  /* 0x00009c00ff18ab82 */ /* 0x000ee20000000a00 */
[----:B------:R-:W-:Y:S01]  /*11b0*/  @!P4 IMAD.WIDE.U32 R54, R11, R30, R54 ;  /* 0x0000001e0b36c225 */ /* 0x000fe200078e0036 */
[----:B------:R-:W-:-:S02]  /*11c0*/  ISETP.GE.AND.EX P1, PT, R86, UR15, PT, P1 ;  /* 0x0000000f56007c0c */ /* 0x000fc4000bf26310 */
[----:B------:R-:W-:Y:S01]  /*11d0*/  @!P5 MOV R38, R88 ;  /* 0x000000580026d202 */ /* 0x000fe20000000f00 */
[----:B------:R2:W4:Y:S01]  /*11e0*/  @!P3 LDG.E.64 R52, desc[UR8][R36.64] ;  /* 0x000000082434b981 */ /* 0x000522000c1e1b00 */
[----:B------:R-:W-:Y:S02]  /*11f0*/  @!P5 MOV R39, R91 ;  /* 0x0000005b0027d202 */ /* 0x000fe40000000f00 */
[----:B------:R-:W-:Y:S02]  /*1200*/  ISETP.GT.U32.OR P1, PT, R0, 0x22f, P1 ;  /* 0x0000022f0000780c */ /* 0x000fe40000f24470 */
[----:B------:R-:W-:Y:S01]  /*1210*/  @!P4 IADD3 R55, R55, R31, RZ ;  /* 0x0000001f3737c210 */ /* 0x000fe20007ffe0ff */
[----:B------:R-:W-:Y:S01]  /*1220*/  @!P5 IMAD.WIDE.U32 R38, R12, R28, R38 ;  /* 0x0000001c0c26d225 */ /* 0x000fe200078e0026 */
[----:B------:R-:W5:Y:S01]  /*1230*/  @!P2 LDC.64 R30, c[0x0][0x220] ;  /* 0x00008800ff1eab82 */ /* 0x000f620000000a00 */
[----:B--2---:R-:W-:-:S03]  /*1240*/  @!P4 LEA R36, P3, R54, R26, 0x2 ;  /* 0x0000001a3624c211 */ /* 0x004fc600078610ff */
[----:B------:R-:W-:Y:S02]  /*1250*/  @!P5 IADD3 R39, R39, R57, RZ ;  /* 0x000000392727d210 */ /* 0x000fe40007ffe0ff */
[----:B------:R-:W-:Y:S02]  /*1260*/  @!P4 LEA.HI.X R37, R54, R27, R55, 0x2, P3 ;  /* 0x0000001b3625c211 */ /* 0x000fe400018f1437 */
[----:B------:R-:W2:Y:S01]  /*1270*/  @!P6 LDC.64 R28, c[0x0][0x220] ;  /* 0x00008800ff1ceb82 */ /* 0x000ea20000000a00 */
[----:B0-----:R-:W-:Y:S01]  /*1280*/  @!P5 LEA R32, P3, R38, R32, 0x2 ;  /* 0x000000202620d211 */ /* 0x001fe200078610ff */
[----:B-1----:R-:W-:-:S03]  /*1290*/  @!P6 IMAD R54, R83, R34, RZ ;  /* 0x000000225336e224 */ /* 0x002fc600078e02ff */
[----:B------:R-:W-:Y:S02]  /*12a0*/  @!P5 LEA.HI.X R33, R38, R33, R39, 0x2, P3 ;  /* 0x000000212621d211 */ /* 0x000fe400018f1427 */
[----:B------:R-:W-:Y:S01]  /*12b0*/  @!P6 MOV R38, R88 ;  /* 0x000000580026e202 */ /* 0x000fe20000000f00 */
[----:B------:R-:W0:Y:S01]  /*12c0*/  @!P1 LDC.64 R26, c[0x0][0x270] ;  /* 0x00009c00ff1a9b82 */ /* 0x000e220000000a00 */
[----:B------:R-:W-:Y:S01]  /*12d0*/  @!P6 MOV R39, R91 ;  /* 0x0000005b0027e202 */ /* 0x000fe20000000f00 */
[C---:B------:R-:W-:Y:S02]  /*12e0*/  @!P6 IMAD R57, R13.reuse, R35, R54 ;  /* 0x000000230d39e224 */ /* 0x040fe400078e0236 */
[----:B---3--:R-:W-:Y:S02]  /*12f0*/  @!P2 IMAD R55, R82, R24, RZ ;  /* 0x000000185237a224 */ /* 0x008fe400078e02ff */
[----:B------:R-:W-:Y:S01]  /*1300*/  @!P6 IMAD.WIDE.U32 R34, R13, R34, R38 ;  /* 0x000000220d22e225 */ /* 0x000fe200078e0026 */
[----:B------:R-:W-:-:S02]  /*1310*/  @!P2 MOV R38, R88 ;  /* 0x000000580026a202 */ /* 0x000fc40000000f00 */
[----:B------:R-:W-:Y:S01]  /*1320*/  @!P2 MOV R39, R91 ;  /* 0x0000005b0027a202 */ /* 0x000fe20000000f00 */
[C---:B------:R-:W-:Y:S02]  /*1330*/  @!P2 IMAD R59, R14.reuse, R25, R55 ;  /* 0x000000190e3ba224 */ /* 0x040fe400078e0237 */
[----:B------:R-:W-:Y:S02]  /*1340*/  @!P2 IMAD.WIDE.U32 R38, R14, R24, R38 ;  /* 0x000000180e26a225 */ /* 0x000fe400078e0026 */
[----:B------:R-:W1:Y:S01]  /*1350*/  @!P1 LDC.64 R24, c[0x0][0x220] ;  /* 0x00008800ff189b82 */ /* 0x000e620000000a00 */
[----:B------:R-:W-:Y:S02]  /*1360*/  CS2R R54, SRZ ;  /* 0x0000000000367805 */ /* 0x000fe4000001ff00 */
[----:B------:R-:W-:Y:S02]  /*1370*/  @!P6 IADD3 R58, R35, R57, RZ ;  /* 0x00000039233ae210 */ /* 0x000fe40007ffe0ff */
[----:B------:R-:W-:-:S02]  /*1380*/  CS2R R56, SRZ ;  /* 0x0000000000387805 */ /* 0x000fc4000001ff00 */
[----:B--2---:R-:W-:Y:S02]  /*1390*/  @!P6 LEA R28, P3, R34, R28, 0x2 ;  /* 0x0000001c221ce211 */ /* 0x004fe400078610ff */
[----:B------:R-:W-:Y:S01]  /*13a0*/  @!P2 IADD3 R35, R39, R59, RZ ;  /* 0x0000003b2723a210 */ /* 0x000fe20007ffe0ff */
[----:B------:R-:W2:Y:S01]  /*13b0*/  @!P4 LDG.E.64 R54, desc[UR8][R36.64] ;  /* 0x000000082436c981 */ /* 0x000ea2000c1e1b00 */
[----:B-----5:R-:W-:Y:S02]  /*13c0*/  @!P2 LEA R30, P4, R38, R30, 0x2 ;  /* 0x0000001e261ea211 */ /* 0x020fe400078810ff */
[----:B------:R-:W-:Y:S01]  /*13d0*/  @!P6 LEA.HI.X R29, R34, R29, R58, 0x2, P3 ;  /* 0x0000001d221de211 */ /* 0x000fe200018f143a */
[----:B------:R3:W5:Y:S01]  /*13e0*/  @!P5 LDG.E.64 R56, desc[UR8][R32.64] ;  /* 0x000000082038d981 */ /* 0x000762000c1e1b00 */
[----:B0-----:R-:W-:Y:S01]  /*13f0*/  @!P1 IMAD R34, R86, R26, RZ ;  /* 0x0000001a56229224 */ /* 0x001fe200078e02ff */
[----:B------:R-:W-:Y:S02]  /*1400*/  @!P2 LEA.HI.X R31, R38, R31, R35, 0x2, P4 ;  /* 0x0000001f261fa211 */ /* 0x000fe400020f1423 */
[----:B------:R-:W-:Y:S01]  /*1410*/  CS2R R58, SRZ ;  /* 0x00000000003a7805 */ /* 0x000fe2000001ff00 */
[----:B------:R-:W-:Y:S01]  /*1420*/  @!P1 IMAD R35, R15, R27, R34 ;  /* 0x0000001b0f239224 */ /* 0x000fe200078e0222 */
[----:B------:R-:W-:-:S04]  /*1430*/  CS2R R60, SRZ ;  /* 0x00000000003c7805 */ /* 0x000fc8000001ff00 */
[----:B------:R0:W5:Y:S01]  /*1440*/  @!P6 LDG.E.64 R58, desc[UR8][R28.64] ;  /* 0x000000081c3ae981 */ /* 0x000162000c1e1b00 */
[----:B---3--:R-:W-:Y:S02]  /*1450*/  @!P1 MOV R32, R88 ;  /* 0x0000005800209202 */ /* 0x008fe40000000f00 */
[----:B------:R-:W-:Y:S01]  /*1460*/  @!P1 MOV R33, R91 ;  /* 0x0000005b00219202 */ /* 0x000fe20000000f00 */
[----:B------:R-:W3:Y:S02]  /*1470*/  @!P2 LDG.E.64 R60, desc[UR8][R30.64] ;  /* 0x000000081e3ca981 */ /* 0x000ee4000c1e1b00 */
[----:B------:R-:W-:Y:S01]  /*1480*/  @!P1 IMAD.WIDE.U32 R26, R15, R26, R32 ;  /* 0x0000001a0f1a9225 */ /* 0x000fe200078e0020 */
[----:B------:R-:W-:-:S04]  /*1490*/  CS2R R62, SRZ ;  /* 0x00000000003e7805 */ /* 0x000fc8000001ff00 */
[----:B------:R-:W-:Y:S02]  /*14a0*/  @!P1 IADD3 R27, R27, R35, RZ ;  /* 0x000000231b1b9210 */ /* 0x000fe40007ffe0ff */
[----:B-1----:R-:W-:-:S04]  /*14b0*/  @!P1 LEA R24, P3, R26, R24, 0x2 ;  /* 0x000000181a189211 */ /* 0x002fc800078610ff */
[----:B------:R-:W-:-:S05]  /*14c0*/  @!P1 LEA.HI.X R25, R26, R25, R27, 0x2, P3 ;  /* 0x000000191a199211 */ /* 0x000fca00018f141b */
[----:B------:R1:W3:Y:S01]  /*14d0*/  @!P1 LDG.E.64 R62, desc[UR8][R24.64] ;  /* 0x00000008183e9981 */ /* 0x0002e2000c1e1b00 */
        /* <DEDUP_REMOVED lines=8> */
[----:B----4-:R-:W-:Y:S01]  /*1560*/  FADD.FTZ R26, R46, R47 ;  /* 0x0000002f2e1a7221 */ /* 0x010fe20000010000 */
        /* <DEDUP_REMOVED lines=49> */
[----:B--2---:R-:W-:Y:S01]  /*1880*/  FMUL.FTZ R29, R55, R55 ;  /* 0x00000037371d7220 */ /* 0x004fe20000410000 */
[----:B------:R-:W-:-:S03]  /*1890*/  FADD.FTZ R26, R54, R55 ;  /* 0x00000037361a7221 */ /* 0x000fc60000010000 */
[----:B------:R-:W-:Y:S01]  /*18a0*/  FFMA.FTZ R29, R54, R54, R29 ;  /* 0x00000036361d7223 */ /* 0x000fe2000001001d */
[----:B-----5:R-:W-:Y:S01]  /*18b0*/  FMUL.FTZ R27, R57, R57 ;  /* 0x00000039391b7220 */ /* 0x020fe20000410000 */
        /* <DEDUP_REMOVED lines=9> */
[----:B---3--:R-:W-:-:S02]  /*1950*/  FMUL.FTZ R27, R61, R61 ;  /* 0x0000003d3d1b7220 */ /* 0x008fc40000410000 */
[----:B------:R-:W-:Y:S01]  /*1960*/  FADD.FTZ R25, R25, R26 ;  /* 0x0000001a19197221 */ /* 0x000fe20000010000 */
[----:B------:R-:W-:Y:S01]  /*1970*/  FADD.FTZ R24, R24, R29 ;  /* 0x0000001d18187221 */ /* 0x000fe20000010000 */
[C---:B------:R-:W-:Y:S01]  /*1980*/  FFMA.FTZ R27, R60.reuse, R60, R27 ;  /* 0x0000003c3c1b7223 */ /* 0x040fe2000001001b */
[----:B------:R-:W-:-:S03]  /*1990*/  FADD.FTZ R26, R60, R61 ;  /* 0x0000003d3c1a7221 */ /* 0x000fc60000010000 */
[----:B------:R-:W-:Y:S01]  /*19a0*/  FADD.FTZ R27, R24, R27 ;  /* 0x0000001b181b7221 */ /* 0x000fe20000010000 */
[----:B------:R-:W-:Y:S01]  /*19b0*/  FADD.FTZ R25, R25, R26 ;  /* 0x0000001a19197221 */ /* 0x000fe20000010000 */
[----:B------:R-:W-:Y:S01]  /*19c0*/  FMUL.FTZ R29, R63, R63 ;  /* 0x0000003f3f1d7220 */ /* 0x000fe20000410000 */
        /* <DEDUP_REMOVED lines=92> */
.L_x_4724:
[----:B------:R-:W-:Y:S05]  /*1f90*/  BSYNC B0 ;  /* 0x0000000000007941 */ /* 0x000fea0003800000 */
.L_x_4723:
        /* <DEDUP_REMOVED lines=28> */
.L_x_4727:
[----:B-1----:R-:W2:Y:S04]  /*2160*/  LDG.E.STRONG.GPU R26, desc[UR8][R24.64] ;  /* 0x00000008181a7981 */ /* 0x002ea8000c1ef900 */
[----:B--2---:R-:W-:Y:S01]  /*2170*/  CCTL.IVALL ;  /* 0x00000000ff00798f */ /* 0x004fe20002000000 */
[----:B------:R-:W-:Y:S05]  /*2180*/  YIELD ;  /* 0x0000000000007946 */ /* 0x000fea0003800000 */
[----:B------:R-:W-:-:S13]  /*2190*/  ISETP.NE.AND P1, PT, R26, R29, PT ;  /* 0x0000001d1a00720c */ /* 0x000fda0003f25270 */
[----:B------:R-:W-:Y:S05]  /*21a0*/  @P1 BRA `(.L_x_4727) ;  /* 0xfffffffc00ec1947 */ /* 0x000fea000383ffff */
.L_x_4726:
        /* <DEDUP_REMOVED lines=11> */
.L_x_4729:
        /* <DEDUP_REMOVED lines=63> */
.L_x_4728:
        /* <DEDUP_REMOVED lines=19> */
.L_x_4731:
[----:B------:R-:W-:Y:S05]  /*2780*/  BSYNC B0 ;  /* 0x0000000000007941 */ /* 0x000fea0003800000 */
.L_x_4730:
        /* <DEDUP_REMOVED lines=32> */
.L_x_4725:
        /* <DEDUP_REMOVED lines=8> */
[----:B------:R-:W3:Y:S08]  /*2a10*/  LDC.64 R28, c[0x0][0x228] ;  /* 0x00008a00ff1c7b82 */ /* 0x000ef00000000a00 */
[----:B-1----:R-:W1:Y:S08]  /*2a20*/  LDC.64 R26, c[0x0][0x230] ;  /* 0x00008c00ff1a7b82 */ /* 0x002e700000000a00 */
[----:B0-----:R-:W0:Y:S01]  /*2a30*/  @!P1 LDC.64 R30, c[0x0][0x218] ;  /* 0x00008600ff1e9b82 */ /* 0x001e220000000a00 */
[----:B--2---:R-:W-:-:S03]  /*2a40*/  ULEA UR5, UR6, UR5, 0x18 ;  /* 0x0000000506057291 */ /* 0x004fc6000f8ec03f */
[----:B------:R-:W-:Y:S02]  /*2a50*/  ULDC UR6, c[0x0][0x2a4] ;  /* 0x0000a90000067ab9 */ /* 0x000fe40000000800 */
[----:B------:R-:W-:Y:S01]  /*2a60*/  @!P1 FMUL.FTZ R25, R37, UR6 ;  /* 0x0000000625199c20 */ /* 0x000fe20008410000 */
[----:B------:R-:W-:Y:S01]  /*2a70*/  @!P1 FMUL.FTZ R24, R36, UR6 ;  /* 0x0000000624189c20 */ /* 0x000fe20008410000 */
[C---:B---3--:R-:W-:Y:S02]  /*2a80*/  IMAD.WIDE R28, R87.reuse, 0x2, R28 ;  /* 0x00000002571c7825 */ /* 0x048fe400078e021c */
[----:B------:R-:W-:Y:S02]  /*2a90*/  @!P3 STS.64 [UR5+0xb0], R36 ;  /* 0x0000b024ff00b988 */ /* 0x000fe40008000a05 */
[----:B-1----:R-:W-:-:S04]  /*2aa0*/  IMAD.WIDE R26, R87, 0x2, R26 ;  /* 0x00000002571a7825 */ /* 0x002fc800078e021a */
[----:B0-----:R-:W-:-:S05]  /*2ab0*/  @!P1 IMAD.WIDE R30, R80, 0x8, R30 ;  /* 0x00000008501e9825 */ /* 0x001fca00078e021e */
[----:B------:R-:W-:Y:S01]  /*2ac0*/  @!P1 STG.E.64 desc[UR8][R30.64], R24 ;  /* 0x000000181e009986 */ /* 0x000fe2000c101b08 */
[----:B------:R-:W-:Y:S06]  /*2ad0*/  BAR.SYNC.DEFER_BLOCKING 0x0 ;  /* 0x0000000000007b1d */ /* 0x000fec0000010000 */
[----:B------:R-:W2:Y:S04]  /*2ae0*/  LDG.E.U16 R33, desc[UR8][R28.64+0x2] ;  /* 0x000002081c217981 */ /* 0x000ea8000c1e1500 */
[----:B------:R0:W3:Y:S04]  /*2af0*/  LDG.E.U16 R32, desc[UR8][R28.64] ;  /* 0x000000081c207981 */ /* 0x0000e8000c1e1500 */
[----:B------:R-:W4:Y:S04]  /*2b00*/  LDG.E.U16 R35, desc[UR8][R26.64+0x2] ;  /* 0x000002081a237981 */ /* 0x000f28000c1e1500 */
[----:B------:R1:W5:Y:S04]  /*2b10*/  LDG.E.U16 R34, desc[UR8][R26.64] ;  /* 0x000000081a227981 */ /* 0x000368000c1e1500 */
[----:B------:R-:W0:Y:S02]  /*2b20*/  LDS.64 R24, [UR5+0xb0] ;  /* 0x0000b005ff187984 */ /* 0x000e240008000a00 */
[----:B0-----:R-:W-:-:S04]  /*2b30*/  FMUL.FTZ R28, R24, UR6 ;  /* 0x00000006181c7c20 */ /* 0x001fc80008410000 */
[----:B------:R-:W-:-:S04]  /*2b40*/  FMUL.FTZ R38, R28, R28 ;  /* 0x0000001c1c267220 */ /* 0x000fc80000410000 */
[----:B------:R-:W-:-:S05]  /*2b50*/  FFMA.FTZ R38, R25, UR6, -R38 ;  /* 0x0000000619267c23 */ /* 0x000fca0008010826 */
[----:B------:R-:W-:-:S13]  /*2b60*/  FSETP.GTU.FTZ.AND P1, PT, R38, RZ, PT ;  /* 0x000000ff2600720b */ /* 0x000fda0003f3c000 */
[----:B------:R-:W0:Y:S01]  /*2b70*/  @P1 LDC R25, c[0x0][0x238] ;  /* 0x00008e00ff191b82 */ /* 0x000e220000000800 */
[----:B------:R-:W-:Y:S02]  /*2b80*/  MOV R29, 0x3f800000 ;  /* 0x3f800000001d7802 */ /* 0x000fe40000000f00 */
[----:B------:R-:W-:Y:S01]  /*2b90*/  ISETP.NE.AND P5, PT, RZ, UR10, PT ;  /* 0x0000000aff007c0c */ /* 0x000fe2000bfa5270 */
[C---:B------:R-:W-:Y:S01]  /*2ba0*/  FADD.FTZ R24, -R28.reuse, R47 ;  /* 0x0000002f1c187221 */ /* 0x040fe20000010100 */
[----:B------:R-:W-:Y:S01]  /*2bb0*/  FADD.FTZ R46, -R28, R46 ;  /* 0x0000002e1c2e7221 */ /* 0x000fe20000010100 */
[----:B0-----:R-:W-:-:S04]  /*2bc0*/  @P1 FADD.FTZ R38, R38, R25 ;  /* 0x0000001926261221 */ /* 0x001fc80000010000 */
[----:B------:R-:W0:Y:S01]  /*2bd0*/  @P1 MUFU.RSQ R29, R38 ;  /* 0x00000026001d1308 */ /* 0x000e220000001400 */
[----:B------:R-:W-:Y:S01]  /*2be0*/  FADD.FTZ R16, -R28, R16 ;  /* 0x000000101c107221 */ /* 0x000fe20000010100 */
[-C--:B0-----:R-:W-:Y:S01]  /*2bf0*/  FMUL.FTZ R24, R24, R29.reuse ;  /* 0x0000001d18187220 */ /* 0x081fe20000410000 */
[----:B-1----:R-:W-:Y:S01]  /*2c00*/  FMUL.FTZ R27, R46, R29 ;  /* 0x0000001d2e1b7220 */ /* 0x002fe20000410000 */
        /* <DEDUP_REMOVED lines=17> */
.L_x_4732:
        /* <DEDUP_REMOVED lines=13> */
.L_x_4734:
[----:B------:R-:W-:Y:S05]  /*2df0*/  BSYNC B0 ;  /* 0x0000000000007941 */ /* 0x000fea0003800000 */
.L_x_4733:
[----:B0-----:R-:W-:Y:S01]  /*2e00*/  FADD.FTZ R24, -R28, R17 ;  /* 0x000000111c187221 */ /* 0x001fe20000010100 */
[----:B------:R-:W-:Y:S01]  /*2e10*/  ISETP.GE.U32.AND P6, PT, R77, UR14, PT ;  /* 0x0000000e4d007c0c */ /* 0x000fe2000bfc6070 */
[-C--:B------:R-:W-:Y:S01]  /*2e20*/  FMUL.FTZ R17, R16, R29.reuse ;  /* 0x0000001d10117220 */ /* 0x080fe20000410000 */
[----:B------:R-:W-:Y:S01]  /*2e30*/  ISETP.GE.U32.AND P1, PT, R76, UR14, PT ;  /* 0x0000000e4c007c0c */ /* 0x000fe2000bf26070 */
[----:B------:R-:W-:Y:S01]  /*2e40*/  FMUL.FTZ R24, R24, R29 ;  /* 0x0000001d18187220 */ /* 0x000fe20000410000 */
[----:B------:R-:W-:Y:S01]  /*2e50*/  ISETP.GE.U32.AND P2, PT, R75, UR14, PT ;  /* 0x0000000e4b007c0c */ /* 0x000fe2000bf46070 */
[----:B------:R-:W-:Y:S01]  /*2e60*/  FFMA.FTZ R16, R30, R17, R32 ;  /* 0x000000111e107223 */ /* 0x000fe20000010020 */
[----:B------:R-:W-:Y:S01]  /*2e70*/  ISETP.GE.U32.AND P3, PT, R74, UR14, PT ;  /* 0x0000000e4a007c0c */ /* 0x000fe2000bf66070 */
[C---:B------:R-:W-:Y:S01]  /*2e80*/  FADD.FTZ R26, -R28.reuse, R18 ;  /* 0x000000121c1a7221 */ /* 0x040fe20000010100 */
[----:B------:R-:W-:Y:S01]  /*2e90*/  ISETP.GE.U32.AND P4, PT, R5, UR14, PT ;  /* 0x0000000e05007c0c */ /* 0x000fe2000bf86070 */
[----:B------:R-:W-:Y:S01]  /*2ea0*/  FADD.FTZ R34, -R28, R19 ;  /* 0x000000131c227221 */ /* 0x000fe20000010100 */
[----:B------:R-:W-:Y:S01]  /*2eb0*/  ISETP.GE.AND.EX P6, PT, R85, UR15, PT, P6 ;  /* 0x0000000f55007c0c */ /* 0x000fe2000bfc6360 */
[----:B------:R-:W-:Y:S01]  /*2ec0*/  FFMA.FTZ R17, R31, R24, R33 ;  /* 0x000000181f117223 */ /* 0x000fe20000010021 */
[----:B------:R-:W-:-:S02]  /*2ed0*/  ISETP.GE.AND.EX P1, PT, R84, UR15, PT, P1 ;  /* 0x0000000f54007c0c */ /* 0x000fc4000bf26310 */
[----:B------:R-:W-:Y:S02]  /*2ee0*/  ISETP.GE.AND.EX P2, PT, R64, UR15, PT, P2 ;  /* 0x0000000f40007c0c */ /* 0x000fe4000bf46320 */
[----:B------:R-:W-:Y:S02]  /*2ef0*/  ISETP.GE.AND.EX P3, PT, R65, UR15, PT, P3 ;  /* 0x0000000f41007c0c */ /* 0x000fe4000bf66330 */
[----:B------:R-:W-:Y:S02]  /*2f00*/  ISETP.GE.AND.EX P4, PT, R66, UR15, PT, P4 ;  /* 0x0000000f42007c0c */ /* 0x000fe4000bf86340 */
[C---:B------:R-:W-:Y:S02]  /*2f10*/  ISETP.GT.U32.OR P6, PT, R0.reuse, 0x22f, P6 ;  /* 0x0000022f0000780c */ /* 0x040fe400037c4470 */
[C---:B------:R-:W-:Y:S02]  /*2f20*/  ISETP.GT.U32.OR P1, PT, R0.reuse, 0x22f, P1 ;  /* 0x0000022f0000780c */ /* 0x040fe40000f24470 */
        /* <DEDUP_REMOVED lines=14> */
.L_x_4735:
        /* <DEDUP_REMOVED lines=13> */
.L_x_4737:
[----:B------:R-:W-:Y:S05]  /*30e0*/  BSYNC B0 ;  /* 0x0000000000007941 */ /* 0x000fea0003800000 */
.L_x_4736:
[-C--:B0-----:R-:W-:Y:S01]  /*30f0*/  FMUL.FTZ R17, R26, R29.reuse ;  /* 0x0000001d1a117220 */ /* 0x081fe20000410000 */
[----:B------:R-:W-:Y:S01]  /*3100*/  FMUL.FTZ R34, R34, R29 ;  /* 0x0000001d22227220 */ /* 0x000fe20000410000 */
[C---:B------:R-:W-:Y:S01]  /*3110*/  FADD.FTZ R24, -R28.reuse, R20 ;  /* 0x000000141c187221 */ /* 0x040fe20000010100 */
[----:B------:R-:W-:Y:S01]  /*3120*/  FADD.FTZ R26, -R28, R21 ;  /* 0x000000151c1a7221 */ /* 0x000fe20000010100 */
        /* <DEDUP_REMOVED lines=13> */
.L_x_4738:
        /* <DEDUP_REMOVED lines=13> */
.L_x_4740:
[----:B------:R-:W-:Y:S05]  /*32d0*/  BSYNC B0 ;  /* 0x0000000000007941 */ /* 0x000fea0003800000 */
.L_x_4739:
        /* <DEDUP_REMOVED lines=17> */
.L_x_4741:
        /* <DEDUP_REMOVED lines=13> */
.L_x_4743:
[----:B------:R-:W-:Y:S05]  /*34c0*/  BSYNC B0 ;  /* 0x0000000000007941 */ /* 0x000fea0003800000 */
.L_x_4742:
        /* <DEDUP_REMOVED lines=17> */
.L_x_4744:
        /* <DEDUP_REMOVED lines=13> */
.L_x_4746:
[----:B------:R-:W-:Y:S05]  /*36b0*/  BSYNC B0 ;  /* 0x0000000000007941 */ /* 0x000fea0003800000 */
.L_x_4745:
        /* <DEDUP_REMOVED lines=17> */
.L_x_4747:
        /* <DEDUP_REMOVED lines=13> */
.L_x_4749:
[----:B------:R-:W-:Y:S05]  /*38a0*/  BSYNC B0 ;  /* 0x0000000000007941 */ /* 0x000fea0003800000 */
.L_x_4748:
[----:B------:R-:W-:Y:S01]  /*38b0*/  ISETP.GE.U32.AND P6, PT, R6, UR14, PT ;  /* 0x0000000e06007c0c */ /* 0x000fe2000bfc6070 */
[-C--:B0-----:R-:W-:Y:S01]  /*38c0*/  FMUL.FTZ R17, R42, R29.reuse ;  /* 0x0000001d2a117220 */ /* 0x081fe20000410000 */
[----:B------:R-:W-:Y:S01]  /*38d0*/  ISETP.GE.U32.AND P1, PT, R7, UR14, PT ;  /* 0x0000000e07007c0c */ /* 0x000fe2000bf26070 */
[----:B------:R-:W-:Y:S01]  /*38e0*/  FMUL.FTZ R40, R40, R29 ;  /* 0x0000001d28287220 */ /* 0x000fe20000410000 */
[----:B------:R-:W-:Y:S01]  /*38f0*/  ISETP.GE.U32.AND P2, PT, R8, UR14, PT ;  /* 0x0000000e08007c0c */ /* 0x000fe2000bf46070 */
[C---:B------:R-:W-:Y:S01]  /*3900*/  FADD.FTZ R44, -R28.reuse, R44 ;  /* 0x0000002c1c2c7221 */ /* 0x040fe20000010100 */
[----:B------:R-:W-:Y:S01]  /*3910*/  ISETP.GE.U32.AND P3, PT, R9, UR14, PT ;  /* 0x0000000e09007c0c */ /* 0x000fe2000bf66070 */
[----:B------:R-:W-:Y:S01]  /*3920*/  FADD.FTZ R46, -R28, R45 ;  /* 0x0000002d1c2e7221 */ /* 0x000fe20000010100 */
[----:B------:R-:W-:Y:S01]  /*3930*/  ISETP.GE.U32.AND P4, PT, R10, UR14, PT ;  /* 0x0000000e0a007c0c */ /* 0x000fe2000bf86070 */
        /* <DEDUP_REMOVED lines=20> */
[----:B------:R-:W-:Y:S01]  /*3a80*/  FFMA.FTZ R16, R30, R17, R32 ;  /* 0x000000111e107223 */ /* 0x000fe20000010020 */
[----:B------:R-:W-:Y:S01]  /*3a90*/  ISETP.GT.U32.OR P6, PT, R0, 0x22f, P6 ;  /* 0x0000022f0000780c */ /* 0x000fe200037c4470 */
[----:B------:R-:W-:Y:S01]  /*3aa0*/  FADD.FTZ R28, -R28, R63 ;  /* 0x0000003f1c1c7221 */ /* 0x000fe20000010100 */
[C---:B------:R-:W-:Y:S01]  /*3ab0*/  ISETP.GT.U32.OR P1, PT, R0.reuse, 0x22f, P1 ;  /* 0x0000022f0000780c */ /* 0x040fe20000f24470 */
        /* <DEDUP_REMOVED lines=15> */
.L_x_4750:
        /* <DEDUP_REMOVED lines=13> */
.L_x_4752:
[----:B------:R-:W-:Y:S05]  /*3c80*/  BSYNC B0 ;  /* 0x0000000000007941 */ /* 0x000fea0003800000 */
.L_x_4751:
        /* <DEDUP_REMOVED lines=17> */
.L_x_4753:
        /* <DEDUP_REMOVED lines=13> */
.L_x_4755:
[----:B------:R-:W-:Y:S05]  /*3e70*/  BSYNC B0 ;  /* 0x0000000000007941 */ /* 0x000fea0003800000 */
.L_x_4754:
        /* <DEDUP_REMOVED lines=13> */
.L_x_4756:
        /* <DEDUP_REMOVED lines=13> */
.L_x_4758:
[----:B------:R-:W-:Y:S05]  /*4020*/  BSYNC B0 ;  /* 0x0000000000007941 */ /* 0x000fea0003800000 */
.L_x_4757:
        /* <DEDUP_REMOVED lines=17> */
.L_x_4759:
        /* <DEDUP_REMOVED lines=13> */
.L_x_4761:
[----:B------:R-:W-:Y:S05]  /*4210*/  BSYNC B0 ;  /* 0x0000000000007941 */ /* 0x000fea0003800000 */
.L_x_4760:
        /* <DEDUP_REMOVED lines=13> */
.L_x_4762:
        /* <DEDUP_REMOVED lines=13> */
.L_x_4764:
[----:B------:R-:W-:Y:S05]  /*43c0*/  BSYNC B0 ;  /* 0x0000000000007941 */ /* 0x000fea0003800000 */
.L_x_4763:
        /* <DEDUP_REMOVED lines=20> */
[----:B------:R-:W-:Y:S01]  /*4510*/  ISETP.GT.U32.OR P6, PT, R0, 0x22f, P6 ;  /* 0x0000022f0000780c */ /* 0x000fe200037c4470 */
[----:B------:R-:W-:Y:S01]  /*4520*/  FMUL.FTZ R28, R28, R29 ;  /* 0x0000001d1c1c7220 */ /* 0x000fe20000410000 */
        /* <DEDUP_REMOVED lines=16> */
.L_x_4765:
        /* <DEDUP_REMOVED lines=13> */
.L_x_4767:
[----:B------:R-:W-:Y:S05]  /*4700*/  BSYNC B0 ;  /* 0x0000000000007941 */ /* 0x000fea0003800000 */
.L_x_4766:
        /* <DEDUP_REMOVED lines=13> */
.L_x_4768:
        /* <DEDUP_REMOVED lines=13> */
.L_x_4770:
[----:B------:R-:W-:Y:S05]  /*48b0*/  BSYNC B0 ;  /* 0x0000000000007941 */ /* 0x000fea0003800000 */
.L_x_4769:
        /* <DEDUP_REMOVED lines=13> */
.L_x_4771:
        /* <DEDUP_REMOVED lines=13> */
.L_x_4773:
[----:B------:R-:W-:Y:S05]  /*4a60*/  BSYNC B0 ;  /* 0x0000000000007941 */ /* 0x000fea0003800000 */
.L_x_4772:
        /* <DEDUP_REMOVED lines=13> */
.L_x_4774:
        /* <DEDUP_REMOVED lines=13> */
.L_x_4776:
[----:B------:R-:W-:Y:S05]  /*4c10*/  BSYNC B0 ;  /* 0x0000000000007941 */ /* 0x000fea0003800000 */
.L_x_4775:
        /* <DEDUP_REMOVED lines=13> */
.L_x_4777:
[----:B------:R-:W-:Y:S04]  /*4cf0*/  BSSY B0, `(.L_x_4778) ;  /* 0x000000c000007945 */ /* 0x000fe80003800000 */
[----:B------:R-:W-:Y:S05]  /*4d00*/  @P4 BRA `(.L_x_4779) ;  /* 0x0000000000284947 */ /* 0x000fea0003800000 */
[----:B------:R-:W-:Y:S01]  /*4d10*/  ULDC.64 UR12, c[0x0][0x270] ;  /* 0x00009c00000c7ab9 */ /* 0x000fe20000000a00 */
[----:B------:R-:W-:Y:S01]  /*4d20*/  MOV R89, R91 ;  /* 0x0000005b00597202 */ /* 0x000fe20000000f00 */
[----:B------:R-:W-:Y:S02]  /*4d30*/  IMAD R86, R86, UR12, RZ ;  /* 0x0000000c56567c24 */ /* 0x000fe4000f8e02ff */
[----:B------:R-:W-:-:S04]  /*4d40*/  IMAD.WIDE.U32 R88, R15, UR12, R88 ;  /* 0x0000000c0f587c25 */ /* 0x000fc8000f8e0058 */
[----:B0-----:R-:W-:Y:S01]  /*4d50*/  IMAD R17, R15, UR13, R86 ;  /* 0x0000000d0f117c24 */ /* 0x001fe2000f8e0256 */
[----:B------:R-:W-:Y:S02]  /*4d60*/  ULDC.64 UR12, c[0x0][0x210] ;  /* 0x00008400000c7ab9 */ /* 0x000fe40000000a00 */
[----:B------:R-:W-:Y:S02]  /*4d70*/  LEA R16, P1, R88, UR12, 0x2 ;  /* 0x0000000c58107c11 */ /* 0x000fe4000f8210ff */
[----:B------:R-:W-:-:S04]  /*4d80*/  IADD3 R17, R89, R17, RZ ;  /* 0x0000001159117210 */ /* 0x000fc80007ffe0ff */
[----:B------:R-:W-:-:S05]  /*4d90*/  LEA.HI.X R17, R88, UR13, R17, 0x2, P1 ;  /* 0x0000000d58117c11 */ /* 0x000fca00088f1411 */
[----:B------:R1:W-:Y:S02]  /*4da0*/  STG.E.64 desc[UR8][R16.64], R30 ;  /* 0x0000001e10007986 */ /* 0x0003e4000c101b08 */
.L_x_4779:
[----:B------:R-:W-:Y:S05]  /*4db0*/  BSYNC B0 ;  /* 0x0000000000007941 */ /* 0x000fea0003800000 */
.L_x_4778:
[----:B01----:R-:W0:Y:S01]  /*4dc0*/  LDC R17, c[0x0][0x10] ;  /* 0x00000400ff117b82 */ /* 0x003e220000000800 */
[----:B------:R-:W-:Y:S02]  /*4dd0*/  IADD3 R4, R4, 0x1, RZ ;  /* 0x0000000104047810 */ /* 0x000fe40007ffe0ff */
[----:B0-----:R-:W-:-:S04]  /*4de0*/  IADD3 R80, R17, R80, RZ ;  /* 0x0000005011507210 */ /* 0x001fc80007ffe0ff */
[----:B------:R-:W-:-:S13]  /*4df0*/  ISETP.GE.AND P1, PT, R80, UR4, PT ;  /* 0x0000000450007c0c */ /* 0x000fda000bf26270 */
[----:B------:R-:W-:Y:S05]  /*4e00*/  @!P1 BRA `(.L_x_4780) ;  /* 0xffffffb4002c9947 */ /* 0x000fea000383ffff */
[----:B------:R-:W-:Y:S05]  /*4e10*/  EXIT ;  /* 0x000000000000794d */ /* 0x000fea0003800000 */
.L_x_4781:
        /* <DEDUP_REMOVED lines=14> */
.L_x_5180:


//--------------------- .text._Z35group_norm_nhwc_fwd_one_pass_kernelI11Fp32IOBf16WLi512ELi70ELi560EEv26Group_norm_nhwc_fwd_params --------------------------
	.section	.text._Z35group_norm_nhwc_fwd_one_pass_kernelI11Fp32IOBf16WLi512ELi70ELi560EEv26Group_norm_nhwc_fwd_params,"ax",@progbits
	.align	128
        .global         _Z35group_norm_nhwc_fwd_one_pass_kernelI11Fp32IOBf16WLi512ELi70ELi560EEv26Group_norm_nhwc_fwd_params
        .type           _Z35group_norm_nhwc_fwd_one_pass_kernelI11Fp32IOBf16WLi512ELi70ELi560EEv26Group_norm_nhwc_fwd_params,@function
        .size           _Z35group_norm_nhwc_fwd_one_pass_kernelI11Fp32IOBf16WLi512ELi70ELi560EEv26Group_norm_nhwc_fwd_params,(.L_x_5181 - _Z35group_norm_nhwc_fwd_one_pass_kernelI11Fp32IOBf16WLi512ELi70ELi560EEv26Group_norm_nhwc_fwd_params)
        .other          _Z35group_norm_nhwc_fwd_one_pass_kernelI11Fp32IOBf16WLi512ELi70ELi560EEv26Group_norm_nhwc_fwd_params,@"STO_CUDA_ENTRY STV_DEFAULT"
_Z35group_norm_nhwc_fwd_one_pass_kernelI11Fp32IOBf16WLi512ELi70ELi560EEv26Group_norm_nhwc_fwd_params:
.text._Z35group_norm_nhwc_fwd_one_pass_kernelI11Fp32IOBf16WLi512ELi70ELi560EEv26Group_norm_nhwc_fwd_params:
[----:B------:R-:W0:Y:S08]  /*0000*/  LDC R1, c[0x0][0x28] ;  /* 0x00000a00ff017b82 */ /* 0x000e300000000800 */
[----:B------:R-:W1:Y:S01]  /*0010*/  S2UR UR9, SR_CTAID.Y ;  /* 0x00000000000979c3 */ /* 0x000e620000002600 */
[----:B------:R-:W-:Y:S01]  /*0020*/  ULDC UR8, c[0x0][0x288] ;  /* 0x0000a20000087ab9 */ /* 0x000fe20000000800 */
[----:B------:R-:W-:Y:S01]  /*0030*/  ULDC UR4, c[0x0][0x258] ;  /* 0x0000960000047ab9 */ /* 0x000fe20000000800 */
[----:B------:R-:W2:Y:S01]  /*0040*/  S2R R4, SR_TID.X ;  /* 0x0000000000047919 */ /* 0x000ea20000002100 */
[----:B------:R-:W-:Y:S01]  /*0050*/  UIMAD UR8, UR8, UR4, URZ ;  /* 0x00000004080872a4 */ /* 0x000fe2000f8e023f */
[----:B0-----:R-:W-:-:S03]  /*0060*/  IADD3 R1, R1, -0xd8, RZ ;  /* 0xffffff2801017810 */ /* 0x001fc60007ffe0ff */
[----:B-1----:R-:W-:-:S06]  /*0070*/  UISETP.GE.AND UP0, UPT, UR9, UR8, UPT ;  /* 0x000000080900728c */ /* 0x002fcc000bf06270 */
[----:B------:R-:W-:-:S13]  /*0080*/  PLOP3.LUT P0, PT, PT, PT, UP0, 0x80, 0x0 ;  /* 0x000000000000781c */ /* 0x000fda0003f0f008 */
[----:B--2---:R-:W-:Y:S05]  /*0090*/  @P0 EXIT ;  /* 0x000000000000094d */ /* 0x004fea0003800000 */
        /* <DEDUP_REMOVED lines=9> */
[----:B0-----:R-:W-:Y:S02]  /*0130*/  IMAD R0, R5, UR16, R2 ;  /* 0x0000001005007c24 */ /* 0x001fe4000f8e0202 */
[----:B------:R-:W-:-:S03]  /*0140*/  IMAD R2, R2, -0x23, R4 ;  /* 0xffffffdd02027824 */ /* 0x000fc600078e0204 */
[----:B------:R-:W-:Y:S01]  /*0150*/  ISETP.GE.U32.AND P0, PT, R0, UR4, PT ;  /* 0x0000000400007c0c */ /* 0x000fe2000bf06070 */
[----:B------:R-:W-:Y:S01]  /*0160*/  UMOV UR4, URZ ;  /* 0x0000003f00047c82 */ /* 0x000fe20008000000 */
[----:B------:R-:W-:Y:S02]  /*0170*/  SHF.R.S32.HI R6, RZ, 0x1f, R0 ;  /* 0x0000001fff067819 */ /* 0x000fe40000011400 */
[----:B------:R-:W-:Y:S02]  /*0180*/  SHF.L.U32 R3, R2, 0x1, RZ ;  /* 0x0000000102037819 */ /* 0x000fe400000006ff */
[----:B------:R-:W-:Y:S02]  /*0190*/  ISETP.GE.AND.EX P0, PT, R6, UR5, PT, P0 ;  /* 0x0000000506007c0c */ /* 0x000fe4000bf06300 */
[C---:B------:R-:W-:Y:S01]  /*01a0*/  IADD3 R2, R0.reuse, 0x10, RZ ;  /* 0x0000001000027810 */ /* 0x040fe20007ffe0ff */
[----:B------:R0:W-:Y:S01]  /*01b0*/  STL [R1+0x68], R3 ;  /* 0x0000680301007387 */ /* 0x0001e20000100800 */
[----:B------:R-:W-:-:S02]  /*01c0*/  IADD3 R2, R0, 0x40, RZ ;  /* 0x0000004000027810 */ /* 0x000fc40007ffe0ff */
[----:B------:R-:W-:Y:S02]  /*01d0*/  IADD3 R2, R0, 0x70, RZ ;  /* 0x0000007000027810 */ /* 0x000fe40007ffe0ff */
[----:B------:R-:W-:Y:S02]  /*01e0*/  ISETP.LT.U32.AND P0, PT, R4, 0x230, !P0 ;  /* 0x000002300400780c */ /* 0x000fe40004701070 */
[C---:B------:R-:W-:Y:S02]  /*01f0*/  IADD3 R5, R0.reuse, 0x20, RZ ;  /* 0x0000002000057810 */ /* 0x040fe40007ffe0ff */
[C---:B------:R-:W-:Y:S01]  /*0200*/  IADD3 R4, R0.reuse, 0x80, RZ ;  /* 0x0000008000047810 */ /* 0x040fe20007ffe0ff */
[C---:B0-----:R-:W-:Y:S01]  /*0210*/  VIADD R3, R0.reuse, 0x30 ;  /* 0x0000003000037836 */ /* 0x041fe20000000000 */
[C---:B------:R-:W-:Y:S01]  /*0220*/  IADD3 R3, R0.reuse, 0x60, RZ ;  /* 0x0000006000037810 */ /* 0x040fe20007ffe0ff */
[C---:B------:R-:W-:Y:S01]  /*0230*/  VIADD R3, R0.reuse, 0x90 ;  /* 0x0000009000037836 */ /* 0x040fe20000000000 */
[----:B------:R-:W-:-:S02]  /*0240*/  IADD3 R2, R0, 0xa0, RZ ;  /* 0x000000a000027810 */ /* 0x000fc40007ffe0ff */
[C---:B------:R-:W-:Y:S02]  /*0250*/  IADD3 R5, R0.reuse, 0x50, RZ ;  /* 0x0000005000057810 */ /* 0x040fe40007ffe0ff */
[C---:B------:R-:W-:Y:S02]  /*0260*/  IADD3 R4, R0.reuse, 0xb0, RZ ;  /* 0x000000b000047810 */ /* 0x040fe40007ffe0ff */
[C---:B------:R-:W-:Y:S02]  /*0270*/  IADD3 R3, R0.reuse, 0xc0, RZ ;  /* 0x000000c000037810 */ /* 0x040fe40007ffe0ff */
[----:B------:R-:W-:-:S07]  /*0280*/  IADD3 R2, R0, 0xd0, RZ ;  /* 0x000000d000027810 */ /* 0x000fce0007ffe0ff */
.L_x_4887:
[----:B------:R-:W2:Y:S01]  /*0290*/  LDL R5, [R1+0x68] ;  /* 0x0000680001057983 */ /* 0x000ea20000100800 */
[----:B------:R-:W-:Y:S01]  /*02a0*/  ULDC UR11, c[0x0][0x288] ;  /* 0x0000a200000b7ab9 */ /* 0x000fe20000000800 */
[----:B------:R-:W-:Y:S01]  /*02b0*/  IABS R4, UR9 ;  /* 0x0000000900047c13 */ /* 0x000fe20008000000 */
[----:B------:R-:W-:Y:S01]  /*02c0*/  UMOV UR6, URZ ;  /* 0x0000003f00067c82 */ /* 0x000fe20008000000 */
[----:B-1----:R-:W-:Y:S01]  /*02d0*/  MOV R2, UR11 ;  /* 0x0000000b00027c02 */ /* 0x002fe20008000f00 */
[----:B0-----:R-:W0:Y:S01]  /*02e0*/  S2R R16, SR_TID.X ;  /* 0x0000000000107919 */ /* 0x001e220000002100 */
[----:B------:R-:W-:Y:S01]  /*02f0*/  R2UR UR10, R4 ;  /* 0x00000000040a72ca */ /* 0x000fe200000e0000 */
[----:B------:R-:W1:Y:S01]  /*0300*/  @P0 LDC.64 R12, c[0x0][0x270] ;  /* 0x00009c00ff0c0b82 */ /* 0x000e620000000a00 */
[----:B------:R-:W-:Y:S01]  /*0310*/  IABS R2, R2 ;  /* 0x0000000200027213 */ /* 0x000fe20000000000 */
[C---:B------:R-:W-:Y:S01]  /*0320*/  VIADD R9, R0.reuse, 0x110 ;  /* 0x0000011000097836 */ /* 0x040fe20000000000 */
[----:B------:R-:W-:-:S02]  /*0330*/  IADD3 R35, R0, 0xe0, RZ ;  /* 0x000000e000237810 */ /* 0x000fc40007ffe0ff */
[----:B------:R-:W-:Y:S02]  /*0340*/  R2UR UR12, R2 ;  /* 0x00000000020c72ca */ /* 0x000fe400000e0000 */
[----:B------:R-:W-:Y:S01]  /*0350*/  SHF.R.S32.HI R17, RZ, 0x1f, R35 ;  /* 0x0000001fff117819 */ /* 0x000fe20000011423 */
[----:B------:R-:W3:Y:S01]  /*0360*/  @P0 LDC.64 R28, c[0x0][0x220] ;  /* 0x00008800ff1c0b82 */ /* 0x000ee20000000a00 */
[----:B------:R-:W-:Y:S02]  /*0370*/  IADD3 R15, R0, 0xf0, RZ ;  /* 0x000000f0000f7810 */ /* 0x000fe40007ffe0ff */
[----:B------:R-:W-:Y:S02]  /*0380*/  LOP3.LUT R24, R24, 0xfffffbff, RZ, 0xc0, !PT ;  /* 0xfffffbff18187812 */ /* 0x000fe400078ec0ff */
[----:B------:R-:W-:Y:S02]  /*0390*/  SHF.R.S32.HI R19, RZ, 0x1f, R15 ;  /* 0x0000001fff137819 */ /* 0x000fe4000001140f */
[----:B------:R-:W-:-:S02]  /*03a0*/  IADD3 R18, R0, 0x100, RZ ;  /* 0x0000010000127810 */ /* 0x000fc40007ffe0ff */
[----:B------:R-:W-:Y:S01]  /*03b0*/  SHF.R.S32.HI R11, RZ, 0x1f, R9 ;  /* 0x0000001fff0b7819 */ /* 0x000fe20000011409 */
[----:B------:R-:W4:Y:S01]  /*03c0*/  I2F.RP R2, UR12 ;  /* 0x0000000c00027d06 */ /* 0x000f220008209400 */
[----:B------:R-:W-:Y:S02]  /*03d0*/  SHF.R.S32.HI R25, RZ, 0x1f, R18 ;  /* 0x0000001fff197819 */ /* 0x000fe40000011412 */
[----:B------:R-:W-:Y:S02]  /*03e0*/  IADD3 R8, R0, 0x130, RZ ;  /* 0x0000013000087810 */ /* 0x000fe40007ffe0ff */
[----:B------:R-:W-:Y:S02]  /*03f0*/  SHF.R.S32.HI R6, RZ, 0x1f, R0 ;  /* 0x0000001fff067819 */ /* 0x000fe40000011400 */
[----:B------:R-:W-:Y:S02]  /*0400*/  SHF.R.S32.HI R10, RZ, 0x1f, R8 ;  /* 0x0000001fff0a7819 */ /* 0x000fe40000011408 */
[----:B------:R-:W-:Y:S01]  /*0410*/  LOP3.LUT R14, R14, 0xffffffdf, RZ, 0xc0, !PT ;  /* 0xffffffdf0e0e7812 */ /* 0x000fe200078ec0ff */
[----:B----4-:R-:W4:Y:S02]  /*0420*/  MUFU.RCP R2, R2 ;  /* 0x0000000200027308 */ /* 0x010f240000001000 */
[----:B----4-:R-:W-:-:S06]  /*0430*/  VIADD R3, R2, 0xffffffe ;  /* 0x0ffffffe02037836 */ /* 0x010fcc0000000000 */
[----:B------:R-:W4:Y:S02]  /*0440*/  F2I.FTZ.U32.TRUNC.NTZ R3, R3 ;  /* 0x0000000300037305 */ /* 0x000f24000021f000 */
[----:B----4-:R-:W-:-:S13]  /*0450*/  R2UR UR7, R3 ;  /* 0x00000000030772ca */ /* 0x010fda00000e0000 */
        /* <DEDUP_REMOVED lines=30> */
[----:B------:R-:W-:Y:S02]  /*0640*/  UIMAD UR6, UR6, 0x46, URZ ;  /* 0x00000046060678a4 */ /* 0x000fe4000f8e023f */
[----:B------:R-:W-:-:S04]  /*0650*/  UIMAD UR5, UR5, UR10, URZ ;  /* 0x0000000a050572a4 */ /* 0x000fc8000f8e023f */
[----:B------:R-:W-:Y:S01]  /*0660*/  MOV R4, UR6 ;  /* 0x0000000600047c02 */ /* 0x000fe20008000f00 */
[----:B------:R-:W-:Y:S01]  /*0670*/  UIMAD UR5, UR7, UR11, UR5 ;  /* 0x0000000b070572a4 */ /* 0x000fe2000f8e0205 */
[----:B--2---:R-:W-:Y:S02]  /*0680*/  SHF.R.S32.HI R3, RZ, 0x1f, R5 ;  /* 0x0000001fff037819 */ /* 0x004fe40000011405 */
[----:B------:R-:W-:Y:S02]  /*0690*/  IADD3 R2, P2, R5, UR6, RZ ;  /* 0x0000000605027c10 */ /* 0x000fe4000ff5e0ff */
[----:B------:R-:W-:Y:S02]  /*06a0*/  MOV R5, UR10 ;  /* 0x0000000a00057c02 */ /* 0x000fe40008000f00 */
[----:B------:R-:W-:Y:S01]  /*06b0*/  LEA.HI.X.SX32 R3, R4, R3, 0x1, P2 ;  /* 0x0000000304037211 */ /* 0x000fe200010f0eff */
[----:B-1----:R-:W-:Y:S01]  /*06c0*/  @P0 IMAD R4, R6, R12, RZ ;  /* 0x0000000c06040224 */ /* 0x002fe200078e02ff */
[----:B------:R-:W-:Y:S01]  /*06d0*/  ISETP.GE.U32.AND P2, PT, R15, UR12, PT ;  /* 0x0000000c0f007c0c */ /* 0x000fe2000bf46070 */
[----:B------:R-:W1:Y:S01]  /*06e0*/  @!P4 LDC.64 R6, c[0x0][0x220] ;  /* 0x00008800ff06cb82 */ /* 0x000e620000000a00 */
[----:B------:R-:W-:-:S02]  /*06f0*/  IMAD.WIDE.U32 R2, R5, UR7, R2 ;  /* 0x0000000705027c25 */ /* 0x000fc4000f8e0002 */
[----:B------:R-:W-:Y:S02]  /*0700*/  ISETP.GE.AND.EX P2, PT, R19, UR13, PT, P2 ;  /* 0x0000000d13007c0c */ /* 0x000fe4000bf46320 */
[----:B------:R-:W-:Y:S02]  /*0710*/  @P0 IMAD R33, R0, R13, R4 ;  /* 0x0000000d00210224 */ /* 0x000fe400078e0204 */
[C---:B------:R-:W-:Y:S02]  /*0720*/  ISETP.GT.U32.OR P5, PT, R16.reuse, 0x22f, P2 ;  /* 0x0000022f1000780c */ /* 0x040fe400017a4470 */
[----:B------:R-:W-:Y:S02]  /*0730*/  ISETP.GE.AND.EX P2, PT, R25, UR13, PT, P3 ;  /* 0x0000000d19007c0c */ /* 0x000fe4000bf46330 */
[----:B------:R-:W-:Y:S02]  /*0740*/  IADD3 R5, R3, UR5, RZ ;  /* 0x0000000503057c10 */ /* 0x000fe4000fffe0ff */
[----:B------:R-:W-:-:S02]  /*0750*/  ISETP.GT.U32.OR P6, PT, R16, 0x22f, P2 ;  /* 0x0000022f1000780c */ /* 0x000fc400017c4470 */
[----:B------:R-:W-:Y:S02]  /*0760*/  ISETP.GE.U32.AND P2, PT, R8, UR12, PT ;  /* 0x0000000c08007c0c */ /* 0x000fe4000bf46070 */
[----:B------:R-:W-:-:S03]  /*0770*/  @P0 MOV R4, R2 ;  /* 0x0000000200040202 */ /* 0x000fc60000000f00 */
[----:B------:R-:W-:Y:S02]  /*0780*/  @P5 LOP3.LUT R24, R24, 0x200, RZ, 0xfc, !PT ;  /* 0x0000020018185812 */ /* 0x000fe400078efcff */
[----:B------:R-:W-:Y:S01]  /*0790*/  ISETP.GT.U32.OR P5, PT, R16, 0x22f, P1 ;  /* 0x0000022f1000780c */ /* 0x000fe20000fa4470 */
[----:B------:R-:W-:Y:S01]  /*07a0*/  @P0 IMAD.WIDE.U32 R12, R0, R12, R4 ;  /* 0x0000000c000c0225 */ /* 0x000fe200078e0004 */
[C---:B------:R-:W-:Y:S02]  /*07b0*/  LOP3.LUT P3, RZ, R24.reuse, 0x200, RZ, 0xc0, !PT ;  /* 0x0000020018ff7812 */ /* 0x040fe4000786c0ff */
[----:B------:R-:W-:Y:S01]  /*07c0*/  LOP3.LUT R24, R24, 0xfffffeff, RZ, 0xc0, !PT ;  /* 0xfffffeff18187812 */ /* 0x000fe200078ec0ff */
[----:B------:R-:W2:Y:S01]  /*07d0*/  @!P6 LDC.64 R26, c[0x0][0x270] ;  /* 0x00009c00ff1aeb82 */ /* 0x000ea20000000a00 */
[----:B------:R-:W-:Y:S02]  /*07e0*/  ISETP.GE.AND.EX P1, PT, R10, UR13, PT, P2 ;  /* 0x0000000d0a007c0c */ /* 0x000fe4000bf26320 */
[----:B------:R-:W-:-:S02]  /*07f0*/  @P6 LOP3.LUT R24, R24, 0x100, RZ, 0xfc, !PT ;  /* 0x0000010018186812 */ /* 0x000fc400078efcff */
[----:B------:R-:W-:Y:S02]  /*0800*/  ISETP.GT.U32.OR P4, PT, R16, 0x22f, P1 ;  /* 0x0000022f1000780c */ /* 0x000fe40000f84470 */
[----:B------:R-:W-:Y:S02]  /*0810*/  LOP3.LUT P2, RZ, R24, 0x400, RZ, 0xc0, !PT ;  /* 0x0000040018ff7812 */ /* 0x000fe4000784c0ff */
[----:B------:R-:W-:Y:S01]  /*0820*/  @P0 IADD3 R13, R13, R33, RZ ;  /* 0x000000210d0d0210 */ /* 0x000fe20007ffe0ff */
[----:B------:R-:W4:Y:S01]  /*0830*/  @!P3 LDC.64 R20, c[0x0][0x270] ;  /* 0x00009c00ff14bb82 */ /* 0x000f220000000a00 */
[----:B---3--:R-:W-:Y:S02]  /*0840*/  @P0 LEA R50, P1, R12, R28, 0x2 ;  /* 0x0000001c0c320211 */ /* 0x008fe400078210ff */
[----:B------:R-:W-:Y:S02]  /*0850*/  LOP3.LUT R24, R24, 0xffffff7f, RZ, 0xc0, !PT ;  /* 0xffffff7f18187812 */ /* 0x000fe400078ec0ff */
[----:B------:R-:W-:-:S02]  /*0860*/  @P0 LEA.HI.X R51, R12, R29, R13, 0x2, P1 ;  /* 0x0000001d0c330211 */ /* 0x000fc400008f140d */
[----:B------:R-:W-:Y:S01]  /*0870*/  @P5 LOP3.LUT R24, R24, 0x80, RZ, 0xfc, !PT ;  /* 0x0000008018185812 */ /* 0x000fe200078efcff */
[----:B------:R-:W3:Y:S02]  /*0880*/  @!P4 LDC.64 R12, c[0x0][0x270] ;  /* 0x00009c00ff0ccb82 */ /* 0x000ee40000000a00 */
[----:B0-----:R-:W-:Y:S01]  /*0890*/  @!P2 IMAD R34, R17, R30, RZ ;  /* 0x0000001e1122a224 */ /* 0x001fe200078e02ff */
[----:B------:R-:W-:Y:S01]  /*08a0*/  @!P2 MOV R32, R2 ;  /* 0x000000020020a202 */ /* 0x000fe20000000f00 */
[----:B------:R-:W-:Y:S01]  /*08b0*/  @!P2 IMAD.MOV.U32 R33, RZ, RZ, R5 ;  /* 0x000000ffff21a224 */ /* 0x000fe200078e0005 */
[----:B------:R-:W-:Y:S01]  /*08c0*/  LOP3.LUT R24, R24, 0xffffffdf, RZ, 0xc0, !PT ;  /* 0xffffffdf18187812 */ /* 0x000fe200078ec0ff */
[C---:B------:R-:W-:Y:S02]  /*08d0*/  @!P2 IMAD R34, R35.reuse, R31, R34 ;  /* 0x0000001f2322a224 */ /* 0x040fe400078e0222 */
[----:B------:R-:W-:Y:S01]  /*08e0*/  @!P2 IMAD.WIDE.U32 R30, R35, R30, R32 ;  /* 0x0000001e231ea225 */ /* 0x000fe200078e0020 */
[----:B------:R-:W0:Y:S01]  /*08f0*/  @!P5 LDC.64 R16, c[0x0][0x270] ;  /* 0x00009c00ff10db82 */ /* 0x000e220000000a00 */
[----:B------:R-:W-:-:S02]  /*0900*/  @!P3 MOV R33, R5 ;  /* 0x000000050021b202 */ /* 0x000fc40000000f00 */
[----:B--2---:R-:W-:Y:S01]  /*0910*/  @!P6 IMAD R25, R25, R26, RZ ;  /* 0x0000001a1919e224 */ /* 0x004fe200078e02ff */
[----:B------:R-:W-:Y:S02]  /*0920*/  @!P2 IADD3 R34, R31, R34, RZ ;  /* 0x000000221f22a210 */ /* 0x000fe40007ffe0ff */
[----:B-1----:R-:W-:Y:S01]  /*0930*/  @!P2 LEA R6, P1, R30, R6, 0x2 ;  /* 0x000000061e06a211 */ /* 0x002fe200078210ff */
[----:B----4-:R-:W-:Y:S01]  /*0940*/  @!P3 IMAD R32, R19, R20, RZ ;  /* 0x000000141320b224 */ /* 0x010fe200078e02ff */
[----:B------:R-:W1:Y:S01]  /*0950*/  @!P3 LDC.64 R22, c[0x0][0x220] ;  /* 0x00008800ff16bb82 */ /* 0x000e620000000a00 */
[----:B------:R-:W-:Y:S01]  /*0960*/  @!P6 IMAD R27, R18, R27, R25 ;  /* 0x0000001b121be224 */ /* 0x000fe200078e0219 */
[----:B------:R-:W-:Y:S01]  /*0970*/  @!P2 LEA.HI.X R7, R30, R7, R34, 0x2, P1 ;  /* 0x000000071e07a211 */ /* 0x000fe200008f1422 */
[----:B------:R-:W-:Y:S01]  /*0980*/  @!P3 IMAD R34, R15, R21, R32 ;  /* 0x000000150f22b224 */ /* 0x000fe200078e0220 */
[----:B------:R-:W-:Y:S01]  /*0990*/  @!P3 MOV R32, R2 ;  /* 0x000000020020b202 */ /* 0x000fe20000000f00 */
[----:B------:R-:W2:Y:S01]  /*09a0*/  S2R R25, SR_TID.X ;  /* 0x0000000000197919 */ /* 0x000ea20000002100 */
[----:B------:R-:W-:-:S02]  /*09b0*/  @P4 LOP3.LUT R24, R24, 0x20, RZ, 0xfc, !PT ;  /* 0x0000002018184812 */ /* 0x000fc400078efcff */
[----:B------:R-:W4:Y:S01]  /*09c0*/  @!P6 LDC.64 R28, c[0x0][0x220] ;  /* 0x00008800ff1ceb82 */ /* 0x000f220000000a00 */
[----:B------:R-:W-:Y:S01]  /*09d0*/  @!P3 IMAD.WIDE.U32 R20, R15, R20, R32 ;  /* 0x000000140f14b225 */ /* 0x000fe200078e0020 */
[----:B------:R-:W-:Y:S01]  /*09e0*/  @!P6 MOV R32, R2 ;  /* 0x000000020020e202 */ /* 0x000fe20000000f00 */
[----:B------:R-:W-:Y:S01]  /*09f0*/  STL.64 [R1+0xd0], R6 ;  /* 0x0000d00601007387 */ /* 0x000fe20000100a00 */
[----:B------:R-:W-:Y:S01]  /*0a00*/  @!P6 MOV R33, R5 ;  /* 0x000000050021e202 */ /* 0x000fe20000000f00 */
[----:B------:R-:W-:Y:S01]  /*0a10*/  @!P3 IMAD.IADD R34, R21, 0x1, R34 ;  /* 0x000000011522b824 */ /* 0x000fe200078e0222 */
[----:B------:R-:W-:Y:S02]  /*0a20*/  LOP3.LUT R24, R24, 0xdfffffff, RZ, 0xc0, !PT ;  /* 0xdfffffff18187812 */ /* 0x000fe400078ec0ff */
[----:B------:R-:W2:Y:S01]  /*0a30*/  @!P5 LDC.64 R30, c[0x0][0x220] ;  /* 0x00008800ff1edb82 */ /* 0x000ea20000000a00 */
[----:B------:R-:W-:Y:S01]  /*0a40*/  @!P6 IMAD.WIDE.U32 R18, R18, R26, R32 ;  /* 0x0000001a1212e225 */ /* 0x000fe200078e0020 */
[----:B------:R-:W-:-:S03]  /*0a50*/  @P0 LOP3.LUT R24, R24, 0x20000000, RZ, 0xfc, !PT ;  /* 0x2000000018180812 */ /* 0x000fc600078efcff */
[----:B0-----:R-:W-:Y:S01]  /*0a60*/  @!P5 IMAD R26, R11, R16, RZ ;  /* 0x000000100b1ad224 */ /* 0x001fe200078e02ff */
[----:B------:R-:W-:Y:S02]  /*0a70*/  @!P5 MOV R11, R5 ;  /* 0x00000005000bd202 */ /* 0x000fe40000000f00 */
[----:B------:R-:W0:Y:S01]  /*0a80*/  @!P4 LDC.64 R32, c[0x0][0x220] ;  /* 0x00008800ff20cb82 */ /* 0x000e220000000a00 */
[----:B------:R-:W-:Y:S01]  /*0a90*/  @!P5 IMAD R15, R9, R17, R26 ;  /* 0x00000011090fd224 */ /* 0x000fe200078e021a */
[----:B-1----:R-:W-:Y:S01]  /*0aa0*/  @!P3 LEA R22, P1, R20, R22, 0x2 ;  /* 0x000000161416b211 */ /* 0x002fe200078210ff */
[----:B---3--:R-:W-:Y:S01]  /*0ab0*/  @!P4 IMAD R17, R10, R12, RZ ;  /* 0x0000000c0a11c224 */ /* 0x008fe200078e02ff */
[----:B------:R-:W-:Y:S02]  /*0ac0*/  @!P5 MOV R10, R2 ;  /* 0x00000002000ad202 */ /* 0x000fe40000000f00 */
[----:B------:R-:W-:Y:S01]  /*0ad0*/  @!P3 LEA.HI.X R23, R20, R23, R34, 0x2, P1 ;  /* 0x000000171417b211 */ /* 0x000fe200008f1422 */
[----:B------:R-:W-:Y:S01]  /*0ae0*/  @!P4 IMAD R13, R8, R13, R17 ;  /* 0x0000000d080dc224 */ /* 0x000fe200078e0211 */
[----:B------:R-:W-:Y:S01]  /*0af0*/  @!P6 IADD3 R27, R19, R27, RZ ;  /* 0x0000001b131be210 */ /* 0x000fe20007ffe0ff */
[----:B------:R-:W-:Y:S01]  /*0b00*/  @!P5 IMAD.WIDE.U32 R10, R9, R16, R10 ;  /* 0x00000010090ad225 */ /* 0x000fe200078e000a */
[----:B----4-:R-:W-:Y:S01]  /*0b10*/  @!P6 LEA R28, P1, R18, R28, 0x2 ;  /* 0x0000001c121ce211 */ /* 0x010fe200078210ff */
[----:B------:R1:W-:Y:S01]  /*0b20*/  STL.64 [R1+0xc8], R22 ;  /* 0x0000c81601007387 */ /* 0x0003e20000100a00 */
[----:B------:R-:W-:Y:S01]  /*0b30*/  @!P4 MOV R16, R2 ;  /* 0x000000020010c202 */ /* 0x000fe20000000f00 */
[----:B------:R-:W-:Y:S01]  /*0b40*/  @!P5 IMAD.IADD R15, R11, 0x1, R15 ;  /* 0x000000010b0fd824 */ /* 0x000fe200078e020f */
[----:B------:R-:W-:-:S02]  /*0b50*/  @!P4 MOV R17, R5 ;  /* 0x000000050011c202 */ /* 0x000fc40000000f00 */
[----:B------:R-:W-:Y:S02]  /*0b60*/  @!P6 LEA.HI.X R29, R18, R29, R27, 0x2, P1 ;  /* 0x0000001d121de211 */ /* 0x000fe400008f141b */
[----:B--2---:R-:W-:Y:S01]  /*0b70*/  @!P5 LEA R30, P1, R10, R30, 0x2 ;  /* 0x0000001e0a1ed211 */ /* 0x004fe200078210ff */
[----:B------:R-:W-:Y:S01]  /*0b80*/  @!P4 IMAD.WIDE.U32 R16, R8, R12, R16 ;  /* 0x0000000c0810c225 */ /* 0x000fe200078e0010 */
[----:B------:R-:W-:Y:S01]  /*0b90*/  LOP3.LUT R24, R24, 0xffffffef, RZ, 0xc0, !PT ;  /* 0xffffffef18187812 */ /* 0x000fe200078ec0ff */
[----:B------:R2:W-:Y:S01]  /*0ba0*/  STL.64 [R1+0xc0], R28 ;  /* 0x0000c01c01007387 */ /* 0x0005e20000100a00 */
[----:B------:R-:W-:Y:S01]  /*0bb0*/  @!P5 LEA.HI.X R31, R10, R31, R15, 0x2, P1 ;  /* 0x0000001f0a1fd211 */ /* 0x000fe200008f140f */
[C---:B------:R-:W-:Y:S01]  /*0bc0*/  VIADD R12, R0.reuse, 0x180 ;  /* 0x00000180000c7836 */ /* 0x040fe20000000000 */
[----:B------:R-:W-:Y:S01]  /*0bd0*/  @!P4 IADD3 R8, R17, R13, RZ ;  /* 0x0000000d1108c210 */ /* 0x000fe20007ffe0ff */
[----:B------:R-:W-:Y:S01]  /*0be0*/  VIADD R15, R0, 0x1c0 ;  /* 0x000001c0000f7836 */ /* 0x000fe20000000000 */
[----:B0-----:R-:W-:Y:S01]  /*0bf0*/  @!P4 LEA R32, P1, R16, R32, 0x2 ;  /* 0x000000201020c211 */ /* 0x001fe200078210ff */
[----:B------:R-:W-:Y:S01]  /*0c00*/  STL.64 [R1+0xb8], R30 ;  /* 0x0000b81e01007387 */ /* 0x000fe20000100a00 */
[----:B------:R-:W-:-:S02]  /*0c10*/  IADD3 R13, R0, 0x140, RZ ;  /* 0x00000140000d7810 */ /* 0x000fc40007ffe0ff */
[----:B------:R-:W-:Y:S02]  /*0c20*/  @!P4 LEA.HI.X R33, R16, R33, R8, 0x2, P1 ;  /* 0x000000211021c211 */ /* 0x000fe400008f1408 */
[----:B------:R-:W-:Y:S02]  /*0c30*/  ISETP.GE.U32.AND P1, PT, R13, UR12, PT ;  /* 0x0000000c0d007c0c */ /* 0x000fe4000bf26070 */
[----:B------:R-:W-:Y:S01]  /*0c40*/  SHF.R.S32.HI R11, RZ, 0x1f, R13 ;  /* 0x0000001fff0b7819 */ /* 0x000fe2000001140d */
[----:B------:R-:W-:Y:S01]  /*0c50*/  STL.64 [R1+0xb0], R32 ;  /* 0x0000b02001007387 */ /* 0x000fe20000100a00 */
[----:B------:R-:W-:Y:S02]  /*0c60*/  IADD3 R16, R0, 0x10, RZ ;  /* 0x0000001000107810 */ /* 0x000fe40007ffe0ff */
[----:B------:R-:W-:Y:S02]  /*0c70*/  ISETP.GE.AND.EX P1, PT, R11, UR13, PT, P1 ;  /* 0x0000000d0b007c0c */ /* 0x000fe4000bf26310 */
[----:B------:R-:W-:-:S02]  /*0c80*/  SHF.R.S32.HI R17, RZ, 0x1f, R16 ;  /* 0x0000001fff117819 */ /* 0x000fc40000011410 */
[----:B------:R-:W-:Y:S02]  /*0c90*/  ISETP.GT.U32.OR P0, PT, R25, 0x22f, P1 ;  /* 0x0000022f1900780c */ /* 0x000fe40000f04470 */
[C---:B------:R-:W-:Y:S02]  /*0ca0*/  IADD3 R18, R0.reuse, 0x30, RZ ;  /* 0x0000003000127810 */ /* 0x040fe40007ffe0ff */
[C---:B-1----:R-:W-:Y:S02]  /*0cb0*/  IADD3 R22, R0.reuse, 0x40, RZ ;  /* 0x0000004000167810 */ /* 0x042fe40007ffe0ff */
[----:B--2---:R-:W-:Y:S02]  /*0cc0*/  IADD3 R28, R0, 0x70, RZ ;  /* 0x00000070001c7810 */ /* 0x004fe40007ffe0ff */
[----:B------:R-:W-:-:S05]  /*0cd0*/  MOV R23, R51 ;  /* 0x0000003300177202 */ /* 0x000fca0000000f00 */
[----:B------:R-:W0:Y:S01]  /*0ce0*/  @!P0 LDC.64 R8, c[0x0][0x270] ;  /* 0x00009c00ff088b82 */ /* 0x000e220000000a00 */
[----:B------:R-:W-:-:S04]  /*0cf0*/  @P0 LOP3.LUT R24, R24, 0x10, RZ, 0xfc, !PT ;  /* 0x0000001018180812 */ /* 0x000fc800078efcff */
[----:B------:R-:W-:-:S03]  /*0d00*/  LOP3.LUT R24, R24, 0xffffffbf, RZ, 0xc0, !PT ;  /* 0xffffffbf18187812 */ /* 0x000fc600078ec0ff */
[----:B------:R-:W1:Y:S01]  /*0d10*/  @!P0 LDC.64 R34, c[0x0][0x220] ;  /* 0x00008800ff228b82 */ /* 0x000e620000000a00 */
[----:B0-----:R-:W-:Y:S01]  /*0d20*/  @!P0 IMAD R10, R11, R8, RZ ;  /* 0x000000080b0a8224 */ /* 0x001fe200078e02ff */
[----:B------:R-:W-:-:S03]  /*0d30*/  @!P0 MOV R11, R5 ;  /* 0x00000005000b8202 */ /* 0x000fc60000000f00 */
        /* <DEDUP_REMOVED lines=8> */
[----:B------:R-:W-:-:S03]  /*0dc0*/  ISETP.GE.U32.AND P1, PT, R13, UR12, PT ;  /* 0x0000000c0d007c0c */ /* 0x000fc6000bf26070 */
[----:B------:R0:W-:Y:S01]  /*0dd0*/  STL.64 [R1+0xa8], R34 ;  /* 0x0000a82201007387 */ /* 0x0001e20000100a00 */
[----:B------:R-:W-:-:S04]  /*0de0*/  ISETP.GE.AND.EX P1, PT, R38, UR13, PT, P1 ;  /* 0x0000000d26007c0c */ /* 0x000fc8000bf26310 */
[----:B------:R-:W-:Y:S02]  /*0df0*/  ISETP.GT.U32.OR P0, PT, R25, 0x22f, P1 ;  /* 0x0000022f1900780c */ /* 0x000fe40000f04470 */
[----:B0-----:R-:W-:-:S11]  /*0e00*/  IADD3 R34, R0, 0x80, RZ ;  /* 0x0000008000227810 */ /* 0x001fd60007ffe0ff */
        /* <DEDUP_REMOVED lines=14> */
[----:B------:R-:W-:-:S03]  /*0ef0*/  ISETP.GE.U32.AND P1, PT, R13, UR12, PT ;  /* 0x0000000c0d007c0c */ /* 0x000fc6000bf26070 */
[----:B------:R-:W-:Y:S01]  /*0f00*/  STL.64 [R1+0xa0], R36 ;  /* 0x0000a02401007387 */ /* 0x000fe20000100a00 */
        /* <DEDUP_REMOVED lines=20> */
[----:B0-----:R-:W-:-:S04]  /*1050*/  IADD3 R38, R0, 0xa0, RZ ;  /* 0x000000a000267810 */ /* 0x001fc80007ffe0ff */
[----:B------:R-:W-:-:S07]  /*1060*/  SHF.R.S32.HI R39, RZ, 0x1f, R38 ;  /* 0x0000001fff277819 */ /* 0x000fce0000011426 */
[----:B------:R-:W0:Y:S01]  /*1070*/  @!P0 LDC.64 R8, c[0x0][0x270] ;  /* 0x00009c00ff088b82 */ /* 0x000e220000000a00 */
[----:B------:R-:W-:Y:S02]  /*1080*/  @!P0 MOV R11, R5 ;  /* 0x00000005000b8202 */ /* 0x000fe40000000f00 */
[----:B------:R-:W-:-:S04]  /*1090*/  @P0 LOP3.LUT R24, R24, 0x2, RZ, 0xfc, !PT ;  /* 0x0000000218180812 */ /* 0x000fc800078efcff */
[----:B------:R-:W-:Y:S01]  /*10a0*/  LOP3.LUT R24, R24, 0xfffffffe, RZ, 0xc0, !PT ;  /* 0xfffffffe18187812 */ /* 0x000fe200078ec0ff */
[----:B------:R-:W1:Y:S01]  /*10b0*/  @!P0 LDC.64 R40, c[0x0][0x220] ;  /* 0x00008800ff288b82 */ /* 0x000e620000000a00 */
[----:B0-----:R-:W-:Y:S01]  /*10c0*/  @!P0 IMAD R10, R6, R8, RZ ;  /* 0x00000008060a8224 */ /* 0x001fe200078e02ff */
[----:B------:R-:W-:-:S03]  /*10d0*/  SHF.R.S32.HI R6, RZ, 0x1f, R12 ;  /* 0x0000001fff067819 */ /* 0x000fc6000001140c */
[----:B------:R-:W-:Y:S01]  /*10e0*/  @!P0 IMAD R9, R13, R9, R10 ;  /* 0x000000090d098224 */ /* 0x000fe200078e020a */
[----:B------:R-:W-:-:S05]  /*10f0*/  @!P0 MOV R10, R2 ;  /* 0x00000002000a8202 */ /* 0x000fca0000000f00 */
[----:B------:R-:W-:-:S05]  /*1100*/  @!P0 IMAD.WIDE.U32 R10, R13, R8, R10 ;  /* 0x000000080d0a8225 */ /* 0x000fca00078e000a */
[----:B------:R-:W-:Y:S02]  /*1110*/  @!P0 IADD3 R8, R11, R9, RZ ;  /* 0x000000090b088210 */ /* 0x000fe40007ffe0ff */
[----:B-1----:R-:W-:-:S04]  /*1120*/  @!P0 LEA R40, P1, R10, R40, 0x2 ;  /* 0x000000280a288211 */ /* 0x002fc800078210ff */
[----:B------:R-:W-:Y:S02]  /*1130*/  @!P0 LEA.HI.X R41, R10, R41, R8, 0x2, P1 ;  /* 0x000000290a298211 */ /* 0x000fe400008f1408 */
[----:B------:R-:W-:-:S03]  /*1140*/  ISETP.GE.U32.AND P1, PT, R12, UR12, PT ;  /* 0x0000000c0c007c0c */ /* 0x000fc6000bf26070 */
[----:B------:R-:W-:Y:S01]  /*1150*/  STL.64 [R1+0x90], R40 ;  /* 0x0000902801007387 */ /* 0x000fe20000100a00 */
        /* <DEDUP_REMOVED lines=98> */
[----:B-1----:R-:W-:-:S04]  /*1780*/  @!P5 LEA R6, P6, R12, R8, 0x2 ;  /* 0x000000080c06d211 */ /* 0x002fc800078c10ff */
[----:B------:R-:W-:Y:S02]  /*1790*/  @!P5 LEA.HI.X R7, R12, R9, R11, 0x2, P6 ;  /* 0x000000090c07d211 */ /* 0x000fe400030f140b */
[----:B------:R-:W-:-:S03]  /*17a0*/  ISETP.GE.U32.AND P6, PT, R15, UR12, PT ;  /* 0x0000000c0f007c0c */ /* 0x000fc6000bfc6070 */
[----:B------:R0:W-:Y:S02]  /*17b0*/  @!P5 STL.64 [R1+0x8], R6 ;  /* 0x000008060100d387 */ /* 0x0001e40000100a00 */
[----:B0-----:R-:W-:-:S04]  /*17c0*/  SHF.R.S32.HI R6, RZ, 0x1f, R15 ;  /* 0x0000001fff067819 */ /* 0x001fc8000001140f */
        /* <DEDUP_REMOVED lines=44> */
[----:B------:R-:W-:-:S03]  /*1a90*/  IADD3 R16, R0, 0x20, RZ ;  /* 0x0000002000107810 */ /* 0x000fc60007ffe0ff */
[----:B------:R-:W-:Y:S01]  /*1aa0*/  @!P1 IMAD.IADD R9, R11, 0x1, R9 ;  /* 0x000000010b099824 */ /* 0x000fe200078e0209 */
        /* <DEDUP_REMOVED lines=22> */
[----:B------:R-:W-:Y:S01]  /*1c10*/  @!P1 MOV R16, R2 ;  /* 0x0000000200109202 */ /* 0x000fe20000000f00 */
[----:B------:R-:W-:Y:S01]  /*1c20*/  @!P1 IMAD.MOV.U32 R17, RZ, RZ, R5 ;  /* 0x000000ffff119224 */ /* 0x000fe200078e0005 */
[----:B------:R-:W-:-:S04]  /*1c30*/  @P1 LOP3.LUT R24, R24, 0x200000, RZ, 0xfc, !PT ;  /* 0x0020000018181812 */ /* 0x000fc800078efcff */
[----:B------:R-:W-:Y:S01]  /*1c40*/  LOP3.LUT R24, R24, 0xffefffff, RZ, 0xc0, !PT ;  /* 0xffefffff18187812 */ /* 0x000fe200078ec0ff */
[----:B------:R-:W1:Y:S01]  /*1c50*/  @!P1 LDC.64 R10, c[0x0][0x220] ;  /* 0x00008800ff0a9b82 */ /* 0x000e620000000a00 */
[-C--:B0-----:R-:W-:Y:S02]  /*1c60*/  @!P1 IMAD R15, R15, R12.reuse, RZ ;  /* 0x0000000c0f0f9224 */ /* 0x081fe400078e02ff */
[----:B------:R-:W-:-:S04]  /*1c70*/  @!P1 IMAD.WIDE.U32 R16, R18, R12, R16 ;  /* 0x0000000c12109225 */ /* 0x000fc800078e0010 */
[----:B------:R-:W-:Y:S01]  /*1c80*/  @!P1 IMAD R13, R18, R13, R15 ;  /* 0x0000000d120d9224 */ /* 0x000fe200078e020f */
[----:B------:R-:W-:Y:S02]  /*1c90*/  SHF.R.S32.HI R15, RZ, 0x1f, R22 ;  /* 0x0000001fff0f7819 */ /* 0x000fe40000011416 */
[----:B-1----:R-:W-:Y:S02]  /*1ca0*/  @!P1 LEA R10, P0, R16, R10, 0x2 ;  /* 0x0000000a100a9211 */ /* 0x002fe400078010ff */
[----:B------:R-:W-:-:S04]  /*1cb0*/  @!P1 IADD3 R13, R17, R13, RZ ;  /* 0x0000000d110d9210 */ /* 0x000fc80007ffe0ff */
        /* <DEDUP_REMOVED lines=14> */
[----:B-1----:R-:W-:Y:S01]  /*1da0*/  @!P1 LEA R12, P0, R18, R12, 0x2 ;  /* 0x0000000c120c9211 */ /* 0x002fe200078010ff */
[----:B------:R-:W-:Y:S01]  /*1db0*/  @!P1 IMAD.IADD R17, R19, 0x1, R17 ;  /* 0x0000000113119824 */ /* 0x000fe200078e0211 */
[----:B------:R-:W-:-:S04]  /*1dc0*/  SHF.R.S32.HI R15, RZ, 0x1f, R22 ;  /* 0x0000001fff0f7819 */ /* 0x000fc80000011416 */
        /* <DEDUP_REMOVED lines=31> */
[C---:B-1----:R-:W-:Y:S02]  /*1fc0*/  @!P1 LEA R16, P0, R48.reuse, R16, 0x2 ;  /* 0x0000001030109211 */ /* 0x042fe400078010ff */
[----:B------:R-:W-:Y:S02]  /*1fd0*/  @!P1 IADD3 R27, R49, R27, RZ ;  /* 0x0000001b311b9210 */ /* 0x000fe40007ffe0ff */
[----:B------:R-:W-:Y:S02]  /*1fe0*/  MOV R22, R50 ;  /* 0x0000003200167202 */ /* 0x000fe40000000f00 */
        /* <DEDUP_REMOVED lines=46> */
[----:B-1----:R-:W-:-:S04]  /*22d0*/  @!P6 LEA R34, P0, R50, R26, 0x2 ;  /* 0x0000001a3222e211 */ /* 0x002fc800078010ff */
[----:B------:R-:W-:-:S04]  /*22e0*/  @!P6 IADD3 R15, R51, R15, RZ ;  /* 0x0000000f330fe210 */ /* 0x000fc80007ffe0ff */
        /* <DEDUP_REMOVED lines=31> */
[----:B------:R-:W-:Y:S01]  /*24e0*/  MOV R38, R22 ;  /* 0x0000001600267202 */ /* 0x000fe20000000f00 */
[----:B------:R-:W-:Y:S01]  /*24f0*/  IMAD.MOV.U32 R39, RZ, RZ, R23 ;  /* 0x000000ffff277224 */ /* 0x000fe200078e0017 */
[----:B-1----:R-:W-:Y:S02]  /*2500*/  @!P3 LEA R42, P0, R50, R26, 0x2 ;  /* 0x0000001a322ab211 */ /* 0x002fe400078010ff */
[----:B------:R-:W-:Y:S02]  /*2510*/  @!P3 IADD3 R15, R51, R15, RZ ;  /* 0x0000000f330fb210 */ /* 0x000fe40007ffe0ff */
[----:B------:R-:W-:Y:S02]  /*2520*/  IADD3 R22, R0, 0xc0, RZ ;  /* 0x000000c000167810 */ /* 0x000fe40007ffe0ff */
[----:B------:R-:W-:Y:S02]  /*2530*/  @!P3 LEA.HI.X R43, R50, R27, R15, 0x2, P0 ;  /* 0x0000001b322bb211 */ /* 0x000fe400000f140f */
[----:B------:R-:W-:-:S02]  /*2540*/  SHF.R.S32.HI R23, RZ, 0x1f, R22 ;  /* 0x0000001fff177819 */ /* 0x000fc40000011416 */
[----:B------:R-:W-:Y:S02]  /*2550*/  ISETP.GE.U32.AND P0, PT, R22, UR12, PT ;  /* 0x0000000c16007c0c */ /* 0x000fe4000bf06070 */
[----:B------:R-:W-:Y:S02]  /*2560*/  LOP3.LUT P3, RZ, R24, 0x10, RZ, 0xc0, !PT ;  /* 0x0000001018ff7812 */ /* 0x000fe4000786c0ff */
[----:B------:R-:W-:-:S04]  /*2570*/  ISETP.GE.AND.EX P0, PT, R23, UR13, PT, P0 ;  /* 0x0000000d17007c0c */ /* 0x000fc8000bf06300 */
[----:B------:R-:W-:Y:S01]  /*2580*/  ISETP.GT.U32.OR P5, PT, R25, 0x22f, P0 ;  /* 0x0000022f1900780c */ /* 0x000fe200007a4470 */
[----:B------:R-:W-:-:S12]  /*2590*/  VIADD R25, R0, 0xd0 ;  /* 0x000000d000197836 */ /* 0x000fd80000000000 */
        /* <DEDUP_REMOVED lines=8> */
[----:B------:R-:W-:Y:S02]  /*2620*/  @!P5 IMAD R15, R22, R49, R15 ;  /* 0x00000031160fd224 */ /* 0x000fe400078e020f */
[----:B------:R-:W0:Y:S01]  /*2630*/  S2R R49, SR_TID.X ;  /* 0x0000000000317919 */ /* 0x000e220000002100 */
[----:B-1----:R-:W-:Y:S02]  /*2640*/  @!P5 LEA R22, P0, R50, R26, 0x2 ;  /* 0x0000001a3216d211 */ /* 0x002fe400078010ff */
[----:B------:R-:W-:-:S04]  /*2650*/  @!P5 IADD3 R15, R51, R15, RZ ;  /* 0x0000000f330fd210 */ /* 0x000fc80007ffe0ff */
[----:B------:R-:W-:Y:S02]  /*2660*/  @!P5 LEA.HI.X R23, R50, R27, R15, 0x2, P0 ;  /* 0x0000001b3217d211 */ /* 0x000fe400000f140f */
[----:B------:R-:W-:Y:S02]  /*2670*/  SHF.R.S32.HI R15, RZ, 0x1f, R25 ;  /* 0x0000001fff0f7819 */ /* 0x000fe40000011419 */
[----:B------:R-:W-:Y:S02]  /*2680*/  ISETP.GE.U32.AND P0, PT, R25, UR12, PT ;  /* 0x0000000c19007c0c */ /* 0x000fe4000bf06070 */
[----:B------:R-:W-:Y:S02]  /*2690*/  LOP3.LUT P5, RZ, R24, 0x20, RZ, 0xc0, !PT ;  /* 0x0000002018ff7812 */ /* 0x000fe400078ac0ff */
[----:B------:R-:W-:-:S11]  /*26a0*/  ISETP.GE.AND.EX P0, PT, R15, UR13, PT, P0 ;  /* 0x0000000d0f007c0c */ /* 0x000fd6000bf06300 */
[----:B------:R-:W-:Y:S02]  /*26b0*/  @P5 LOP3.LUT R14, R14, 0x80, RZ, 0xfc, !PT ;  /* 0x000000800e0e5812 */ /* 0x000fe400078efcff */
[----:B------:R-:W-:Y:S02]  /*26c0*/  LOP3.LUT P5, RZ, R24, 0x100, RZ, 0xc0, !PT ;  /* 0x0000010018ff7812 */ /* 0x000fe400078ac0ff */
[----:B0-----:R-:W-:-:S13]  /*26d0*/  ISETP.GT.U32.OR P4, PT, R49, 0x22f, P0 ;  /* 0x0000022f3100780c */ /* 0x001fda0000784470 */
[----:B------:R-:W0:Y:S01]  /*26e0*/  @!P4 LDC.64 R48, c[0x0][0x270] ;  /* 0x00009c00ff30cb82 */ /* 0x000e220000000a00 */
[----:B------:R-:W-:Y:S02]  /*26f0*/  @!P4 MOV R50, R2 ;  /* 0x000000020032c202 */ /* 0x000fe40000000f00 */
[----:B------:R-:W-:-:S05]  /*2700*/  @!P4 MOV R51, R5 ;  /* 0x000000050033c202 */ /* 0x000fca0000000f00 */
[----:B------:R-:W1:Y:S01]  /*2710*/  @!P4 LDC.64 R26, c[0x0][0x220] ;  /* 0x00008800ff1acb82 */ /* 0x000e620000000a00 */
[-C--:B0-----:R-:W-:Y:S02]  /*2720*/  @!P4 IMAD R15, R15, R48.reuse, RZ ;  /* 0x000000300f0fc224 */ /* 0x081fe400078e02ff */
[----:B------:R-:W-:Y:S01]  /*2730*/  @!P4 IMAD.WIDE.U32 R50, R25, R48, R50 ;  /* 0x000000301932c225 */ /* 0x000fe200078e0032 */
[----:B------:R-:W-:-:S03]  /*2740*/  MOV R48, R6 ;  /* 0x0000000600307202 */ /* 0x000fc60000000f00 */
[----:B------:R-:W-:Y:S01]  /*2750*/  @!P4 IMAD R15, R25, R49, R15 ;  /* 0x00000031190fc224 */ /* 0x000fe200078e020f */
[----:B------:R-:W-:Y:S02]  /*2760*/  MOV R49, R7 ;  /* 0x0000000700317202 */ /* 0x000fe40000000f00 */
[----:B------:R-:W2:Y:S01]  /*2770*/  LDL.LU.64 R6, [R1+0xd0] ;  /* 0x0000d00001067983 */ /* 0x000ea20000300a00 */
[C---:B-1----:R-:W-:Y:S02]  /*2780*/  @!P4 LEA R26, P0, R50.reuse, R26, 0x2 ;  /* 0x0000001a321ac211 */ /* 0x042fe400078010ff */
[----:B------:R-:W-:Y:S02]  /*2790*/  @!P4 IADD3 R15, R51, R15, RZ ;  /* 0x0000000f330fc210 */ /* 0x000fe40007ffe0ff */
[----:B------:R-:W-:Y:S02]  /*27a0*/  MOV R51, R23 ;  /* 0x0000001700337202 */ /* 0x000fe40000000f00 */
[----:B------:R-:W-:Y:S01]  /*27b0*/  @!P4 LEA.HI.X R27, R50, R27, R15, 0x2, P0 ;  /* 0x0000001b321bc211 */ /* 0x000fe200000f140f */
[----:B------:R-:W-:Y:S01]  /*27c0*/  IMAD.MOV.U32 R50, RZ, RZ, R22 ;  /* 0x000000ffff327224 */ /* 0x000fe200078e0016 */
[----:B------:R-:W-:-:S02]  /*27d0*/  CS2R R22, SRZ ;  /* 0x0000000000167805 */ /* 0x000fc4000001ff00 */
[----:B------:R-:W-:Y:S02]  /*27e0*/  LOP3.LUT R14, R14, 0xfffffff7, RZ, 0xc0, !PT ;  /* 0xfffffff70e0e7812 */ /* 0x000fe400078ec0ff */
[----:B------:R-:W-:Y:S02]  /*27f0*/  LOP3.LUT P0, RZ, R24, 0x40, RZ, 0xc0, !PT ;  /* 0x0000004018ff7812 */ /* 0x000fe4000780c0ff */
[----:B------:R-:W-:Y:S02]  /*2800*/  @P4 LOP3.LUT R14, R14, 0x8, RZ, 0xfc, !PT ;  /* 0x000000080e0e4812 */ /* 0x000fe400078efcff */
[C---:B------:R-:W-:Y:S02]  /*2810*/  LOP3.LUT P4, RZ, R24.reuse, 0x80, RZ, 0xc0, !PT ;  /* 0x0000008018ff7812 */ /* 0x040fe4000788c0ff */
[----:B------:R-:W-:Y:S01]  /*2820*/  LOP3.LUT P6, RZ, R24, 0x4, RZ, 0xc0, !PT ;  /* 0x0000000418ff7812 */ /* 0x000fe200078cc0ff */
[----:B--2---:R-:W2:Y:S04]  /*2830*/  @!P2 LDG.E.64 R22, desc[UR14][R6.64] ;  /* 0x0000000e0616a981 */ /* 0x004ea8000c1e1b00 */
[----:B--2---:R0:W-:Y:S04]  /*2840*/  STL.64 [R1+0x28], R22 ;  /* 0x0000281601007387 */ /* 0x0041e80000100a00 */
[----:B0-----:R-:W2:Y:S01]  /*2850*/  LDL.LU.64 R22, [R1+0xc8] ;  /* 0x0000c80001167983 */ /* 0x001ea20000300a00 */
[----:B------:R-:W-:-:S02]  /*2860*/  MOV R6, R28 ;  /* 0x0000001c00067202 */ /* 0x000fc40000000f00 */
[----:B------:R-:W-:Y:S02]  /*2870*/  MOV R7, R29 ;  /* 0x0000001d00077202 */ /* 0x000fe40000000f00 */
[----:B------:R-:W-:Y:S02]  /*2880*/  CS2R R28, SRZ ;  /* 0x00000000001c7805 */ /* 0x000fe4000001ff00 */
[----:B------:R-:W-:-:S04]  /*2890*/  LOP3.LUT P2, RZ, R24, 0x2, RZ, 0xc0, !PT ;  /* 0x0000000218ff7812 */ /* 0x000fc8000784c0ff */
[----:B--2---:R-:W2:Y:S04]  /*28a0*/  @!P1 LDG.E.64 R28, desc[UR14][R22.64] ;  /* 0x0000000e161c9981 */ /* 0x004ea8000c1e1b00 */
[----:B--2---:R0:W-:Y:S04]  /*28b0*/  STL.64 [R1+0x40], R28 ;  /* 0x0000401c01007387 */ /* 0x0041e80000100a00 */
[----:B0-----:R-:W2:Y:S01]  /*28c0*/  LDL.LU.64 R28, [R1+0xc0] ;  /* 0x0000c000011c7983 */ /* 0x001ea20000300a00 */
[----:B------:R-:W-:Y:S02]  /*28d0*/  MOV R22, R30 ;  /* 0x0000001e00167202 */ /* 0x000fe40000000f00 */
[----:B------:R-:W-:-:S02]  /*28e0*/  MOV R23, R31 ;  /* 0x0000001f00177202 */ /* 0x000fc40000000f00 */
[----:B------:R-:W-:Y:S02]  /*28f0*/  CS2R R30, SRZ ;  /* 0x00000000001e7805 */ /* 0x000fe4000001ff00 */
[----:B------:R-:W-:-:S04]  /*2900*/  LOP3.LUT P1, RZ, R24, 0x1, RZ, 0xc0, !PT ;  /* 0x0000000118ff7812 */ /* 0x000fc8000782c0ff */
[----:B--2---:R-:W2:Y:S04]  /*2910*/  @!P5 LDG.E.64 R30, desc[UR14][R28.64] ;  /* 0x0000000e1c1ed981 */ /* 0x004ea8000c1e1b00 */
[----:B--2---:R0:W-:Y:S04]  /*2920*/  STL.64 [R1+0x48], R30 ;  /* 0x0000481e01007387 */ /* 0x0041e80000100a00 */
[----:B0-----:R-:W2:Y:S01]  /*2930*/  LDL.LU.64 R30, [R1+0xb8] ;  /* 0x0000b800011e7983 */ /* 0x001ea20000300a00 */
[----:B------:R-:W-:Y:S01]  /*2940*/  IMAD.MOV.U32 R28, RZ, RZ, R32 ;  /* 0x000000ffff1c7224 */ /* 0x000fe200078e0020 */
[----:B------:R-:W-:-:S02]  /*2950*/  MOV R29, R33 ;  /* 0x00000021001d7202 */ /* 0x000fc40000000f00 */
[----:B------:R-:W-:Y:S02]  /*2960*/  CS2R R32, SRZ ;  /* 0x0000000000207805 */ /* 0x000fe4000001ff00 */
[----:B------:R-:W-:-:S04]  /*2970*/  LOP3.LUT P5, RZ, R14, 0x80, RZ, 0xc0, !PT ;  /* 0x000000800eff7812 */ /* 0x000fc800078ac0ff */
[----:B--2---:R-:W2:Y:S04]  /*2980*/  @!P4 LDG.E.64 R32, desc[UR14][R30.64] ;  /* 0x0000000e1e20c981 */ /* 0x004ea8000c1e1b00 */
[----:B--2---:R0:W-:Y:S04]  /*2990*/  STL.64 [R1+0x60], R32 ;  /* 0x0000602001007387 */ /* 0x0041e80000100a00 */
[----:B0-----:R-:W2:Y:S01]  /*29a0*/  LDL.LU.64 R32, [R1+0xb0] ;  /* 0x0000b00001207983 */ /* 0x001ea20000300a00 */
[----:B------:R-:W-:Y:S02]  /*29b0*/  MOV R30, R50 ;  /* 0x00000032001e7202 */ /* 0x000fe40000000f00 */
[----:B------:R-:W-:-:S02]  /*29c0*/  MOV R31, R51 ;  /* 0x00000033001f7202 */ /* 0x000fc40000000f00 */
[----:B------:R-:W-:Y:S02]  /*29d0*/  MOV R50, R34 ;  /* 0x0000002200327202 */ /* 0x000fe40000000f00 */
[----:B------:R-:W-:Y:S02]  /*29e0*/  MOV R51, R35 ;  /* 0x0000002300337202 */ /* 0x000fe40000000f00 */
[----:B------:R-:W-:-:S06]  /*29f0*/  CS2R R34, SRZ ;  /* 0x0000000000227805 */ /* 0x000fcc000001ff00 */
[----:B--2---:R-:W2:Y:S04]  /*2a00*/  @!P5 LDG.E.64 R34, desc[UR14][R32.64] ;  /* 0x0000000e2022d981 */ /* 0x004ea8000c1e1b00 */
[----:B--2---:R0:W-:Y:S04]  /*2a10*/  STL.64 [R1+0x58], R34 ;  /* 0x0000582201007387 */ /* 0x0041e80000100a00 */
[----:B0-----:R-:W2:Y:S01]  /*2a20*/  LDL.LU.64 R34, [R1+0xa8] ;  /* 0x0000a80001227983 */ /* 0x001ea20000300a00 */
[----:B------:R-:W-:Y:S01]  /*2a30*/  IMAD.MOV.U32 R32, RZ, RZ, R48 ;  /* 0x000000ffff207224 */ /* 0x000fe200078e0030 */
[----:B------:R-:W-:-:S02]  /*2a40*/  MOV R33, R49 ;  /* 0x0000003100217202 */ /* 0x000fc40000000f00 */
[----:B------:R-:W-:Y:S02]  /*2a50*/  MOV R48, R36 ;  /* 0x0000002400307202 */ /* 0x000fe40000000f00 */
[----:B------:R-:W-:Y:S02]  /*2a60*/  MOV R49, R37 ;  /* 0x0000002500317202 */ /* 0x000fe40000000f00 */
[----:B------:R-:W-:Y:S02]  /*2a70*/  CS2R R36, SRZ ;  /* 0x0000000000247805 */ /* 0x000fe4000001ff00 */
[----:B------:R-:W-:Y:S02]  /*2a80*/  LOP3.LUT P4, RZ, R24, 0x400000, RZ, 0xc0, !PT ;  /* 0x0040000018ff7812 */ /* 0x000fe4000788c0ff */
[----:B------:R-:W-:-:S11]  /*2a90*/  LOP3.LUT R14, R14, 0xffffffef, RZ, 0xc0, !PT ;  /* 0xffffffef0e0e7812 */ /* 0x000fd600078ec0ff */
[----:B------:R-:W-:Y:S02]  /*2aa0*/  @P4 LOP3.LUT R14, R14, 0x10, RZ, 0xfc, !PT ;  /* 0x000000100e0e4812 */ /* 0x000fe400078efcff */
        /* <DEDUP_REMOVED lines=11> */
[----:B------:R-:W-:Y:S01]  /*2b60*/  IMAD.MOV.U32 R36, RZ, RZ, R30 ;  /* 0x000000ffff247224 */ /* 0x000fe200078e001e */
[----:B------:R-:W-:-:S02]  /*2b70*/  MOV R37, R31 ;  /* 0x0000001f00257202 */ /* 0x000fc40000000f00 */
[----:B------:R-:W-:Y:S02]  /*2b80*/  MOV R30, R28 ;  /* 0x0000001c001e7202 */ /* 0x000fe40000000f00 */
[----:B------:R-:W-:Y:S02]  /*2b90*/  MOV R31, R29 ;  /* 0x0000001d001f7202 */ /* 0x000fe40000000f00 */
[----:B------:R-:W-:Y:S02]  /*2ba0*/  MOV R28, R40 ;  /* 0x00000028001c7202 */ /* 0x000fe40000000f00 */
[----:B------:R-:W-:Y:S02]  /*2bb0*/  MOV R29, R41 ;  /* 0x00000029001d7202 */ /* 0x000fe40000000f00 */
[----:B------:R-:W-:Y:S02]  /*2bc0*/  CS2R R40, SRZ ;  /* 0x0000000000287805 */ /* 0x000fe4000001ff00 */
[----:B------:R-:W-:-:S02]  /*2bd0*/  LOP3.LUT P3, RZ, R24, 0x100000, RZ, 0xc0, !PT ;  /* 0x0010000018ff7812 */ /* 0x000fc4000786c0ff */
[----:B------:R-:W-:Y:S02]  /*2be0*/  LOP3.LUT P0, RZ, R24, 0x80000, RZ, 0xc0, !PT ;  /* 0x0008000018ff7812 */ /* 0x000fe4000780c0ff */
        /* <DEDUP_REMOVED lines=14> */
[----:B--2---:R0:W2:Y:S01]  /*2cd0*/  @!P1 LDG.E.64 R50, desc[UR14][R42.64] ;  /* 0x0000000e2a329981 */ /* 0x0040a2000c1e1b00 */
[----:B------:R-:W-:Y:S02]  /*2ce0*/  LOP3.LUT P1, RZ, R14, 0x20, RZ, 0xc0, !PT ;  /* 0x000000200eff7812 */ /* 0x000fe4000782c0ff */
[----:B0-----:R-:W-:Y:S02]  /*2cf0*/  MOV R42, R48 ;  /* 0x00000030002a7202 */ /* 0x001fe40000000f00 */
[----:B------:R-:W-:Y:S02]  /*2d00*/  MOV R43, R49 ;  /* 0x00000031002b7202 */ /* 0x000fe40000000f00 */
[----:B------:R-:W-:-:S07]  /*2d10*/  CS2R R48, SRZ ;  /* 0x0000000000307805 */ /* 0x000fce000001ff00 */
[----:B------:R0:W3:Y:S01]  /*2d20*/  @!P1 LDG.E.64 R48, desc[UR14][R44.64] ;  /* 0x0000000e2c309981 */ /* 0x0000e2000c1e1b00 */
[----:B------:R-:W-:Y:S02]  /*2d30*/  LOP3.LUT P1, RZ, R24, 0x10000, RZ, 0xc0, !PT ;  /* 0x0001000018ff7812 */ /* 0x000fe4000782c0ff */
[----:B0-----:R-:W-:Y:S02]  /*2d40*/  MOV R44, R52 ;  /* 0x00000034002c7202 */ /* 0x001fe40000000f00 */
[----:B------:R-:W-:Y:S02]  /*2d50*/  MOV R45, R53 ;  /* 0x00000035002d7202 */ /* 0x000fe40000000f00 */
[----:B------:R-:W-:Y:S01]  /*2d60*/  CS2R R52, SRZ ;  /* 0x0000000000347805 */ /* 0x000fe2000001ff00 */
[----:B---3--:R0:W-:Y:S02]  /*2d70*/  STL.64 [R1+0x10], R48 ;  /* 0x0000103001007387 */ /* 0x0081e40000100a00 */
[----:B0-----:R-:W-:-:S06]  /*2d80*/  CS2R R48, SRZ ;  /* 0x0000000000307805 */ /* 0x001fcc000001ff00 */
[----:B------:R0:W3:Y:S01]  /*2d90*/  @!P2 LDG.E.64 R48, desc[UR14][R46.64] ;  /* 0x0000000e2e30a981 */ /* 0x0000e2000c1e1b00 */
[----:B------:R-:W-:-:S03]  /*2da0*/  LOP3.LUT P2, RZ, R24, 0x20000, RZ, 0xc0, !PT ;  /* 0x0002000018ff7812 */ /* 0x000fc6000784c0ff */
[----:B--2---:R3:W-:Y:S01]  /*2db0*/  STL.64 [R1+0x18], R50 ;  /* 0x0000183201007387 */ /* 0x0047e20000100a00 */
[----:B0-----:R-:W-:Y:S02]  /*2dc0*/  MOV R46, R6 ;  /* 0x00000006002e7202 */ /* 0x001fe40000000f00 */
[----:B------:R-:W-:Y:S02]  /*2dd0*/  MOV R47, R7 ;  /* 0x00000007002f7202 */ /* 0x000fe40000000f00 */
[----:B------:R-:W-:-:S06]  /*2de0*/  CS2R R6, SRZ ;  /* 0x0000000000067805 */ /* 0x000fcc000001ff00 */
[----:B------:R-:W2:Y:S01]  /*2df0*/  @!P4 LDG.E.64 R6, desc[UR14][R20.64] ;  /* 0x0000000e1406c981 */ /* 0x000ea2000c1e1b00 */
[----:B------:R-:W-:-:S13]  /*2e00*/  LOP3.LUT P4, RZ, R14, 0x10, RZ, 0xc0, !PT ;  /* 0x000000100eff7812 */ /* 0x000fda000788c0ff */
[----:B------:R0:W4:Y:S02]  /*2e10*/  @!P4 LDG.E.64 R52, desc[UR14][R8.64] ;  /* 0x0000000e0834c981 */ /* 0x000124000c1e1b00 */
[----:B0-----:R-:W-:-:S06]  /*2e20*/  CS2R R8, SRZ ;  /* 0x0000000000087805 */ /* 0x001fcc000001ff00 */
[----:B------:R0:W4:Y:S02]  /*2e30*/  @!P5 LDG.E.64 R8, desc[UR14][R10.64] ;  /* 0x0000000e0a08d981 */ /* 0x000124000c1e1b00 */
[----:B0-----:R-:W-:-:S06]  /*2e40*/  CS2R R10, SRZ ;  /* 0x00000000000a7805 */ /* 0x001fcc000001ff00 */
[----:B------:R0:W4:Y:S02]  /*2e50*/  @!P3 LDG.E.64 R10, desc[UR14][R12.64] ;  /* 0x0000000e0c0ab981 */ /* 0x000124000c1e1b00 */
[----:B0-----:R-:W-:-:S06]  /*2e60*/  CS2R R12, SRZ ;  /* 0x00000000000c7805 */ /* 0x001fcc000001ff00 */
[----:B------:R0:W4:Y:S01]  /*2e70*/  @!P0 LDG.E.64 R12, desc[UR14][R18.64] ;  /* 0x0000000e120c8981 */ /* 0x000122000c1e1b00 */
[C---:B------:R-:W-:Y:S02]  /*2e80*/  LOP3.LUT P0, RZ, R14.reuse, 0x1, RZ, 0xc0, !PT ;  /* 0x000000010eff7812 */ /* 0x040fe4000780c0ff */
[----:B0-----:R-:W-:Y:S02]  /*2e90*/  CS2R R18, SRZ ;  /* 0x0000000000127805 */ /* 0x001fe4000001ff00 */
[----:B------:R-:W-:-:S04]  /*2ea0*/  LOP3.LUT P3, RZ, R14, 0x2, RZ, 0xc0, !PT ;  /* 0x000000020eff7812 */ /* 0x000fc8000786c0ff */
[----:B------:R0:W4:Y:S02]  /*2eb0*/  @!P1 LDG.E.64 R18, desc[UR14][R44.64] ;  /* 0x0000000e2c129981 */ /* 0x000124000c1e1b00 */
[----:B0-----:R-:W-:Y:S01]  /*2ec0*/  IMAD.MOV.U32 R44, RZ, RZ, R42 ;  /* 0x000000ffff2c7224 */ /* 0x001fe200078e002a */
[----:B------:R-:W-:Y:S02]  /*2ed0*/  MOV R45, R43 ;  /* 0x0000002b002d7202 */ /* 0x000fe40000000f00 */
[----:B------:R-:W-:Y:S02]  /*2ee0*/  MOV R42, R22 ;  /* 0x00000016002a7202 */ /* 0x000fe40000000f00 */
[----:B------:R-:W-:Y:S02]  /*2ef0*/  MOV R43, R23 ;  /* 0x00000017002b7202 */ /* 0x000fe40000000f00 */
[----:B------:R-:W-:Y:S02]  /*2f00*/  CS2R R22, SRZ ;  /* 0x0000000000167805 */ /* 0x000fe4000001ff00 */
[----:B------:R-:W-:-:S04]  /*2f10*/  LOP3.LUT P5, RZ, R14, 0x4, RZ, 0xc0, !PT ;  /* 0x000000040eff7812 */ /* 0x000fc800078ac0ff */
[----:B------:R0:W4:Y:S02]  /*2f20*/  @!P0 LDG.E.64 R22, desc[UR14][R28.64] ;  /* 0x0000000e1c168981 */ /* 0x000124000c1e1b00 */
[----:B0-----:R-:W-:-:S06]  /*2f30*/  CS2R R28, SRZ ;  /* 0x00000000001c7805 */ /* 0x001fcc000001ff00 */
[----:B------:R0:W4:Y:S01]  /*2f40*/  @!P3 LDG.E.64 R28, desc[UR14][R38.64] ;  /* 0x0000000e261cb981 */ /* 0x000122000c1e1b00 */
[----:B------:R-:W-:Y:S02]  /*2f50*/  LOP3.LUT P3, RZ, R24, 0x10000000, RZ, 0xc0, !PT ;  /* 0x1000000018ff7812 */ /* 0x000fe4000786c0ff */
[----:B0-----:R-:W-:Y:S02]  /*2f60*/  MOV R38, R30 ;  /* 0x0000001e00267202 */ /* 0x001fe40000000f00 */
[----:B------:R-:W-:Y:S02]  /*2f70*/  MOV R39, R31 ;  /* 0x0000001f00277202 */ /* 0x000fe40000000f00 */
[----:B------:R-:W-:-:S06]  /*2f80*/  CS2R R30, SRZ ;  /* 0x00000000001e7805 */ /* 0x000fcc000001ff00 */
[----:B------:R0:W4:Y:S02]  /*2f90*/  @!P5 LDG.E.64 R30, desc[UR14][R36.64] ;  /* 0x0000000e241ed981 */ /* 0x000124000c1e1b00 */
[----:B0-----:R-:W-:-:S06]  /*2fa0*/  CS2R R36, SRZ ;  /* 0x0000000000247805 */ /* 0x001fcc000001ff00 */
[----:B------:R-:W2:Y:S01]  /*2fb0*/  @!P3 LDG.E.64 R36, desc[UR14][R44.64] ;  /* 0x0000000e2c24b981 */ /* 0x000ea2000c1e1b00 */
[----:B------:R-:W-:Y:S02]  /*2fc0*/  LOP3.LUT P4, RZ, R14, 0x8, RZ, 0xc0, !PT ;  /* 0x000000080eff7812 */ /* 0x000fe4000788c0ff */
[----:B------:R-:W-:-:S06]  /*2fd0*/  CS2R R14, SRZ ;  /* 0x00000000000e7805 */ /* 0x000fcc000001ff00 */
[----:B------:R-:W4:Y:S01]  /*2fe0*/  @!P6 LDG.E.64 R14, desc[UR14][R16.64] ;  /* 0x0000000e100ee981 */ /* 0x000f22000c1e1b00 */
[C---:B------:R-:W-:Y:S02]  /*2ff0*/  LOP3.LUT P6, RZ, R24.reuse, 0x80000000, RZ, 0xc0, !PT ;  /* 0x8000000018ff7812 */ /* 0x040fe400078cc0ff */
[----:B------:R-:W-:Y:S02]  /*3000*/  CS2R R20, SRZ ;  /* 0x0000000000147805 */ /* 0x000fe4000001ff00 */
[----:B------:R-:W-:-:S09]  /*3010*/  LOP3.LUT P0, RZ, R24, 0x20000000, RZ, 0xc0, !PT ;  /* 0x2000000018ff7812 */ /* 0x000fd2000780c0ff */
[----:B------:R0:W4:Y:S02]  /*3020*/  @!P6 LDG.E.64 R20, desc[UR14][R40.64] ;  /* 0x0000000e2814e981 */ /* 0x000124000c1e1b00 */
[----:B0-----:R-:W-:Y:S01]  /*3030*/  IMAD.MOV.U32 R40, RZ, RZ, R32 ;  /* 0x000000ffff287224 */ /* 0x001fe200078e0020 */
[----:B------:R-:W-:Y:S02]  /*3040*/  MOV R41, R33 ;  /* 0x0000002100297202 */ /* 0x000fe40000000f00 */
[----:B------:R-:W-:-:S06]  /*3050*/  CS2R R32, SRZ ;  /* 0x0000000000207805 */ /* 0x000fcc000001ff00 */
[----:B------:R0:W4:Y:S01]  /*3060*/  @P0 LDG.E.64 R32, desc[UR14][R34.64] ;  /* 0x0000000e22200981 */ /* 0x000122000c1e1b00 */
[----:B------:R-:W-:-:S06]  /*3070*/  CS2R R16, SRZ ;  /* 0x0000000000107805 */ /* 0x000fcc000001ff00 */
[----:B------:R-:W4:Y:S01]  /*3080*/  @!P2 LDG.E.64 R16, desc[UR14][R46.64] ;  /* 0x0000000e2e10a981 */ /* 0x000f22000c1e1b00 */
[----:B0-----:R-:W-:-:S06]  /*3090*/  CS2R R34, SRZ ;  /* 0x0000000000227805 */ /* 0x001fcc000001ff00 */
[----:B------:R0:W4:Y:S01]  /*30a0*/  @!P4 LDG.E.64 R34, desc[UR14][R26.64] ;  /* 0x0000000e1a22c981 */ /* 0x000122000c1e1b00 */
[----:B---3--:R-:W-:-:S03]  /*30b0*/  IMAD.MOV.U32 R51, RZ, RZ, R49 ;  /* 0x000000ffff337224 */ /* 0x008fc600078e0031 */
[----:B------:R1:W-:Y:S04]  /*30c0*/  STL.64 [R1], R48 ;  /* 0x0000003001007387 */ /* 0x0003e80000100a00 */
[----:B------:R-:W-:Y:S01]  /*30d0*/  STL [R1+0x74], R51 ;  /* 0x0000743301007387 */ /* 0x000fe20000100800 */
[----:B-1----:R-:W-:-:S05]  /*30e0*/  MOV R49, R48 ;  /* 0x0000003000317202 */ /* 0x002fca0000000f00 */
[----:B------:R1:W-:Y:S04]  /*30f0*/  STL [R1+0x70], R49 ;  /* 0x0000703101007387 */ /* 0x0003e80000100800 */
[----:B-1----:R-:W3:Y:S01]  /*3100*/  LDL.LU.64 R48, [R1+0x8] ;  /* 0x0000080001307983 */ /* 0x002ee20000300a00 */
[----:B------:R-:W1:Y:S01]  /*3110*/  S2R R50, SR_TID.X ;  /* 0x0000000000327919 */ /* 0x000e620000002100 */
[----:B------:R-:W-:Y:S02]  /*3120*/  IADD3 R25, R0, 0x1f0, RZ ;  /* 0x000001f000197810 */ /* 0x000fe40007ffe0ff */
[----:B------:R0:W-:Y:S02]  /*3130*/  STL [R1+0x6c], R0 ;  /* 0x00006c0001007387 */ /* 0x0001e40000100800 */
[----:B------:R-:W-:-:S02]  /*3140*/  ISETP.GE.U32.AND P1, PT, R25, UR12, PT ;  /* 0x0000000c19007c0c */ /* 0x000fc4000bf26070 */
[----:B0-----:R-:W-:-:S04]  /*3150*/  SHF.R.S32.HI R0, RZ, 0x1f, R25 ;  /* 0x0000001fff007819 */ /* 0x001fc80000011419 */
[----:B------:R-:W-:-:S04]  /*3160*/  ISETP.GE.AND.EX P1, PT, R0, UR13, PT, P1 ;  /* 0x0000000d00007c0c */ /* 0x000fc8000bf26310 */
[----:B-1----:R-:W-:-:S13]  /*3170*/  ISETP.GT.U32.OR P1, PT, R50, 0x22f, P1 ;  /* 0x0000022f3200780c */ /* 0x002fda0000f24470 */
[----:B------:R-:W0:Y:S01]  /*3180*/  @!P1 LDC.64 R26, c[0x0][0x220] ;  /* 0x00008800ff1a9b82 */ /* 0x000e220000000a00 */
[----:B------:R-:W-:Y:S02]  /*3190*/  @!P1 MOV R46, R2 ;  /* 0x00000002002e9202 */ /* 0x000fe40000000f00 */
[----:B------:R-:W-:Y:S02]  /*31a0*/  @!P1 MOV R47, R5 ;  /* 0x00000005002f9202 */ /* 0x000fe40000000f00 */
[C---:B------:R-:W-:Y:S02]  /*31b0*/  LOP3.LUT P6, RZ, R24.reuse, 0x40000000, RZ, 0xc0, !PT ;  /* 0x4000000018ff7812 */ /* 0x040fe400078cc0ff */
[C---:B------:R-:W-:Y:S02]  /*31c0*/  LOP3.LUT P5, RZ, R24.reuse, 0x8000000, RZ, 0xc0, !PT ;  /* 0x0800000018ff7812 */ /* 0x040fe400078ac0ff */
[C---:B------:R-:W-:Y:S02]  /*31d0*/  LOP3.LUT P4, RZ, R24.reuse, 0x4000000, RZ, 0xc0, !PT ;  /* 0x0400000018ff7812 */ /* 0x040fe4000788c0ff */
[----:B------:R-:W-:Y:S01]  /*31e0*/  LOP3.LUT P3, RZ, R24, 0x2000000, RZ, 0xc0, !PT ;  /* 0x0200000018ff7812 */ /* 0x000fe2000786c0ff */
[----:B--2---:R1:W-:Y:S04]  /*31f0*/  STL [R1+0x7c], R36 ;  /* 0x00007c2401007387 */ /* 0x0043e80000100800 */
[----:B------:R2:W-:Y:S01]  /*3200*/  STL [R1+0x78], R37 ;  /* 0x0000782501007387 */ /* 0x0005e20000100800 */
[----:B-1----:R-:W-:-:S02]  /*3210*/  MOV R36, R42 ;  /* 0x0000002a00247202 */ /* 0x002fc40000000f00 */
[----:B--2---:R-:W-:Y:S02]  /*3220*/  MOV R37, R43 ;  /* 0x0000002b00257202 */ /* 0x004fe40000000f00 */
[----:B------:R-:W1:Y:S02]  /*3230*/  @!P1 LDC.64 R42, c[0x0][0x270] ;  /* 0x00009c00ff2a9b82 */ /* 0x000e640000000a00 */
[----:B-1----:R-:W-:-:S04]  /*3240*/  @!P1 IMAD R44, R0, R42, RZ ;  /* 0x0000002a002c9224 */ /* 0x002fc800078e02ff */
[C---:B------:R-:W-:Y:S02]  /*3250*/  @!P1 IMAD R44, R25.reuse, R43, R44 ;  /* 0x0000002b192c9224 */ /* 0x040fe400078e022c */
[----:B------:R-:W-:Y:S01]  /*3260*/  @!P1 IMAD.WIDE.U32 R24, R25, R42, R46 ;  /* 0x0000002a19189225 */ /* 0x000fe200078e002e */
[----:B------:R-:W-:-:S04]  /*3270*/  CS2R R46, SRZ ;  /* 0x00000000002e7805 */ /* 0x000fc8000001ff00 */
[----:B------:R-:W-:Y:S02]  /*3280*/  @!P1 IADD3 R25, R25, R44, RZ ;  /* 0x0000002c19199210 */ /* 0x000fe40007ffe0ff */
[----:B0-----:R-:W-:-:S04]  /*3290*/  @!P1 LEA R26, P2, R24, R26, 0x2 ;  /* 0x0000001a181a9211 */ /* 0x001fc800078410ff */
[----:B------:R-:W-:-:S05]  /*32a0*/  @!P1 LEA.HI.X R27, R24, R27, R25, 0x2, P2 ;  /* 0x0000001b181b9211 */ /* 0x000fca00010f1419 */
[----:B------:R4:W2:Y:S01]  /*32b0*/  @!P1 LDG.E.64 R46, desc[UR14][R26.64] ;  /* 0x0000000e1a2e9981 */ /* 0x0008a2000c1e1b00 */
[----:B------:R-:W-:Y:S01]  /*32c0*/  FMUL.FTZ R25, R7, R7 ;  /* 0x0000000707197220 */ /* 0x000fe20000410000 */
[----:B------:R-:W-:Y:S01]  /*32d0*/  CS2R R44, SRZ ;  /* 0x00000000002c7805 */ /* 0x000fe2000001ff00 */
[----:B----4-:R-:W-:-:S04]  /*32e0*/  FMUL.FTZ R26, R33, R33 ;  /* 0x00000021211a7220 */ /* 0x010fc80000410000 */
[----:B------:R-:W-:Y:S01]  /*32f0*/  FFMA.FTZ R26, R32, R32, R26 ;  /* 0x00000020201a7223 */ /* 0x000fe2000001001a */
[----:B------:R-:W-:Y:S01]  /*3300*/  FFMA.FTZ R25, R6, R6, R25 ;  /* 0x0000000606197223 */ /* 0x000fe20000010019 */
[----:B------:R-:W-:Y:S02]  /*3310*/  FMUL.FTZ R24, R53, R53 ;  /* 0x0000003535187220 */ /* 0x000fe40000410000 */
[----:B------:R-:W-:Y:S02]  /*3320*/  FADD.FTZ R26, RZ, R26 ;  /* 0x0000001aff1a7221 */ /* 0x000fe40000010000 */
[----:B------:R-:W-:Y:S02]  /*3330*/  FFMA.FTZ R24, R52, R52, R24 ;  /* 0x0000003434187223 */ /* 0x000fe40000010018 */
[----:B------:R-:W-:-:S04]  /*3340*/  FADD.FTZ R25, R26, R25 ;  /* 0x000000191a197221 */ /* 0x000fc80000010000 */
[----:B------:R-:W-:Y:S01]  /*3350*/  FADD.FTZ R25, R25, R24 ;  /* 0x0000001819197221 */ /* 0x000fe20000010000 */
[----:B------:R-:W-:Y:S01]  /*3360*/  FMUL.FTZ R24, R11, R11 ;  /* 0x0000000b0b187220 */ /* 0x000fe20000410000 */
[----:B------:R0:W-:Y:S01]  /*3370*/  STL [R1+0x80], R50 ;  /* 0x0000803201007387 */ /* 0x0001e20000100800 */
[----:B------:R-:W-:-:S03]  /*3380*/  IMAD.MOV.U32 R51, RZ, RZ, R39 ;  /* 0x000000ffff337224 */ /* 0x000fc600078e0027 */
[----:B---3--:R1:W3:Y:S01]  /*3390*/  @!P5 LDG.E.64 R44, desc[UR14][R48.64] ;  /* 0x0000000e302cd981 */ /* 0x0082e2000c1e1b00 */
[----:B0-----:R-:W-:Y:S01]  /*33a0*/  MOV R50, R38 ;  /* 0x0000002600327202 */ /* 0x001fe20000000f00 */
[----:B------:R-:W-:Y:S01]  /*33b0*/  FADD.FTZ R27, R32, R33 ;  /* 0x00000021201b7221 */ /* 0x000fe20000010000 */
[----:B------:R-:W-:Y:S01]  /*33c0*/  FADD.FTZ R26, R6, R7 ;  /* 0x00000007061a7221 */ /* 0x000fe20000010000 */
[----:B------:R-:W-:Y:S01]  /*33d0*/  CS2R R42, SRZ ;  /* 0x00000000002a7805 */ /* 0x000fe2000001ff00 */
[----:B------:R-:W4:Y:S01]  /*33e0*/  LDL R0, [R1+0x38] ;  /* 0x0000380001007983 */ /* 0x000f220000100800 */
[----:B-1----:R-:W-:Y:S01]  /*33f0*/  FMUL.FTZ R48, R9, R9 ;  /* 0x0000000909307220 */ /* 0x002fe20000410000 */
[----:B------:R-:W-:Y:S01]  /*3400*/  CS2R R38, SRZ ;  /* 0x0000000000267805 */ /* 0x000fe2000001ff00 */
[----:B------:R-:W-:Y:S02]  /*3410*/  FADD.FTZ R27, RZ, R27 ;  /* 0x0000001bff1b7221 */ /* 0x000fe40000010000 */
[----:B------:R-:W2:Y:S01]  /*3420*/  @!P4 LDG.E.64 R42, desc[UR14][R36.64] ;  /* 0x0000000e242ac981 */ /* 0x000ea2000c1e1b00 */
[----:B------:R-:W-:-:S03]  /*3430*/  FFMA.FTZ R48, R8, R8, R48 ;  /* 0x0000000808307223 */ /* 0x000fc60000010030 */
[----:B------:R0:W3:Y:S01]  /*3440*/  @!P6 LDG.E.64 R38, desc[UR14][R40.64] ;  /* 0x0000000e2826e981 */ /* 0x0000e2000c1e1b00 */
[----:B------:R-:W-:Y:S01]  /*3450*/  FADD.FTZ R25, R25, R48 ;  /* 0x0000003019197221 */ /* 0x000fe20000010000 */
[----:B------:R-:W-:Y:S01]  /*3460*/  FFMA.FTZ R48, R10, R10, R24 ;  /* 0x0000000a0a307223 */ /* 0x000fe20000010018 */
[----:B------:R-:W-:Y:S01]  /*3470*/  FMUL.FTZ R24, R13, R13 ;  /* 0x0000000d0d187220 */ /* 0x000fe20000410000 */
[----:B------:R-:W4:Y:S02]  /*3480*/  LDL R49, [R1+0x60] ;  /* 0x0000600001317983 */ /* 0x000f240000100800 */
[----:B------:R-:W-:Y:S01]  /*3490*/  FADD.FTZ R25, R25, R48 ;  /* 0x0000003019197221 */ /* 0x000fe20000010000 */
[----:B------:R-:W-:Y:S01]  /*34a0*/  FFMA.FTZ R48, R12, R12, R24 ;  /* 0x0000000c0c307223 */ /* 0x000fe20000010018 */
[----:B------:R-:W-:Y:S01]  /*34b0*/  FMUL.FTZ R24, R15, R15 ;  /* 0x0000000f0f187220 */ /* 0x000fe20000410000 */
[----:B------:R-:W-:Y:S01]  /*34c0*/  FADD.FTZ R26, R27, R26 ;  /* 0x0000001a1b1a7221 */ /* 0x000fe20000010000 */
[----:B------:R-:W2:Y:S01]  /*34d0*/  LDL R36, [R1+0x3c] ;  /* 0x00003c0001247983 */ /* 0x000ea20000100800 */
[----:B------:R-:W-:Y:S01]  /*34e0*/  FADD.FTZ R25, R25, R48 ;  /* 0x0000003019197221 */ /* 0x000fe20000010000 */
[----:B------:R-:W-:Y:S01]  /*34f0*/  FFMA.FTZ R48, R14, R14, R24 ;  /* 0x0000000e0e307223 */ /* 0x000fe20000010018 */
[----:B------:R-:W-:Y:S01]  /*3500*/  FMUL.FTZ R24, R17, R17 ;  /* 0x0000001111187220 */ /* 0x000fe20000410000 */
[----:B------:R-:W3:Y:S02]  /*3510*/  LDL R37, [R1+0x5c] ;  /* 0x00005c0001257983 */ /* 0x000ee40000100800 */
[----:B------:R-:W-:Y:S01]  /*3520*/  FADD.FTZ R25, R25, R48 ;  /* 0x0000003019197221 */ /* 0x000fe20000010000 */
[----:B------:R-:W-:Y:S01]  /*3530*/  FFMA.FTZ R48, R16, R16, R24 ;  /* 0x0000001010307223 */ /* 0x000fe20000010018 */
[----:B------:R-:W-:-:S03]  /*3540*/  FMUL.FTZ R24, R19, R19 ;  /* 0x0000001313187220 */ /* 0x000fc60000410000 */
        /* <DEDUP_REMOVED lines=11> */
[----:B------:R-:W-:Y:S01]  /*3600*/  FMUL.FTZ R24, R31, R31 ;  /* 0x0000001f1f187220 */ /* 0x000fe20000410000 */
[----:B0-----:R-:W-:Y:S02]  /*3610*/  CS2R R40, SRZ ;  /* 0x0000000000287805 */ /* 0x001fe4000001ff00 */
[----:B------:R-:W-:Y:S01]  /*3620*/  FADD.FTZ R25, R25, R48 ;  /* 0x0000003019197221 */ /* 0x000fe20000010000 */
[----:B------:R-:W-:Y:S01]  /*3630*/  FFMA.FTZ R48, R30, R30, R24 ;  /* 0x0000001e1e307223 */ /* 0x000fe20000010018 */
[----:B------:R-:W-:Y:S02]  /*3640*/  FMUL.FTZ R24, R35, R35 ;  /* 0x0000002323187220 */ /* 0x000fe40000410000 */
[----:B------:R-:W3:Y:S01]  /*3650*/  @!P3 LDG.E.64 R40, desc[UR14][R50.64] ;  /* 0x0000000e3228b981 */ /* 0x000ee2000c1e1b00 */
[----:B------:R-:W-:Y:S01]  /*3660*/  FADD.FTZ R25, R25, R48 ;  /* 0x0000003019197221 */ /* 0x000fe20000010000 */
[----:B------:R-:W-:-:S04]  /*3670*/  FFMA.FTZ R48, R34, R34, R24 ;  /* 0x0000002222307223 */ /* 0x000fc80000010018 */
[----:B------:R-:W-:Y:S02]  /*3680*/  FADD.FTZ R25, R25, R48 ;  /* 0x0000003019197221 */ /* 0x000fe40000010000 */
[----:B------:R-:W4:Y:S04]  /*3690*/  LDL R48, [R1+0x28] ;  /* 0x0000280001307983 */ /* 0x000f280000100800 */
[----:B------:R-:W2:Y:S01]  /*36a0*/  LDL R50, [R1+0x2c] ;  /* 0x00002c0001327983 */ /* 0x000ea20000100800 */
[----:B------:R-:W-:-:S03]  /*36b0*/  FADD.FTZ R27, R52, R53 ;  /* 0x00000035341b7221 */ /* 0x000fc60000010000 */
[----:B------:R-:W3:Y:S01]  /*36c0*/  LDL R51, [R1+0x48] ;  /* 0x0000480001337983 */ /* 0x000ee20000100800 */
[----:B------:R-:W-:Y:S01]  /*36d0*/  FADD.FTZ R26, R26, R27 ;  /* 0x0000001b1a1a7221 */ /* 0x000fe20000010000 */
[----:B------:R-:W-:-:S04]  /*36e0*/  FADD.FTZ R27, R8, R9 ;  /* 0x00000009081b7221 */ /* 0x000fc80000010000 */
        /* <DEDUP_REMOVED lines=20> */
[----:B------:R-:W-:Y:S02]  /*3830*/  FADD.FTZ R26, R26, R27 ;  /* 0x0000001b1a1a7221 */ /* 0x000fe40000010000 */
[----:B------:R-:W3:Y:S01]  /*3840*/  LDL R27, [R1+0x28] ;  /* 0x00002800011b7983 */ /* 0x000ee20000100800 */
[----:B--2---:R-:W-:-:S04]  /*3850*/  FMUL.FTZ R24, R50, R50 ;  /* 0x0000003232187220 */ /* 0x004fc80000410000 */
[----:B----4-:R-:W-:Y:S02]  /*3860*/  FFMA.FTZ R48, R48, R48, R24 ;  /* 0x0000003030307223 */ /* 0x010fe40000010018 */
[----:B------:R-:W2:Y:S02]  /*3870*/  LDL R24, [R1+0x44] ;  /* 0x0000440001187983 */ /* 0x000ea40000100800 */
[----:B------:R-:W-:Y:S02]  /*3880*/  FADD.FTZ R25, R25, R48 ;  /* 0x0000003019197221 */ /* 0x000fe40000010000 */
[----:B------:R-:W4:Y:S01]  /*3890*/  LDL R48, [R1+0x40] ;  /* 0x0000400001307983 */ /* 0x000f220000100800 */
[----:B---3--:R-:W-:-:S03]  /*38a0*/  FADD.FTZ R27, R27, R50 ;  /* 0x000000321b1b7221 */ /* 0x008fc60000010000 */
[----:B------:R-:W3:Y:S01]  /*38b0*/  LDL.LU R50, [R1+0x80] ;  /* 0x0000800001327983 */ /* 0x000ee20000300800 */
[----:B------:R-:W-:-:S03]  /*38c0*/  FADD.FTZ R26, R26, R27 ;  /* 0x0000001b1a1a7221 */ /* 0x000fc60000010000 */
[----:B------:R-:W3:Y:S01]  /*38d0*/  LDL R27, [R1+0x40] ;  /* 0x00004000011b7983 */ /* 0x000ee20000100800 */
[----:B--2---:R-:W-:-:S04]  /*38e0*/  FMUL.FTZ R24, R24, R24 ;  /* 0x0000001818187220 */ /* 0x004fc80000410000 */
[----:B----4-:R-:W-:Y:S02]  /*38f0*/  FFMA.FTZ R48, R48, R48, R24 ;  /* 0x0000003030307223 */ /* 0x010fe40000010018 */
[----:B------:R-:W2:Y:S02]  /*3900*/  LDL R24, [R1+0x4c] ;  /* 0x00004c0001187983 */ /* 0x000ea40000100800 */
[----:B------:R-:W-:Y:S02]  /*3910*/  FADD.FTZ R25, R25, R48 ;  /* 0x0000003019197221 */ /* 0x000fe40000010000 */
[----:B------:R-:W3:Y:S01]  /*3920*/  LDL R48, [R1+0x44] ;  /* 0x0000440001307983 */ /* 0x000ee20000100800 */
[----:B--2---:R-:W-:Y:S01]  /*3930*/  FMUL.FTZ R24, R24, R24 ;  /* 0x0000001818187220 */ /* 0x004fe20000410000 */
[----:B---3--:R-:W-:-:S03]  /*3940*/  FADD.FTZ R27, R27, R48 ;  /* 0x000000301b1b7221 */ /* 0x008fc60000010000 */
[----:B------:R-:W-:Y:S02]  /*3950*/  FFMA.FTZ R48, R51, R51, R24 ;  /* 0x0000003333307223 */ /* 0x000fe40000010018 */
[----:B------:R-:W2:Y:S01]  /*3960*/  LDL R24, [R1+0x64] ;  /* 0x0000640001187983 */ /* 0x000ea20000100800 */
[----:B------:R-:W-:-:S03]  /*3970*/  FADD.FTZ R26, R26, R27 ;  /* 0x0000001b1a1a7221 */ /* 0x000fc60000010000 */
[----:B------:R-:W3:Y:S01]  /*3980*/  LDL R27, [R1+0x4c] ;  /* 0x00004c00011b7983 */ /* 0x000ee20000100800 */
[----:B------:R-:W-:Y:S01]  /*3990*/  FADD.FTZ R25, R25, R48 ;  /* 0x0000003019197221 */ /* 0x000fe20000010000 */
[----:B--2---:R-:W-:Y:S01]  /*39a0*/  FMUL.FTZ R24, R24, R24 ;  /* 0x0000001818187220 */ /* 0x004fe20000410000 */
[----:B---3--:R-:W-:-:S03]  /*39b0*/  FADD.FTZ R27, R51, R27 ;  /* 0x0000001b331b7221 */ /* 0x008fc60000010000 */
[----:B------:R-:W-:Y:S01]  /*39c0*/  FFMA.FTZ R48, R49, R49, R24 ;  /* 0x0000003131307223 */ /* 0x000fe20000010018 */
[----:B------:R-:W-:Y:S01]  /*39d0*/  FMUL.FTZ R24, R36, R36 ;  /* 0x0000002424187220 */ /* 0x000fe20000410000 */
[----:B------:R-:W2:Y:S01]  /*39e0*/  LDL R51, [R1+0x20] ;  /* 0x0000200001337983 */ /* 0x000ea20000100800 */
[----:B------:R-:W-:Y:S01]  /*39f0*/  FADD.FTZ R26, R26, R27 ;  /* 0x0000001b1a1a7221 */ /* 0x000fe20000010000 */
[----:B------:R-:W-:Y:S01]  /*3a00*/  FADD.FTZ R25, R25, R48 ;  /* 0x0000003019197221 */ /* 0x000fe20000010000 */
[----:B------:R-:W-:Y:S01]  /*3a10*/  FFMA.FTZ R48, R0, R0, R24 ;  /* 0x0000000000307223 */ /* 0x000fe20000010018 */
[----:B------:R-:W3:Y:S03]  /*3a20*/  LDL R27, [R1+0x64] ;  /* 0x00006400011b7983 */ /* 0x000ee60000100800 */
[----:B------:R-:W-:Y:S02]  /*3a30*/  FADD.FTZ R25, R25, R48 ;  /* 0x0000003019197221 */ /* 0x000fe40000010000 */
[----:B------:R-:W4:Y:S01]  /*3a40*/  LDL R48, [R1+0x58] ;  /* 0x0000580001307983 */ /* 0x000f220000100800 */
[----:B------:R-:W-:Y:S01]  /*3a50*/  FMUL.FTZ R24, R37, R37 ;  /* 0x0000002525187220 */ /* 0x000fe20000410000 */
[----:B---3--:R-:W-:-:S02]  /*3a60*/  FADD.FTZ R27, R49, R27 ;  /* 0x0000001b311b7221 */ /* 0x008fc40000010000 */
[----:B------:R-:W3:Y:S02]  /*3a70*/  LDL R49, [R1+0x18] ;  /* 0x0000180001317983 */ /* 0x000ee40000100800 */
[----:B------:R-:W-:Y:S01]  /*3a80*/  FADD.FTZ R26, R26, R27 ;  /* 0x0000001b1a1a7221 */ /* 0x000fe20000010000 */
[----:B------:R-:W-:Y:S01]  /*3a90*/  FADD.FTZ R27, R0, R36 ;  /* 0x00000024001b7221 */ /* 0x000fe20000010000 */
[----:B----4-:R-:W-:Y:S01]  /*3aa0*/  FFMA.FTZ R48, R48, R48, R24 ;  /* 0x0000003030307223 */ /* 0x010fe20000010018 */
[----:B------:R-:W4:Y:S04]  /*3ab0*/  LDL.LU R36, [R1+0x7c] ;  /* 0x00007c0001247983 */ /* 0x000f280000300800 */
[----:B------:R-:W2:Y:S01]  /*3ac0*/  LDL R24, [R1+0x54] ;  /* 0x0000540001187983 */ /* 0x000ea20000100800 */
[----:B------:R-:W-:Y:S01]  /*3ad0*/  FADD.FTZ R26, R26, R27 ;  /* 0x0000001b1a1a7221 */ /* 0x000fe20000010000 */
[----:B------:R-:W-:-:S02]  /*3ae0*/  FADD.FTZ R25, R25, R48 ;  /* 0x0000003019197221 */ /* 0x000fc40000010000 */
[----:B------:R-:W3:Y:S04]  /*3af0*/  LDL R27, [R1+0x58] ;  /* 0x00005800011b7983 */ /* 0x000ee80000100800 */
[----:B------:R-:W4:Y:S04]  /*3b00*/  LDL R48, [R1+0x50] ;  /* 0x0000500001307983 */ /* 0x000f280000100800 */
[----:B------:R-:W4:Y:S01]  /*3b10*/  LDL R0, [R1+0x10] ;  /* 0x0000100001007983 */ /* 0x000f220000100800 */
[----:B--2---:R-:W-:Y:S01]  /*3b20*/  FMUL.FTZ R24, R24, R24 ;  /* 0x0000001818187220 */ /* 0x004fe20000410000 */
[----:B---3--:R-:W-:-:S02]  /*3b30*/  FADD.FTZ R27, R27, R37 ;  /* 0x000000251b1b7221 */ /* 0x008fc40000010000 */
[----:B------:R-:W2:Y:S01]  /*3b40*/  LDL.LU R37, [R1+0x78] ;  /* 0x0000780001257983 */ /* 0x000ea20000300800 */
[----:B----4-:R-:W-:Y:S01]  /*3b50*/  FFMA.FTZ R48, R48, R48, R24 ;  /* 0x0000003030307223 */ /* 0x010fe20000010018 */
[----:B------:R-:W-:Y:S02]  /*3b60*/  FADD.FTZ R26, R26, R27 ;  /* 0x0000001b1a1a7221 */ /* 0x000fe40000010000 */
[----:B------:R-:W3:Y:S01]  /*3b70*/  LDL R27, [R1+0x50] ;  /* 0x00005000011b7983 */ /* 0x000ee20000100800 */
[----:B------:R-:W-:-:S03]  /*3b80*/  FADD.FTZ R25, R25, R48 ;  /* 0x0000003019197221 */ /* 0x000fc60000010000 */
[----:B------:R-:W3:Y:S01]  /*3b90*/  LDL R48, [R1+0x54] ;  /* 0x0000540001307983 */ /* 0x000ee20000100800 */
[----:B--2---:R-:W-:Y:S01]  /*3ba0*/  FMUL.FTZ R24, R37, R37 ;  /* 0x0000002525187220 */ /* 0x004fe20000410000 */
[----:B---3--:R-:W-:-:S03]  /*3bb0*/  FADD.FTZ R27, R27, R48 ;  /* 0x000000301b1b7221 */ /* 0x008fc60000010000 */
[----:B------:R-:W-:Y:S02]  /*3bc0*/  FFMA.FTZ R48, R36, R36, R24 ;  /* 0x0000002424307223 */ /* 0x000fe40000010018 */
[----:B------:R-:W2:Y:S02]  /*3bd0*/  LDL R24, [R1+0x34] ;  /* 0x0000340001187983 */ /* 0x000ea40000100800 */
[----:B------:R-:W-:Y:S02]  /*3be0*/  FADD.FTZ R25, R25, R48 ;  /* 0x0000003019197221 */ /* 0x000fe40000010000 */
[----:B------:R-:W3:Y:S01]  /*3bf0*/  LDL R48, [R1+0x30] ;  /* 0x0000300001307983 */ /* 0x000ee20000100800 */
[----:B------:R-:W-:Y:S01]  /*3c00*/  FADD.FTZ R26, R26, R27 ;  /* 0x0000001b1a1a7221 */ /* 0x000fe20000010000 */
[----:B------:R-:W-:-:S04]  /*3c10*/  FADD.FTZ R27, R36, R37 ;  /* 0x00000025241b7221 */ /* 0x000fc80000010000 */
[----:B------:R-:W-:Y:S02]  /*3c20*/  FADD.FTZ R26, R26, R27 ;  /* 0x0000001b1a1a7221 */ /* 0x000fe40000010000 */
[----:B------:R-:W4:Y:S01]  /*3c30*/  LDL R27, [R1+0x30] ;  /* 0x00003000011b7983 */ /* 0x000f220000100800 */
[----:B--2---:R-:W-:-:S04]  /*3c40*/  FMUL.FTZ R24, R24, R24 ;  /* 0x0000001818187220 */ /* 0x004fc80000410000 */
[----:B---3--:R-:W-:Y:S02]  /*3c50*/  FFMA.FTZ R48, R48, R48, R24 ;  /* 0x0000003030307223 */ /* 0x008fe40000010018 */
[----:B------:R-:W2:Y:S02]  /*3c60*/  LDL R24, [R1+0x24] ;  /* 0x0000240001187983 */ /* 0x000ea40000100800 */
[----:B------:R-:W-:Y:S02]  /*3c70*/  FADD.FTZ R25, R25, R48 ;  /* 0x0000003019197221 */ /* 0x000fe40000010000 */
[----:B------:R-:W4:Y:S02]  /*3c80*/  LDL R48, [R1+0x34] ;  /* 0x0000340001307983 */ /* 0x000f240000100800 */
[----:B----4-:R-:W-:-:S04]  /*3c90*/  FADD.FTZ R27, R27, R48 ;  /* 0x000000301b1b7221 */ /* 0x010fc80000010000 */
[----:B------:R-:W-:Y:S02]  /*3ca0*/  FADD.FTZ R26, R26, R27 ;  /* 0x0000001b1a1a7221 */ /* 0x000fe40000010000 */
[----:B------:R-:W3:Y:S01]  /*3cb0*/  LDL R27, [R1+0x24] ;  /* 0x00002400011b7983 */ /* 0x000ee20000100800 */
[----:B--2---:R-:W-:-:S04]  /*3cc0*/  FMUL.FTZ R24, R24, R24 ;  /* 0x0000001818187220 */ /* 0x004fc80000410000 */
[C---:B------:R-:W-:Y:S02]  /*3cd0*/  FFMA.FTZ R48, R51.reuse, R51, R24 ;  /* 0x0000003333307223 */ /* 0x040fe40000010018 */
[----:B------:R-:W2:Y:S01]  /*3ce0*/  LDL R24, [R1+0x1c] ;  /* 0x00001c0001187983 */ /* 0x000ea20000100800 */
[----:B---3--:R-:W-:-:S03]  /*3cf0*/  FADD.FTZ R27, R51, R27 ;  /* 0x0000001b331b7221 */ /* 0x008fc60000010000 */
[----:B------:R-:W3:Y:S01]  /*3d00*/  LDL.LU R51, [R1+0x74] ;  /* 0x0000740001337983 */ /* 0x000ee20000300800 */
[----:B------:R-:W-:-:S03]  /*3d10*/  FADD.FTZ R26, R26, R27 ;  /* 0x0000001b1a1a7221 */ /* 0x000fc60000010000 */
[----:B------:R-:W4:Y:S01]  /*3d20*/  LDL R27, [R1+0x1c] ;  /* 0x00001c00011b7983 */ /* 0x000f220000100800 */
[----:B--2---:R-:W-:Y:S01]  /*3d30*/  FMUL.FTZ R24, R24, R24 ;  /* 0x0000001818187220 */ /* 0x004fe20000410000 */
[----:B------:R-:W-:-:S03]  /*3d40*/  FADD.FTZ R25, R25, R48 ;  /* 0x0000003019197221 */ /* 0x000fc60000010000 */
[C---:B------:R-:W-:Y:S02]  /*3d50*/  FFMA.FTZ R48, R49.reuse, R49, R24 ;  /* 0x0000003131307223 */ /* 0x040fe40000010018 */
[----:B------:R-:W2:Y:S01]  /*3d60*/  LDL R24, [R1+0x14] ;  /* 0x0000140001187983 */ /* 0x000ea20000100800 */
[----:B----4-:R-:W-:-:S03]  /*3d70*/  FADD.FTZ R27, R49, R27 ;  /* 0x0000001b311b7221 */ /* 0x010fc60000010000 */
[----:B------:R-:W4:Y:S01]  /*3d80*/  LDL.LU R49, [R1+0x70] ;  /* 0x0000700001317983 */ /* 0x000f220000300800 */
[----:B------:R-:W-:-:S03]  /*3d90*/  FADD.FTZ R26, R26, R27 ;  /* 0x0000001b1a1a7221 */ /* 0x000fc60000010000 */
[----:B------:R-:W4:Y:S01]  /*3da0*/  LDL R27, [R1+0x14] ;  /* 0x00001400011b7983 */ /* 0x000f220000100800 */
[----:B--2---:R-:W-:Y:S01]  /*3db0*/  FMUL.FTZ R24, R24, R24 ;  /* 0x0000001818187220 */ /* 0x004fe20000410000 */
[----:B------:R-:W-:-:S03]  /*3dc0*/  FADD.FTZ R25, R25, R48 ;  /* 0x0000003019197221 */ /* 0x000fc60000010000 */
[----:B------:R-:W-:Y:S01]  /*3dd0*/  FFMA.FTZ R48, R0, R0, R24 ;  /* 0x0000000000307223 */ /* 0x000fe20000010018 */
[----:B------:R-:W-:-:S03]  /*3de0*/  FMUL.FTZ R24, R39, R39 ;  /* 0x0000002727187220 */ /* 0x000fc60000410000 */
[----:B------:R-:W-:Y:S01]  /*3df0*/  FADD.FTZ R25, R25, R48 ;  /* 0x0000003019197221 */ /* 0x000fe20000010000 */
[----:B------:R-:W-:Y:S01]  /*3e00*/  FFMA.FTZ R48, R38, R38, R24 ;  /* 0x0000002626307223 */ /* 0x000fe20000010018 */
[----:B---3--:R-:W-:-:S03]  /*3e10*/  FMUL.FTZ R24, R51, R51 ;  /* 0x0000003333187220 */ /* 0x008fc60000410000 */
[----:B------:R-:W-:Y:S01]  /*3e20*/  FADD.FTZ R25, R25, R48 ;  /* 0x0000003019197221 */ /* 0x000fe20000010000 */
[----:B------:R-:W-:Y:S01]  /*3e30*/  ISETP.GT.AND P1, PT, R50, 0x21f, PT ;  /* 0x0000021f3200780c */ /* 0x000fe20003f24270 */
[----:B----4-:R-:W-:Y:S02]  /*3e40*/  FADD.FTZ R27, R0, R27 ;  /* 0x0000001b001b7221 */ /* 0x010fe40000010000 */
[----:B------:R0:W5:Y:S01]  /*3e50*/  LDL.LU R0, [R1+0x6c] ;  /* 0x00006c0001007983 */ /* 0x0001620000300800 */
[----:B------:R-:W-:Y:S01]  /*3e60*/  FFMA.FTZ R48, R49, R49, R24 ;  /* 0x0000003131307223 */ /* 0x000fe20000010018 */
[----:B------:R-:W-:Y:S01]  /*3e70*/  FADD.FTZ R26, R26, R27 ;  /* 0x0000001b1a1a7221 */ /* 0x000fe20000010000 */
[----:B------:R-:W-:Y:S01]  /*3e80*/  FADD.FTZ R27, R38, R39 ;  /* 0x00000027261b7221 */ /* 0x000fe20000010000 */
[----:B------:R-:W-:Y:S01]  /*3e90*/  FMUL.FTZ R24, R41, R41 ;  /* 0x0000002929187220 */ /* 0x000fe20000410000 */
[----:B------:R-:W-:Y:S02]  /*3ea0*/  FADD.FTZ R25, R25, R48 ;  /* 0x0000003019197221 */ /* 0x000fe40000010000 */
[----:B------:R-:W-:Y:S01]  /*3eb0*/  FADD.FTZ R26, R26, R27 ;  /* 0x0000001b1a1a7221 */ /* 0x000fe20000010000 */
[----:B------:R-:W-:Y:S01]  /*3ec0*/  FFMA.FTZ R48, R40, R40, R24 ;  /* 0x0000002828307223 */ /* 0x000fe20000010018 */
[----:B------:R-:W-:Y:S01]  /*3ed0*/  FADD.FTZ R27, R49, R51 ;  /* 0x00000033311b7221 */ /* 0x000fe20000010000 */
[----:B------:R-:W-:-:S02]  /*3ee0*/  FMUL.FTZ R24, R43, R43 ;  /* 0x0000002b2b187220 */ /* 0x000fc40000410000 */
[----:B------:R-:W-:Y:S01]  /*3ef0*/  FADD.FTZ R48, R25, R48 ;  /* 0x0000003019307221 */ /* 0x000fe20000010000 */
[----:B------:R-:W-:Y:S01]  /*3f00*/  FADD.FTZ R26, R26, R27 ;  /* 0x0000001b1a1a7221 */ /* 0x000fe20000010000 */
[----:B------:R-:W-:Y:S01]  /*3f10*/  FFMA.FTZ R49, R42, R42, R24 ;  /* 0x0000002a2a317223 */ /* 0x000fe20000010018 */
[----:B------:R-:W-:Y:S01]  /*3f20*/  FADD.FTZ R25, R40, R41 ;  /* 0x0000002928197221 */ /* 0x000fe20000010000 */
[----:B------:R-:W-:Y:S02]  /*3f30*/  FMUL.FTZ R24, R45, R45 ;  /* 0x0000002d2d187220 */ /* 0x000fe40000410000 */
[----:B------:R-:W-:Y:S01]  /*3f40*/  FADD.FTZ R49, R48, R49 ;  /* 0x0000003130317221 */ /* 0x000fe20000010000 */
[----:B------:R-:W-:Y:S01]  /*3f50*/  FADD.FTZ R25, R26, R25 ;  /* 0x000000191a197221 */ /* 0x000fe20000010000 */
[----:B------:R-:W-:Y:S01]  /*3f60*/  FFMA.FTZ R24, R44, R44, R24 ;  /* 0x0000002c2c187223 */ /* 0x000fe20000010018 */
[----:B------:R-:W-:Y:S01]  /*3f70*/  FMUL.FTZ R26, R47, R47 ;  /* 0x0000002f2f1a7220 */ /* 0x000fe20000410000 */
[----:B------:R-:W-:Y:S01]  /*3f80*/  SHF.R.S32.HI R48, RZ, 0x1f, R50 ;  /* 0x0000001fff307819 */ /* 0x000fe20000011432 */
[----:B------:R-:W1:Y:S01]  /*3f90*/  S2R R51, SR_LANEID ;  /* 0x0000000000337919 */ /* 0x000e620000000000 */
[----:B------:R-:W-:Y:S01]  /*3fa0*/  FADD.FTZ R49, R49, R24 ;  /* 0x0000001831317221 */ /* 0x000fe20000010000 */
[----:B------:R-:W-:Y:S01]  /*3fb0*/  FFMA.FTZ R26, R46, R46, R26 ;  /* 0x0000002e2e1a7223 */ /* 0x000fe2000001001a */
[----:B------:R-:W-:Y:S01]  /*3fc0*/  FADD.FTZ R27, R42, R43 ;  /* 0x0000002b2a1b7221 */ /* 0x000fe20000010000 */
[----:B------:R-:W-:Y:S01]  /*3fd0*/  LEA.HI R24, R48, R50, RZ, 0x5 ;  /* 0x0000003230187211 */ /* 0x000fe200078f28ff */
[----:B------:R-:W-:Y:S01]  /*3fe0*/  FADD.FTZ R48, R44, R45 ;  /* 0x0000002d2c307221 */ /* 0x000fe20000010000 */
[----:B------:R-:W-:Y:S01]  /*3ff0*/  FADD.FTZ R49, R49, R26 ;  /* 0x0000001a31317221 */ /* 0x000fe20000010000 */
[----:B------:R-:W-:Y:S01]  /*4000*/  FADD.FTZ R25, R25, R27 ;  /* 0x0000001b19197221 */ /* 0x000fe20000010000 */
[----:B------:R-:W-:-:S02]  /*4010*/  MOV R26, 0xffffffe0 ;  /* 0xffffffe0001a7802 */ /* 0x000fc40000000f00 */
[----:B------:R-:W-:Y:S01]  /*4020*/  SHF.R.S32.HI R24, RZ, 0x5, R24 ;  /* 0x00000005ff187819 */ /* 0x000fe20000011418 */
[----:B------:R-:W-:-:S04]  /*4030*/  FADD.FTZ R48, R25, R48 ;  /* 0x0000003019307221 */ /* 0x000fc80000010000 */
[----:B------:R-:W-:Y:S02]  /*4040*/  IMAD R25, R24, R26, 0x22f ;  /* 0x0000022f18197424 */ /* 0x000fe400078e021a */
[----:B------:R-:W-:-:S04]  /*4050*/  FADD.FTZ R26, R46, R47 ;  /* 0x0000002f2e1a7221 */ /* 0x000fc80000010000 */
[----:B------:R-:W-:Y:S01]  /*4060*/  FADD.FTZ R48, R48, R26 ;  /* 0x0000001a30307221 */ /* 0x000fe20000010000 */
[----:B------:R-:W-:-:S05]  /*4070*/  SEL R25, R25, 0x1f, P1 ;  /* 0x0000001f19197807 */ /* 0x000fca0000800000 */
[----:B------:R-:W2:Y:S04]  /*4080*/  SHFL.DOWN PT, R26, R48, 0x1, R25 ;  /* 0x08200000301a7989 */ /* 0x000ea800000e0019 */
[----:B------:R-:W3:Y:S01]  /*4090*/  SHFL.DOWN PT, R27, R49, 0x1, R25 ;  /* 0x08200000311b7989 */ /* 0x000ee200000e0019 */
[C---:B-1----:R-:W-:Y:S02]  /*40a0*/  ISETP.GE.AND P1, PT, R51.reuse, R25, PT ;  /* 0x000000193300720c */ /* 0x042fe40003f26270 */
[----:B------:R-:W-:-:S11]  /*40b0*/  IADD3 R50, R51, 0x2, RZ ;  /* 0x0000000233327810 */ /* 0x000fd60007ffe0ff */
[----:B--2---:R-:W-:Y:S01]  /*40c0*/  @!P1 FADD.FTZ R48, R48, R26 ;  /* 0x0000001a30309221 */ /* 0x004fe20000010000 */
[----:B---3--:R-:W-:-:S04]  /*40d0*/  @!P1 FADD.FTZ R49, R49, R27 ;  /* 0x0000001b31319221 */ /* 0x008fc80000010000 */
[----:B------:R-:W1:Y:S04]  /*40e0*/  SHFL.DOWN PT, R26, R48, 0x2, R25 ;  /* 0x08400000301a7989 */ /* 0x000e6800000e0019 */
[----:B------:R-:W2:Y:S01]  /*40f0*/  SHFL.DOWN PT, R27, R49, 0x2, R25 ;  /* 0x08400000311b7989 */ /* 0x000ea200000e0019 */
[----:B------:R-:W-:Y:S01]  /*4100*/  ISETP.GT.AND P1, PT, R50, R25, PT ;  /* 0x000000193200720c */ /* 0x000fe20003f24270 */
[----:B------:R-:W-:-:S12]  /*4110*/  VIADD R50, R51, 0x4 ;  /* 0x0000000433327836 */ /* 0x000fd80000000000 */
        /* <DEDUP_REMOVED lines=11> */
[C---:B------:R-:W-:Y:S02]  /*41d0*/  ISETP.NE.AND P2, PT, R51.reuse, RZ, PT ;  /* 0x000000ff3300720c */ /* 0x040fe40003f45270 */
[----:B------:R-:W-:-:S11]  /*41e0*/  IADD3 R51, R51, 0x10, RZ ;  /* 0x0000001033337810 */ /* 0x000fd60007ffe0ff */
[----:B------:R-:W3:Y:S01]  /*41f0*/  @!P2 S2R R50, SR_CgaCtaId ;  /* 0x000000000032a919 */ /* 0x000ee20000008800 */
[----:B-1----:R-:W-:Y:S01]  /*4200*/  @!P1 FADD.FTZ R48, R48, R26 ;  /* 0x0000001a30309221 */ /* 0x002fe20000010000 */
[----:B--2---:R-:W-:Y:S01]  /*4210*/  @!P1 FADD.FTZ R49, R49, R27 ;  /* 0x0000001b31319221 */ /* 0x004fe20000010000 */
[----:B------:R-:W-:Y:S02]  /*4220*/  ISETP.GT.AND P1, PT, R51, R25, PT ;  /* 0x000000193300720c */ /* 0x000fe40003f24270 */
[----:B------:R-:W1:Y:S01]  /*4230*/  S2R R51, SR_TID.X ;  /* 0x0000000000337919 */ /* 0x000e620000002100 */
[----:B------:R-:W2:Y:S04]  /*4240*/  SHFL.DOWN PT, R26, R48, 0x10, R25 ;  /* 0x0a000000301a7989 */ /* 0x000ea800000e0019 */
[----:B------:R4:W0:Y:S02]  /*4250*/  SHFL.DOWN PT, R27, R49, 0x10, R25 ;  /* 0x0a000000311b7989 */ /* 0x00082400000e0019 */
[----:B----4-:R-:W-:-:S04]  /*4260*/  @!P2 MOV R25, 0x400 ;  /* 0x000004000019a802 */ /* 0x010fc80000000f00 */
[----:B---3--:R-:W-:-:S04]  /*4270*/  @!P2 LEA R25, R50, R25, 0x18 ;  /* 0x000000193219a211 */ /* 0x008fc800078ec0ff */
[----:B------:R-:W-:Y:S02]  /*4280*/  @!P2 LEA R25, R24, R25, 0x3 ;  /* 0x000000191819a211 */ /* 0x000fe400078e18ff */
[----:B-1----:R-:W-:Y:S01]  /*4290*/  ISETP.NE.AND P3, PT, R51, RZ, PT ;  /* 0x000000ff3300720c */ /* 0x002fe20003f65270 */
[----:B--2---:R-:W-:Y:S01]  /*42a0*/  @!P1 FADD.FTZ R48, R48, R26 ;  /* 0x0000001a30309221 */ /* 0x004fe20000010000 */
[----:B0-----:R-:W-:Y:S01]  /*42b0*/  @!P1 FADD.FTZ R49, R49, R27 ;  /* 0x0000001b31319221 */ /* 0x001fe20000010000 */
        /* <DEDUP_REMOVED lines=51> */
.L_x_4783:
[----:B------:R-:W-:Y:S05]  /*45f0*/  BSYNC B0 ;  /* 0x0000000000007941 */ /* 0x000fea0003800000 */
.L_x_4782:
        /* <DEDUP_REMOVED lines=30> */
.L_x_4786:
[----:B------:R-:W2:Y:S04]  /*47e0*/  LDG.E.STRONG.GPU R25, desc[UR14][R26.64] ;  /* 0x0000000e1a197981 */ /* 0x000ea8000c1ef900 */
[----:B--2---:R-:W-:Y:S01]  /*47f0*/  CCTL.IVALL ;  /* 0x00000000ff00798f */ /* 0x004fe20002000000 */
[----:B------:R-:W-:Y:S05]  /*4800*/  YIELD ;  /* 0x0000000000007946 */ /* 0x000fea0003800000 */
[----:B------:R-:W-:-:S13]  /*4810*/  ISETP.NE.AND P1, PT, R25, R24, PT ;  /* 0x000000181900720c */ /* 0x000fda0003f25270 */
[----:B------:R-:W-:Y:S05]  /*4820*/  @P1 BRA `(.L_x_4786) ;  /* 0xfffffffc00ec1947 */ /* 0x000fea000383ffff */
.L_x_4785:
        /* <DEDUP_REMOVED lines=14> */
.L_x_4788:
[----:B------:R-:W1:Y:S01]  /*4910*/  S2R R51, SR_CTAID.X ;  /* 0x0000000000337919 */ /* 0x000e620000002500 */
[----:B------:R-:W-:Y:S02]  /*4920*/  MOV R50, UR4 ;  /* 0x0000000400327c02 */ /* 0x000fe40008000f00 */
[----:B-1----:R-:W-:-:S13]  /*4930*/  ISETP.EQ.OR P4, PT, R51, UR5, P3 ;  /* 0x0000000533007c0c */ /* 0x002fda0009f82670 */
[----:B0-----:R-:W0:Y:S01]  /*4940*/  @!P4 LDC R25, c[0x0][0x10] ;  /* 0x00000400ff19cb82 */ /* 0x001e220000000800 */
        /* <DEDUP_REMOVED lines=29> */
[----:B------:R-:W-:Y:S02]  /*4b20*/  ISETP.EQ.OR P2, PT, R51, UR11, P3 ;  /* 0x0000000b33007c0c */ /* 0x000fe40009f42670 */
[----:B------:R-:W-:-:S09]  /*4b30*/  MOV R51, UR4 ;  /* 0x0000000400337c02 */ /* 0x000fd20008000f00 */
[----:B------:R-:W0:Y:S01]  /*4b40*/  @!P6 S2R R50, SR_CTAID.Y ;  /* 0x000000000032e919 */ /* 0x000e220000002600 */
[----:B------:R-:W1:Y:S01]  /*4b50*/  @!P6 LDC R24, c[0x0][0x10] ;  /* 0x00000400ff18eb82 */ /* 0x000e620000000800 */
[----:B------:R-:W-:Y:S01]  /*4b60*/  @!P6 LOP3.LUT R51, R51, 0x1, RZ, 0xc0, !PT ;  /* 0x000000013333e812 */ /* 0x000fe200078ec0ff */
[----:B------:R-:W3:Y:S04]  /*4b70*/  @!P2 S2R R25, SR_CTAID.Y ;  /* 0x000000000019a919 */ /* 0x000ee80000002600 */
[----:B-1----:R-:W-:-:S04]  /*4b80*/  @!P6 IMAD R51, R51, R24, RZ ;  /* 0x000000183333e224 */ /* 0x002fc800078e02ff */
[----:B------:R-:W-:Y:S02]  /*4b90*/  @!P6 IMAD R51, R51, UR13, RZ ;  /* 0x0000000d3333ec24 */ /* 0x000fe4000f8e02ff */
[----:B0-----:R-:W-:Y:S02]  /*4ba0*/  @!P6 IMAD R50, R24, UR10, R50 ;  /* 0x0000000a1832ec24 */ /* 0x001fe4000f8e0232 */
[----:B------:R-:W0:Y:S01]  /*4bb0*/  @!P2 LDC R24, c[0x0][0x10] ;  /* 0x00000400ff18ab82 */ /* 0x000e220000000800 */
[----:B------:R-:W-:Y:S02]  /*4bc0*/  @!P6 IMAD.SHL.U32 R51, R51, 0x2, RZ ;  /* 0x000000023333e824 */ /* 0x000fe400078e00ff */
[----:B--2---:R-:W-:Y:S01]  /*4bd0*/  @!P5 FADD.FTZ R48, R48, R26 ;  /* 0x0000001a3030d221 */ /* 0x004fe20000010000 */
[----:B------:R-:W-:-:S04]  /*4be0*/  @!P5 FADD.FTZ R49, R49, R27 ;  /* 0x0000001b3131d221 */ /* 0x000fc80000010000 */
[----:B------:R-:W1:Y:S02]  /*4bf0*/  @!P6 LDC.64 R26, c[0x0][0x248] ;  /* 0x00009200ff1aeb82 */ /* 0x000e640000000a00 */
[----:B-1----:R-:W-:Y:S01]  /*4c00*/  @!P6 IMAD.WIDE R26, R51, 0x4, R26 ;  /* 0x00000004331ae825 */ /* 0x002fe200078e021a */
[----:B------:R-:W-:-:S04]  /*4c10*/  MOV R51, UR4 ;  /* 0x0000000400337c02 */ /* 0x000fc80008000f00 */
[----:B------:R-:W-:Y:S01]  /*4c20*/  @!P2 LOP3.LUT R51, R51, 0x1, RZ, 0xc0, !PT ;  /* 0x000000013333a812 */ /* 0x000fe200078ec0ff */
[----:B------:R-:W-:-:S04]  /*4c30*/  @!P6 IMAD.WIDE.U32 R26, R50, 0x8, R26 ;  /* 0x00000008321ae825 */ /* 0x000fc800078e001a */
[----:B0-----:R-:W-:Y:S02]  /*4c40*/  @!P2 IMAD R51, R51, R24, RZ ;  /* 0x000000183333a224 */ /* 0x001fe400078e02ff */
[----:B---3--:R-:W-:Y:S01]  /*4c50*/  @!P2 IMAD R50, R24, UR11, R25 ;  /* 0x0000000b1832ac24 */ /* 0x008fe2000f8e0219 */
[----:B------:R-:W2:Y:S01]  /*4c60*/  @!P6 LDG.E.64 R26, desc[UR14][R26.64] ;  /* 0x0000000e1a1ae981 */ /* 0x000ea2000c1e1b00 */
[----:B------:R-:W0:Y:S01]  /*4c70*/  @!P2 LDC.64 R24, c[0x0][0x248] ;  /* 0x00009200ff18ab82 */ /* 0x000e220000000a00 */
[----:B------:R-:W-:-:S05]  /*4c80*/  @!P2 IMAD R51, R51, UR13, RZ ;  /* 0x0000000d3333ac24 */ /* 0x000fca000f8e02ff */
[----:B------:R-:W-:-:S05]  /*4c90*/  @!P2 SHF.L.U32 R51, R51, 0x1, RZ ;  /* 0x000000013333a819 */ /* 0x000fca00000006ff */
[----:B0-----:R-:W-:-:S04]  /*4ca0*/  @!P2 IMAD.WIDE R24, R51, 0x4, R24 ;  /* 0x000000043318a825 */ /* 0x001fc800078e0218 */
[----:B------:R-:W-:-:S06]  /*4cb0*/  @!P2 IMAD.WIDE.U32 R24, R50, 0x8, R24 ;  /* 0x000000083218a825 */ /* 0x000fcc00078e0018 */
        /* <DEDUP_REMOVED lines=9> */
.L_x_4787:
        /* <DEDUP_REMOVED lines=20> */
.L_x_4790:
[----:B------:R-:W-:Y:S05]  /*4e90*/  BSYNC B0 ;  /* 0x0000000000007941 */ /* 0x000fea0003800000 */
.L_x_4789:
        /* <DEDUP_REMOVED lines=15> */
[----:B------:R-:W-:-:S04]  /*4f90*/  @!P2 IMAD.SHL.U32 R27, R27, 0x2, RZ ;  /* 0x000000021b1ba824 */ /* 0x000fc800078e00ff */
        /* <DEDUP_REMOVED lines=23> */
.L_x_4784:
[----:B------:R-:W2:Y:S01]  /*5110*/  LDL R50, [R1+0x68] ;  /* 0x0000680001327983 */ /* 0x000ea20000100800 */
[----:B------:R-:W-:Y:S01]  /*5120*/  ULDC.64 UR10, c[0x0][0x218] ;  /* 0x00008600000a7ab9 */ /* 0x000fe20000000a00 */
[----:B------:R-:W1:Y:S01]  /*5130*/  S2R R24, SR_TID.X ;  /* 0x0000000000187919 */ /* 0x000e620000002100 */
[----:B------:R-:W-:Y:S01]  /*5140*/  ISETP.EQ.U32.AND P2, PT, RZ, UR10, PT ;  /* 0x0000000aff007c0c */ /* 0x000fe2000bf42070 */
[----:B------:R-:W3:Y:S01]  /*5150*/  S2UR UR7, SR_CgaCtaId ;  /* 0x00000000000779c3 */ /* 0x000ee20000008800 */
[----:B------:R-:W-:Y:S01]  /*5160*/  UMOV UR5, 0x400 ;  /* 0x0000040000057882 */ /* 0x000fe20000000000 */
[----:B-1----:R-:W-:-:S04]  /*5170*/  LOP3.LUT P1, RZ, R24, UR16, RZ, 0xfc, !PT ;  /* 0x0000001018ff7c12 */ /* 0x002fc8000f82fcff */
[----:B------:R-:W-:-:S13]  /*5180*/  ISETP.EQ.OR.EX P1, PT, RZ, UR11, P1, P2 ;  /* 0x0000000bff007c0c */ /* 0x000fda0008f22720 */
[----:B0-----:R-:W0:Y:S01]  /*5190*/  @!P1 LDC.64 R24, c[0x0][0x218] ;  /* 0x00008600ff189b82 */ /* 0x001e220000000a00 */
[----:B---3--:R-:W-:Y:S01]  /*51a0*/  ULEA UR5, UR7, UR5, 0x18 ;  /* 0x0000000507057291 */ /* 0x008fe2000f8ec03f */
[----:B------:R-:W-:Y:S02]  /*51b0*/  MOV R26, UR9 ;  /* 0x00000009001a7c02 */ /* 0x000fe40008000f00 */
[----:B------:R-:W-:-:S06]  /*51c0*/  ULDC UR7, c[0x0][0x2a4] ;  /* 0x0000a90000077ab9 */ /* 0x000fcc0000000800 */
[----:B------:R1:W-:Y:S02]  /*51d0*/  @!P3 STS.64 [UR5+0xb0], R48 ;  /* 0x0000b030ff00b988 */ /* 0x0003e40008000a05 */
[----:B-1----:R-:W-:Y:S01]  /*51e0*/  @!P1 FMUL.FTZ R49, R49, UR7 ;  /* 0x0000000731319c20 */ /* 0x002fe20008410000 */
[----:B------:R-:W-:Y:S01]  /*51f0*/  @!P1 FMUL.FTZ R48, R48, UR7 ;  /* 0x0000000730309c20 */ /* 0x000fe20008410000 */
[----:B0-----:R-:W-:-:S05]  /*5200*/  @!P1 IMAD.WIDE R24, R26, 0x8, R24 ;  /* 0x000000081a189825 */ /* 0x001fca00078e0218 */
[----:B------:R0:W-:Y:S01]  /*5210*/  @!P1 STG.E.64 desc[UR14][R24.64], R48 ;  /* 0x0000003018009986 */ /* 0x0001e2000c101b0e */
[----:B------:R-:W-:Y:S08]  /*5220*/  BAR.SYNC.DEFER_BLOCKING 0x0 ;  /* 0x0000000000007b1d */ /* 0x000ff00000010000 */
[----:B0-----:R-:W0:Y:S01]  /*5230*/  LDC.64 R24, c[0x0][0x228] ;  /* 0x00008a00ff187b82 */ /* 0x001e220000000a00 */
[----:B------:R-:W1:Y:S02]  /*5240*/  LDS.64 R26, [UR5+0xb0] ;  /* 0x0000b005ff1a7984 */ /* 0x000e640008000a00 */
[----:B-1----:R-:W-:-:S05]  /*5250*/  FMUL.FTZ R26, R26, UR7 ;  /* 0x000000071a1a7c20 */ /* 0x002fca0008410000 */
[----:B------:R-:W-:-:S13]  /*5260*/  R2UR UR5, R26 ;  /* 0x000000001a0572ca */ /* 0x000fda00000e0000 */
[----:B------:R-:W-:-:S04]  /*5270*/  IMAD.U32 R48, RZ, RZ, UR5 ;  /* 0x00000005ff307e24 */ /* 0x000fc8000f8e00ff */
[----:B------:R-:W-:Y:S01]  /*5280*/  FMUL.FTZ R48, R48, UR5 ;  /* 0x0000000530307c20 */ /* 0x000fe20008410000 */
[----:B--2---:R-:W-:Y:S02]  /*5290*/  IADD3 R26, R50, UR6, RZ ;  /* 0x00000006321a7c10 */ /* 0x004fe4000fffe0ff */
[----:B------:R-:W1:Y:S03]  /*52a0*/  LDC.64 R50, c[0x0][0x230] ;  /* 0x00008c00ff327b82 */ /* 0x000e660000000a00 */
[----:B0-----:R-:W-:-:S05]  /*52b0*/  IMAD.WIDE R24, R26, 0x2, R24 ;  /* 0x000000021a187825 */ /* 0x001fca00078e0218 */
[----:B------:R-:W2:Y:S04]  /*52c0*/  LDG.E.U16 R49, desc[UR14][R24.64] ;  /* 0x0000000e18317981 */ /* 0x000ea8000c1e1500 */
[----:B------:R0:W3:Y:S02]  /*52d0*/  LDG.E.U16 R25, desc[UR14][R24.64+0x2] ;  /* 0x0000020e18197981 */ /* 0x0000e4000c1e1500 */
[----:B0-----:R-:W-:Y:S01]  /*52e0*/  FFMA.FTZ R24, R27, UR7, -R48 ;  /* 0x000000071b187c23 */ /* 0x001fe20008010830 */
[----:B-1----:R-:W-:-:S05]  /*52f0*/  IMAD.WIDE R26, R26, 0x2, R50 ;  /* 0x000000021a1a7825 */ /* 0x002fca00078e0232 */
[----:B------:R-:W4:Y:S04]  /*5300*/  LDG.E.U16 R48, desc[UR14][R26.64] ;  /* 0x0000000e1a307981 */ /* 0x000f28000c1e1500 */
[----:B------:R4:W4:Y:S01]  /*5310*/  LDG.E.U16 R26, desc[UR14][R26.64+0x2] ;  /* 0x0000020e1a1a7981 */ /* 0x000922000c1e1500 */
[----:B------:R-:W-:-:S13]  /*5320*/  FSETP.GTU.FTZ.AND P1, PT, R24, RZ, PT ;  /* 0x000000ff1800720b */ /* 0x000fda0003f3c000 */
[----:B------:R-:W-:Y:S01]  /*5330*/  VOTEU.ANY UP0, P1 ;  /* 0x00000000003f7886 */ /* 0x000fe20000800100 */
[----:B------:R-:W-:-:S04]  /*5340*/  PLOP3.LUT P1, PT, PT, PT, UP0, 0x80, 0x0 ;  /* 0x000000000000781c */ /* 0x000fc80003f2f008 */
[----:B------:R-:W-:-:S09]  /*5350*/  @UP0 ULDC UR6, c[0x0][0x238] ;  /* 0x00008e0000060ab9 */ /* 0x000fd20000000800 */
[----:B------:R-:W-:-:S06]  /*5360*/  @P1 FADD.FTZ R24, R24, UR6 ;  /* 0x0000000618181e21 */ /* 0x000fcc0008010000 */
[----:B------:R-:W0:Y:S01]  /*5370*/  @P1 MUFU.RSQ R24, R24 ;  /* 0x0000001800181308 */ /* 0x000e220000001400 */
[----:B------:R-:W-:Y:S01]  /*5380*/  ISETP.NE.AND P5, PT, RZ, UR17, PT ;  /* 0x00000011ff007c0c */ /* 0x000fe2000bfa5270 */
[----:B------:R-:W-:Y:S01]  /*5390*/  FADD.FTZ R32, R32, -UR5 ;  /* 0x8000000520207e21 */ /* 0x000fe20008010000 */
[----:B------:R-:W-:Y:S01]  /*53a0*/  FADD.FTZ R33, R33, -UR5 ;  /* 0x8000000521217e21 */ /* 0x000fe20008010000 */
[----:B------:R-:W-:Y:S01]  /*53b0*/  UMOV UR10, 0x3f800000 ;  /* 0x3f800000000a7882 */ /* 0x000fe20000000000 */
[----:B0-----:R-:W-:-:S13]  /*53c0*/  @P1 R2UR UR6, R24 ;  /* 0x00000000180612ca */ /* 0x001fda00000e0000 */
[----:B------:R-:W-:Y:S02]  /*53d0*/  @UP0 UMOV UR10, UR6 ;  /* 0x00000006000a0c82 */ /* 0x000fe40008000000 */
[----:B------:R-:W-:Y:S01]  /*53e0*/  FMUL.FTZ R32, R32, UR10 ;  /* 0x0000000a20207c20 */ /* 0x000fe20008410000 */
[----:B------:R-:W-:Y:S01]  /*53f0*/  FMUL.FTZ R33, R33, UR10 ;  /* 0x0000000a21217c20 */ /* 0x000fe20008410000 */
[----:B--2---:R-:W-:Y:S02]  /*5400*/  SHF.L.U32 R24, R49, 0x10, RZ ;  /* 0x0000001031187819 */ /* 0x004fe400000006ff */
[----:B---3--:R-:W-:Y:S02]  /*5410*/  SHF.L.U32 R25, R25, 0x10, RZ ;  /* 0x0000001019197819 */ /* 0x008fe400000006ff */
[----:B----4-:R-:W-:-:S05]  /*5420*/  SHF.L.U32 R27, R48, 0x10, RZ ;  /* 0x00000010301b7819 */ /* 0x010fca00000006ff */
[----:B------:R-:W-:Y:S01]  /*5430*/  FFMA.FTZ R32, R24, R32, R27 ;  /* 0x0000002018207223 */ /* 0x000fe2000001001b */
[----:B------:R-:W-:-:S05]  /*5440*/  SHF.L.U32 R26, R26, 0x10, RZ ;  /* 0x000000101a1a7819 */ /* 0x000fca00000006ff */
        /* <DEDUP_REMOVED lines=12> */
.L_x_4791:
[----:B------:R-:W-:Y:S04]  /*5510*/  BSSY B0, `(.L_x_4792) ;  /* 0x000000e000007945 */ /* 0x000fe80003800000 */
[----:B------:R-:W-:Y:S05]  /*5520*/  @!P0 BRA `(.L_x_4793) ;  /* 0x0000000000308947 */ /* 0x000fea0003800000 */
[----:B-----5:R-:W-:Y:S01]  /*5530*/  SHF.R.S32.HI R48, RZ, 0x1f, R0 ;  /* 0x0000001fff307819 */ /* 0x020fe20000011400 */
[----:B------:R-:W-:Y:S01]  /*5540*/  ULDC.64 UR6, c[0x0][0x270] ;  /* 0x00009c0000067ab9 */ /* 0x000fe20000000a00 */
[----:B------:R-:W-:-:S03]  /*5550*/  IMAD.MOV.U32 R49, RZ, RZ, R5 ;  /* 0x000000ffff317224 */ /* 0x000fc600078e0005 */
        /* <DEDUP_REMOVED lines=9> */
.L_x_4793:
[----:B------:R-:W-:Y:S05]  /*55f0*/  BSYNC B0 ;  /* 0x0000000000007941 */ /* 0x000fea0003800000 */
.L_x_4792:
[----:B0-----:R-:W0:Y:S01]  /*5600*/  S2R R50, SR_TID.X ;  /* 0x0000000000327919 */ /* 0x001e220000002100 */
[C---:B-----5:R-:W-:Y:S01]  /*5610*/  IADD3 R49, R0.reuse, 0x10, RZ ;  /* 0x0000001000317810 */ /* 0x060fe20007ffe0ff */
[----:B------:R-:W-:Y:S01]  /*5620*/  ULDC.64 UR6, c[0x0][0x278] ;  /* 0x00009e0000067ab9 */ /* 0x000fe20000000a00 */
[----:B------:R-:W-:Y:S01]  /*5630*/  IADD3 R33, R0, 0x10, RZ ;  /* 0x0000001000217810 */ /* 0x000fe20007ffe0ff */
[----:B------:R-:W-:Y:S01]  /*5640*/  FADD.FTZ R6, R6, -UR5 ;  /* 0x8000000506067e21 */ /* 0x000fe20008010000 */
[----:B------:R-:W-:Y:S01]  /*5650*/  ISETP.GE.U32.AND P1, PT, R49, UR6, PT ;  /* 0x0000000631007c0c */ /* 0x000fe2000bf26070 */
[----:B------:R-:W-:Y:S01]  /*5660*/  FADD.FTZ R7, R7, -UR5 ;  /* 0x8000000507077e21 */ /* 0x000fe20008010000 */
[----:B------:R-:W-:Y:S01]  /*5670*/  SHF.R.S32.HI R33, RZ, 0x1f, R33 ;  /* 0x0000001fff217819 */ /* 0x000fe20000011421 */
[----:B------:R-:W-:Y:S02]  /*5680*/  FMUL.FTZ R6, R6, UR10 ;  /* 0x0000000a06067c20 */ /* 0x000fe40008410000 */
[----:B------:R-:W-:Y:S01]  /*5690*/  FMUL.FTZ R7, R7, UR10 ;  /* 0x0000000a07077c20 */ /* 0x000fe20008410000 */
[----:B------:R-:W-:Y:S01]  /*56a0*/  ISETP.GE.AND.EX P1, PT, R33, UR7, PT, P1 ;  /* 0x0000000721007c0c */ /* 0x000fe2000bf26310 */
[----:B------:R-:W-:-:S02]  /*56b0*/  FFMA.FTZ R6, R24, R6, R27 ;  /* 0x0000000618067223 */ /* 0x000fc4000001001b */
[----:B------:R-:W-:Y:S01]  /*56c0*/  FFMA.FTZ R7, R25, R7, R26 ;  /* 0x0000000719077223 */ /* 0x000fe2000001001a */
[----:B0-----:R-:W-:Y:S01]  /*56d0*/  ISETP.GT.U32.OR P1, PT, R50, 0x22f, P1 ;  /* 0x0000022f3200780c */ /* 0x001fe20000f24470 */
        /* <DEDUP_REMOVED lines=11> */
.L_x_4794:
        /* <DEDUP_REMOVED lines=13> */
.L_x_4796:
[----:B------:R-:W-:Y:S05]  /*5860*/  BSYNC B0 ;  /* 0x0000000000007941 */ /* 0x000fea0003800000 */
.L_x_4795:
[----:B------:R-:W-:Y:S01]  /*5870*/  IADD3 R33, R0, 0x20, RZ ;  /* 0x0000002000217810 */ /* 0x000fe20007ffe0ff */
[----:B------:R-:W-:Y:S01]  /*5880*/  FADD.FTZ R52, R52, -UR5 ;  /* 0x8000000534347e21 */ /* 0x000fe20008010000 */
[----:B0-----:R-:W-:Y:S01]  /*5890*/  IADD3 R49, R0, 0x20, RZ ;  /* 0x0000002000317810 */ /* 0x001fe20007ffe0ff */
[----:B------:R-:W-:Y:S01]  /*58a0*/  FADD.FTZ R53, R53, -UR5 ;  /* 0x8000000535357e21 */ /* 0x000fe20008010000 */
[----:B------:R-:W-:Y:S01]  /*58b0*/  SHF.R.S32.HI R33, RZ, 0x1f, R33 ;  /* 0x0000001fff217819 */ /* 0x000fe20000011421 */
[----:B------:R-:W-:Y:S01]  /*58c0*/  FMUL.FTZ R52, R52, UR10 ;  /* 0x0000000a34347c20 */ /* 0x000fe20008410000 */
[----:B------:R-:W-:Y:S01]  /*58d0*/  ISETP.GE.U32.AND P1, PT, R49, UR6, PT ;  /* 0x0000000631007c0c */ /* 0x000fe2000bf26070 */
[----:B------:R-:W-:Y:S02]  /*58e0*/  FMUL.FTZ R53, R53, UR10 ;  /* 0x0000000a35357c20 */ /* 0x000fe40008410000 */
[----:B------:R-:W-:Y:S01]  /*58f0*/  FFMA.FTZ R6, R24, R52, R27 ;  /* 0x0000003418067223 */ /* 0x000fe2000001001b */
        /* <DEDUP_REMOVED lines=14> */
.L_x_4797:
        /* <DEDUP_REMOVED lines=13> */
.L_x_4799:
[----:B------:R-:W-:Y:S05]  /*5ab0*/  BSYNC B0 ;  /* 0x0000000000007941 */ /* 0x000fea0003800000 */
.L_x_4798:
[----:B------:R-:W-:Y:S02]  /*5ac0*/  VIADD R32, R0, 0x30 ;  /* 0x0000003000207836 */ /* 0x000fe40000000000 */
[----:B0-----:R-:W-:Y:S01]  /*5ad0*/  FADD.FTZ R6, R8, -UR5 ;  /* 0x8000000508067e21 */ /* 0x001fe20008010000 */
[----:B------:R-:W-:Y:S01]  /*5ae0*/  FADD.FTZ R7, R9, -UR5 ;  /* 0x8000000509077e21 */ /* 0x000fe20008010000 */
[C---:B------:R-:W-:Y:S01]  /*5af0*/  VIADD R49, R0.reuse, 0x70 ;  /* 0x0000007000317836 */ /* 0x040fe20000000000 */
[----:B------:R-:W-:Y:S01]  /*5b00*/  IADD3 R53, R0, 0x50, RZ ;  /* 0x0000005000357810 */ /* 0x000fe20007ffe0ff */
[----:B------:R-:W-:Y:S01]  /*5b10*/  FMUL.FTZ R6, R6, UR10 ;  /* 0x0000000a06067c20 */ /* 0x000fe20008410000 */
[----:B------:R-:W-:Y:S01]  /*5b20*/  ISETP.GE.U32.AND P6, PT, R32, UR6, PT ;  /* 0x0000000620007c0c */ /* 0x000fe2000bfc6070 */
[----:B------:R-:W-:Y:S01]  /*5b30*/  FMUL.FTZ R7, R7, UR10 ;  /* 0x0000000a07077c20 */ /* 0x000fe20008410000 */
[C---:B------:R-:W-:Y:S01]  /*5b40*/  IADD3 R32, R0.reuse, 0x40, RZ ;  /* 0x0000004000207810 */ /* 0x040fe20007ffe0ff */
[----:B------:R-:W-:Y:S01]  /*5b50*/  FADD.FTZ R33, R11, -UR5 ;  /* 0x800000050b217e21 */ /* 0x000fe20008010000 */
[----:B------:R-:W-:Y:S01]  /*5b60*/  IADD3 R51, R0, 0x60, RZ ;  /* 0x0000006000337810 */ /* 0x000fe20007ffe0ff */
[----:B------:R-:W-:Y:S01]  /*5b70*/  FFMA.FTZ R6, R24, R6, R27 ;  /* 0x0000000618067223 */ /* 0x000fe2000001001b */
[----:B------:R-:W-:Y:S01]  /*5b80*/  ISETP.GE.U32.AND P1, PT, R32, UR6, PT ;  /* 0x0000000620007c0c */ /* 0x000fe2000bf26070 */
[----:B------:R-:W-:Y:S01]  /*5b90*/  FFMA.FTZ R7, R25, R7, R26 ;  /* 0x0000000719077223 */ /* 0x000fe2000001001a */
        /* <DEDUP_REMOVED lines=15> */
[----:B------:R-:W-:Y:S01]  /*5c90*/  ISETP.GE.AND.EX P2, PT, R32, UR7, PT, P2 ;  /* 0x0000000720007c0c */ /* 0x000fe2000bf46320 */
[----:B------:R-:W-:Y:S01]  /*5ca0*/  FADD.FTZ R32, R10, -UR5 ;  /* 0x800000050a207e21 */ /* 0x000fe20008010000 */
        /* <DEDUP_REMOVED lines=18> */
.L_x_4800:
[----:B------:R-:W-:Y:S04]  /*5dd0*/  BSSY B0, `(.L_x_4801) ;  /* 0x000000e000007945 */ /* 0x000fe80003800000 */
[----:B------:R-:W-:Y:S05]  /*5de0*/  @P6 BRA `(.L_x_4802) ;  /* 0x0000000000306947 */ /* 0x000fea0003800000 */
[----:B------:R-:W-:Y:S01]  /*5df0*/  ULDC.64 UR12, c[0x0][0x270] ;  /* 0x00009c00000c7ab9 */ /* 0x000fe20000000a00 */
[----:B------:R-:W-:Y:S01]  /*5e00*/  IADD3 R11, R0, 0x30, RZ ;  /* 0x00000030000b7810 */ /* 0x000fe20007ffe0ff */
[----:B------:R-:W-:Y:S01]  /*5e10*/  IMAD R10, R9, UR12, RZ ;  /* 0x0000000c090a7c24 */ /* 0x000fe2000f8e02ff */
[----:B------:R-:W-:Y:S01]  /*5e20*/  MOV R8, R2 ;  /* 0x0000000200087202 */ /* 0x000fe20000000f00 */
        /* <DEDUP_REMOVED lines=8> */
.L_x_4802:
[----:B------:R-:W-:Y:S05]  /*5eb0*/  BSYNC B0 ;  /* 0x0000000000007941 */ /* 0x000fea0003800000 */
.L_x_4801:
        /* <DEDUP_REMOVED lines=17> */
.L_x_4803:
[----:B------:R-:W-:Y:S04]  /*5fd0*/  BSSY B0, `(.L_x_4804) ;  /* 0x0000010000007945 */ /* 0x000fe80003800000 */
[----:B------:R-:W-:Y:S05]  /*5fe0*/  @P1 BRA `(.L_x_4805) ;  /* 0x0000000000381947 */ /* 0x000fea0003800000 */
[C---:B------:R-:W-:Y:S01]  /*5ff0*/  IADD3 R8, R0.reuse, 0x40, RZ ;  /* 0x0000004000087810 */ /* 0x040fe20007ffe0ff */
[----:B------:R-:W-:Y:S01]  /*6000*/  ULDC.64 UR12, c[0x0][0x270] ;  /* 0x00009c00000c7ab9 */ /* 0x000fe20000000a00 */
[----:B------:R-:W-:Y:S02]  /*6010*/  IADD3 R11, R0, 0x40, RZ ;  /* 0x00000040000b7810 */ /* 0x000fe40007ffe0ff */
[----:B------:R-:W-:Y:S02]  /*6020*/  SHF.R.S32.HI R8, RZ, 0x1f, R8 ;  /* 0x0000001fff087819 */ /* 0x000fe40000011408 */
[----:B------:R-:W-:-:S03]  /*6030*/  MOV R9, R5 ;  /* 0x0000000500097202 */ /* 0x000fc60000000f00 */
        /* <DEDUP_REMOVED lines=9> */
.L_x_4805:
[----:B------:R-:W-:Y:S05]  /*60d0*/  BSYNC B0 ;  /* 0x0000000000007941 */ /* 0x000fea0003800000 */
.L_x_4804:
        /* <DEDUP_REMOVED lines=17> */
.L_x_4806:
[----:B------:R-:W-:Y:S04]  /*61f0*/  BSSY B0, `(.L_x_4807) ;  /* 0x000000f000007945 */ /* 0x000fe80003800000 */
[----:B------:R-:W-:Y:S05]  /*6200*/  @P2 BRA `(.L_x_4808) ;  /* 0x0000000000342947 */ /* 0x000fea0003800000 */
[----:B------:R-:W-:Y:S01]  /*6210*/  IADD3 R8, R0, 0x50, RZ ;  /* 0x0000005000087810 */ /* 0x000fe20007ffe0ff */
[----:B------:R-:W-:Y:S01]  /*6220*/  ULDC.64 UR12, c[0x0][0x270] ;  /* 0x00009c00000c7ab9 */ /* 0x000fe20000000a00 */
[----:B------:R-:W-:Y:S02]  /*6230*/  MOV R9, R5 ;  /* 0x0000000500097202 */ /* 0x000fe40000000f00 */
[----:B------:R-:W-:-:S05]  /*6240*/  SHF.R.S32.HI R8, RZ, 0x1f, R8 ;  /* 0x0000001fff087819 */ /* 0x000fca0000011408 */
        /* <DEDUP_REMOVED lines=9> */
.L_x_4808:
[----:B------:R-:W-:Y:S05]  /*62e0*/  BSYNC B0 ;  /* 0x0000000000007941 */ /* 0x000fea0003800000 */
.L_x_4807:
        /* <DEDUP_REMOVED lines=17> */
.L_x_4809:
        /* <DEDUP_REMOVED lines=13> */
.L_x_4811:
[----:B------:R-:W-:Y:S05]  /*64d0*/  BSYNC B0 ;  /* 0x0000000000007941 */ /* 0x000fea0003800000 */
.L_x_4810:
        /* <DEDUP_REMOVED lines=17> */
.L_x_4812:
        /* <DEDUP_REMOVED lines=13> */
.L_x_4814:
[----:B------:R-:W-:Y:S05]  /*66c0*/  BSYNC B0 ;  /* 0x0000000000007941 */ /* 0x000fea0003800000 */
.L_x_4813:
[C---:B------:R-:W-:Y:S01]  /*66d0*/  VIADD R32, R0.reuse, 0x90 ;  /* 0x0000009000207836 */ /* 0x040fe20000000000 */
[C---:B0-----:R-:W-:Y:S01]  /*66e0*/  IADD3 R11, R0.reuse, 0x80, RZ ;  /* 0x00000080000b7810 */ /* 0x041fe20007ffe0ff */
[C---:B------:R-:W-:Y:S01]  /*66f0*/  VIADD R17, R0.reuse, 0xa0 ;  /* 0x000000a000117836 */ /* 0x040fe20000000000 */
[----:B------:R-:W-:Y:S01]  /*6700*/  IADD3 R16, R0, 0xa0, RZ ;  /* 0x000000a000107810 */ /* 0x000fe20007ffe0ff */
        /* <DEDUP_REMOVED lines=14> */
[----:B------:R-:W-:Y:S02]  /*67f0*/  SHF.R.S32.HI R9, RZ, 0x1f, R9 ;  /* 0x0000001fff097819 */ /* 0x000fe40000011409 */
        /* <DEDUP_REMOVED lines=28> */
.L_x_4815:
        /* <DEDUP_REMOVED lines=13> */
.L_x_4817:
[----:B------:R-:W-:Y:S05]  /*6a90*/  BSYNC B0 ;  /* 0x0000000000007941 */ /* 0x000fea0003800000 */
.L_x_4816:
        /* <DEDUP_REMOVED lines=17> */
.L_x_4818:
        /* <DEDUP_REMOVED lines=13> */
.L_x_4820:
[----:B------:R-:W-:Y:S05]  /*6c80*/  BSYNC B0 ;  /* 0x0000000000007941 */ /* 0x000fea0003800000 */
.L_x_4819:
        /* <DEDUP_REMOVED lines=17> */
.L_x_4821:
        /* <DEDUP_REMOVED lines=13> */
.L_x_4823:
[----:B------:R-:W-:Y:S05]  /*6e70*/  BSYNC B0 ;  /* 0x0000000000007941 */ /* 0x000fea0003800000 */
.L_x_4822:
        /* <DEDUP_REMOVED lines=17> */
.L_x_4824:
        /* <DEDUP_REMOVED lines=13> */
.L_x_4826:
[----:B------:R-:W-:Y:S05]  /*7060*/  BSYNC B0 ;  /* 0x0000000000007941 */ /* 0x000fea0003800000 */
.L_x_4825:
        /* <DEDUP_REMOVED lines=17> */
.L_x_4827:
        /* <DEDUP_REMOVED lines=13> */
.L_x_4829:
[----:B------:R-:W-:Y:S05]  /*7250*/  BSYNC B0 ;  /* 0x0000000000007941 */ /* 0x000fea0003800000 */
.L_x_4828:
[----:B------:R-:W2:Y:S04]  /*7260*/  LDL.LU R13, [R1+0x28] ;  /* 0x00002800010d7983 */ /* 0x000ea80000300800 */
[----:B------:R-:W3:Y:S01]  /*7270*/  LDL.LU R12, [R1+0x2c] ;  /* 0x00002c00010c7983 */ /* 0x000ee20000300800 */
[C---:B------:R-:W-:Y:S01]  /*7280*/  VIADD R8, R0.reuse, 0x110 ;  /* 0x0000011000087836 */ /* 0x040fe20000000000 */
[----:B------:R-:W-:Y:S01]  /*7290*/  IADD3 R18, R0, 0xe0, RZ ;  /* 0x000000e000127810 */ /* 0x000fe20007ffe0ff */
[----:B------:R-:W-:Y:S01]  /*72a0*/  FMUL.FTZ R34, R34, UR10 ;  /* 0x0000000a22227c20 */ /* 0x000fe20008410000 */
[C---:B------:R-:W-:Y:S01]  /*72b0*/  IADD3 R17, R0.reuse, 0xd0, RZ ;  /* 0x000000d000117810 */ /* 0x040fe20007ffe0ff */
[----:B------:R-:W-:Y:S01]  /*72c0*/  FMUL.FTZ R35, R35, UR10 ;  /* 0x0000000a23237c20 */ /* 0x000fe20008410000 */
[----:B0-----:R-:W-:-:S02]  /*72d0*/  IADD3 R6, R0, 0xf0, RZ ;  /* 0x000000f000067810 */ /* 0x001fc40007ffe0ff */
        /* <DEDUP_REMOVED lines=22> */
[----:B--2---:R-:W-:Y:S01]  /*7440*/  FADD.FTZ R20, R13, -UR5 ;  /* 0x800000050d147e21 */ /* 0x004fe20008010000 */
[----:B------:R-:W-:Y:S01]  /*7450*/  FFMA.FTZ R13, R25, R35, R26 ;  /* 0x00000023190d7223 */ /* 0x000fe2000001001a */
[----:B---3--:R-:W-:Y:S01]  /*7460*/  FADD.FTZ R21, R12, -UR5 ;  /* 0x800000050c157e21 */ /* 0x008fe20008010000 */
        /* <DEDUP_REMOVED lines=12> */
.L_x_4830:
        /* <DEDUP_REMOVED lines=13> */
.L_x_4832:
[----:B------:R-:W-:Y:S05]  /*7600*/  BSYNC B0 ;  /* 0x0000000000007941 */ /* 0x000fea0003800000 */
.L_x_4831:
[----:B------:R-:W2:Y:S04]  /*7610*/  LDL.LU R15, [R1+0x40] ;  /* 0x00004000010f7983 */ /* 0x000ea80000300800 */
[----:B------:R-:W3:Y:S01]  /*7620*/  LDL.LU R14, [R1+0x44] ;  /* 0x00004400010e7983 */ /* 0x000ee20000300800 */
[----:B0-----:R-:W-:Y:S01]  /*7630*/  FMUL.FTZ R12, R20, UR10 ;  /* 0x0000000a140c7c20 */ /* 0x001fe20008410000 */
[----:B------:R-:W-:-:S03]  /*7640*/  FMUL.FTZ R13, R21, UR10 ;  /* 0x0000000a150d7c20 */ /* 0x000fc60008410000 */
[----:B------:R-:W-:Y:S01]  /*7650*/  FFMA.FTZ R12, R24, R12, R27 ;  /* 0x0000000c180c7223 */ /* 0x000fe2000001001b */
[----:B------:R-:W-:Y:S01]  /*7660*/  FFMA.FTZ R13, R25, R13, R26 ;  /* 0x0000000d190d7223 */ /* 0x000fe2000001001a */
[----:B--2---:R-:W-:Y:S01]  /*7670*/  FADD.FTZ R20, R15, -UR5 ;  /* 0x800000050f147e21 */ /* 0x004fe20008010000 */
[----:B---3--:R-:W-:Y:S01]  /*7680*/  FADD.FTZ R21, R14, -UR5 ;  /* 0x800000050e157e21 */ /* 0x008fe20008010000 */
        /* <DEDUP_REMOVED lines=11> */
.L_x_4833:
        /* <DEDUP_REMOVED lines=13> */
.L_x_4835:
[----:B------:R-:W-:Y:S05]  /*7810*/  BSYNC B0 ;  /* 0x0000000000007941 */ /* 0x000fea0003800000 */
.L_x_4834:
[----:B0-----:R-:W2:Y:S04]  /*7820*/  LDL.LU R13, [R1+0x48] ;  /* 0x00004800010d7983 */ /* 0x001ea80000300800 */
[----:B------:R-:W3:Y:S01]  /*7830*/  LDL.LU R12, [R1+0x4c] ;  /* 0x00004c00010c7983 */ /* 0x000ee20000300800 */
[----:B------:R-:W-:Y:S01]  /*7840*/  FMUL.FTZ R20, R20, UR10 ;  /* 0x0000000a14147c20 */ /* 0x000fe20008410000 */
[----:B------:R-:W-:Y:S01]  /*7850*/  FMUL.FTZ R21, R21, UR10 ;  /* 0x0000000a15157c20 */ /* 0x000fe20008410000 */
[----:B--2---:R-:W-:-:S03]  /*7860*/  FADD.FTZ R18, R13, -UR5 ;  /* 0x800000050d127e21 */ /* 0x004fc60008010000 */
[----:B------:R-:W-:Y:S01]  /*7870*/  FFMA.FTZ R13, R25, R21, R26 ;  /* 0x00000015190d7223 */ /* 0x000fe2000001001a */
[----:B---3--:R-:W-:Y:S01]  /*7880*/  FADD.FTZ R19, R12, -UR5 ;  /* 0x800000050c137e21 */ /* 0x008fe20008010000 */
        /* <DEDUP_REMOVED lines=12> */
.L_x_4836:
        /* <DEDUP_REMOVED lines=13> */
.L_x_4838:
[----:B------:R-:W-:Y:S05]  /*7a20*/  BSYNC B0 ;  /* 0x0000000000007941 */ /* 0x000fea0003800000 */
.L_x_4837:
[----:B------:R-:W2:Y:S04]  /*7a30*/  LDL.LU R9, [R1+0x60] ;  /* 0x0000600001097983 */ /* 0x000ea80000300800 */
[----:B------:R-:W3:Y:S01]  /*7a40*/  LDL.LU R6, [R1+0x64] ;  /* 0x0000640001067983 */ /* 0x000ee20000300800 */
[----:B------:R-:W-:Y:S01]  /*7a50*/  FMUL.FTZ R18, R18, UR10 ;  /* 0x0000000a12127c20 */ /* 0x000fe20008410000 */
[----:B------:R-:W-:-:S03]  /*7a60*/  FMUL.FTZ R19, R19, UR10 ;  /* 0x0000000a13137c20 */ /* 0x000fc60008410000 */
[----:B0-----:R-:W-:Y:S01]  /*7a70*/  FFMA.FTZ R12, R24, R18, R27 ;  /* 0x00000012180c7223 */ /* 0x001fe2000001001b */
        /* <DEDUP_REMOVED lines=14> */
.L_x_4839:
        /* <DEDUP_REMOVED lines=13> */
.L_x_4841:
[----:B------:R-:W-:Y:S05]  /*7c30*/  BSYNC B0 ;  /* 0x0000000000007941 */ /* 0x000fea0003800000 */
.L_x_4840:
        /* <DEDUP_REMOVED lines=19> */
.L_x_4842:
        /* <DEDUP_REMOVED lines=13> */
.L_x_4844:
[----:B------:R-:W-:Y:S05]  /*7e40*/  BSYNC B0 ;  /* 0x0000000000007941 */ /* 0x000fea0003800000 */
.L_x_4843:
[----:B------:R-:W2:Y:S04]  /*7e50*/  LDL.LU R13, [R1+0x58] ;  /* 0x00005800010d7983 */ /* 0x000ea80000300800 */
[----:B------:R-:W3:Y:S01]  /*7e60*/  LDL.LU R11, [R1+0x5c] ;  /* 0x00005c00010b7983 */ /* 0x000ee20000300800 */
[C---:B0-----:R-:W-:Y:S01]  /*7e70*/  VIADD R8, R0.reuse, 0x160 ;  /* 0x0000016000087836 */ /* 0x041fe20000000000 */
[----:B------:R-:W-:Y:S01]  /*7e80*/  IADD3 R14, R0, 0x120, RZ ;  /* 0x00000120000e7810 */ /* 0x000fe20007ffe0ff */
[----:B------:R-:W-:Y:S01]  /*7e90*/  FMUL.FTZ R10, R10, UR10 ;  /* 0x0000000a0a0a7c20 */ /* 0x000fe20008410000 */
[----:B------:R-:W-:Y:S01]  /*7ea0*/  IADD3 R17, R0, 0x130, RZ ;  /* 0x0000013000117810 */ /* 0x000fe20007ffe0ff */
[----:B------:R-:W-:Y:S01]  /*7eb0*/  FMUL.FTZ R12, R12, UR10 ;  /* 0x0000000a0c0c7c20 */ /* 0x000fe20008410000 */
[----:B------:R-:W-:Y:S01]  /*7ec0*/  IADD3 R16, R0, 0x140, RZ ;  /* 0x0000014000107810 */ /* 0x000fe20007ffe0ff */
[----:B------:R-:W-:Y:S01]  /*7ed0*/  FFMA.FTZ R10, R24, R10, R27 ;  /* 0x0000000a180a7223 */ /* 0x000fe2000001001b */
[----:B------:R-:W-:-:S02]  /*7ee0*/  IADD3 R9, R0, 0x150, RZ ;  /* 0x0000015000097810 */ /* 0x000fc40007ffe0ff */
[C---:B------:R-:W-:Y:S02]  /*7ef0*/  IADD3 R15, R0.reuse, 0x120, RZ ;  /* 0x00000120000f7810 */ /* 0x040fe40007ffe0ff */
[C---:B------:R-:W-:Y:S02]  /*7f00*/  IADD3 R20, R0.reuse, 0x160, RZ ;  /* 0x0000016000147810 */ /* 0x040fe40007ffe0ff */
[----:B------:R-:W-:Y:S02]  /*7f10*/  IADD3 R21, R0, 0x150, RZ ;  /* 0x0000015000157810 */ /* 0x000fe40007ffe0ff */
[----:B------:R-:W-:Y:S02]  /*7f20*/  ISETP.GE.U32.AND P6, PT, R14, UR6, PT ;  /* 0x000000060e007c0c */ /* 0x000fe4000bfc6070 */
[----:B------:R-:W-:Y:S02]  /*7f30*/  ISETP.GE.U32.AND P1, PT, R17, UR6, PT ;  /* 0x0000000611007c0c */ /* 0x000fe4000bf26070 */
[----:B------:R-:W-:-:S02]  /*7f40*/  ISETP.GE.U32.AND P2, PT, R16, UR6, PT ;  /* 0x0000000610007c0c */ /* 0x000fc4000bf46070 */
[----:B------:R-:W-:Y:S02]  /*7f50*/  ISETP.GE.U32.AND P3, PT, R9, UR6, PT ;  /* 0x0000000609007c0c */ /* 0x000fe4000bf66070 */
[----:B------:R-:W-:Y:S02]  /*7f60*/  SHF.R.S32.HI R15, RZ, 0x1f, R15 ;  /* 0x0000001fff0f7819 */ /* 0x000fe4000001140f */
[----:B------:R-:W-:Y:S02]  /*7f70*/  SHF.R.S32.HI R7, RZ, 0x1f, R17 ;  /* 0x0000001fff077819 */ /* 0x000fe40000011411 */
[----:B------:R-:W-:Y:S02]  /*7f80*/  SHF.R.S32.HI R6, RZ, 0x1f, R16 ;  /* 0x0000001fff067819 */ /* 0x000fe40000011410 */
[----:B------:R-:W-:Y:S02]  /*7f90*/  ISETP.GE.U32.AND P4, PT, R8, UR6, PT ;  /* 0x0000000608007c0c */ /* 0x000fe4000bf86070 */
        /* <DEDUP_REMOVED lines=12> */
[----:B--2---:R-:W-:Y:S01]  /*8060*/  FADD.FTZ R18, R13, -UR5 ;  /* 0x800000050d127e21 */ /* 0x004fe20008010000 */
[----:B---3--:R-:W-:Y:S01]  /*8070*/  FADD.FTZ R19, R11, -UR5 ;  /* 0x800000050b137e21 */ /* 0x008fe20008010000 */
        /* <DEDUP_REMOVED lines=12> */
.L_x_4845:
        /* <DEDUP_REMOVED lines=13> */
.L_x_4847:
[----:B------:R-:W-:Y:S05]  /*8210*/  BSYNC B0 ;  /* 0x0000000000007941 */ /* 0x000fea0003800000 */
.L_x_4846:
        /* <DEDUP_REMOVED lines=19> */
.L_x_4848:
        /* <DEDUP_REMOVED lines=13> */
.L_x_4850:
[----:B------:R-:W-:Y:S05]  /*8420*/  BSYNC B0 ;  /* 0x0000000000007941 */ /* 0x000fea0003800000 */
.L_x_4849:
        /* <DEDUP_REMOVED lines=17> */
.L_x_4851:
[----:B------:R-:W-:Y:S04]  /*8540*/  BSSY B0, `(.L_x_4852) ;  /* 0x000000d000007945 */ /* 0x000fe80003800000 */
[----:B------:R-:W-:Y:S05]  /*8550*/  @P2 BRA `(.L_x_4853) ;  /* 0x00000000002c2947 */ /* 0x000fea0003800000 */
[----:B------:R-:W-:Y:S01]  /*8560*/  ULDC.64 UR12, c[0x0][0x270] ;  /* 0x00009c00000c7ab9 */ /* 0x000fe20000000a00 */
[----:B------:R-:W-:Y:S01]  /*8570*/  MOV R7, R5 ;  /* 0x0000000500077202 */ /* 0x000fe20000000f00 */
[----:B------:R-:W-:Y:S01]  /*8580*/  IMAD R12, R6, UR12, RZ ;  /* 0x0000000c060c7c24 */ /* 0x000fe2000f8e02ff */
[----:B------:R-:W-:-:S05]  /*8590*/  MOV R6, R2 ;  /* 0x0000000200067202 */ /* 0x000fca0000000f00 */
[----:B------:R-:W-:-:S04]  /*85a0*/  IMAD.WIDE.U32 R6, R16, UR12, R6 ;  /* 0x0000000c10067c25 */ /* 0x000fc8000f8e0006 */
[----:B------:R-:W-:Y:S01]  /*85b0*/  IMAD R16, R16, UR13, R12 ;  /* 0x0000000d10107c24 */ /* 0x000fe2000f8e020c */
[----:B------:R-:W-:Y:S02]  /*85c0*/  ULDC.64 UR12, c[0x0][0x210] ;  /* 0x00008400000c7ab9 */ /* 0x000fe40000000a00 */
[----:B------:R-:W-:Y:S02]  /*85d0*/  LEA R12, P1, R6, UR12, 0x2 ;  /* 0x0000000c060c7c11 */ /* 0x000fe4000f8210ff */
[----:B------:R-:W-:-:S04]  /*85e0*/  IADD3 R16, R7, R16, RZ ;  /* 0x0000001007107210 */ /* 0x000fc80007ffe0ff */
[----:B------:R-:W-:-:S05]  /*85f0*/  LEA.HI.X R13, R6, UR13, R16, 0x2, P1 ;  /* 0x0000000d060d7c11 */ /* 0x000fca00088f1410 */
[----:B------:R0:W-:Y:S02]  /*8600*/  STG.E.64 desc[UR14][R12.64], R10 ;  /* 0x0000000a0c007986 */ /* 0x0001e4000c101b0e */
.L_x_4853:
[----:B------:R-:W-:Y:S05]  /*8610*/  BSYNC B0 ;  /* 0x0000000000007941 */ /* 0x000fea0003800000 */
.L_x_4852:
[----:B------:R-:W2:Y:S04]  /*8620*/  LDL.LU R7, [R1+0x30] ;  /* 0x0000300001077983 */ /* 0x000ea80000300800 */
        /* <DEDUP_REMOVED lines=18> */
.L_x_4854:
[----:B------:R-:W-:Y:S04]  /*8750*/  BSSY B0, `(.L_x_4855) ;  /* 0x000000d000007945 */ /* 0x000fe80003800000 */
[----:B------:R-:W-:Y:S05]  /*8760*/  @P3 BRA `(.L_x_4856) ;  /* 0x00000000002c3947 */ /* 0x000fea0003800000 */
[----:B------:R-:W-:Y:S01]  /*8770*/  ULDC.64 UR12, c[0x0][0x270] ;  /* 0x00009c00000c7ab9 */ /* 0x000fe20000000a00 */
[----:B0-----:R-:W-:Y:S01]  /*8780*/  MOV R10, R2 ;  /* 0x00000002000a7202 */ /* 0x001fe20000000f00 */
[----:B------:R-:W-:Y:S02]  /*8790*/  IMAD.MOV.U32 R11, RZ, RZ, R5 ;  /* 0x000000ffff0b7224 */ /* 0x000fe400078e0005 */
[----:B------:R-:W-:Y:S02]  /*87a0*/  IMAD R12, R21, UR12, RZ ;  /* 0x0000000c150c7c24 */ /* 0x000fe4000f8e02ff */
[----:B------:R-:W-:-:S04]  /*87b0*/  IMAD.WIDE.U32 R10, R9, UR12, R10 ;  /* 0x0000000c090a7c25 */ /* 0x000fc8000f8e000a */
[----:B------:R-:W-:Y:S01]  /*87c0*/  IMAD R9, R9, UR13, R12 ;  /* 0x0000000d09097c24 */ /* 0x000fe2000f8e020c */
[----:B------:R-:W-:Y:S02]  /*87d0*/  ULDC.64 UR12, c[0x0][0x210] ;  /* 0x00008400000c7ab9 */ /* 0x000fe40000000a00 */
[----:B------:R-:W-:Y:S02]  /*87e0*/  LEA R12, P1, R10, UR12, 0x2 ;  /* 0x0000000c0a0c7c11 */ /* 0x000fe4000f8210ff */
[----:B------:R-:W-:-:S04]  /*87f0*/  IADD3 R9, R11, R9, RZ ;  /* 0x000000090b097210 */ /* 0x000fc80007ffe0ff */
[----:B------:R-:W-:-:S05]  /*8800*/  LEA.HI.X R13, R10, UR13, R9, 0x2, P1 ;  /* 0x0000000d0a0d7c11 */ /* 0x000fca00088f1409 */
[----:B------:R1:W-:Y:S02]  /*8810*/  STG.E.64 desc[UR14][R12.64], R6 ;  /* 0x000000060c007986 */ /* 0x0003e4000c101b0e */
.L_x_4856:
[----:B------:R-:W-:Y:S05]  /*8820*/  BSYNC B0 ;  /* 0x0000000000007941 */ /* 0x000fea0003800000 */
.L_x_4855:
[----:B-1----:R-:W2:Y:S04]  /*8830*/  LDL.LU R7, [R1+0x20] ;  /* 0x0000200001077983 */ /* 0x002ea80000300800 */
        /* <DEDUP_REMOVED lines=18> */
.L_x_4857:
        /* <DEDUP_REMOVED lines=13> */
.L_x_4859:
[----:B------:R-:W-:Y:S05]  /*8a30*/  BSYNC B0 ;  /* 0x0000000000007941 */ /* 0x000fea0003800000 */
.L_x_4858:
[----:B-1----:R-:W2:Y:S04]  /*8a40*/  LDL.LU R9, [R1+0x18] ;  /* 0x0000180001097983 */ /* 0x002ea80000300800 */
[----:B------:R-:W3:Y:S01]  /*8a50*/  LDL.LU R8, [R1+0x1c] ;  /* 0x00001c0001087983 */ /* 0x000ee20000300800 */
[C---:B0-----:R-:W-:Y:S01]  /*8a60*/  VIADD R12, R0.reuse, 0x190 ;  /* 0x00000190000c7836 */ /* 0x041fe20000000000 */
[C---:B------:R-:W-:Y:S01]  /*8a70*/  IADD3 R10, R0.reuse, 0x170, RZ ;  /* 0x00000170000a7810 */ /* 0x040fe20007ffe0ff */
[C---:B------:R-:W-:Y:S01]  /*8a80*/  VIADD R21, R0.reuse, 0x180 ;  /* 0x0000018000157836 */ /* 0x040fe20000000000 */
[----:B------:R-:W-:Y:S01]  /*8a90*/  IADD3 R15, R0, 0x180, RZ ;  /* 0x00000180000f7810 */ /* 0x000fe20007ffe0ff */
[----:B------:R-:W-:Y:S01]  /*8aa0*/  FMUL.FTZ R6, R16, UR10 ;  /* 0x0000000a10067c20 */ /* 0x000fe20008410000 */
[C---:B------:R-:W-:Y:S01]  /*8ab0*/  IADD3 R13, R0.reuse, 0x1a0, RZ ;  /* 0x000001a0000d7810 */ /* 0x040fe20007ffe0ff */
[----:B------:R-:W-:Y:S01]  /*8ac0*/  FMUL.FTZ R7, R17, UR10 ;  /* 0x0000000a11077c20 */ /* 0x000fe20008410000 */
[----:B------:R-:W-:Y:S01]  /*8ad0*/  IADD3 R14, R0, 0x1b0, RZ ;  /* 0x000001b0000e7810 */ /* 0x000fe20007ffe0ff */
[----:B------:R-:W-:Y:S01]  /*8ae0*/  FFMA.FTZ R6, R24, R6, R27 ;  /* 0x0000000618067223 */ /* 0x000fe2000001001b */
[C---:B------:R-:W-:Y:S01]  /*8af0*/  IADD3 R11, R0.reuse, 0x170, RZ ;  /* 0x00000170000b7810 */ /* 0x040fe20007ffe0ff */
[----:B------:R-:W-:Y:S01]  /*8b00*/  FFMA.FTZ R7, R25, R7, R26 ;  /* 0x0000000719077223 */ /* 0x000fe2000001001a */
[----:B------:R-:W-:-:S02]  /*8b10*/  IADD3 R18, R0, 0x1b0, RZ ;  /* 0x000001b000127810 */ /* 0x000fc40007ffe0ff */
[C---:B------:R-:W-:Y:S02]  /*8b20*/  IADD3 R19, R0.reuse, 0x1a0, RZ ;  /* 0x000001a000137810 */ /* 0x040fe40007ffe0ff */
[----:B------:R-:W-:Y:S02]  /*8b30*/  IADD3 R20, R0, 0x190, RZ ;  /* 0x0000019000147810 */ /* 0x000fe40007ffe0ff */
[----:B------:R-:W-:Y:S02]  /*8b40*/  ISETP.GE.U32.AND P6, PT, R10, UR6, PT ;  /* 0x000000060a007c0c */ /* 0x000fe4000bfc6070 */
[----:B------:R-:W-:Y:S02]  /*8b50*/  ISETP.GE.U32.AND P1, PT, R15, UR6, PT ;  /* 0x000000060f007c0c */ /* 0x000fe4000bf26070 */
        /* <DEDUP_REMOVED lines=19> */
[----:B---3--:R-:W-:Y:S01]  /*8c90*/  FADD.FTZ R17, R8, -UR5 ;  /* 0x8000000508117e21 */ /* 0x008fe20008010000 */
        /* <DEDUP_REMOVED lines=11> */
.L_x_4860:
        /* <DEDUP_REMOVED lines=13> */
.L_x_4862:
[----:B------:R-:W-:Y:S05]  /*8e20*/  BSYNC B0 ;  /* 0x0000000000007941 */ /* 0x000fea0003800000 */
.L_x_4861:
        /* <DEDUP_REMOVED lines=19> */
.L_x_4863:
        /* <DEDUP_REMOVED lines=13> */
.L_x_4865:
[----:B------:R-:W-:Y:S05]  /*9030*/  BSYNC B0 ;  /* 0x0000000000007941 */ /* 0x000fea0003800000 */
.L_x_4864:
        /* <DEDUP_REMOVED lines=17> */
.L_x_4866:
        /* <DEDUP_REMOVED lines=13> */
.L_x_4868:
[----:B------:R-:W-:Y:S05]  /*9220*/  BSYNC B0 ;  /* 0x0000000000007941 */ /* 0x000fea0003800000 */
.L_x_4867:
[----:B0-----:R-:W2:Y:S04]  /*9230*/  LDL.LU R7, [R1] ;  /* 0x0000000001077983 */ /* 0x001ea80000300800 */
        /* <DEDUP_REMOVED lines=18> */
.L_x_4869:
        /* <DEDUP_REMOVED lines=13> */
.L_x_4871:
[----:B------:R-:W-:Y:S05]  /*9430*/  BSYNC B0 ;  /* 0x0000000000007941 */ /* 0x000fea0003800000 */
.L_x_4870:
[----:B0-----:R-:W-:Y:S01]  /*9440*/  FMUL.FTZ R6, R12, UR10 ;  /* 0x0000000a0c067c20 */ /* 0x001fe20008410000 */
[----:B------:R-:W-:Y:S01]  /*9450*/  FMUL.FTZ R15, R15, UR10 ;  /* 0x0000000a0f0f7c20 */ /* 0x000fe20008410000 */
[C---:B------:R-:W-:Y:S01]  /*9460*/  IADD3 R13, R0.reuse, 0x1c0, RZ ;  /* 0x000001c0000d7810 */ /* 0x040fe20007ffe0ff */
[----:B------:R-:W-:Y:S02]  /*9470*/  VIADD R12, R0, 0x1d0 ;  /* 0x000001d0000c7836 */ /* 0x000fe40000000000 */
        /* <DEDUP_REMOVED lines=13> */
.L_x_4872:
        /* <DEDUP_REMOVED lines=13> */
.L_x_4874:
[----:B------:R-:W-:Y:S05]  /*9620*/  BSYNC B0 ;  /* 0x0000000000007941 */ /* 0x000fea0003800000 */
.L_x_4873:
[C---:B------:R-:W-:Y:S01]  /*9630*/  IADD3 R21, R0.reuse, 0x1d0, RZ ;  /* 0x000001d000157810 */ /* 0x040fe20007ffe0ff */
[C---:B------:R-:W-:Y:S01]  /*9640*/  VIADD R20, R0.reuse, 0x1e0 ;  /* 0x000001e000147836 */ /* 0x040fe20000000000 */
[----:B------:R-:W-:Y:S01]  /*9650*/  IADD3 R22, R0, 0x1c0, RZ ;  /* 0x000001c000167810 */ /* 0x000fe20007ffe0ff */
[----:B------:R-:W-:Y:S01]  /*9660*/  FADD.FTZ R40, R40, -UR5 ;  /* 0x8000000528287e21 */ /* 0x000fe20008010000 */
[C---:B------:R-:W-:Y:S01]  /*9670*/  IADD3 R14, R0.reuse, 0x1e0, RZ ;  /* 0x000001e0000e7810 */ /* 0x040fe20007ffe0ff */
[----:B------:R-:W-:Y:S01]  /*9680*/  FADD.FTZ R41, R41, -UR5 ;  /* 0x8000000529297e21 */ /* 0x000fe20008010000 */
[----:B------:R-:W-:Y:S01]  /*9690*/  IADD3 R15, R0, 0x1f0, RZ ;  /* 0x000001f0000f7810 */ /* 0x000fe20007ffe0ff */
[----:B------:R-:W-:Y:S01]  /*96a0*/  FADD.FTZ R17, R42, -UR5 ;  /* 0x800000052a117e21 */ /* 0x000fe20008010000 */
[----:B------:R-:W-:Y:S01]  /*96b0*/  ISETP.GE.U32.AND P1, PT, R13, UR6, PT ;  /* 0x000000060d007c0c */ /* 0x000fe2000bf26070 */
[----:B------:R-:W-:Y:S01]  /*96c0*/  FADD.FTZ R16, R43, -UR5 ;  /* 0x800000052b107e21 */ /* 0x000fe20008010000 */
[----:B------:R-:W-:Y:S01]  /*96d0*/  ISETP.GE.U32.AND P2, PT, R12, UR6, PT ;  /* 0x000000060c007c0c */ /* 0x000fe2000bf46070 */
[----:B------:R-:W-:Y:S01]  /*96e0*/  FMUL.FTZ R40, R40, UR10 ;  /* 0x0000000a28287c20 */ /* 0x000fe20008410000 */
[----:B------:R-:W-:Y:S01]  /*96f0*/  IADD3 R19, R0, 0x1f0, RZ ;  /* 0x000001f000137810 */ /* 0x000fe20007ffe0ff */
[----:B------:R-:W-:Y:S01]  /*9700*/  FMUL.FTZ R41, R41, UR10 ;  /* 0x0000000a29297c20 */ /* 0x000fe20008410000 */
[----:B------:R-:W-:Y:S01]  /*9710*/  SHF.R.S32.HI R22, RZ, 0x1f, R22 ;  /* 0x0000001fff167819 */ /* 0x000fe20000011416 */
[----:B------:R-:W-:Y:S01]  /*9720*/  FMUL.FTZ R17, R17, UR10 ;  /* 0x0000000a11117c20 */ /* 0x000fe20008410000 */
[----:B------:R-:W-:Y:S01]  /*9730*/  SHF.R.S32.HI R21, RZ, 0x1f, R21 ;  /* 0x0000001fff157819 */ /* 0x000fe20000011415 */
[----:B------:R-:W-:Y:S01]  /*9740*/  FMUL.FTZ R16, R16, UR10 ;  /* 0x0000000a10107c20 */ /* 0x000fe20008410000 */
[----:B------:R-:W-:Y:S01]  /*9750*/  ISETP.GE.U32.AND P4, PT, R14, UR6, PT ;  /* 0x000000060e007c0c */ /* 0x000fe2000bf86070 */
[----:B0-----:R-:W-:Y:S01]  /*9760*/  FFMA.FTZ R6, R24, R40, R27 ;  /* 0x0000002818067223 */ /* 0x001fe2000001001b */
[----:B------:R-:W-:Y:S01]  /*9770*/  ISETP.GE.U32.AND P3, PT, R15, UR6, PT ;  /* 0x000000060f007c0c */ /* 0x000fe2000bf66070 */
[----:B------:R-:W-:Y:S01]  /*9780*/  FFMA.FTZ R7, R25, R41, R26 ;  /* 0x0000002919077223 */ /* 0x000fe2000001001a */
[----:B------:R-:W-:-:S02]  /*9790*/  SHF.R.S32.HI R20, RZ, 0x1f, R20 ;  /* 0x0000001fff147819 */ /* 0x000fc40000011414 */
[----:B------:R-:W-:Y:S02]  /*97a0*/  SHF.R.S32.HI R19, RZ, 0x1f, R19 ;  /* 0x0000001fff137819 */ /* 0x000fe40000011413 */
[----:B------:R-:W-:Y:S02]  /*97b0*/  ISETP.GE.AND.EX P1, PT, R22, UR7, PT, P1 ;  /* 0x0000000716007c0c */ /* 0x000fe4000bf26310 */
[----:B------:R-:W-:Y:S02]  /*97c0*/  ISETP.GE.AND.EX P2, PT, R21, UR7, PT, P2 ;  /* 0x0000000715007c0c */ /* 0x000fe4000bf46320 */
[----:B------:R-:W-:Y:S02]  /*97d0*/  ISETP.GE.AND.EX P4, PT, R20, UR7, PT, P4 ;  /* 0x0000000714007c0c */ /* 0x000fe4000bf86340 */
[----:B------:R-:W-:Y:S02]  /*97e0*/  ISETP.GE.AND.EX P3, PT, R19, UR7, PT, P3 ;  /* 0x0000000713007c0c */ /* 0x000fe4000bf66330 */
        /* <DEDUP_REMOVED lines=13> */
.L_x_4875:
        /* <DEDUP_REMOVED lines=13> */
.L_x_4877:
[----:B------:R-:W-:Y:S05]  /*9990*/  BSYNC B0 ;  /* 0x0000000000007941 */ /* 0x000fea0003800000 */
.L_x_4876:
        /* <DEDUP_REMOVED lines=13> */
.L_x_4878:
        /* <DEDUP_REMOVED lines=13> */
.L_x_4880:
[----:B------:R-:W-:Y:S05]  /*9b40*/  BSYNC B0 ;  /* 0x0000000000007941 */ /* 0x000fea0003800000 */
.L_x_4879:
[----:B------:R-:W-:Y:S01]  /*9b50*/  FADD.FTZ R44, R44, -UR5 ;  /* 0x800000052c2c7e21 */ /* 0x000fe20008010000 */
[----:B------:R-:W-:Y:S01]  /*9b60*/  FADD.FTZ R45, R45, -UR5 ;  /* 0x800000052d2d7e21 */ /* 0x000fe20008010000 */
[----:B------:R-:W-:Y:S01]  /*9b70*/  FADD.FTZ R46, R46, -UR5 ;  /* 0x800000052e2e7e21 */ /* 0x000fe20008010000 */
[----:B------:R-:W-:Y:S01]  /*9b80*/  FADD.FTZ R47, R47, -UR5 ;  /* 0x800000052f2f7e21 */ /* 0x000fe20008010000 */
[----:B------:R-:W-:Y:S01]  /*9b90*/  FMUL.FTZ R44, R44, UR10 ;  /* 0x0000000a2c2c7c20 */ /* 0x000fe20008410000 */
[----:B------:R-:W-:Y:S01]  /*9ba0*/  FMUL.FTZ R45, R45, UR10 ;  /* 0x0000000a2d2d7c20 */ /* 0x000fe20008410000 */
[----:B------:R-:W-:Y:S01]  /*9bb0*/  ISETP.GT.U32.OR P4, PT, R50, 0x22f, P4 ;  /* 0x0000022f3200780c */ /* 0x000fe20002784470 */
[----:B------:R-:W-:Y:S01]  /*9bc0*/  FMUL.FTZ R46, R46, UR10 ;  /* 0x0000000a2e2e7c20 */ /* 0x000fe20008410000 */
[----:B------:R-:W-:Y:S01]  /*9bd0*/  ISETP.GT.U32.OR P3, PT, R50, 0x22f, P3 ;  /* 0x0000022f3200780c */ /* 0x000fe20001f64470 */
[----:B------:R-:W-:Y:S01]  /*9be0*/  FMUL.FTZ R47, R47, UR10 ;  /* 0x0000000a2f2f7c20 */ /* 0x000fe20008410000 */
[----:B0-----:R-:W-:Y:S01]  /*9bf0*/  FFMA.FTZ R6, R24, R44, R27 ;  /* 0x0000002c18067223 */ /* 0x001fe2000001001b */
        /* <DEDUP_REMOVED lines=12> */
.L_x_4881:
        /* <DEDUP_REMOVED lines=13> */
.L_x_4883:
[----:B------:R-:W-:Y:S05]  /*9d90*/  BSYNC B0 ;  /* 0x0000000000007941 */ /* 0x000fea0003800000 */
.L_x_4882:
        /* <DEDUP_REMOVED lines=13> */
.L_x_4884:
        /* <DEDUP_REMOVED lines=12> */
.L_x_4886:
[----:B------:R-:W-:Y:S05]  /*9f30*/  BSYNC B0 ;  /* 0x0000000000007941 */ /* 0x000fea0003800000 */
.L_x_4885:
[----:B------:R-:W-:Y:S01]  /*9f40*/  ULDC UR5, c[0x0][0x10] ;  /* 0x0000040000057ab9 */ /* 0x000fe20000000800 */
[----:B------:R-:W-:Y:S02]  /*9f50*/  UIADD3 UR4, UR4, 0x1, URZ ;  /* 0x0000000104047890 */ /* 0x000fe4000fffe03f */
[----:B------:R-:W-:-:S04]  /*9f60*/  UIADD3 UR9, UR5, UR9, URZ ;  /* 0x0000000905097290 */ /* 0x000fc8000fffe03f */
[----:B------:R-:W-:-:S06]  /*9f70*/  UISETP.GE.AND UP0, UPT, UR9, UR8, UPT ;  /* 0x000000080900728c */ /* 0x000fcc000bf06270 */
[----:B------:R-:W-:-:S13]  /*9f80*/  PLOP3.LUT P1, PT, PT, PT, UP0, 0x80, 0x0 ;  /* 0x000000000000781c */ /* 0x000fda0003f2f008 */
[----:B------:R-:W-:Y:S05]  /*9f90*/  @!P1 BRA `(.L_x_4887) ;  /* 0xffffff6000bc9947 */ /* 0x000fea000383ffff */
[----:B------:R-:W-:Y:S05]  /*9fa0*/  EXIT ;  /* 0x000000000000794d */ /* 0x000fea0003800000 */
.L_x_4888:
        /* <DEDUP_REMOVED lines=13> */
.L_x_5181:


//--------------------- .text._Z35group_norm_nhwc_fwd_one_pass_kernelI11Fp32IOFp16WLi64ELi70ELi560EEv26Group_norm_nhwc_fwd_params --------------------------
	.section	.text._Z35group_norm_nhwc_fwd_one_pass_kernelI11Fp32IOFp16WLi64ELi70ELi560EEv26Group_norm_nhwc_fwd_params,"ax",@progbits
	.align	128
        .global         _Z35group_norm_nhwc_fwd_one_pass_kernelI11Fp32IOFp16WLi64ELi70ELi560EEv26Group_norm_nhwc_fwd_params
        .type           _Z35group_norm_nhwc_fwd_one_pass_kernelI11Fp32IOFp16WLi64ELi70ELi560EEv26Group_norm_nhwc_fwd_params,@function
        .size           _Z35group_norm_nhwc_fwd_one_pass_kernelI11Fp32IOFp16WLi64ELi70ELi560EEv26Group_norm_nhwc_fwd_params,(.L_x_5182 - _Z35group_norm_nhwc_fwd_one_pass_kernelI11Fp32IOFp16WLi64ELi70ELi560EEv26Group_norm_nhwc_fwd_params)
        .other          _Z35group_norm_nhwc_fwd_one_pass_kernelI11Fp32IOFp16WLi64ELi70ELi560EEv26Group_norm_nhwc_fwd_params,@"STO_CUDA_ENTRY STV_DEFAULT"
_Z35group_norm_nhwc_fwd_one_pass_kernelI11Fp32IOFp16WLi64ELi70ELi560EEv26Group_norm_nhwc_fwd_params:
.text._Z35group_norm_nhwc_fwd_one_pass_kernelI11Fp32IOFp16WLi64ELi70ELi560EEv26Group_norm_nhwc_fwd_params:
        /* <DEDUP_REMOVED lines=32> */
.L_x_4910:
        /* <DEDUP_REMOVED lines=211> */
.L_x_4890:
[----:B------:R-:W-:Y:S05]  /*0f30*/  BSYNC B0 ;  /* 0x0000000000007941 */ /* 0x000fea0003800000 */
.L_x_4889:
        /* <DEDUP_REMOVED lines=26> */
.L_x_4893:
[----:B0-----:R-:W2:Y:S04]  /*10e0*/  LDG.E.STRONG.GPU R14, desc[UR8][R12.64] ;  /* 0x000000080c0e7981 */ /* 0x001ea8000c1ef900 */
[----:B--2---:R-:W-:Y:S01]  /*10f0*/  CCTL.IVALL ;  /* 0x00000000ff00798f */ /* 0x004fe20002000000 */
[----:B------:R-:W-:Y:S05]  /*1100*/  YIELD ;  /* 0x0000000000007946 */ /* 0x000fea0003800000 */
[----:B------:R-:W-:-:S13]  /*1110*/  ISETP.NE.AND P1, PT, R14, R19, PT ;  /* 0x000000130e00720c */ /* 0x000fda0003f25270 */
[----:B------:R-:W-:Y:S05]  /*1120*/  @P1 BRA `(.L_x_4893) ;  /* 0xfffffffc00ec1947 */ /* 0x000fea000383ffff */
.L_x_4892:
        /* <DEDUP_REMOVED lines=12> */
.L_x_4895:
        /* <DEDUP_REMOVED lines=63> */
.L_x_4894:
        /* <DEDUP_REMOVED lines=18> */
.L_x_4897:
[----:B------:R-:W-:Y:S05]  /*1700*/  BSYNC B0 ;  /* 0x0000000000007941 */ /* 0x000fea0003800000 */
.L_x_4896:
        /* <DEDUP_REMOVED lines=32> */
.L_x_4891:
        /* <DEDUP_REMOVED lines=77> */
.L_x_4898:
        /* <DEDUP_REMOVED lines=13> */
.L_x_4900:
[----:B------:R-:W-:Y:S05]  /*1eb0*/  BSYNC B0 ;  /* 0x0000000000007941 */ /* 0x000fea0003800000 */
.L_x_4899:
        /* <DEDUP_REMOVED lines=13> */
.L_x_4901:
        /* <DEDUP_REMOVED lines=13> */
.L_x_4903:
[----:B------:R-:W-:Y:S05]  /*2060*/  BSYNC B0 ;  /* 0x0000000000007941 */ /* 0x000fea0003800000 */
.L_x_4902:
        /* <DEDUP_REMOVED lines=13> */
.L_x_4904:
        /* <DEDUP_REMOVED lines=13> */
.L_x_4906:
[----:B------:R-:W-:Y:S05]  /*2210*/  BSYNC B0 ;  /* 0x0000000000007941 */ /* 0x000fea0003800000 */
.L_x_4905:
        /* <DEDUP_REMOVED lines=13> */
.L_x_4907:
        /* <DEDUP_REMOVED lines=12> */
.L_x_4909:
[----:B------:R-:W-:Y:S05]  /*23b0*/  BSYNC B0 ;  /* 0x0000000000007941 */ /* 0x000fea0003800000 */
.L_x_4908:
[----:B01----:R-:W0:Y:S01]  /*23c0*/  LDC R8, c[0x0][0x10] ;  /* 0x00000400ff087b82 */ /* 0x003e220000000800 */
[----:B------:R-:W-:Y:S02]  /*23d0*/  IADD3 R4, R4, 0x1, RZ ;  /* 0x0000000104047810 */ /* 0x000fe40007ffe0ff */
[----:B0-----:R-:W-:-:S04]  /*23e0*/  IADD3 R43, R8, R43, RZ ;  /* 0x0000002b082b7210 */ /* 0x001fc80007ffe0ff */
[----:B------:R-:W-:-:S13]  /*23f0*/  ISETP.GE.AND P1, PT, R43, UR4, PT ;  /* 0x000000042b007c0c */ /* 0x000fda000bf26270 */
[----:B------:R-:W-:Y:S05]  /*2400*/  @!P1 BRA `(.L_x_4910) ;  /* 0xffffffdc007c9947 */ /* 0x000fea000383ffff */
[----:B------:R-:W-:Y:S05]  /*2410*/  EXIT ;  /* 0x000000000000794d */ /* 0x000fea0003800000 */
.L_x_4911:
        /* <DEDUP_REMOVED lines=14> */
.L_x_5182:


//--------------------- .text._Z35group_norm_nhwc_fwd_one_pass_kernelI11Fp32IOFp16WLi128ELi70ELi560EEv26Group_norm_nhwc_fwd_params --------------------------
	.section	.text._Z35group_norm_nhwc_fwd_one_pass_kernelI11Fp32IOFp16WLi128ELi70ELi560EEv26Group_norm_nhwc_fwd_params,"ax",@progbits
	.align	128
        .global         _Z35group_norm_nhwc_fwd_one_pass_kernelI11Fp32IOFp16WLi128ELi70ELi560EEv26Group_norm_nhwc_fwd_params
        .type           _Z35group_norm_nhwc_fwd_one_pass_kernelI11Fp32IOFp16WLi128ELi70ELi560EEv26Group_norm_nhwc_fwd_params,@function
        .size           _Z35group_norm_nhwc_fwd_one_pass_kernelI11Fp32IOFp16WLi128ELi70ELi560EEv26Group_norm_nhwc_fwd_params,(.L_x_5183 - _Z35group_norm_nhwc_fwd_one_pass_kernelI11Fp32IOFp16WLi128ELi70ELi560EEv26Group_norm_nhwc_fwd_params)
        .other          _Z35group_norm_nhwc_fwd_one_pass_kernelI11Fp32IOFp16WLi128ELi70ELi560EEv26Group_norm_nhwc_fwd_params,@"STO_CUDA_ENTRY STV_DEFAULT"
_Z35group_norm_nhwc_fwd_one_pass_kernelI11Fp32IOFp16WLi128ELi70ELi560EEv26Group_norm_nhwc_fwd_params:
.text._Z35group_norm_nhwc_fwd_one_pass_kernelI11Fp32IOFp16WLi128ELi70ELi560EEv26Group_norm_nhwc_fwd_params:
        /* <DEDUP_REMOVED lines=36> */
.L_x_4945:
        /* <DEDUP_REMOVED lines=293> */
.L_x_4913:
[----:B------:R-:W-:Y:S05]  /*1490*/  BSYNC B0 ;  /* 0x0000000000007941 */ /* 0x000fea0003800000 */
.L_x_4912:
        /* <DEDUP_REMOVED lines=28> */
.L_x_4916:
[----:B-1----:R-:W2:Y:S04]  /*1660*/  LDG.E.STRONG.GPU R22, desc[UR8][R20.64] ;  /* 0x0000000814167981 */ /* 0x002ea8000c1ef900 */
[----:B--2---:R-:W-:Y:S01]  /*1670*/  CCTL.IVALL ;  /* 0x00000000ff00798f */ /* 0x004fe20002000000 */
[----:B------:R-:W-:Y:S05]  /*1680*/  YIELD ;  /* 0x0000000000007946 */ /* 0x000fea0003800000 */
[----:B------:R-:W-:-:S13]  /*1690*/  ISETP.NE.AND P1, PT, R22, R27, PT ;  /* 0x0000001b1600720c */ /* 0x000fda0003f25270 */
[----:B------:R-:W-:Y:S05]  /*16a0*/  @P1 BRA `(.L_x_4916) ;  /* 0xfffffffc00ec1947 */ /* 0x000fea000383ffff */
.L_x_4915:
        /* <DEDUP_REMOVED lines=11> */
.L_x_4918:
        /* <DEDUP_REMOVED lines=63> */
.L_x_4917:
        /* <DEDUP_REMOVED lines=19> */
.L_x_4920:
[----:B------:R-:W-:Y:S05]  /*1c80*/  BSYNC B0 ;  /* 0x0000000000007941 */ /* 0x000fea0003800000 */
.L_x_4919:
        /* <DEDUP_REMOVED lines=32> */
.L_x_4914:
        /* <DEDUP_REMOVED lines=60> */
[----:B--2---:R-:W-:Y:S02]  /*2250*/  HADD2.F32 R26, -RZ, R26.H0_H0 ;  /* 0x2000001aff1a7230 */ /* 0x004fe40000004100 */
[----:B---3--:R-:W-:Y:S02]  /*2260*/  HADD2.F32 R27, -RZ, R27.H0_H0 ;  /* 0x2000001bff1b7230 */ /* 0x008fe40000004100 */
[----:B----4-:R-:W-:-:S02]  /*2270*/  HADD2.F32 R28, -RZ, R28.H0_H0 ;  /* 0x2000001cff1c7230 */ /* 0x010fc40000004100 */
[----:B-----5:R-:W-:Y:S02]  /*2280*/  HADD2.F32 R24, -RZ, R29.H0_H0 ;  /* 0x2000001dff187230 */ /* 0x020fe40000004100 */
[----:B------:R-:W-:Y:S01]  /*2290*/  FADD.FTZ R29, -R22, R19 ;  /* 0x00000013161d7221 */ /* 0x000fe20000010100 */
        /* <DEDUP_REMOVED lines=13> */
.L_x_4921:
        /* <DEDUP_REMOVED lines=13> */
.L_x_4923:
[----:B------:R-:W-:Y:S05]  /*2440*/  BSYNC B0 ;  /* 0x0000000000007941 */ /* 0x000fea0003800000 */
.L_x_4922:
        /* <DEDUP_REMOVED lines=17> */
.L_x_4924:
        /* <DEDUP_REMOVED lines=13> */
.L_x_4926:
[----:B------:R-:W-:Y:S05]  /*2630*/  BSYNC B0 ;  /* 0x0000000000007941 */ /* 0x000fea0003800000 */
.L_x_4925:
        /* <DEDUP_REMOVED lines=13> */
.L_x_4927:
        /* <DEDUP_REMOVED lines=13> */
.L_x_4929:
[----:B------:R-:W-:Y:S05]  /*27e0*/  BSYNC B0 ;  /* 0x0000000000007941 */ /* 0x000fea0003800000 */
.L_x_4928:
        /* <DEDUP_REMOVED lines=41> */
.L_x_4930:
        /* <DEDUP_REMOVED lines=13> */
.L_x_4932:
[----:B------:R-:W-:Y:S05]  /*2b50*/  BSYNC B0 ;  /* 0x0000000000007941 */ /* 0x000fea0003800000 */
.L_x_4931:
        /* <DEDUP_REMOVED lines=13> */
.L_x_4933:
        /* <DEDUP_REMOVED lines=13> */
.L_x_4935:
[----:B------:R-:W-:Y:S05]  /*2d00*/  BSYNC B0 ;  /* 0x0000000000007941 */ /* 0x000fea0003800000 */
.L_x_4934:
        /* <DEDUP_REMOVED lines=13> */
.L_x_4936:
        /* <DEDUP_REMOVED lines=13> */
.L_x_4938:
[----:B------:R-:W-:Y:S05]  /*2eb0*/  BSYNC B0 ;  /* 0x0000000000007941 */ /* 0x000fea0003800000 */
.L_x_4937:
        /* <DEDUP_REMOVED lines=13> */
.L_x_4939:
        /* <DEDUP_REMOVED lines=13> */
.L_x_4941:
[----:B------:R-:W-:Y:S05]  /*3060*/  BSYNC B0 ;  /* 0x0000000000007941 */ /* 0x000fea0003800000 */
.L_x_4940:
        /* <DEDUP_REMOVED lines=13> */
.L_x_4942:
        /* <DEDUP_REMOVED lines=12> */
.L_x_4944:
[----:B------:R-:W-:Y:S05]  /*3200*/  BSYNC B0 ;  /* 0x0000000000007941 */ /* 0x000fea0003800000 */
.L_x_4943:
[----:B0-2---:R-:W0:Y:S01]  /*3210*/  LDC R5, c[0x0][0x10] ;  /* 0x00000400ff057b82 */ /* 0x005e220000000800 */
[----:B------:R-:W-:Y:S02]  /*3220*/  IADD3 R32, R32, 0x1, RZ ;  /* 0x0000000120207810 */ /* 0x000fe40007ffe0ff */
[----:B0-----:R-:W-:-:S04]  /*3230*/  IADD3 R44, R5, R44, RZ ;  /* 0x0000002c052c7210 */ /* 0x001fc80007ffe0ff */
[----:B------:R-:W-:-:S13]  /*3240*/  ISETP.GE.AND P1, PT, R44, UR4, PT ;  /* 0x000000042c007c0c */ /* 0x000fda000bf26270 */
[----:B------:R-:W-:Y:S05]  /*3250*/  @!P1 BRA `(.L_x_4945) ;  /* 0xffffffcc00f89947 */ /* 0x000fea000383ffff */
[----:B------:R-:W-:Y:S05]  /*3260*/  EXIT ;  /* 0x000000000000794d */ /* 0x000fea0003800000 */
.L_x_4946:
        /* <DEDUP_REMOVED lines=9> */
.L_x_5183:


//--------------------- .text._Z35group_norm_nhwc_fwd_one_pass_kernelI11Fp32IOFp16WLi256ELi70ELi560EEv26Group_norm_nhwc_fwd_params --------------------------
	.section	.text._Z35group_norm_nhwc_fwd_one_pass_kernelI11Fp32IOFp16WLi256ELi70ELi560EEv26Group_norm_nhwc_fwd_params,"ax",@progbits
	.align	128
        .global         _Z35group_norm_nhwc_fwd_one_pass_kernelI11Fp32IOFp16WLi256ELi70ELi560EEv26Group_norm_nhwc_fwd_params
        .type           _Z35group_norm_nhwc_fwd_one_pass_kernelI11Fp32IOFp16WLi256ELi70ELi560EEv26Group_norm_nhwc_fwd_params,@function
        .size           _Z35group_norm_nhwc_fwd_one_pass_kernelI11Fp32IOFp16WLi256ELi70ELi560EEv26Group_norm_nhwc_fwd_params,(.L_x_5184 - _Z35group_norm_nhwc_fwd_one_pass_kernelI11Fp32IOFp16WLi256ELi70ELi560EEv26Group_norm_nhwc_fwd_params)
        .other          _Z35group_norm_nhwc_fwd_one_pass_kernelI11Fp32IOFp16WLi256ELi70ELi560EEv26Group_norm_nhwc_fwd_params,@"STO_CUDA_ENTRY STV_DEFAULT"
_Z35group_norm_nhwc_fwd_one_pass_kernelI11Fp32IOFp16WLi256ELi70ELi560EEv26Group_norm_nhwc_fwd_params:
.text._Z35group_norm_nhwc_fwd_one_pass_kernelI11Fp32IOFp16WLi256ELi70ELi560EEv26Group_norm_nhwc_fwd_params:
        /* <DEDUP_REMOVED lines=44> */
.L_x_5004:
        /* <DEDUP_REMOVED lines=461> */
.L_x_4948:
[----:B------:R-:W-:Y:S05]  /*1f90*/  BSYNC B0 ;  /* 0x0000000000007941 */ /* 0x000fea0003800000 */
.L_x_4947:
        /* <DEDUP_REMOVED lines=28> */
.L_x_4951:
[----:B-1----:R-:W2:Y:S04]  /*2160*/  LDG.E.STRONG.GPU R26, desc[UR8][R24.64] ;  /* 0x00000008181a7981 */ /* 0x002ea8000c1ef900 */
[----:B--2---:R-:W-:Y:S01]  /*2170*/  CCTL.IVALL ;  /* 0x00000000ff00798f */ /* 0x004fe20002000000 */
[----:B------:R-:W-:Y:S05]  /*2180*/  YIELD ;  /* 0x0000000000007946 */ /* 0x000fea0003800000 */
[----:B------:R-:W-:-:S13]  /*2190*/  ISETP.NE.AND P1, PT, R26, R29, PT ;  /* 0x0000001d1a00720c */ /* 0x000fda0003f25270 */
[----:B------:R-:W-:Y:S05]  /*21a0*/  @P1 BRA `(.L_x_4951) ;  /* 0xfffffffc00ec1947 */ /* 0x000fea000383ffff */
.L_x_4950:
        /* <DEDUP_REMOVED lines=11> */
.L_x_4953:
        /* <DEDUP_REMOVED lines=63> */
.L_x_4952:
        /* <DEDUP_REMOVED lines=19> */
.L_x_4955:
[----:B------:R-:W-:Y:S05]  /*2780*/  BSYNC B0 ;  /* 0x0000000000007941 */ /* 0x000fea0003800000 */
.L_x_4954:
        /* <DEDUP_REMOVED lines=32> */
.L_x_4949:
        /* <DEDUP_REMOVED lines=57> */
.L_x_4956:
        /* <DEDUP_REMOVED lines=13> */
.L_x_4958:
[----:B------:R-:W-:Y:S05]  /*2df0*/  BSYNC B0 ;  /* 0x0000000000007941 */ /* 0x000fea0003800000 */
.L_x_4957:
        /* <DEDUP_REMOVED lines=33> */
.L_x_4959:
        /* <DEDUP_REMOVED lines=13> */
.L_x_4961:
[----:B------:R-:W-:Y:S05]  /*30e0*/  BSYNC B0 ;  /* 0x0000000000007941 */ /* 0x000fea0003800000 */
.L_x_4960:
        /* <DEDUP_REMOVED lines=17> */
.L_x_4962:
        /* <DEDUP_REMOVED lines=13> */
.L_x_4964:
[----:B------:R-:W-:Y:S05]  /*32d0*/  BSYNC B0 ;  /* 0x0000000000007941 */ /* 0x000fea0003800000 */
.L_x_4963:
        /* <DEDUP_REMOVED lines=17> */
.L_x_4965:
        /* <DEDUP_REMOVED lines=13> */
.L_x_4967:
[----:B------:R-:W-:Y:S05]  /*34c0*/  BSYNC B0 ;  /* 0x0000000000007941 */ /* 0x000fea0003800000 */
.L_x_4966:
        /* <DEDUP_REMOVED lines=17> */
.L_x_4968:
        /* <DEDUP_REMOVED lines=13> */
.L_x_4970:
[----:B------:R-:W-:Y:S05]  /*36b0*/  BSYNC B0 ;  /* 0x0000000000007941 */ /* 0x000fea0003800000 */
.L_x_4969:
        /* <DEDUP_REMOVED lines=17> */
.L_x_4971:
        /* <DEDUP_REMOVED lines=13> */
.L_x_4973:
[----:B------:R-:W-:Y:S05]  /*38a0*/  BSYNC B0 ;  /* 0x0000000000007941 */ /* 0x000fea0003800000 */
.L_x_4972:
        /* <DEDUP_REMOVED lines=48> */
.L_x_4974:
        /* <DEDUP_REMOVED lines=13> */
.L_x_4976:
[----:B------:R-:W-:Y:S05]  /*3c80*/  BSYNC B0 ;  /* 0x0000000000007941 */ /* 0x000fea0003800000 */
.L_x_4975:
        /* <DEDUP_REMOVED lines=17> */
.L_x_4977:
        /* <DEDUP_REMOVED lines=13> */
.L_x_4979:
[----:B------:R-:W-:Y:S05]  /*3e70*/  BSYNC B0 ;  /* 0x0000000000007941 */ /* 0x000fea0003800000 */
.L_x_4978:
        /* <DEDUP_REMOVED lines=13> */
.L_x_4980:
        /* <DEDUP_REMOVED lines=13> */
.L_x_4982:
[----:B------:R-:W-:Y:S05]  /*4020*/  BSYNC B0 ;  /* 0x0000000000007941 */ /* 0x000fea0003800000 */
.L_x_4981:
        /* <DEDUP_REMOVED lines=17> */
.L_x_4983:
        /* <DEDUP_REMOVED lines=13> */
.L_x_4985:
[----:B------:R-:W-:Y:S05]  /*4210*/  BSYNC B0 ;  /* 0x0000000000007941 */ /* 0x000fea0003800000 */
.L_x_4984:
        /* <DEDUP_REMOVED lines=13> */
.L_x_4986:
        /* <DEDUP_REMOVED lines=13> */
.L_x_4988:
[----:B------:R-:W-:Y:S05]  /*43c0*/  BSYNC B0 ;  /* 0x0000000000007941 */ /* 0x000fea0003800000 */
.L_x_4987:
        /* <DEDUP_REMOVED lines=38> */
.L_x_4989:
        /* <DEDUP_REMOVED lines=13> */
.L_x_4991:
[----:B------:R-:W-:Y:S05]  /*4700*/  BSYNC B0 ;  /* 0x0000000000007941 */ /* 0x000fea0003800000 */
.L_x_4990:
        /* <DEDUP_REMOVED lines=13> */
.L_x_4992:
        /* <DEDUP_REMOVED lines=13> */
.L_x_4994:
[----:B------:R-:W-:Y:S05]  /*48b0*/  BSYNC B0 ;  /* 0x0000000000007941 */ /* 0x000fea0003800000 */
.L_x_4993:
        /* <DEDUP_REMOVED lines=13> */
.L_x_4995:
        /* <DEDUP_REMOVED lines=13> */
.L_x_4997:
[----:B------:R-:W-:Y:S05]  /*4a60*/  BSYNC B0 ;  /* 0x0000000000007941 */ /* 0x000fea0003800000 */
.L_x_4996:
        /* <DEDUP_REMOVED lines=13> */
.L_x_4998:
        /* <DEDUP_REMOVED lines=13> */
.L_x_5000:
[----:B------:R-:W-:Y:S05]  /*4c10*/  BSYNC B0 ;  /* 0x0000000000007941 */ /* 0x000fea0003800000 */
.L_x_4999:
        /* <DEDUP_REMOVED lines=13> */
.L_x_5001:
        /* <DEDUP_REMOVED lines=12> */
.L_x_5003:
[----:B------:R-:W-:Y:S05]  /*4db0*/  BSYNC B0 ;  /* 0x0000000000007941 */ /* 0x000fea0003800000 */
.L_x_5002:
[----:B01----:R-:W0:Y:S01]  /*4dc0*/  LDC R17, c[0x0][0x10] ;  /* 0x00000400ff117b82 */ /* 0x003e220000000800 */
[----:B------:R-:W-:Y:S02]  /*4dd0*/  IADD3 R4, R4, 0x1, RZ ;  /* 0x0000000104047810 */ /* 0x000fe40007ffe0ff */
[----:B0-----:R-:W-:-:S04]  /*4de0*/  IADD3 R80, R17, R80, RZ ;  /* 0x0000005011507210 */ /* 0x001fc80007ffe0ff */
[----:B------:R-:W-:-:S13]  /*4df0*/  ISETP.GE.AND P1, PT, R80, UR4, PT ;  /* 0x0000000450007c0c */ /* 0x000fda000bf26270 */
[----:B------:R-:W-:Y:S05]  /*4e00*/  @!P1 BRA `(.L_x_5004) ;  /* 0xffffffb4002c9947 */ /* 0x000fea000383ffff */
[----:B------:R-:W-:Y:S05]  /*4e10*/  EXIT ;  /* 0x000000000000794d */ /* 0x000fea0003800000 */
.L_x_5005:
        /* <DEDUP_REMOVED lines=14> */
.L_x_5184:


//--------------------- .text._Z35group_norm_nhwc_fwd_one_pass_kernelI11Fp32IOFp16WLi512ELi70ELi560EEv26Group_norm_nhwc_fwd_params --------------------------
	.section	.text._Z35group_norm_nhwc_fwd_one_pass_kernelI11Fp32IOFp16WLi512ELi70ELi560EEv26Group_norm_nhwc_fwd_params,"ax",@progbits
	.align	128
        .global         _Z35group_norm_nhwc_fwd_one_pass_kernelI11Fp32IOFp16WLi512ELi70ELi560EEv26Group_norm_nhwc_fwd_params
        .type           _Z35group_norm_nhwc_fwd_one_pass_kernelI11Fp32IOFp16WLi512ELi70ELi560EEv26Group_norm_nhwc_fwd_params,@function
        .size           _Z35group_norm_nhwc_fwd_one_pass_kernelI11Fp32IOFp16WLi512ELi70ELi560EEv26Group_norm_nhwc_fwd_params,(.L_x_5185 - _Z35group_norm_nhwc_fwd_one_pass_kernelI11Fp32IOFp16WLi512ELi70ELi560EEv26Group_norm_nhwc_fwd_params)
        .other          _Z35group_norm_nhwc_fwd_one_pass_kernelI11Fp32IOFp16WLi512ELi70ELi560EEv26Group_norm_nhwc_fwd_params,@"STO_CUDA_ENTRY STV_DEFAULT"
_Z35group_norm_nhwc_fwd_one_pass_kernelI11Fp32IOFp16WLi512ELi70ELi560EEv26Group_norm_nhwc_fwd_params:
.text._Z35group_norm_nhwc_fwd_one_pass_kernelI11Fp32IOFp16WLi512ELi70ELi560EEv26Group_norm_nhwc_fwd_params:
        /* <DEDUP_REMOVED lines=41> */
.L_x_5111:
        /* <DEDUP_REMOVED lines=546> */
[-C--:B0-----:R-:W-:Y:S01]  /*24b0*/  @!P3 IMAD R15, R39, R48.reuse, RZ ;  /* 0x00000030270fb224 */ /* 0x081fe200078e02ff */
[----:B------:R-:W-:Y:S01]  /*24c0*/  MOV R39, R23 ;  /* 0x0000001700277202 */ /* 0x000fe20000000f00 */
[----:B------:R-:W-:-:S04]  /*24d0*/  @!P3 IMAD.WIDE.U32 R50, R38, R48, R50 ;  /* 0x000000302632b225 */ /* 0x000fc800078e0032 */
[----:B------:R-:W-:Y:S01]  /*24e0*/  @!P3 IMAD R15, R38, R49, R15 ;  /* 0x00000031260fb224 */ /* 0x000fe200078e020f */
[----:B------:R-:W-:Y:S02]  /*24f0*/  MOV R38, R22 ;  /* 0x0000001600267202 */ /* 0x000fe40000000f00 */
[----:B-1----:R-:W-:Y:S01]  /*2500*/  @!P3 LEA R42, P0, R50, R26, 0x2 ;  /* 0x0000001a322ab211 */ /* 0x002fe200078010ff */
[----:B------:R-:W-:Y:S01]  /*2510*/  @!P3 IMAD.IADD R15, R51, 0x1, R15 ;  /* 0x00000001330fb824 */ /* 0x000fe200078e020f */
[----:B------:R-:W-:-:S04]  /*2520*/  IADD3 R22, R0, 0xc0, RZ ;  /* 0x000000c000167810 */ /* 0x000fc80007ffe0ff */
[----:B------:R-:W-:Y:S02]  /*2530*/  @!P3 LEA.HI.X R43, R50, R27, R15, 0x2, P0 ;  /* 0x0000001b322bb211 */ /* 0x000fe400000f140f */
[----:B------:R-:W-:Y:S02]  /*2540*/  SHF.R.S32.HI R23, RZ, 0x1f, R22 ;  /* 0x0000001fff177819 */ /* 0x000fe40000011416 */
[----:B------:R-:W-:Y:S02]  /*2550*/  ISETP.GE.U32.AND P0, PT, R22, UR12, PT ;  /* 0x0000000c16007c0c */ /* 0x000fe4000bf06070 */
[----:B------:R-:W-:Y:S02]  /*2560*/  LOP3.LUT P3, RZ, R24, 0x10, RZ, 0xc0, !PT ;  /* 0x0000001018ff7812 */ /* 0x000fe4000786c0ff */
[----:B------:R-:W-:-:S04]  /*2570*/  ISETP.GE.AND.EX P0, PT, R23, UR13, PT, P0 ;  /* 0x0000000d17007c0c */ /* 0x000fc8000bf06300 */
[----:B------:R-:W-:Y:S02]  /*2580*/  ISETP.GT.U32.OR P5, PT, R25, 0x22f, P0 ;  /* 0x0000022f1900780c */ /* 0x000fe400007a4470 */
[----:B------:R-:W-:-:S11]  /*2590*/  IADD3 R25, R0, 0xd0, RZ ;  /* 0x000000d000197810 */ /* 0x000fd60007ffe0ff */
        /* <DEDUP_REMOVED lines=21> */
[----:B------:R-:W-:Y:S01]  /*26f0*/  @!P4 MOV R50, R2 ;  /* 0x000000020032c202 */ /* 0x000fe20000000f00 */
[----:B------:R-:W-:-:S06]  /*2700*/  @!P4 IMAD.MOV.U32 R51, RZ, RZ, R5 ;  /* 0x000000ffff33c224 */ /* 0x000fcc00078e0005 */
        /* <DEDUP_REMOVED lines=10> */
[----:B------:R-:W-:-:S02]  /*27b0*/  @!P4 LEA.HI.X R27, R50, R27, R15, 0x2, P0 ;  /* 0x0000001b321bc211 */ /* 0x000fc400000f140f */
[----:B------:R-:W-:Y:S02]  /*27c0*/  MOV R50, R22 ;  /* 0x0000001600327202 */ /* 0x000fe40000000f00 */
[----:B------:R-:W-:Y:S02]  /*27d0*/  CS2R R22, SRZ ;  /* 0x0000000000167805 */ /* 0x000fe4000001ff00 */
[----:B------:R-:W-:Y:S02]  /*27e0*/  LOP3.LUT R14, R14, 0xfffffff7, RZ, 0xc0, !PT ;  /* 0xfffffff70e0e7812 */ /* 0x000fe400078ec0ff */
[----:B------:R-:W-:Y:S02]  /*27f0*/  LOP3.LUT P0, RZ, R24, 0x40, RZ, 0xc0, !PT ;  /* 0x0000004018ff7812 */ /* 0x000fe4000780c0ff */
[----:B------:R-:W-:Y:S02]  /*2800*/  @P4 LOP3.LUT R14, R14, 0x8, RZ, 0xfc, !PT ;  /* 0x000000080e0e4812 */ /* 0x000fe400078efcff */
[----:B------:R-:W-:-:S02]  /*2810*/  LOP3.LUT P4, RZ, R24, 0x80, RZ, 0xc0, !PT ;  /* 0x0000008018ff7812 */ /* 0x000fc4000788c0ff */
[----:B------:R-:W-:Y:S01]  /*2820*/  LOP3.LUT P6, RZ, R24, 0x4, RZ, 0xc0, !PT ;  /* 0x0000000418ff7812 */ /* 0x000fe200078cc0ff */
[----:B--2---:R-:W2:Y:S04]  /*2830*/  @!P2 LDG.E.64 R22, desc[UR14][R6.64] ;  /* 0x0000000e0616a981 */ /* 0x004ea8000c1e1b00 */
[----:B--2---:R0:W-:Y:S04]  /*2840*/  STL.64 [R1+0x28], R22 ;  /* 0x0000281601007387 */ /* 0x0041e80000100a00 */
[----:B0-----:R-:W2:Y:S01]  /*2850*/  LDL.LU.64 R22, [R1+0xc8] ;  /* 0x0000c80001167983 */ /* 0x001ea20000300a00 */
[----:B------:R-:W-:Y:S01]  /*2860*/  MOV R6, R28 ;  /* 0x0000001c00067202 */ /* 0x000fe20000000f00 */
[----:B------:R-:W-:Y:S01]  /*2870*/  IMAD.MOV.U32 R7, RZ, RZ, R29 ;  /* 0x000000ffff077224 */ /* 0x000fe200078e001d */
[----:B------:R-:W-:-:S02]  /*2880*/  CS2R R28, SRZ ;  /* 0x00000000001c7805 */ /* 0x000fc4000001ff00 */
        /* <DEDUP_REMOVED lines=18> */
[----:B------:R-:W-:Y:S01]  /*29b0*/  MOV R30, R50 ;  /* 0x00000032001e7202 */ /* 0x000fe20000000f00 */
[----:B------:R-:W-:Y:S01]  /*29c0*/  IMAD.MOV.U32 R50, RZ, RZ, R34 ;  /* 0x000000ffff327224 */ /* 0x000fe200078e0022 */
[----:B------:R-:W-:-:S02]  /*29d0*/  MOV R31, R51 ;  /* 0x00000033001f7202 */ /* 0x000fc40000000f00 */
[----:B------:R-:W-:Y:S02]  /*29e0*/  MOV R51, R35 ;  /* 0x0000002300337202 */ /* 0x000fe40000000f00 */
[----:B------:R-:W-:-:S06]  /*29f0*/  CS2R R34, SRZ ;  /* 0x0000000000227805 */ /* 0x000fcc000001ff00 */
[----:B--2---:R-:W2:Y:S04]  /*2a00*/  @!P5 LDG.E.64 R34, desc[UR14][R32.64] ;  /* 0x0000000e2022d981 */ /* 0x004ea8000c1e1b00 */
[----:B--2---:R0:W-:Y:S04]  /*2a10*/  STL.64 [R1+0x58], R34 ;  /* 0x0000582201007387 */ /* 0x0041e80000100a00 */
[----:B0-----:R-:W2:Y:S01]  /*2a20*/  LDL.LU.64 R34, [R1+0xa8] ;  /* 0x0000a80001227983 */ /* 0x001ea20000300a00 */
[----:B------:R-:W-:Y:S02]  /*2a30*/  MOV R32, R48 ;  /* 0x0000003000207202 */ /* 0x000fe40000000f00 */
        /* <DEDUP_REMOVED lines=72> */
[----:B0-----:R-:W-:Y:S01]  /*2ec0*/  MOV R44, R42 ;  /* 0x0000002a002c7202 */ /* 0x001fe20000000f00 */
[----:B------:R-:W-:Y:S01]  /*2ed0*/  IMAD.MOV.U32 R42, RZ, RZ, R22 ;  /* 0x000000ffff2a7224 */ /* 0x000fe200078e0016 */
        /* <DEDUP_REMOVED lines=21> */
[----:B0-----:R-:W-:Y:S02]  /*3030*/  MOV R40, R32 ;  /* 0x0000002000287202 */ /* 0x001fe40000000f00 */
[----:B------:R-:W-:Y:S02]  /*3040*/  MOV R41, R33 ;  /* 0x0000002100297202 */ /* 0x000fe40000000f00 */
[----:B------:R-:W-:-:S06]  /*3050*/  CS2R R32, SRZ ;  /* 0x0000000000207805 */ /* 0x000fcc000001ff00 */
[----:B------:R0:W4:Y:S01]  /*3060*/  @P0 LDG.E.64 R32, desc[UR14][R34.64] ;  /* 0x0000000e22200981 */ /* 0x000122000c1e1b00 */
[----:B------:R-:W-:-:S06]  /*3070*/  CS2R R16, SRZ ;  /* 0x0000000000107805 */ /* 0x000fcc000001ff00 */
[----:B------:R-:W4:Y:S01]  /*3080*/  @!P2 LDG.E.64 R16, desc[UR14][R46.64] ;  /* 0x0000000e2e10a981 */ /* 0x000f22000c1e1b00 */
[----:B0-----:R-:W-:-:S06]  /*3090*/  CS2R R34, SRZ ;  /* 0x0000000000227805 */ /* 0x001fcc000001ff00 */
[----:B------:R0:W4:Y:S01]  /*30a0*/  @!P4 LDG.E.64 R34, desc[UR14][R26.64] ;  /* 0x0000000e1a22c981 */ /* 0x000122000c1e1b00 */
[----:B---3--:R-:W-:-:S03]  /*30b0*/  MOV R51, R49 ;  /* 0x0000003100337202 */ /* 0x008fc60000000f00 */
[----:B------:R1:W-:Y:S04]  /*30c0*/  STL.64 [R1], R48 ;  /* 0x0000003001007387 */ /* 0x0003e80000100a00 */
[----:B------:R-:W-:Y:S01]  /*30d0*/  STL [R1+0x74], R51 ;  /* 0x0000743301007387 */ /* 0x000fe20000100800 */
[----:B-1----:R-:W-:-:S05]  /*30e0*/  IMAD.MOV.U32 R49, RZ, RZ, R48 ;  /* 0x000000ffff317224 */ /* 0x002fca00078e0030 */
        /* <DEDUP_REMOVED lines=18> */
[----:B-1----:R-:W-:Y:S01]  /*3210*/  IMAD.MOV.U32 R36, RZ, RZ, R42 ;  /* 0x000000ffff247224 */ /* 0x002fe200078e002a */
[----:B--2---:R-:W-:-:S02]  /*3220*/  MOV R37, R43 ;  /* 0x0000002b00257202 */ /* 0x004fc40000000f00 */
        /* <DEDUP_REMOVED lines=21> */
[----:B------:R-:W-:-:S03]  /*3380*/  MOV R51, R39 ;  /* 0x0000002700337202 */ /* 0x000fc60000000f00 */
        /* <DEDUP_REMOVED lines=175> */
[----:B------:R-:W-:Y:S01]  /*3e80*/  FMUL.FTZ R24, R41, R41 ;  /* 0x0000002929187220 */ /* 0x000fe20000410000 */
[----:B------:R-:W-:Y:S01]  /*3e90*/  FADD.FTZ R27, R38, R39 ;  /* 0x00000027261b7221 */ /* 0x000fe20000010000 */
[----:B------:R-:W-:Y:S02]  /*3ea0*/  FADD.FTZ R25, R25, R48 ;  /* 0x0000003019197221 */ /* 0x000fe40000010000 */
[----:B------:R-:W-:Y:S01]  /*3eb0*/  FFMA.FTZ R48, R40, R40, R24 ;  /* 0x0000002828307223 */ /* 0x000fe20000010018 */
[----:B------:R-:W-:Y:S01]  /*3ec0*/  FADD.FTZ R26, R26, R27 ;  /* 0x0000001b1a1a7221 */ /* 0x000fe20000010000 */
[----:B------:R-:W-:Y:S01]  /*3ed0*/  FMUL.FTZ R24, R43, R43 ;  /* 0x0000002b2b187220 */ /* 0x000fe20000410000 */
[----:B------:R-:W-:Y:S01]  /*3ee0*/  FADD.FTZ R27, R49, R51 ;  /* 0x00000033311b7221 */ /* 0x000fe20000010000 */
[----:B------:R-:W-:Y:S01]  /*3ef0*/  FADD.FTZ R48, R25, R48 ;  /* 0x0000003019307221 */ /* 0x000fe20000010000 */
[----:B------:R-:W-:Y:S01]  /*3f00*/  FADD.FTZ R25, R40, R41 ;  /* 0x0000002928197221 */ /* 0x000fe20000010000 */
[----:B------:R-:W-:Y:S01]  /*3f10*/  FFMA.FTZ R49, R42, R42, R24 ;  /* 0x0000002a2a317223 */ /* 0x000fe20000010018 */
[----:B------:R-:W-:Y:S01]  /*3f20*/  FADD.FTZ R26, R26, R27 ;  /* 0x0000001b1a1a7221 */ /* 0x000fe20000010000 */
[----:B------:R-:W-:-:S02]  /*3f30*/  FMUL.FTZ R24, R45, R45 ;  /* 0x0000002d2d187220 */ /* 0x000fc40000410000 */
[----:B------:R-:W-:Y:S01]  /*3f40*/  FADD.FTZ R49, R48, R49 ;  /* 0x0000003130317221 */ /* 0x000fe20000010000 */
[----:B------:R-:W-:Y:S01]  /*3f50*/  FADD.FTZ R25, R26, R25 ;  /* 0x000000191a197221 */ /* 0x000fe20000010000 */
[----:B------:R-:W-:Y:S01]  /*3f60*/  FFMA.FTZ R24, R44, R44, R24 ;  /* 0x0000002c2c187223 */ /* 0x000fe20000010018 */
[----:B------:R-:W-:Y:S01]  /*3f70*/  FMUL.FTZ R26, R47, R47 ;  /* 0x0000002f2f1a7220 */ /* 0x000fe20000410000 */
[----:B------:R-:W-:Y:S01]  /*3f80*/  SHF.R.S32.HI R48, RZ, 0x1f, R50 ;  /* 0x0000001fff307819 */ /* 0x000fe20000011432 */
[----:B------:R-:W1:Y:S01]  /*3f90*/  S2R R51, SR_LANEID ;  /* 0x0000000000337919 */ /* 0x000e620000000000 */
[----:B------:R-:W-:Y:S01]  /*3fa0*/  FADD.FTZ R49, R49, R24 ;  /* 0x0000001831317221 */ /* 0x000fe20000010000 */
[----:B------:R-:W-:Y:S01]  /*3fb0*/  FADD.FTZ R27, R42, R43 ;  /* 0x0000002b2a1b7221 */ /* 0x000fe20000010000 */
[----:B------:R-:W-:Y:S01]  /*3fc0*/  FFMA.FTZ R26, R46, R46, R26 ;  /* 0x0000002e2e1a7223 */ /* 0x000fe2000001001a */
[----:B------:R-:W-:Y:S01]  /*3fd0*/  LEA.HI R24, R48, R50, RZ, 0x5 ;  /* 0x0000003230187211 */ /* 0x000fe200078f28ff */
[----:B------:R-:W-:Y:S01]  /*3fe0*/  FADD.FTZ R48, R44, R45 ;  /* 0x0000002d2c307221 */ /* 0x000fe20000010000 */
[----:B------:R-:W-:Y:S01]  /*3ff0*/  FADD.FTZ R25, R25, R27 ;  /* 0x0000001b19197221 */ /* 0x000fe20000010000 */
[----:B------:R-:W-:Y:S01]  /*4000*/  FADD.FTZ R49, R49, R26 ;  /* 0x0000001a31317221 */ /* 0x000fe20000010000 */
[----:B------:R-:W-:Y:S01]  /*4010*/  SHF.R.S32.HI R24, RZ, 0x5, R24 ;  /* 0x00000005ff187819 */ /* 0x000fe20000011418 */
[----:B------:R-:W-:-:S02]  /*4020*/  IMAD.MOV.U32 R26, RZ, RZ, -0x20 ;  /* 0xffffffe0ff1a7424 */ /* 0x000fc400078e00ff */
[----:B------:R-:W-:Y:S02]  /*4030*/  FADD.FTZ R48, R25, R48 ;  /* 0x0000003019307221 */ /* 0x000fe40000010000 */
        /* <DEDUP_REMOVED lines=91> */
.L_x_5007:
[----:B------:R-:W-:Y:S05]  /*45f0*/  BSYNC B0 ;  /* 0x0000000000007941 */ /* 0x000fea0003800000 */
.L_x_5006:
        /* <DEDUP_REMOVED lines=14> */
[----:B------:R-:W-:-:S04]  /*46e0*/  IMAD R24, R24, UR13, RZ ;  /* 0x0000000d18187c24 */ /* 0x000fc8000f8e02ff */
[----:B------:R-:W-:-:S04]  /*46f0*/  IMAD.SHL.U32 R24, R24, 0x2, RZ ;  /* 0x0000000218187824 */ /* 0x000fc800078e00ff */
[----:B0-----:R-:W-:-:S04]  /*4700*/  IMAD.WIDE R24, R24, 0x4, R50 ;  /* 0x0000000418187825 */ /* 0x001fc800078e0232 */
        /* <DEDUP_REMOVED lines=13> */
.L_x_5010:
[----:B------:R-:W2:Y:S04]  /*47e0*/  LDG.E.STRONG.GPU R25, desc[UR14][R26.64] ;  /* 0x0000000e1a197981 */ /* 0x000ea8000c1ef900 */
[----:B--2---:R-:W-:Y:S01]  /*47f0*/  CCTL.IVALL ;  /* 0x00000000ff00798f */ /* 0x004fe20002000000 */
[----:B------:R-:W-:Y:S05]  /*4800*/  YIELD ;  /* 0x0000000000007946 */ /* 0x000fea0003800000 */
[----:B------:R-:W-:-:S13]  /*4810*/  ISETP.NE.AND P1, PT, R25, R24, PT ;  /* 0x000000181900720c */ /* 0x000fda0003f25270 */
[----:B------:R-:W-:Y:S05]  /*4820*/  @P1 BRA `(.L_x_5010) ;  /* 0xfffffffc00ec1947 */ /* 0x000fea000383ffff */
.L_x_5009:
        /* <DEDUP_REMOVED lines=14> */
.L_x_5012:
        /* <DEDUP_REMOVED lines=68> */
.L_x_5011:
        /* <DEDUP_REMOVED lines=20> */
.L_x_5014:
[----:B------:R-:W-:Y:S05]  /*4e90*/  BSYNC B0 ;  /* 0x0000000000007941 */ /* 0x000fea0003800000 */
.L_x_5013:
        /* <DEDUP_REMOVED lines=17> */
[----:B------:R-:W-:-:S04]  /*4fb0*/  @!P2 IMAD.WIDE.U32 R24, R26, 0x8, R24 ;  /* 0x000000081a18a825 */ /* 0x000fc800078e0018 */
[----:B------:R-:W-:Y:S02]  /*4fc0*/  IMAD.U32 R26, RZ, RZ, UR19 ;  /* 0x00000013ff1a7e24 */ /* 0x000fe4000f8e00ff */
[----:B------:R-:W2:Y:S03]  /*4fd0*/  @!P2 LDG.E.64 R24, desc[UR14][R24.64] ;  /* 0x0000000e1818a981 */ /* 0x000ea6000c1e1b00 */
[----:B------:R-:W-:-:S13]  /*4fe0*/  ISETP.EQ.OR P1, PT, R26, 0x2, P1 ;  /* 0x000000021a00780c */ /* 0x000fda0000f22670 */
        /* <DEDUP_REMOVED lines=18> */
.L_x_5008:
        /* <DEDUP_REMOVED lines=22> */
[----:B------:R-:W-:-:S05]  /*5270*/  MOV R48, UR5 ;  /* 0x0000000500307c02 */ /* 0x000fca0008000f00 */
        /* <DEDUP_REMOVED lines=24> */
[----:B--2---:R-:W-:Y:S02]  /*5400*/  HADD2.F32 R24, -RZ, R49.H0_H0 ;  /* 0x20000031ff187230 */ /* 0x004fe40000004100 */
[----:B---3--:R-:W-:Y:S02]  /*5410*/  HADD2.F32 R25, -RZ, R25.H0_H0 ;  /* 0x20000019ff197230 */ /* 0x008fe40000004100 */
[----:B----4-:R-:W-:-:S05]  /*5420*/  HADD2.F32 R27, -RZ, R48.H0_H0 ;  /* 0x20000030ff1b7230 */ /* 0x010fca0000004100 */
[----:B------:R-:W-:Y:S01]  /*5430*/  FFMA.FTZ R32, R24, R32, R27 ;  /* 0x0000002018207223 */ /* 0x000fe2000001001b */
[----:B------:R-:W-:-:S05]  /*5440*/  HADD2.F32 R26, -RZ, R26.H0_H0 ;  /* 0x2000001aff1a7230 */ /* 0x000fca0000004100 */
        /* <DEDUP_REMOVED lines=12> */
.L_x_5015:
        /* <DEDUP_REMOVED lines=14> */
.L_x_5017:
[----:B------:R-:W-:Y:S05]  /*55f0*/  BSYNC B0 ;  /* 0x0000000000007941 */ /* 0x000fea0003800000 */
.L_x_5016:
        /* <DEDUP_REMOVED lines=25> */
.L_x_5018:
        /* <DEDUP_REMOVED lines=13> */
.L_x_5020:
[----:B------:R-:W-:Y:S05]  /*5860*/  BSYNC B0 ;  /* 0x0000000000007941 */ /* 0x000fea0003800000 */
.L_x_5019:
[C---:B------:R-:W-:Y:S01]  /*5870*/  VIADD R33, R0.reuse, 0x20 ;  /* 0x0000002000217836 */ /* 0x040fe20000000000 */
[----:B0-----:R-:W-:Y:S01]  /*5880*/  IADD3 R49, R0, 0x20, RZ ;  /* 0x0000002000317810 */ /* 0x001fe20007ffe0ff */
[----:B------:R-:W-:Y:S01]  /*5890*/  FADD.FTZ R52, R52, -UR5 ;  /* 0x8000000534347e21 */ /* 0x000fe20008010000 */
[----:B------:R-:W-:Y:S02]  /*58a0*/  FADD.FTZ R53, R53, -UR5 ;  /* 0x8000000535357e21 */ /* 0x000fe40008010000 */
        /* <DEDUP_REMOVED lines=19> */
.L_x_5021:
        /* <DEDUP_REMOVED lines=13> */
.L_x_5023:
[----:B------:R-:W-:Y:S05]  /*5ab0*/  BSYNC B0 ;  /* 0x0000000000007941 */ /* 0x000fea0003800000 */
.L_x_5022:
[----:B------:R-:W-:Y:S01]  /*5ac0*/  IADD3 R32, R0, 0x30, RZ ;  /* 0x0000003000207810 */ /* 0x000fe20007ffe0ff */
[----:B0-----:R-:W-:Y:S01]  /*5ad0*/  FADD.FTZ R6, R8, -UR5 ;  /* 0x8000000508067e21 */ /* 0x001fe20008010000 */
[----:B------:R-:W-:Y:S01]  /*5ae0*/  FADD.FTZ R7, R9, -UR5 ;  /* 0x8000000509077e21 */ /* 0x000fe20008010000 */
[----:B------:R-:W-:Y:S01]  /*5af0*/  VIADD R53, R0, 0x50 ;  /* 0x0000005000357836 */ /* 0x000fe20000000000 */
[----:B------:R-:W-:Y:S01]  /*5b00*/  ISETP.GE.U32.AND P6, PT, R32, UR6, PT ;  /* 0x0000000620007c0c */ /* 0x000fe2000bfc6070 */
[C---:B------:R-:W-:Y:S01]  /*5b10*/  VIADD R8, R0.reuse, 0x40 ;  /* 0x0000004000087836 */ /* 0x040fe20000000000 */
[----:B------:R-:W-:Y:S01]  /*5b20*/  IADD3 R32, R0, 0x40, RZ ;  /* 0x0000004000207810 */ /* 0x000fe20007ffe0ff */
[----:B------:R-:W-:Y:S01]  /*5b30*/  FMUL.FTZ R6, R6, UR10 ;  /* 0x0000000a06067c20 */ /* 0x000fe20008410000 */
[----:B------:R-:W-:Y:S01]  /*5b40*/  IADD3 R51, R0, 0x60, RZ ;  /* 0x0000006000337810 */ /* 0x000fe20007ffe0ff */
[----:B------:R-:W-:Y:S01]  /*5b50*/  FMUL.FTZ R7, R7, UR10 ;  /* 0x0000000a07077c20 */ /* 0x000fe20008410000 */
[----:B------:R-:W-:Y:S01]  /*5b60*/  ISETP.GE.U32.AND P1, PT, R32, UR6, PT ;  /* 0x0000000620007c0c */ /* 0x000fe2000bf26070 */
[----:B------:R-:W-:Y:S01]  /*5b70*/  FADD.FTZ R33, R11, -UR5 ;  /* 0x800000050b217e21 */ /* 0x000fe20008010000 */
[----:B------:R-:W-:Y:S01]  /*5b80*/  IADD3 R48, R0, 0x70, RZ ;  /* 0x0000007000307810 */ /* 0x000fe20007ffe0ff */
[----:B------:R-:W-:Y:S01]  /*5b90*/  FFMA.FTZ R6, R24, R6, R27 ;  /* 0x0000000618067223 */ /* 0x000fe2000001001b */
[C---:B------:R-:W-:Y:S01]  /*5ba0*/  IADD3 R9, R0.reuse, 0x30, RZ ;  /* 0x0000003000097810 */ /* 0x040fe20007ffe0ff */
[----:B------:R-:W-:Y:S01]  /*5bb0*/  FFMA.FTZ R7, R25, R7, R26 ;  /* 0x0000000719077223 */ /* 0x000fe2000001001a */
[----:B------:R-:W-:-:S02]  /*5bc0*/  IADD3 R49, R0, 0x70, RZ ;  /* 0x0000007000317810 */ /* 0x000fc40007ffe0ff */
[C---:B------:R-:W-:Y:S02]  /*5bd0*/  IADD3 R52, R0.reuse, 0x60, RZ ;  /* 0x0000006000347810 */ /* 0x040fe40007ffe0ff */
[----:B------:R-:W-:Y:S02]  /*5be0*/  IADD3 R32, R0, 0x50, RZ ;  /* 0x0000005000207810 */ /* 0x000fe40007ffe0ff */
        /* <DEDUP_REMOVED lines=10> */
[----:B------:R-:W-:Y:S01]  /*5c90*/  ISETP.GE.AND.EX P2, PT, R32, UR7, PT, P2 ;  /* 0x0000000720007c0c */ /* 0x000fe2000bf46320 */
[----:B------:R-:W-:Y:S01]  /*5ca0*/  FADD.FTZ R32, R10, -UR5 ;  /* 0x800000050a207e21 */ /* 0x000fe20008010000 */
        /* <DEDUP_REMOVED lines=18> */
.L_x_5024:
[----:B------:R-:W-:Y:S04]  /*5dd0*/  BSSY B0, `(.L_x_5025) ;  /* 0x000000e000007945 */ /* 0x000fe80003800000 */
[----:B------:R-:W-:Y:S05]  /*5de0*/  @P6 BRA `(.L_x_5026) ;  /* 0x0000000000306947 */ /* 0x000fea0003800000 */
[----:B------:R-:W-:Y:S01]  /*5df0*/  ULDC.64 UR12, c[0x0][0x270] ;  /* 0x00009c00000c7ab9 */ /* 0x000fe20000000a00 */
[----:B------:R-:W-:Y:S01]  /*5e00*/  IADD3 R11, R0, 0x30, RZ ;  /* 0x00000030000b7810 */ /* 0x000fe20007ffe0ff */
[----:B------:R-:W-:Y:S01]  /*5e10*/  IMAD R10, R9, UR12, RZ ;  /* 0x0000000c090a7c24 */ /* 0x000fe2000f8e02ff */
[----:B------:R-:W-:Y:S02]  /*5e20*/  MOV R8, R2 ;  /* 0x0000000200087202 */ /* 0x000fe40000000f00 */
[----:B------:R-:W-:Y:S01]  /*5e30*/  MOV R9, R5 ;  /* 0x0000000500097202 */ /* 0x000fe20000000f00 */
[C---:B------:R-:W-:Y:S02]  /*5e40*/  IMAD R10, R11.reuse, UR13, R10 ;  /* 0x0000000d0b0a7c24 */ /* 0x040fe4000f8e020a */
[----:B------:R-:W-:Y:S01]  /*5e50*/  IMAD.WIDE.U32 R8, R11, UR12, R8 ;  /* 0x0000000c0b087c25 */ /* 0x000fe2000f8e0008 */
[----:B------:R-:W-:-:S04]  /*5e60*/  ULDC.64 UR12, c[0x0][0x210] ;  /* 0x00008400000c7ab9 */ /* 0x000fc80000000a00 */
[----:B------:R-:W-:Y:S02]  /*5e70*/  IADD3 R9, R9, R10, RZ ;  /* 0x0000000a09097210 */ /* 0x000fe40007ffe0ff */
[----:B------:R-:W-:-:S04]  /*5e80*/  LEA R10, P6, R8, UR12, 0x2 ;  /* 0x0000000c080a7c11 */ /* 0x000fc8000f8c10ff */
[----:B------:R-:W-:-:S05]  /*5e90*/  LEA.HI.X R11, R8, UR13, R9, 0x2, P6 ;  /* 0x0000000d080b7c11 */ /* 0x000fca000b0f1409 */
[----:B------:R0:W-:Y:S04]  /*5ea0*/  STG.E.64 desc[UR14][R10.64], R6 ;  /* 0x000000060a007986 */ /* 0x0001e8000c101b0e */
.L_x_5026:
[----:B------:R-:W-:Y:S05]  /*5eb0*/  BSYNC B0 ;  /* 0x0000000000007941 */ /* 0x000fea0003800000 */
.L_x_5025:
        /* <DEDUP_REMOVED lines=17> */
.L_x_5027:
[----:B------:R-:W-:Y:S04]  /*5fd0*/  BSSY B0, `(.L_x_5028) ;  /* 0x0000010000007945 */ /* 0x000fe80003800000 */
[----:B------:R-:W-:Y:S05]  /*5fe0*/  @P1 BRA `(.L_x_5029) ;  /* 0x0000000000381947 */ /* 0x000fea0003800000 */
[C---:B------:R-:W-:Y:S01]  /*5ff0*/  IADD3 R8, R0.reuse, 0x40, RZ ;  /* 0x0000004000087810 */ /* 0x040fe20007ffe0ff */
[----:B------:R-:W-:Y:S01]  /*6000*/  ULDC.64 UR12, c[0x0][0x270] ;  /* 0x00009c00000c7ab9 */ /* 0x000fe20000000a00 */
[----:B------:R-:W-:Y:S02]  /*6010*/  IADD3 R11, R0, 0x40, RZ ;  /* 0x00000040000b7810 */ /* 0x000fe40007ffe0ff */
[----:B------:R-:W-:Y:S02]  /*6020*/  SHF.R.S32.HI R8, RZ, 0x1f, R8 ;  /* 0x0000001fff087819 */ /* 0x000fe40000011408 */
[----:B------:R-:W-:-:S03]  /*6030*/  MOV R9, R5 ;  /* 0x0000000500097202 */ /* 0x000fc60000000f00 */
        /* <DEDUP_REMOVED lines=9> */
.L_x_5029:
[----:B------:R-:W-:Y:S05]  /*60d0*/  BSYNC B0 ;  /* 0x0000000000007941 */ /* 0x000fea0003800000 */
.L_x_5028:
        /* <DEDUP_REMOVED lines=17> */
.L_x_5030:
        /* <DEDUP_REMOVED lines=15> */
.L_x_5032:
[----:B------:R-:W-:Y:S05]  /*62e0*/  BSYNC B0 ;  /* 0x0000000000007941 */ /* 0x000fea0003800000 */
.L_x_5031:
        /* <DEDUP_REMOVED lines=17> */
.L_x_5033:
        /* <DEDUP_REMOVED lines=13> */
.L_x_5035:
[----:B------:R-:W-:Y:S05]  /*64d0*/  BSYNC B0 ;  /* 0x0000000000007941 */ /* 0x000fea0003800000 */
.L_x_5034:
        /* <DEDUP_REMOVED lines=17> */
.L_x_5036:
        /* <DEDUP_REMOVED lines=13> */
.L_x_5038:
[----:B------:R-:W-:Y:S05]  /*66c0*/  BSYNC B0 ;  /* 0x0000000000007941 */ /* 0x000fea0003800000 */
.L_x_5037:
        /* <DEDUP_REMOVED lines=47> */
.L_x_5039:
        /* <DEDUP_REMOVED lines=13> */
.L_x_5041:
[----:B------:R-:W-:Y:S05]  /*6a90*/  BSYNC B0 ;  /* 0x0000000000007941 */ /* 0x000fea0003800000 */
.L_x_5040:
        /* <DEDUP_REMOVED lines=17> */
.L_x_5042:
        /* <DEDUP_REMOVED lines=13> */
.L_x_5044:
[----:B------:R-:W-:Y:S05]  /*6c80*/  BSYNC B0 ;  /* 0x0000000000007941 */ /* 0x000fea0003800000 */
.L_x_5043:
        /* <DEDUP_REMOVED lines=17> */
.L_x_5045:
        /* <DEDUP_REMOVED lines=13> */
.L_x_5047:
[----:B------:R-:W-:Y:S05]  /*6e70*/  BSYNC B0 ;  /* 0x0000000000007941 */ /* 0x000fea0003800000 */
.L_x_5046:
        /* <DEDUP_REMOVED lines=17> */
.L_x_5048:
        /* <DEDUP_REMOVED lines=13> */
.L_x_5050:
[----:B------:R-:W-:Y:S05]  /*7060*/  BSYNC B0 ;  /* 0x0000000000007941 */ /* 0x000fea0003800000 */
.L_x_5049:
        /* <DEDUP_REMOVED lines=17> */
.L_x_5051:
        /* <DEDUP_REMOVED lines=13> */
.L_x_5053:
[----:B------:R-:W-:Y:S05]  /*7250*/  BSYNC B0 ;  /* 0x0000000000007941 */ /* 0x000fea0003800000 */
.L_x_5052:
        /* <DEDUP_REMOVED lines=45> */
.L_x_5054:
        /* <DEDUP_REMOVED lines=13> */
.L_x_5056:
[----:B------:R-:W-:Y:S05]  /*7600*/  BSYNC B0 ;  /* 0x0000000000007941 */ /* 0x000fea0003800000 */
.L_x_5055:
        /* <DEDUP_REMOVED lines=19> */
.L_x_5057:
        /* <DEDUP_REMOVED lines=13> */
.L_x_5059:
[----:B------:R-:W-:Y:S05]  /*7810*/  BSYNC B0 ;  /* 0x0000000000007941 */ /* 0x000fea0003800000 */
.L_x_5058:
        /* <DEDUP_REMOVED lines=19> */
.L_x_5060:
        /* <DEDUP_REMOVED lines=13> */
.L_x_5062:
[----:B------:R-:W-:Y:S05]  /*7a20*/  BSYNC B0 ;  /* 0x0000000000007941 */ /* 0x000fea0003800000 */
.L_x_5061:
        /* <DEDUP_REMOVED lines=19> */
.L_x_5063:
        /* <DEDUP_REMOVED lines=13> */
.L_x_5065:
[----:B------:R-:W-:Y:S05]  /*7c30*/  BSYNC B0 ;  /* 0x0000000000007941 */ /* 0x000fea0003800000 */
.L_x_5064:
        /* <DEDUP_REMOVED lines=19> */
.L_x_5066:
        /* <DEDUP_REMOVED lines=13> */
.L_x_5068:
[----:B------:R-:W-:Y:S05]  /*7e40*/  BSYNC B0 ;  /* 0x0000000000007941 */ /* 0x000fea0003800000 */
.L_x_5067:
        /* <DEDUP_REMOVED lines=47> */
.L_x_5069:
        /* <DEDUP_REMOVED lines=13> */
.L_x_5071:
[----:B------:R-:W-:Y:S05]  /*8210*/  BSYNC B0 ;  /* 0x0000000000007941 */ /* 0x000fea0003800000 */
.L_x_5070:
        /* <DEDUP_REMOVED lines=19> */
.L_x_5072:
        /* <DEDUP_REMOVED lines=13> */
.L_x_5074:
[----:B------:R-:W-:Y:S05]  /*8420*/  BSYNC B0 ;  /* 0x0000000000007941 */ /* 0x000fea0003800000 */
.L_x_5073:
        /* <DEDUP_REMOVED lines=17> */
.L_x_5075:
        /* <DEDUP_REMOVED lines=13> */
.L_x_5077:
[----:B------:R-:W-:Y:S05]  /*8610*/  BSYNC B0 ;  /* 0x0000000000007941 */ /* 0x000fea0003800000 */
.L_x_5076:
        /* <DEDUP_REMOVED lines=19> */
.L_x_5078:
        /* <DEDUP_REMOVED lines=13> */
.L_x_5080:
[----:B------:R-:W-:Y:S05]  /*8820*/  BSYNC B0 ;  /* 0x0000000000007941 */ /* 0x000fea0003800000 */
.L_x_5079:
        /* <DEDUP_REMOVED lines=19> */
.L_x_5081:
        /* <DEDUP_REMOVED lines=13> */
.L_x_5083:
[----:B------:R-:W-:Y:S05]  /*8a30*/  BSYNC B0 ;  /* 0x0000000000007941 */ /* 0x000fea0003800000 */
.L_x_5082:
        /* <DEDUP_REMOVED lines=49> */
.L_x_5084:
        /* <DEDUP_REMOVED lines=13> */
.L_x_5086:
[----:B------:R-:W-:Y:S05]  /*8e20*/  BSYNC B0 ;  /* 0x0000000000007941 */ /* 0x000fea0003800000 */
.L_x_5085:
        /* <DEDUP_REMOVED lines=19> */
.L_x_5087:
        /* <DEDUP_REMOVED lines=13> */
.L_x_5089:
[----:B------:R-:W-:Y:S05]  /*9030*/  BSYNC B0 ;  /* 0x0000000000007941 */ /* 0x000fea0003800000 */
.L_x_5088:
        /* <DEDUP_REMOVED lines=17> */
.L_x_5090:
        /* <DEDUP_REMOVED lines=13> */
.L_x_5092:
[----:B------:R-:W-:Y:S05]  /*9220*/  BSYNC B0 ;  /* 0x0000000000007941 */ /* 0x000fea0003800000 */
.L_x_5091:
        /* <DEDUP_REMOVED lines=19> */
.L_x_5093:
        /* <DEDUP_REMOVED lines=13> */
.L_x_5095:
[----:B------:R-:W-:Y:S05]  /*9430*/  BSYNC B0 ;  /* 0x0000000000007941 */ /* 0x000fea0003800000 */
.L_x_5094:
        /* <DEDUP_REMOVED lines=17> */
.L_x_5096:
        /* <DEDUP_REMOVED lines=13> */
.L_x_5098:
[----:B------:R-:W-:Y:S05]  /*9620*/  BSYNC B0 ;  /* 0x0000000000007941 */ /* 0x000fea0003800000 */
.L_x_5097:
        /* <DEDUP_REMOVED lines=41> */
.L_x_5099:
        /* <DEDUP_REMOVED lines=13> */
.L_x_5101:
[----:B------:R-:W-:Y:S05]  /*9990*/  BSYNC B0 ;  /* 0x0000000000007941 */ /* 0x000fea0003800000 */
.L_x_5100:
        /* <DEDUP_REMOVED lines=13> */
.L_x_5102:
        /* <DEDUP_REMOVED lines=13> */
.L_x_5104:
[----:B------:R-:W-:Y:S05]  /*9b40*/  BSYNC B0 ;  /* 0x0000000000007941 */ /* 0x000fea0003800000 */
.L_x_5103:
        /* <DEDUP_REMOVED lines=23> */
.L_x_5105:
        /* <DEDUP_REMOVED lines=13> */
.L_x_5107:
[----:B------:R-:W-:Y:S05]  /*9d90*/  BSYNC B0 ;  /* 0x0000000000007941 */ /* 0x000fea0003800000 */
.L_x_5106:
        /* <DEDUP_REMOVED lines=13> */
.L_x_5108:
        /* <DEDUP_REMOVED lines=12> */
.L_x_5110:
[----:B------:R-:W-:Y:S05]  /*9f30*/  BSYNC B0 ;  /* 0x0000000000007941 */ /* 0x000fea0003800000 */
.L_x_5109:
[----:B------:R-:W-:Y:S01]  /*9f40*/  ULDC UR5, c[0x0][0x10] ;  /* 0x0000040000057ab9 */ /* 0x000fe20000000800 */
[----:B------:R-:W-:Y:S02]  /*9f50*/  UIADD3 UR4, UR4, 0x1, URZ ;  /* 0x0000000104047890 */ /* 0x000fe4000fffe03f */
[----:B------:R-:W-:-:S04]  /*9f60*/  UIADD3 UR9, UR5, UR9, URZ ;  /* 0x0000000905097290 */ /* 0x000fc8000fffe03f */
[----:B------:R-:W-:-:S06]  /*9f70*/  UISETP.GE.AND UP0, UPT, UR9, UR8, UPT ;  /* 0x000000080900728c */ /* 0x000fcc000bf06270 */
[----:B------:R-:W-:-:S13]  /*9f80*/  PLOP3.LUT P1, PT, PT, PT, UP0, 0x80, 0x0 ;  /* 0x000000000000781c */ /* 0x000fda0003f2f008 */
[----:B------:R-:W-:Y:S05]  /*9f90*/  @!P1 BRA `(.L_x_5111) ;  /* 0xffffff6000bc9947 */ /* 0x000fea000383ffff */
[----:B------:R-:W-:Y:S05]  /*9fa0*/  EXIT ;  /* 0x000000000000794d */ /* 0x000fea0003800000 */
.L_x_5112:
        /* <DEDUP_REMOVED lines=13> */
.L_x_5185:


//--------------------- .nv.shared.reserved.0     --------------------------
	.section	.nv.shared.reserved.0,"aw",@nobits
	.weak		__nv_reservedSMEM_offset_0_alias
	.size		__nv_reservedSMEM_offset_0_alias, 0, 0
	.other		__nv_reservedSMEM_offset_0_alias,@"STO_CUDA_RESERVED_SHARED STV_DEFAULT"
__nv_reservedSMEM_offset_0_alias:
	.zero		0


//--------------------- .nv.global                --------------------------
	.section	.nv.global,"aw",@nobits
.nv.global:
	.type		_ZN61_INTERNAL_4e72ded4_30_group_norm_nhwc_one_pass_70_cu_00885b1f6thrust23THRUST_300001_SM_900_NS12placeholders2_5E,@object
	.size		_ZN61_INTERNAL_4e72ded4_30_group_norm_nhwc_one_pass_70_cu_00885b1f6thrust23THRUST_300001_SM_900_NS12placeholders2_5E,(_ZN61_INTERNAL_4e72ded4_30_group_norm_nhwc_one_pass_70_cu_00885b1f4cuda3std3__45__cpo6cbeginE - _ZN61_INTERNAL_4e72ded4_30_group_norm_nhwc_one_pass_70_cu_00885b1f6thrust23THRUST_300001_SM_900_NS12placeholders2_5E)
_ZN61_INTERNAL_4e72ded4_30_group_norm_nhwc_one_pass_70_cu_00885b1f6thrust23THRUST_300001_SM_900_NS12placeholders2_5E:
	.zero		1
	.type		_ZN61_INTERNAL_4e72ded4_30_group_norm_nhwc_one_pass_70_cu_00885b1f4cuda3std3__45__cpo6cbeginE,@object
	.size		_ZN61_INTERNAL_4e72ded4_30_group_norm_nhwc_one_pass_70_cu_00885b1f4cuda3std3__45__cpo6cbeginE,(_ZN61_INTERNAL_4e72ded4_30_group_norm_nhwc_one_pass_70_cu_00885b1f4cuda3std6ranges3__45__cpo6cbeginE - _ZN61_INTERNAL_4e72ded4_30_group_norm_nhwc_one_pass_70_cu_00885b1f4cuda3std3__45__cpo6cbeginE)
_ZN61_INTERNAL_4e72ded4_30_group_norm_nhwc_one_pass_70_cu_00885b1f4cuda3std3__45__cpo6cbeginE:
	.zero		1
	.type		_ZN61_INTERNAL_4e72ded4_30_group_norm_nhwc_one_pass_70_cu_00885b1f4cuda3std6ranges3__45__cpo6cbeginE,@object
	.size		_ZN61_INTERNAL_4e72ded4_30_group_norm_nhwc_one_pass_70_cu_00885b1f4cuda3std6ranges3__45__cpo6cbeginE,(_ZN61_INTERNAL_4e72ded4_30_group_norm_nhwc_one_pass_70_cu_00885b1f4cuda3std3__48in_placeE - _ZN61_INTERNAL_4e72ded4_30_group_norm_nhwc_one_pass_70_cu_00885b1f4cuda3std6ranges3__45__cpo6cbeginE)
_ZN61_INTERNAL_4e72ded4_30_group_norm_nhwc_one_pass_70_cu_00885b1f4cuda3std6ranges3__45__cpo6cbeginE:
	.zero		1
	.type		_ZN61_INTERNAL_4e72ded4_30_group_norm_nhwc_one_pass_70_cu_00885b1f4cuda3std3__48in_placeE,@object
	.size		_ZN61_INTERNAL_4e72ded4_30_group_norm_nhwc_one_pass_70_cu_00885b1f4cuda3std3__48in_placeE,(_ZN61_INTERNAL_4e72ded4_30_group_norm_nhwc_one_pass_70_cu_00885b1f4cuda3std6ranges3__45__cpo4sizeE - _ZN61_INTERNAL_4e72ded4_30_group_norm_nhwc_one_pass_70_cu_00885b1f4cuda3std3__48in_placeE)
_ZN61_INTERNAL_4e72ded4_30_group_norm_nhwc_one_pass_70_cu_00885b1f4cuda3std3__48in_placeE:
	.zero		1
	.type		_ZN61_INTERNAL_4e72ded4_30_group_norm_nhwc_one_pass_70_cu_00885b1f4cuda3std6ranges3__45__cpo4sizeE,@object
	.size		_ZN61_INTERNAL_4e72ded4_30_group_norm_nhwc_one_pass_70_cu_00885b1f4cuda3std6ranges3__45__cpo4sizeE,(_ZN61_INTERNAL_4e72ded4_30_group_norm_nhwc_one_pass_70_cu_00885b1f6thrust23THRUST_300001_SM_900_NS12placeholders2_9E - _ZN61_INTERNAL_4e72ded4_30_group_norm_nhwc_one_pass_70_cu_00885b1f4cuda3std6ranges3__45__cpo4sizeE)
_ZN61_INTERNAL_4e72ded4_30_group_norm_nhwc_one_pass_70_cu_00885b1f4cuda3std6ranges3__45__cpo4sizeE:
	.zero		1
	.type		_ZN61_INTERNAL_4e72ded4_30_group_norm_nhwc_one_pass_70_cu_00885b1f6thrust23THRUST_300001_SM_900_NS12placeholders2_9E,@object
	.size		_ZN61_INTERNAL_4e72ded4_30_group_norm_nhwc_one_pass_70_cu_00885b1f6thrust23THRUST_300001_SM_900_NS12placeholders2_9E,(_ZN61_INTERNAL_4e72ded4_30_group_norm_nhwc_one_pass_70_cu_00885b1f4cuda3std3__45__cpo7crbeginE - _ZN61_INTERNAL_4e72ded4_30_group_norm_nhwc_one_pass_70_cu_00885b1f6thrust23THRUST_300001_SM_900_NS12placeholders2_9E)
_ZN61_INTERNAL_4e72ded4_30_group_norm_nhwc_one_pass_70_cu_00885b1f6thrust23THRUST_300001_SM_900_NS12placeholders2_9E:
	.zero		1
	.type		_ZN61_INTERNAL_4e72ded4_30_group_norm_nhwc_one_pass_70_cu_00885b1f4cuda3std3__45__cpo7crbeginE,@object
	.size		_ZN61_INTERNAL_4e72ded4_30_group_norm_nhwc_one_pass_70_cu_00885b1f4cuda3std3__45__cpo7crbeginE,(_ZN61_INTERNAL_4e72ded4_30_group_norm_nhwc_one_pass_70_cu_00885b1f4cuda3std6ranges3__45__cpo4nextE - _ZN61_INTERNAL_4e72ded4_30_group_norm_nhwc_one_pass_70_cu_00885b1f4cuda3std3__45__cpo7crbeginE)
_ZN61_INTERNAL_4e72ded4_30_group_norm_nhwc_one_pass_70_cu_00885b1f4cuda3std3__45__cpo7crbeginE:
	.zero		1
	.type		_ZN61_INTERNAL_4e72ded4_30_group_norm_nhwc_one_pass_70_cu_00885b1f4cuda3std6ranges3__45__cpo4nextE,@object
	.size		_ZN61_INTERNAL_4e72ded4_30_group_norm_nhwc_one_pass_70_cu_00885b1f4cuda3std6ranges3__45__cpo4nextE,(_ZN61_INTERNAL_4e72ded4_30_group_norm_nhwc_one_pass_70_cu_00885b1f4cuda3std6ranges3__45__cpo4swapE - _ZN61_INTERNAL_4e72ded4_30_group_norm_nhwc_one_pass_70_cu_00885b1f4cuda3std6ranges3__45__cpo4nextE)
_ZN61_INTERNAL_4e72ded4_30_group_norm_nhwc_one_pass_70_cu_00885b1f4cuda3std6ranges3__45__cpo4nextE:
	.zero		1
	.type		_ZN61_INTERNAL_4e72ded4_30_group_norm_nhwc_one_pass_70_cu_00885b1f4cuda3std6ranges3__45__cpo4swapE,@object
	.size		_ZN61_INTERNAL_4e72ded4_30_group_norm_nhwc_one_pass_70_cu_00885b1f4cuda3std6ranges3__45__cpo4swapE,(_ZN61_INTERNAL_4e72ded4_30_group_norm_nhwc_one_pass_70_cu_00885b1f6thrust23THRUST_300001_SM_900_NS12placeholders2_1E - _ZN61_INTERNAL_4e72ded4_30_group_norm_nhwc_one_pass_70_cu_00885b1f4cuda3std6ranges3__45__cpo4swapE)
_ZN61_INTERNAL_4e72ded4_30_group_norm_nhwc_one_pass_70_cu_00885b1f4cuda3std6ranges3__45__cpo4swapE:
	.zero		1
	.type		_ZN61_INTERNAL_4e72ded4_30_group_norm_nhwc_one_pass_70_cu_00885b1f6thrust23THRUST_300001_SM_900_NS12placeholders2_1E,@object
	.size		_ZN61_INTERNAL_4e72ded4_30_group_norm_nhwc_one_pass_70_cu_00885b1f6thrust23THRUST_300001_SM_900_NS12placeholders2_1E,(_ZN61_INTERNAL_4e72ded4_30_group_norm_nhwc_one_pass_70_cu_00885b1f6thrust23THRUST_300001_SM_900_NS12placeholders2_3E - _ZN61_INTERNAL_4e72ded4_30_group_norm_nhwc_one_pass_70_cu_00885b1f6thrust23THRUST_300001_SM_900_NS12placeholders2_1E)
_ZN61_INTERNAL_4e72ded4_30_group_norm_nhwc_one_pass_70_cu_00885b1f6thrust23THRUST_300001_SM_900_NS12placeholders2_1E:
	.zero		1
	.type		_ZN61_INTERNAL_4e72ded4_30_group_norm_nhwc_one_pass_70_cu_00885b1f6thrust23THRUST_300001_SM_900_NS12placeholders2_3E,@object
	.size		_ZN61_INTERNAL_4e72ded4_30_group_norm_nhwc_one_pass_70_cu_00885b1f6thrust23THRUST_300001_SM_900_NS12placeholders2_3E,(_ZN61_INTERNAL_4e72ded4_30_group_norm_nhwc_one_pass_70_cu_00885b1f4cuda3std3__45__cpo5beginE - _ZN61_INTERNAL_4e72ded4_30_group_norm_nhwc_one_pass_70_cu_00885b1f6thrust23THRUST_300001_SM_900_NS12placeholders2_3E)
_ZN61_INTERNAL_4e72ded4_30_group_norm_nhwc_one_pass_70_cu_00885b1f6thrust23THRUST_300001_SM_900_NS12placeholders2_3E:
	.zero		1
	.type		_ZN61_INTERNAL_4e72ded4_30_group_norm_nhwc_one_pass_70_cu_00885b1f4cuda3std3__45__cpo5beginE,@object
	.size		_ZN61_INTERNAL_4e72ded4_30_group_norm_nhwc_one_pass_70_cu_00885b1f4cuda3std3__45__cpo5beginE,(_ZN61_INTERNAL_4e72ded4_30_group_norm_nhwc_one_pass_70_cu_00885b1f4cuda3std6ranges3__45__cpo5beginE - _ZN61_INTERNAL_4e72ded4_30_group_norm_nhwc_one_pass_70_cu_00885b1f4cuda3std3__45__cpo5beginE)
_ZN61_INTERNAL_4e72ded4_30_group_norm_nhwc_one_pass_70_cu_00885b1f4cuda3std3__45__cpo5beginE:
	.zero		1
	.type		_ZN61_INTERNAL_4e72ded4_30_group_norm_nhwc_one_pass_70_cu_00885b1f4cuda3std6ranges3__45__cpo5beginE,@object
	.size		_ZN61_INTERNAL_4e72ded4_30_group_norm_nhwc_one_pass_70_cu_00885b1f4cuda3std6ranges3__45__cpo5beginE,(_ZN61_INTERNAL_4e72ded4_30_group_norm_nhwc_one_pass_70_cu_00885b1f4cuda3std3__463_GLOBAL__N__4e72ded4_30_group_norm_nhwc_one_pass_70_cu_00885b1f6ignoreE - _ZN61_INTERNAL_4e72ded4_30_group_norm_nhwc_one_pass_70_cu_00885b1f4cuda3std6ranges3__45__cpo5beginE)
_ZN61_INTERNAL_4e72ded4_30_group_norm_nhwc_one_pass_70_cu_00885b1f4cuda3std6ranges3__45__cpo5beginE:
	.zero		1
	.type		_ZN61_INTERNAL_4e72ded4_30_group_norm_nhwc_one_pass_70_cu_00885b1f4cuda3std3__463_GLOBAL__N__4e72ded4_30_group_norm_nhwc_one_pass_70_cu_00885b1f6ignoreE,@object
	.size		_ZN61_INTERNAL_4e72ded4_30_group_norm_nhwc_one_pass_70_cu_00885b1f4cuda3std3__463_GLOBAL__N__4e72ded4_30_group_norm_nhwc_one_pass_70_cu_00885b1f6ignoreE,(_ZN61_INTERNAL_4e72ded4_30_group_norm_nhwc_one_pass_70_cu_00885b1f4cuda3std6ranges3__45__cpo4dataE - _ZN61_INTERNAL_4e72ded4_30_group_norm_nhwc_one_pass_70_cu_00885b1f4cuda3std3__463_GLOBAL__N__4e72ded4_30_group_norm_nhwc_one_pass_70_cu_00885b1f6ignoreE)
_ZN61_INTERNAL_4e72ded4_30_group_norm_nhwc_one_pass_70_cu_00885b1f4cuda3std3__463_GLOBAL__N__4e72ded4_30_group_norm_nhwc_one_pass_70_cu_00885b1f6ignoreE:
	.zero		1
	.type		_ZN61_INTERNAL_4e72ded4_30_group_norm_nhwc_one_pass_70_cu_00885b1f4cuda3std6ranges3__45__cpo4dataE,@object
	.size		_ZN61_INTERNAL_4e72ded4_30_group_norm_nhwc_one_pass_70_cu_00885b1f4cuda3std6ranges3__45__cpo4dataE,(_ZN61_INTERNAL_4e72ded4_30_group_norm_nhwc_one_pass_70_cu_00885b1f6thrust23THRUST_300001_SM_900_NS12placeholders2_7E - _ZN61_INTERNAL_4e72ded4_30_group_norm_nhwc_one_pass_70_cu_00885b1f4cuda3std6ranges3__45__cpo4dataE)
_ZN61_INTERNAL_4e72ded4_30_group_norm_nhwc_one_pass_70_cu_00885b1f4cuda3std6ranges3__45__cpo4dataE:
	.zero		1
	.type		_ZN61_INTERNAL_4e72ded4_30_group_norm_nhwc_one_pass_70_cu_00885b1f6thrust23THRUST_300001_SM_900_NS12placeholders2_7E,@object
	.size		_ZN61_INTERNAL_4e72ded4_30_group_norm_nhwc_one_pass_70_cu_00885b1f6thrust23THRUST_300001_SM_900_NS12placeholders2_7E,(_ZN61_INTERNAL_4e72ded4_30_group_norm_nhwc_one_pass_70_cu_00885b1f4cuda3std3__45__cpo6rbeginE - _ZN61_INTERNAL_4e72ded4_30_group_norm_nhwc_one_pass_70_cu_00885b1f6thrust23THRUST_300001_SM_900_NS12placeholders2_7E)
_ZN61_INTERNAL_4e72ded4_30_group_norm_nhwc_one_pass_70_cu_00885b1f6thrust23THRUST_300001_SM_900_NS12placeholders2_7E:
	.zero		1
	.type		_ZN61_INTERNAL_4e72ded4_30_group_norm_nhwc_one_pass_70_cu_00885b1f4cuda3std3__45__cpo6rbeginE,@object
	.size		_ZN61_INTERNAL_4e72ded4_30_group_norm_nhwc_one_pass_70_cu_00885b1f4cuda3std3__45__cpo6rbeginE,(_ZN61_INTERNAL_4e72ded4_30_group_norm_nhwc_one_pass_70_cu_00885b1f4cuda3std6ranges3__45__cpo7advanceE - _ZN61_INTERNAL_4e72ded4_30_group_norm_nhwc_one_pass_70_cu_00885b1f4cuda3std3__45__cpo6rbeginE)
_ZN61_INTERNAL_4e72ded4_30_group_norm_nhwc_one_pass_70_cu_00885b1f4cuda3std3__45__cpo6rbeginE:
	.zero		1
	.type		_ZN61_INTERNAL_4e72ded4_30_group_norm_nhwc_one_pass_70_cu_00885b1f4cuda3std6ranges3__45__cpo7advanceE,@object
	.size		_ZN61_INTERNAL_4e72ded4_30_group_norm_nhwc_one_pass_70_cu_00885b1f4cuda3std6ranges3__45__cpo7advanceE,(_ZN61_INTERNAL_4e72ded4_30_group_norm_nhwc_one_pass_70_cu_00885b1f4cuda3std3__47nulloptE - _ZN61_INTERNAL_4e72ded4_30_group_norm_nhwc_one_pass_70_cu_00885b1f4cuda3std6ranges3__45__cpo7advanceE)
_ZN61_INTERNAL_4e72ded4_30_group_norm_nhwc_one_pass_70_cu_00885b1f4cuda3std6ranges3__45__cpo7advanceE:
	.zero		1
	.type		_ZN61_INTERNAL_4e72ded4_30_group_norm_nhwc_one_pass_70_cu_00885b1f4cuda3std3__47nulloptE,@object
	.size		_ZN61_INTERNAL_4e72ded4_30_group_norm_nhwc_one_pass_70_cu_00885b1f4cuda3std3__47nulloptE,(_ZN61_INTERNAL_4e72ded4_30_group_norm_nhwc_one_pass_70_cu_00885b1f4cuda3std6ranges3__45__cpo8distanceE - _ZN61_INTERNAL_4e72ded4_30_group_norm_nhwc_one_pass_70_cu_00885b1f4cuda3std3__47nulloptE)
_ZN61_INTERNAL_4e72ded4_30_group_norm_nhwc_one_pass_70_cu_00885b1f4cuda3std3__47nulloptE:
	.zero		1
	.type		_ZN61_INTERNAL_4e72ded4_30_group_norm_nhwc_one_pass_70_cu_00885b1f4cuda3std6ranges3__45__cpo8distanceE,@object
	.size		_ZN61_INTERNAL_4e72ded4_30_group_norm_nhwc_one_pass_70_cu_00885b1f4cuda3std6ranges3__45__cpo8distanceE,(_ZN61_INTERNAL_4e72ded4_30_group_norm_nhwc_one_pass_70_cu_00885b1f6thrust23THRUST_300001_SM_900_NS12placeholders2_6E - _ZN61_INTERNAL_4e72ded4_30_group_norm_nhwc_one_pass_70_cu_00885b1f4cuda3std6ranges3__45__cpo8distanceE)
_ZN61_INTERNAL_4e72ded4_30_group_norm_nhwc_one_pass_70_cu_00885b1f4cuda3std6ranges3__45__cpo8distanceE:
	.zero		1
	.type		_ZN61_INTERNAL_4e72ded4_30_group_norm_nhwc_one_pass_70_cu_00885b1f6thrust23THRUST_300001_SM_900_NS12placeholders2_6E,@object
	.size		_ZN61_INTERNAL_4e72ded4_30_group_norm_nhwc_one_pass_70_cu_00885b1f6thrust23THRUST_300001_SM_900_NS12placeholders2_6E,(_ZN61_INTERNAL_4e72ded4_30_group_norm_nhwc_one_pass_70_cu_00885b1f4cuda3std3__45__cpo4cendE - _ZN61_INTERNAL_4e72ded4_30_group_norm_nhwc_one_pass_70_cu_00885b1f6thrust23THRUST_300001_SM_900_NS12placeholders2_6E)
_ZN61_INTERNAL_4e72ded4_30_group_norm_nhwc_one_pass_70_cu_00885b1f6thrust23THRUST_300001_SM_900_NS12placeholders2_6E:
	.zero		1
	.type		_ZN61_INTERNAL_4e72ded4_30_group_norm_nhwc_one_pass_70_cu_00885b1f4cuda3std3__45__cpo4cendE,@object
	.size		_ZN61_INTERNAL_4e72ded4_30_group_norm_nhwc_one_pass_70_cu_00885b1f4cuda3std3__45__cpo4cendE,(_ZN61_INTERNAL_4e72ded4_30_group_norm_nhwc_one_pass_70_cu_00885b1f4cuda3std6ranges3__45__cpo4cendE - _ZN61_INTERNAL_4e72ded4_30_group_norm_nhwc_one_pass_70_cu_00885b1f4cuda3std3__45__cpo4cendE)
_ZN61_INTERNAL_4e72ded4_30_group_norm_nhwc_one_pass_70_cu_00885b1f4cuda3std3__45__cpo4cendE:
	.zero		1
	.type		_ZN61_INTERNAL_4e72ded4_30_group_norm_nhwc_one_pass_70_cu_00885b1f4cuda3std6ranges3__45__cpo4cendE,@object
	.size		_ZN61_INTERNAL_4e72ded4_30_group_norm_nhwc_one_pass_70_cu_00885b1f4cuda3std6ranges3__45__cpo4cendE,(_ZN61_INTERNAL_4e72ded4_30_group_norm_nhwc_one_pass_70_cu_00885b1f4cuda3std3__420unreachable_sentinelE - _ZN61_INTERNAL_4e72ded4_30_group_norm_nhwc_one_pass_70_cu_00885b1f4cuda3std6ranges3__45__cpo4cendE)
_ZN61_INTERNAL_4e72ded4_30_group_norm_nhwc_one_pass_70_cu_00885b1f4cuda3std6ranges3__45__cpo4cendE:
	.zero		1
	.type		_ZN61_INTERNAL_4e72ded4_30_group_norm_nhwc_one_pass_70_cu_00885b1f4cuda3std3__420unreachable_sentinelE,@object
	.size		_ZN61_INTERNAL_4e72ded4_30_group_norm_nhwc_one_pass_70_cu_00885b1f4cuda3std3__420unreachable_sentinelE,(_ZN61_INTERNAL_4e72ded4_30_group_norm_nhwc_one_pass_70_cu_00885b1f4cuda3std6ranges3__45__cpo5ssizeE - _ZN61_INTERNAL_4e72ded4_30_group_norm_nhwc_one_pass_70_cu_00885b1f4cuda3std3__420unreachable_sentinelE)
_ZN61_INTERNAL_4e72ded4_30_group_norm_nhwc_one_pass_70_cu_00885b1f4cuda3std3__420unreachable_sentinelE:
	.zero		1
	.type		_ZN61_INTERNAL_4e72ded4_30_group_norm_nhwc_one_pass_70_cu_00885b1f4cuda3std6ranges3__45__cpo5ssizeE,@object
	.size		_ZN61_INTERNAL_4e72ded4_30_group_norm_nhwc_one_pass_70_cu_00885b1f4cuda3std6ranges3__45__cpo5ssizeE,(_ZN61_INTERNAL_4e72ded4_30_group_norm_nhwc_one_pass_70_cu_00885b1f6thrust23THRUST_300001_SM_900_NS12placeholders3_10E - _ZN61_INTERNAL_4e72ded4_30_group_norm_nhwc_one_pass_70_cu_00885b1f4cuda3std6ranges3__45__cpo5ssizeE)
_ZN61_INTERNAL_4e72ded4_30_group_norm_nhwc_one_pass_70_cu_00885b1f4cuda3std6ranges3__45__cpo5ssizeE:
	.zero		1
	.type		_ZN61_INTERNAL_4e72ded4_30_group_norm_nhwc_one_pass_70_cu_00885b1f6thrust23THRUST_300001_SM_900_NS12placeholders3_10E,@object
	.size		_ZN61_INTERNAL_4e72ded4_30_group_norm_nhwc_one_pass_70_cu_00885b1f6thrust23THRUST_300001_SM_900_NS12placeholders3_10E,(_ZN61_INTERNAL_4e72ded4_30_group_norm_nhwc_one_pass_70_cu_00885b1f4cuda3std3__45__cpo5crendE - _ZN61_INTERNAL_4e72ded4_30_group_norm_nhwc_one_pass_70_cu_00885b1f6thrust23THRUST_300001_SM_900_NS12placeholders3_10E)
_ZN61_INTERNAL_4e72ded4_30_group_norm_nhwc_one_pass_70_cu_00885b1f6thrust23THRUST_300001_SM_900_NS12placeholders3_10E:
	.zero		1
	.type		_ZN61_INTERNAL_4e72ded4_30_group_norm_nhwc_one_pass_70_cu_00885b1f4cuda3std3__45__cpo5crendE,@object
	.size		_ZN61_INTERNAL_4e72ded4_30_group_norm_nhwc_one_pass_70_cu_00885b1f4cuda3std3__45__cpo5crendE,(_ZN61_INTERNAL_4e72ded4_30_group_norm_nhwc_one_pass_70_cu_00885b1f4cuda3std6ranges3__45__cpo4prevE - _ZN61_INTERNAL_4e72ded4_30_group_norm_nhwc_one_pass_70_cu_00885b1f4cuda3std3__45__cpo5crendE)
_ZN61_INTERNAL_4e72ded4_30_group_norm_nhwc_one_pass_70_cu_00885b1f4cuda3std3__45__cpo5crendE:
	.zero		1
	.type		_ZN61_INTERNAL_4e72ded4_30_group_norm_nhwc_one_pass_70_cu_00885b1f4cuda3std6ranges3__45__cpo4prevE,@object
	.size		_ZN61_INTERNAL_4e72ded4_30_group_norm_nhwc_one_pass_70_cu_00885b1f4cuda3std6ranges3__45__cpo4prevE,(_ZN61_INTERNAL_4e72ded4_30_group_norm_nhwc_one_pass_70_cu_00885b1f4cuda3std6ranges3__45__cpo9iter_moveE - _ZN61_INTERNAL_4e72ded4_30_group_norm_nhwc_one_pass_70_cu_00885b1f4cuda3std6ranges3__45__cpo4prevE)
_ZN61_INTERNAL_4e72ded4_30_group_norm_nhwc_one_pass_70_cu_00885b1f4cuda3std6ranges3__45__cpo4prevE:
	.zero		1
	.type		_ZN61_INTERNAL_4e72ded4_30_group_norm_nhwc_one_pass_70_cu_00885b1f4cuda3std6ranges3__45__cpo9iter_moveE,@object
	.size		_ZN61_INTERNAL_4e72ded4_30_group_norm_nhwc_one_pass_70_cu_00885b1f4cuda3std6ranges3__45__cpo9iter_moveE,(_ZN61_INTERNAL_4e72ded4_30_group_norm_nhwc_one_pass_70_cu_00885b1f6thrust23THRUST_300001_SM_900_NS12placeholders2_2E - _ZN61_INTERNAL_4e72ded4_30_group_norm_nhwc_one_pass_70_cu_00885b1f4cuda3std6ranges3__45__cpo9iter_moveE)
_ZN61_INTERNAL_4e72ded4_30_group_norm_nhwc_one_pass_70_cu_00885b1f4cuda3std6ranges3__45__cpo9iter_moveE:
	.zero		1
	.type		_ZN61_INTERNAL_4e72ded4_30_group_norm_nhwc_one_pass_70_cu_00885b1f6thrust23THRUST_300001_SM_900_NS12placeholders2_2E,@object
	.size		_ZN61_INTERNAL_4e72ded4_30_group_norm_nhwc_one_pass_70_cu_00885b1f6thrust23THRUST_300001_SM_900_NS12placeholders2_2E,(_ZN61_INTERNAL_4e72ded4_30_group_norm_nhwc_one_pass_70_cu_00885b1f6thrust23THRUST_300001_SM_900_NS12placeholders2_4E - _ZN61_INTERNAL_4e72ded4_30_group_norm_nhwc_one_pass_70_cu_00885b1f6thrust23THRUST_300001_SM_900_NS12placeholders2_2E)
_ZN61_INTERNAL_4e72ded4_30_group_norm_nhwc_one_pass_70_cu_00885b1f6thrust23THRUST_300001_SM_900_NS12placeholders2_2E:
	.zero		1
	.type		_ZN61_INTERNAL_4e72ded4_30_group_norm_nhwc_one_pass_70_cu_00885b1f6thrust23THRUST_300001_SM_900_NS12placeholders2_4E,@object
	.size		_ZN61_INTERNAL_4e72ded4_30_group_norm_nhwc_one_pass_70_cu_00885b1f6thrust23THRUST_300001_SM_900_NS12placeholders2_4E,(_ZN61_INTERNAL_4e72ded4_30_group_norm_nhwc_one_pass_70_cu_00885b1f4cuda3std3__45__cpo3endE - _ZN61_INTERNAL_4e72ded4_30_group_norm_nhwc_one_pass_70_cu_00885b1f6thrust23THRUST_300001_SM_900_NS12placeholders2_4E)
_ZN61_INTERNAL_4e72ded4_30_group_norm_nhwc_one_pass_70_cu_00885b1f6thrust23THRUST_300001_SM_900_NS12placeholders2_4E:
	.zero		1
	.type		_ZN61_INTERNAL_4e72ded4_30_group_norm_nhwc_one_pass_70_cu_00885b1f4cuda3std3__45__cpo3endE,@object
	.size		_ZN61_INTERNAL_4e72ded4_30_group_norm_nhwc_one_pass_70_cu_00885b1f4cuda3std3__45__cpo3endE,(_ZN61_INTERNAL_4e72ded4_30_group_norm_nhwc_one_pass_70_cu_00885b1f4cuda3std6ranges3__45__cpo3endE - _ZN61_INTERNAL_4e72ded4_30_group_norm_nhwc_one_pass_70_cu_00885b1f4cuda3std3__45__cpo3endE)
_ZN61_INTERNAL_4e72ded4_30_group_norm_nhwc_one_pass_70_cu_00885b1f4cuda3std3__45__cpo3endE:
	.zero		1
	.type		_ZN61_INTERNAL_4e72ded4_30_group_norm_nhwc_one_pass_70_cu_00885b1f4cuda3std6ranges3__45__cpo3endE,@object
	.size		_ZN61_INTERNAL_4e72ded4_30_group_norm_nhwc_one_pass_70_cu_00885b1f4cuda3std6ranges3__45__cpo3endE,(_ZN61_INTERNAL_4e72ded4_30_group_norm_nhwc_one_pass_70_cu_00885b1f4cuda3std3__419piecewise_constructE - _ZN61_INTERNAL_4e72ded4_30_group_norm_nhwc_one_pass_70_cu_00885b1f4cuda3std6ranges3__45__cpo3endE)
_ZN61_INTERNAL_4e72ded4_30_group_norm_nhwc_one_pass_70_cu_00885b1f4cuda3std6ranges3__45__cpo3endE:
	.zero		1
	.type		_ZN61_INTERNAL_4e72ded4_30_group_norm_nhwc_one_pass_70_cu_00885b1f4cuda3std3__419piecewise_constructE,@object
	.size		_ZN61_INTERNAL_4e72ded4_30_group_norm_nhwc_one_pass_70_cu_00885b1f4cuda3std3__419piecewise_constructE,(_ZN61_INTERNAL_4e72ded4_30_group_norm_nhwc_one_pass_70_cu_00885b1f4cuda3std6ranges3__45__cpo5cdataE - _ZN61_INTERNAL_4e72ded4_30_group_norm_nhwc_one_pass_70_cu_00885b1f4cuda3std3__419piecewise_constructE)
_ZN61_INTERNAL_4e72ded4_30_group_norm_nhwc_one_pass_70_cu_00885b1f4cuda3std3__419piecewise_constructE:
	.zero		1
	.type		_ZN61_INTERNAL_4e72ded4_30_group_norm_nhwc_one_pass_70_cu_00885b1f4cuda3std6ranges3__45__cpo5cdataE,@object
	.size		_ZN61_INTERNAL_4e72ded4_30_group_norm_nhwc_one_pass_70_cu_00885b1f4cuda3std6ranges3__45__cpo5cdataE,(_ZN61_INTERNAL_4e72ded4_30_group_norm_nhwc_one_pass_70_cu_00885b1f6thrust23THRUST_300001_SM_900_NS12placeholders2_8E - _ZN61_INTERNAL_4e72ded4_30_group_norm_nhwc_one_pass_70_cu_00885b1f4cuda3std6ranges3__45__cpo5cdataE)
_ZN61_INTERNAL_4e72ded4_30_group_norm_nhwc_one_pass_70_cu_00885b1f4cuda3std6ranges3__45__cpo5cdataE:
	.zero		1
	.type		_ZN61_INTERNAL_4e72ded4_30_group_norm_nhwc_one_pass_70_cu_00885b1f6thrust23THRUST_300001_SM_900_NS12placeholders2_8E,@object
	.size		_ZN61_INTERNAL_4e72ded4_30_group_norm_nhwc_one_pass_70_cu_00885b1f6thrust23THRUST_300001_SM_900_NS12placeholders2_8E,(_ZN61_INTERNAL_4e72ded4_30_group_norm_nhwc_one_pass_70_cu_00885b1f4cuda3std3__45__cpo4rendE - _ZN61_INTERNAL_4e72ded4_30_group_norm_nhwc_one_pass_70_cu_00885b1f6thrust23THRUST_300001_SM_900_NS12placeholders2_8E)
_ZN61_INTERNAL_4e72ded4_30_group_norm_nhwc_one_pass_70_cu_00885b1f6thrust23THRUST_300001_SM_900_NS12placeholders2_8E:
	.zero		1
	.type		_ZN61_INTERNAL_4e72ded4_30_group_norm_nhwc_one_pass_70_cu_00885b1f4cuda3std3__45__cpo4rendE,@object
	.size		_ZN61_INTERNAL_4e72ded4_30_group_norm_nhwc_one_pass_70_cu_00885b1f4cuda3std3__45__cpo4rendE,(_ZN61_INTERNAL_4e72ded4_30_group_norm_nhwc_one_pass_70_cu_00885b1f4cuda3std6ranges3__45__cpo9iter_swapE - _ZN61_INTERNAL_4e72ded4_30_group_norm_nhwc_one_pass_70_cu_00885b1f4cuda3std3__45__cpo4rendE)
_ZN61_INTERNAL_4e72ded4_30_group_norm_nhwc_one_pass_70_cu_00885b1f4cuda3std3__45__cpo4rendE:
	.zero		1
	.type		_ZN61_INTERNAL_4e72ded4_30_group_norm_nhwc_one_pass_70_cu_00885b1f4cuda3std6ranges3__45__cpo9iter_swapE,@object
	.size		_ZN61_INTERNAL_4e72ded4_30_group_norm_nhwc_one_pass_70_cu_00885b1f4cuda3std6ranges3__45__cpo9iter_swapE,(_ZN61_INTERNAL_4e72ded4_30_group_norm_nhwc_one_pass_70_cu_00885b1f4cuda3std3__48unexpectE - _ZN61_INTERNAL_4e72ded4_30_group_norm_nhwc_one_pass_70_cu_00885b1f4cuda3std6ranges3__45__cpo9iter_swapE)
_ZN61_INTERNAL_4e72ded4_30_group_norm_nhwc_one_pass_70_cu_00885b1f4cuda3std6ranges3__45__cpo9iter_swapE:
	.zero		1
	.type		_ZN61_INTERNAL_4e72ded4_30_group_norm_nhwc_one_pass_70_cu_00885b1f4cuda3std3__48unexpectE,@object
	.size		_ZN61_INTERNAL_4e72ded4_30_group_norm_nhwc_one_pass_70_cu_00885b1f4cuda3std3__48unexpectE,(_ZN61_INTERNAL_4e72ded4_30_group_norm_nhwc_one_pass_70_cu_00885b1f6thrust23THRUST_300001_SM_900_NS6system6detail10sequential3seqE - _ZN61_INTERNAL_4e72ded4_30_group_norm_nhwc_one_pass_70_cu_00885b1f4cuda3std3__48unexpectE)
_ZN61_INTERNAL_4e72ded4_30_group_norm_nhwc_one_pass_70_cu_00885b1f4cuda3std3__48unexpectE:
	.zero		1
	.type		_ZN61_INTERNAL_4e72ded4_30_group_norm_nhwc_one_pass_70_cu_00885b1f6thrust23THRUST_300001_SM_900_NS6system6detail10sequential3seqE,@object
	.size		_ZN61_INTERNAL_4e72ded4_30_group_norm_nhwc_one_pass_70_cu_00885b1f6thrust23THRUST_300001_SM_900_NS6system6detail10sequential3seqE,(.L_29 - _ZN61_INTERNAL_4e72ded4_30_group_norm_nhwc_one_pass_70_cu_00885b1f6thrust23THRUST_300001_SM_900_NS6system6detail10sequential3seqE)
_ZN61_INTERNAL_4e72ded4_30_group_norm_nhwc_one_pass_70_cu_00885b1f6thrust23THRUST_300001_SM_900_NS6system6detail10sequential3seqE:
	.zero		1
.L_29:


//--------------------- .nv.shared._Z35group_norm_nhwc_bwd_one_pass_kernelI11Bf16IOFp32WLi64ELi70ELi560EEv26Group_norm_nhwc_bwd_params --------------------------
	.section	.nv.shared._Z35group_norm_nhwc_bwd_one_pass_kernelI11Bf16IOFp32WLi64ELi70ELi560EEv26Group_norm_nhwc_bwd_params,"aw",@nobits
	.sectionflags	@""
	.align	16
.nv.shared._Z35group_norm_nhwc_bwd_one_pass_kernelI11Bf16IOFp32WLi64ELi70ELi560EEv26Group_norm_nhwc_bwd_params:
	.zero		10176


//--------------------- .nv.shared._Z35group_norm_nhwc_bwd_one_pass_kernelI11Bf16IOFp32WLi128ELi70ELi560EEv26Group_norm_nhwc_bwd_params --------------------------
	.section	.nv.shared._Z35group_norm_nhwc_bwd_one_pass_kernelI11Bf16IOFp32WLi128ELi70ELi560EEv26Group_norm_nhwc_bwd_params,"aw",@nobits
	.sectionflags	@""
	.align	16
.nv.shared._Z35group_norm_nhwc_bwd_one_pass_kernelI11Bf16IOFp32WLi128ELi70ELi560EEv26Group_norm_nhwc_bwd_params:
	.zero		10176


//--------------------- .nv.shared._Z35group_norm_nhwc_bwd_one_pass_kernelI11Bf16IOFp32WLi256ELi70ELi560EEv26Group_norm_nhwc_bwd_params --------------------------
	.section	.nv.shared._Z35group_norm_nhwc_bwd_one_pass_kernelI11Bf16IOFp32WLi256ELi70ELi560EEv26Group_norm_nhwc_bwd_params,"aw",@nobits
	.sectionflags	@""
	.align	16
.nv.shared._Z35group_norm_nhwc_bwd_one_pass_kernelI11Bf16IOFp32WLi256ELi70ELi560EEv26Group_norm_nhwc_bwd_params:
	.zero		10176


//--------------------- .nv.shared._Z35group_norm_nhwc_bwd_one_pass_kernelI11Bf16IOFp32WLi512ELi70ELi560EEv26Group_norm_nhwc_bwd_params --------------------------
	.section	.nv.shared._Z35group_norm_nhwc_bwd_one_pass_kernelI11Bf16IOFp32WLi512ELi70ELi560EEv26Group_norm_nhwc_bwd_params,"aw",@nobits
	.sectionflags	@""
	.align	16
.nv.shared._Z35group_norm_nhwc_bwd_one_pass_kernelI11Bf16IOFp32WLi512ELi70ELi560EEv26Group_norm_nhwc_bwd_params:
	.zero		10176


//--------------------- .nv.shared._Z35group_norm_nhwc_bwd_one_pass_kernelI11Bf16IOBf16WLi64ELi70ELi560EEv26Group_norm_nhwc_bwd_params --------------------------
	.section	.nv.shared._Z35group_norm_nhwc_bwd_one_pass_kernelI11Bf16IOBf16WLi64ELi70ELi560EEv26Group_norm_nhwc_bwd_params,"aw",@nobits
	.sectionflags	@""
	.align	16
.nv.shared._Z35group_norm_nhwc_bwd_one_pass_kernelI11Bf16IOBf16WLi64ELi70ELi560EEv26Group_norm_nhwc_bwd_params:
	.zero		10176


//--------------------- .nv.shared._Z35group_norm_nhwc_bwd_one_pass_kernelI11Bf16IOBf16WLi128ELi70ELi560EEv26Group_norm_nhwc_bwd_params --------------------------
	.section	.nv.shared._Z35group_norm_nhwc_bwd_one_pass_kernelI11Bf16IOBf16WLi128ELi70ELi560EEv26Group_norm_nhwc_bwd_params,"aw",@nobits
	.sectionflags	@""
	.align	16
.nv.shared._Z35group_norm_nhwc_bwd_one_pass_kernelI11Bf16IOBf16WLi128ELi70ELi560EEv26Group_norm_nhwc_bwd_params:
	.zero		10176


//--------------------- .nv.shared._Z35group_norm_nhwc_bwd_one_pass_kernelI11Bf16IOBf16WLi256ELi70ELi560EEv26Group_norm_nhwc_bwd_params --------------------------
	.section	.nv.shared._Z35group_norm_nhwc_bwd_one_pass_kernelI11Bf16IOBf16WLi256ELi70ELi560EEv26Group_norm_nhwc_bwd_params,"aw",@nobits
	.sectionflags	@""
	.align	16
.nv.shared._Z35group_norm_nhwc_bwd_one_pass_kernelI11Bf16IOBf16WLi256ELi70ELi560EEv26Group_norm_nhwc_bwd_params:
	.zero		10176


//--------------------- .nv.shared._Z35group_norm_nhwc_bwd_one_pass_kernelI11Bf16IOBf16WLi512ELi70ELi560EEv26Group_norm_nhwc_bwd_params --------------------------
	.section	.nv.shared._Z35group_norm_nhwc_bwd_one_pass_kernelI11Bf16IOBf16WLi512ELi70ELi560EEv26Group_norm_nhwc_bwd_params,"aw",@nobits
	.sectionflags	@""
	.align	16
.nv.shared._Z35group_norm_nhwc_bwd_one_pass_kernelI11Bf16IOBf16WLi512ELi70ELi560EEv26Group_norm_nhwc_bwd_params:
	.zero		10176


//--------------------- .nv.shared._Z35group_norm_nhwc_bwd_one_pass_kernelI11Bf16IOFp16WLi64ELi70ELi560EEv26Group_norm_nhwc_bwd_params --------------------------
	.section	.nv.shared._Z35group_norm_nhwc_bwd_one_pass_kernelI11Bf16IOFp16WLi64ELi70ELi560EEv26Group_norm_nhwc_bwd_params,"aw",@nobits
	.sectionflags	@""
	.align	16
.nv.shared._Z35group_norm_nhwc_bwd_one_pass_kernelI11Bf16IOFp16WLi64ELi70ELi560EEv26Group_norm_nhwc_bwd_params:
	.zero		10176


//--------------------- .nv.shared._Z35group_norm_nhwc_bwd_one_pass_kernelI11Bf16IOFp16WLi128ELi70ELi560EEv26Group_norm_nhwc_bwd_params --------------------------
	.section	.nv.shared._Z35group_norm_nhwc_bwd_one_pass_kernelI11Bf16IOFp16WLi128ELi70ELi560EEv26Group_norm_nhwc_bwd_params,"aw",@nobits
	.sectionflags	@""
	.align	16
.nv.shared._Z35group_norm_nhwc_bwd_one_pass_kernelI11Bf16IOFp16WLi128ELi70ELi560EEv26Group_norm_nhwc_bwd_params:
	.zero		10176


//--------------------- .nv.shared._Z35group_norm_nhwc_bwd_one_pass_kernelI11Bf16IOFp16WLi256ELi70ELi560EEv26Group_norm_nhwc_bwd_params --------------------------
	.section	.nv.shared._Z35group_norm_nhwc_bwd_one_pass_kernelI11Bf16IOFp16WLi256ELi70ELi560EEv26Group_norm_nhwc_bwd_params,"aw",@nobits
	.sectionflags	@""
	.align	16
.nv.shared._Z35group_norm_nhwc_bwd_one_pass_kernelI11Bf16IOFp16WLi256ELi70ELi560EEv26Group_norm_nhwc_bwd_params:
	.zero		10176


//--------------------- .nv.shared._Z35group_norm_nhwc_bwd_one_pass_kernelI11Bf16IOFp16WLi512ELi70ELi560EEv26Group_norm_nhwc_bwd_params --------------------------
	.section	.nv.shared._Z35group_norm_nhwc_bwd_one_pass_kernelI11Bf16IOFp16WLi512ELi70ELi560EEv26Group_norm_nhwc_bwd_params,"aw",@nobits
	.sectionflags	@""
	.align	16
.nv.shared._Z35group_norm_nhwc_bwd_one_pass_kernelI11Bf16IOFp16WLi512ELi70ELi560EEv26Group_norm_nhwc_bwd_params:
	.zero		10176


//--------------------- .nv.shared._Z35group_norm_nhwc_bwd_one_pass_kernelI11Fp16IOFp32WLi64ELi70ELi560EEv26Group_norm_nhwc_bwd_params --------------------------
	.section	.nv.shared._Z35group_norm_nhwc_bwd_one_pass_kernelI11Fp16IOFp32WLi64ELi70ELi560EEv26Group_norm_nhwc_bwd_params,"aw",@nobits
	.sectionflags	@""
	.align	16
.nv.shared._Z35group_norm_nhwc_bwd_one_pass_kernelI11Fp16IOFp32WLi64ELi70ELi560EEv26Group_norm_nhwc_bwd_params:
	.zero		10176


//--------------------- .nv.shared._Z35group_norm_nhwc_bwd_one_pass_kernelI11Fp16IOFp32WLi128ELi70ELi560EEv26Group_norm_nhwc_bwd_params --------------------------
	.section	.nv.shared._Z35group_norm_nhwc_bwd_one_pass_kernelI11Fp16IOFp32WLi128ELi70ELi560EEv26Group_norm_nhwc_bwd_params,"aw",@nobits
	.sectionflags	@""
	.align	16
.nv.shared._Z35group_norm_nhwc_bwd_one_pass_kernelI11Fp16IOFp32WLi128ELi70ELi560EEv26Group_norm_nhwc_bwd_params:
	.zero		10176


//--------------------- .nv.shared._Z35group_norm_nhwc_bwd_one_pass_kernelI11Fp16IOFp32WLi256ELi70ELi560EEv26Group_norm_nhwc_bwd_params --------------------------
	.section	.nv.shared._Z35group_norm_nhwc_bwd_one_pass_kernelI11Fp16IOFp32WLi256ELi70ELi560EEv26Group_norm_nhwc_bwd_params,"aw",@nobits
	.sectionflags	@""
	.align	16
.nv.shared._Z35group_norm_nhwc_bwd_one_pass_kernelI11Fp16IOFp32WLi256ELi70ELi560EEv26Group_norm_nhwc_bwd_params:
	.zero		10176


//--------------------- .nv.shared._Z35group_norm_nhwc_bwd_one_pass_kernelI11Fp16IOFp32WLi512ELi70ELi560EEv26Group_norm_nhwc_bwd_params --------------------------
	.section	.nv.shared._Z35group_norm_nhwc_bwd_one_pass_kernelI11Fp16IOFp32WLi512ELi70ELi560EEv26Group_norm_nhwc_bwd_params,"aw",@nobits
	.sectionflags	@""
	.align	16
.nv.shared._Z35group_norm_nhwc_bwd_one_pass_kernelI11Fp16IOFp32WLi512ELi70ELi560EEv26Group_norm_nhwc_bwd_params:
	.zero		10176


//--------------------- .nv.shared._Z35group_norm_nhwc_bwd_one_pass_kernelI11Fp16IOBf16WLi64ELi70ELi560EEv26Group_norm_nhwc_bwd_params --------------------------
	.section	.nv.shared._Z35group_norm_nhwc_bwd_one_pass_kernelI11Fp16IOBf16WLi64ELi70ELi560EEv26Group_norm_nhwc_bwd_params,"aw",@nobits
	.sectionflags	@""
	.align	16
.nv.shared._Z35group_norm_nhwc_bwd_one_pass_kernelI11Fp16IOBf16WLi64ELi70ELi560EEv26Group_norm_nhwc_bwd_params:
	.zero		10176


//--------------------- .nv.shared._Z35group_norm_nhwc_bwd_one_pass_kernelI11Fp16IOBf16WLi128ELi70ELi560EEv26Group_norm_nhwc_bwd_params --------------------------
	.section	.nv.shared._Z35group_norm_nhwc_bwd_one_pass_kernelI11Fp16IOBf16WLi128ELi70ELi560EEv26Group_norm_nhwc_bwd_params,"aw",@nobits
	.sectionflags	@""
	.align	16
.nv.shared._Z35group_norm_nhwc_bwd_one_pass_kernelI11Fp16IOBf16WLi128ELi70ELi560EEv26Group_norm_nhwc_bwd_params:
	.zero		10176


//--------------------- .nv.shared._Z35group_norm_nhwc_bwd_one_pass_kernelI11Fp16IOBf16WLi256ELi70ELi560EEv26Group_norm_nhwc_bwd_params --------------------------
	.section	.nv.shared._Z35group_norm_nhwc_bwd_one_pass_kernelI11Fp16IOBf16WLi256ELi70ELi560EEv26Group_norm_nhwc_bwd_params,"aw",@nobits
	.sectionflags	@""
	.align	16
.nv.shared._Z35group_norm_nhwc_bwd_one_pass_kernelI11Fp16IOBf16WLi256ELi70ELi560EEv26Group_norm_nhwc_bwd_params:
	.zero		10176


//--------------------- .nv.shared._Z35group_norm_nhwc_bwd_one_pass_kernelI11Fp16IOBf16WLi512ELi70ELi560EEv26Group_norm_nhwc_bwd_params --------------------------
	.section	.nv.shared._Z35group_norm_nhwc_bwd_one_pass_kernelI11Fp16IOBf16WLi512ELi70ELi560EEv26Group_norm_nhwc_bwd_params,"aw",@nobits
	.sectionflags	@""
	.align	16
.nv.shared._Z35group_norm_nhwc_bwd_one_pass_kernelI11Fp16IOBf16WLi512ELi70ELi560EEv26Group_norm_nhwc_bwd_params:
	.zero		10176


//--------------------- .nv.shared._Z35group_norm_nhwc_bwd_one_pass_kernelI11Fp16IOFp16WLi64ELi70ELi560EEv26Group_norm_nhwc_bwd_params --------------------------
	.section	.nv.shared._Z35group_norm_nhwc_bwd_one_pass_kernelI11Fp16IOFp16WLi64ELi70ELi560EEv26Group_norm_nhwc_bwd_params,"aw",@nobits
	.sectionflags	@""
	.align	16
.nv.shared._Z35group_norm_nhwc_bwd_one_pass_kernelI11Fp16IOFp16WLi64ELi70ELi560EEv26Group_norm_nhwc_bwd_params:
	.zero		10176


//--------------------- .nv.shared._Z35group_norm_nhwc_bwd_one_pass_kernelI11Fp16IOFp16WLi128ELi70ELi560EEv26Group_norm_nhwc_bwd_params --------------------------
	.section	.nv.shared._Z35group_norm_nhwc_bwd_one_pass_kernelI11Fp16IOFp16WLi128ELi70ELi560EEv26Group_norm_nhwc_bwd_params,"aw",@nobits
	.sectionflags	@""
	.align	16
.nv.shared._Z35group_norm_nhwc_bwd_one_pass_kernelI11Fp16IOFp16WLi128ELi70ELi560EEv26Group_norm_nhwc_bwd_params:
	.zero		10176


//--------------------- .nv.shared._Z35group_norm_nhwc_bwd_one_pass_kernelI11Fp16IOFp16WLi256ELi70ELi560EEv26Group_norm_nhwc_bwd_params --------------------------
	.section	.nv.shared._Z35group_norm_nhwc_bwd_one_pass_kernelI11Fp16IOFp16WLi256ELi70ELi560EEv26Group_norm_nhwc_bwd_params,"aw",@nobits
	.sectionflags	@""
	.align	16
.nv.shared._Z35group_norm_nhwc_bwd_one_pass_kernelI11Fp16IOFp16WLi256ELi70ELi560EEv26Group_norm_nhwc_bwd_params:
	.zero		10176


//--------------------- .nv.shared._Z35group_norm_nhwc_bwd_one_pass_kernelI11Fp16IOFp16WLi512ELi70ELi560EEv26Group_norm_nhwc_bwd_params --------------------------
	.section	.nv.shared._Z35group_norm_nhwc_bwd_one_pass_kernelI11Fp16IOFp16WLi512ELi70ELi560EEv26Group_norm_nhwc_bwd_params,"aw",@nobits
	.sectionflags	@""
	.align	16
.nv.shared._Z35group_norm_nhwc_bwd_one_pass_kernelI11Fp16IOFp16WLi512ELi70ELi560EEv26Group_norm_nhwc_bwd_params:
	.zero		10176


//--------------------- .nv.shared._Z35group_norm_nhwc_bwd_one_pass_kernelI11Fp32IOFp32WLi64ELi70ELi560EEv26Group_norm_nhwc_bwd_params --------------------------
	.section	.nv.shared._Z35group_norm_nhwc_bwd_one_pass_kernelI11Fp32IOFp32WLi64ELi70ELi560EEv26Group_norm_nhwc_bwd_params,"aw",@nobits
	.sectionflags	@""
	.align	16
.nv.shared._Z35group_norm_nhwc_bwd_one_pass_kernelI11Fp32IOFp32WLi64ELi70ELi560EEv26Group_norm_nhwc_bwd_params:
	.zero		10176


//--------------------- .nv.shared._Z35group_norm_nhwc_bwd_one_pass_kernelI11Fp32IOFp32WLi128ELi70ELi560EEv26Group_norm_nhwc_bwd_params --------------------------
	.section	.nv.shared._Z35group_norm_nhwc_bwd_one_pass_kernelI11Fp32IOFp32WLi128ELi70ELi560EEv26Group_norm_nhwc_bwd_params,"aw",@nobits
	.sectionflags	@""
	.align	16
.nv.shared._Z35group_norm_nhwc_bwd_one_pass_kernelI11Fp32IOFp32WLi128ELi70ELi560EEv26Group_norm_nhwc_bwd_params:
	.zero		10176


//--------------------- .nv.shared._Z35group_norm_nhwc_bwd_one_pass_kernelI11Fp32IOFp32WLi256ELi70ELi560EEv26Group_norm_nhwc_bwd_params --------------------------
	.section	.nv.shared._Z35group_norm_nhwc_bwd_one_pass_kernelI11Fp32IOFp32WLi256ELi70ELi560EEv26Group_norm_nhwc_bwd_params,"aw",@nobits
	.sectionflags	@""
	.align	16
.nv.shared._Z35group_norm_nhwc_bwd_one_pass_kernelI11Fp32IOFp32WLi256ELi70ELi560EEv26Group_norm_nhwc_bwd_params:
	.zero		10176


//--------------------- .nv.shared._Z35group_norm_nhwc_bwd_one_pass_kernelI11Fp32IOFp32WLi512ELi70ELi560EEv26Group_norm_nhwc_bwd_params --------------------------
	.section	.nv.shared._Z35group_norm_nhwc_bwd_one_pass_kernelI11Fp32IOFp32WLi512ELi70ELi560EEv26Group_norm_nhwc_bwd_params,"aw",@nobits
	.sectionflags	@""
	.align	16
.nv.shared._Z35group_norm_nhwc_bwd_one_pass_kernelI11Fp32IOFp32WLi512ELi70ELi560EEv26Group_norm_nhwc_bwd_params:
	.zero		10176


//--------------------- .nv.shared._Z35group_norm_nhwc_bwd_one_pass_kernelI11Fp32IOBf16WLi64ELi70ELi560EEv26Group_norm_nhwc_bwd_params --------------------------
	.section	.nv.shared._Z35group_norm_nhwc_bwd_one_pass_kernelI11Fp32IOBf16WLi64ELi70ELi560EEv26Group_norm_nhwc_bwd_params,"aw",@nobits
	.sectionflags	@""
	.align	16
.nv.shared._Z35group_norm_nhwc_bwd_one_pass_kernelI11Fp32IOBf16WLi64ELi70ELi560EEv26Group_norm_nhwc_bwd_params:
	.zero		10176


//--------------------- .nv.shared._Z35group_norm_nhwc_bwd_one_pass_kernelI11Fp32IOBf16WLi128ELi70ELi560EEv26Group_norm_nhwc_bwd_params --------------------------
	.section	.nv.shared._Z35group_norm_nhwc_bwd_one_pass_kernelI11Fp32IOBf16WLi128ELi70ELi560EEv26Group_norm_nhwc_bwd_params,"aw",@nobits
	.sectionflags	@""
	.align	16
.nv.shared._Z35group_norm_nhwc_bwd_one_pass_kernelI11Fp32IOBf16WLi128ELi70ELi560EEv26Group_norm_nhwc_bwd_params:
	.zero		10176


//--------------------- .nv.shared._Z35group_norm_nhwc_bwd_one_pass_kernelI11Fp32IOBf16WLi256ELi70ELi560EEv26Group_norm_nhwc_bwd_params --------------------------
	.section	.nv.shared._Z35group_norm_nhwc_bwd_one_pass_kernelI11Fp32IOBf16WLi256ELi70ELi560EEv26Group_norm_nhwc_bwd_params,"aw",@nobits
	.sectionflags	@""
	.align	16
.nv.shared._Z35group_norm_nhwc_bwd_one_pass_kernelI11Fp32IOBf16WLi256ELi70ELi560EEv26Group_norm_nhwc_bwd_params:
	.zero		10176


//--------------------- .nv.shared._Z35group_norm_nhwc_bwd_one_pass_kernelI11Fp32IOBf16WLi512ELi70ELi560EEv26Group_norm_nhwc_bwd_params --------------------------
	.section	.nv.shared._Z35group_norm_nhwc_bwd_one_pass_kernelI11Fp32IOBf16WLi512ELi70ELi560EEv26Group_norm_nhwc_bwd_params,"aw",@nobits
	.sectionflags	@""
	.align	16
.nv.shared._Z35group_norm_nhwc_bwd_one_pass_kernelI11Fp32IOBf16WLi512ELi70ELi560EEv26Group_norm_nhwc_bwd_params:
	.zero		10176


//--------------------- .nv.shared._Z35group_norm_nhwc_bwd_one_pass_kernelI11Fp32IOFp16WLi64ELi70ELi560EEv26Group_norm_nhwc_bwd_params --------------------------
	.section	.nv.shared._Z35group_norm_nhwc_bwd_one_pass_kernelI11Fp32IOFp16WLi64ELi70ELi560EEv26Group_norm_nhwc_bwd_params,"aw",@nobits
	.sectionflags	@""
	.align	16
.nv.shared._Z35group_norm_nhwc_bwd_one_pass_kernelI11Fp32IOFp16WLi64ELi70ELi560EEv26Group_norm_nhwc_bwd_params:
	.zero		10176


//--------------------- .nv.shared._Z35group_norm_nhwc_bwd_one_pass_kernelI11Fp32IOFp16WLi128ELi70ELi560EEv26Group_norm_nhwc_bwd_params --------------------------
	.section	.nv.shared._Z35group_norm_nhwc_bwd_one_pass_kernelI11Fp32IOFp16WLi128ELi70ELi560EEv26Group_norm_nhwc_bwd_params,"aw",@nobits
	.sectionflags	@""
	.align	16
.nv.shared._Z35group_norm_nhwc_bwd_one_pass_kernelI11Fp32IOFp16WLi128ELi70ELi560EEv26Group_norm_nhwc_bwd_params:
	.zero		10176


//--------------------- .nv.shared._Z35group_norm_nhwc_bwd_one_pass_kernelI11Fp32IOFp16WLi256ELi70ELi560EEv26Group_norm_nhwc_bwd_params --------------------------
	.section	.nv.shared._Z35group_norm_nhwc_bwd_one_pass_kernelI11Fp32IOFp16WLi256ELi70ELi560EEv26Group_norm_nhwc_bwd_params,"aw",@nobits
	.sectionflags	@""
	.align	16
.nv.shared._Z35group_norm_nhwc_bwd_one_pass_kernelI11Fp32IOFp16WLi256ELi70ELi560EEv26Group_norm_nhwc_bwd_params:
	.zero		10176


//--------------------- .nv.shared._Z35group_norm_nhwc_bwd_one_pass_kernelI11Fp32IOFp16WLi512ELi70ELi560EEv26Group_norm_nhwc_bwd_params --------------------------
	.section	.nv.shared._Z35group_norm_nhwc_bwd_one_pass_kernelI11Fp32IOFp16WLi512ELi70ELi560EEv26Group_norm_nhwc_bwd_params,"aw",@nobits
	.sectionflags	@""
	.align	16
.nv.shared._Z35group_norm_nhwc_bwd_one_pass_kernelI11Fp32IOFp16WLi512ELi70ELi560EEv26Group_norm_nhwc_bwd_params:
	.zero		10176


//--------------------- .nv.shared._Z35group_norm_nhwc_fwd_one_pass_kernelI11Bf16IOFp32WLi64ELi70ELi560EEv26Group_norm_nhwc_fwd_params --------------------------
	.section	.nv.shared._Z35group_norm_nhwc_fwd_one_pass_kernelI11Bf16IOFp32WLi64ELi70ELi560EEv26Group_norm_nhwc_fwd_params,"aw",@nobits
	.sectionflags	@""
	.align	8
.nv.shared._Z35group_norm_nhwc_fwd_one_pass_kernelI11Bf16IOFp32WLi64ELi70ELi560EEv26Group_norm_nhwc_fwd_params:
	.zero		1208


//--------------------- .nv.shared._Z35group_norm_nhwc_fwd_one_pass_kernelI11Bf16IOFp32WLi128ELi70ELi560EEv26Group_norm_nhwc_fwd_params --------------------------
	.section	.nv.shared._Z35group_norm_nhwc_fwd_one_pass_kernelI11Bf16IOFp32WLi128ELi70ELi560EEv26Group_norm_nhwc_fwd_params,"aw",@nobits
	.sectionflags	@""
	.align	8
.nv.shared._Z35group_norm_nhwc_fwd_one_pass_kernelI11Bf16IOFp32WLi128ELi70ELi560EEv26Group_norm_nhwc_fwd_params:
	.zero		1208


//--------------------- .nv.shared._Z35group_norm_nhwc_fwd_one_pass_kernelI11Bf16IOFp32WLi256ELi70ELi560EEv26Group_norm_nhwc_fwd_params --------------------------
	.section	.nv.shared._Z35group_norm_nhwc_fwd_one_pass_kernelI11Bf16IOFp32WLi256ELi70ELi560EEv26Group_norm_nhwc_fwd_params,"aw",@nobits
	.sectionflags	@""
	.align	8
.nv.shared._Z35group_norm_nhwc_fwd_one_pass_kernelI11Bf16IOFp32WLi256ELi70ELi560EEv26Group_norm_nhwc_fwd_params:
	.zero		1208


//--------------------- .nv.shared._Z35group_norm_nhwc_fwd_one_pass_kernelI11Bf16IOFp32WLi512ELi70ELi560EEv26Group_norm_nhwc_fwd_params --------------------------
	.section	.nv.shared._Z35group_norm_nhwc_fwd_one_pass_kernelI11Bf16IOFp32WLi512ELi70ELi560EEv26Group_norm_nhwc_fwd_params,"aw",@nobits
	.sectionflags	@""
	.align	8
.nv.shared._Z35group_norm_nhwc_fwd_one_pass_kernelI11Bf16IOFp32WLi512ELi70ELi560EEv26Group_norm_nhwc_fwd_params:
	.zero		1208


//--------------------- .nv.shared._Z35group_norm_nhwc_fwd_one_pass_kernelI11Bf16IOBf16WLi64ELi70ELi560EEv26Group_norm_nhwc_fwd_params --------------------------
	.section	.nv.shared._Z35group_norm_nhwc_fwd_one_pass_kernelI11Bf16IOBf16WLi64ELi70ELi560EEv26Group_norm_nhwc_fwd_params,"aw",@nobits
	.sectionflags	@""
	.align	8
.nv.shared._Z35group_norm_nhwc_fwd_one_pass_kernelI11Bf16IOBf16WLi64ELi70ELi560EEv26Group_norm_nhwc_fwd_params:
	.zero		1208


//--------------------- .nv.shared._Z35group_norm_nhwc_fwd_one_pass_kernelI11Bf16IOBf16WLi128ELi70ELi560EEv26Group_norm_nhwc_fwd_params --------------------------
	.section	.nv.shared._Z35group_norm_nhwc_fwd_one_pass_kernelI11Bf16IOBf16WLi128ELi70ELi560EEv26Group_norm_nhwc_fwd_params,"aw",@nobits
	.sectionflags	@""
	.align	8
.nv.shared._Z35group_norm_nhwc_fwd_one_pass_kernelI11Bf16IOBf16WLi128ELi70ELi560EEv26Group_norm_nhwc_fwd_params:
	.zero		1208


//--------------------- .nv.shared._Z35group_norm_nhwc_fwd_one_pass_kernelI11Bf16IOBf16WLi256ELi70ELi560EEv26Group_norm_nhwc_fwd_params --------------------------
	.section	.nv.shared._Z35group_norm_nhwc_fwd_one_pass_kernelI11Bf16IOBf16WLi256ELi70ELi560EEv26Group_norm_nhwc_fwd_params,"aw",@nobits
	.sectionflags	@""
	.align	8
.nv.shared._Z35group_norm_nhwc_fwd_one_pass_kernelI11Bf16IOBf16WLi256ELi70ELi560EEv26Group_norm_nhwc_fwd_params:
	.zero		1208


//--------------------- .nv.shared._Z35group_norm_nhwc_fwd_one_pass_kernelI11Bf16IOBf16WLi512ELi70ELi560EEv26Group_norm_nhwc_fwd_params --------------------------
	.section	.nv.shared._Z35group_norm_nhwc_fwd_one_pass_kernelI11Bf16IOBf16WLi512ELi70ELi560EEv26Group_norm_nhwc_fwd_params,"aw",@nobits
	.sectionflags	@""
	.align	8
.nv.shared._Z35group_norm_nhwc_fwd_one_pass_kernelI11Bf16IOBf16WLi512ELi70ELi560EEv26Group_norm_nhwc_fwd_params:
	.zero		1208


//--------------------- .nv.shared._Z35group_norm_nhwc_fwd_one_pass_kernelI11Bf16IOFp16WLi64ELi70ELi560EEv26Group_norm_nhwc_fwd_params --------------------------
	.section	.nv.shared._Z35group_norm_nhwc_fwd_one_pass_kernelI11Bf16IOFp16WLi64ELi70ELi560EEv26Group_norm_nhwc_fwd_params,"aw",@nobits
	.sectionflags	@""
	.align	8
.nv.shared._Z35group_norm_nhwc_fwd_one_pass_kernelI11Bf16IOFp16WLi64ELi70ELi560EEv26Group_norm_nhwc_fwd_params:
	.zero		1208


//--------------------- .nv.shared._Z35group_norm_nhwc_fwd_one_pass_kernelI11Bf16IOFp16WLi128ELi70ELi560EEv26Group_norm_nhwc_fwd_params --------------------------
	.section	.nv.shared._Z35group_norm_nhwc_fwd_one_pass_kernelI11Bf16IOFp16WLi128ELi70ELi560EEv26Group_norm_nhwc_fwd_params,"aw",@nobits
	.sectionflags	@""
	.align	8
.nv.shared._Z35group_norm_nhwc_fwd_one_pass_kernelI11Bf16IOFp16WLi128ELi70ELi560EEv26Group_norm_nhwc_fwd_params:
	.zero		1208


//--------------------- .nv.shared._Z35group_norm_nhwc_fwd_one_pass_kernelI11Bf16IOFp16WLi256ELi70ELi560EEv26Group_norm_nhwc_fwd_params --------------------------
	.section	.nv.shared._Z35group_norm_nhwc_fwd_one_pass_kernelI11Bf16IOFp16WLi256ELi70ELi560EEv26Group_norm_nhwc_fwd_params,"aw",@nobits
	.sectionflags	@""
	.align	8
.nv.shared._Z35group_norm_nhwc_fwd_one_pass_kernelI11Bf16IOFp16WLi256ELi70ELi560EEv26Group_norm_nhwc_fwd_params:
	.zero		1208


//--------------------- .nv.shared._Z35group_norm_nhwc_fwd_one_pass_kernelI11Bf16IOFp16WLi512ELi70ELi560EEv26Group_norm_nhwc_fwd_params --------------------------
	.section	.nv.shared._Z35group_norm_nhwc_fwd_one_pass_kernelI11Bf16IOFp16WLi512ELi70ELi560EEv26Group_norm_nhwc_fwd_params,"aw",@nobits
	.sectionflags	@""
	.align	8
.nv.shared._Z35group_norm_nhwc_fwd_one_pass_kernelI11Bf16IOFp16WLi512ELi70ELi560EEv26Group_norm_nhwc_fwd_params:
	.zero		1208


//--------------------- .nv.shared._Z35group_norm_nhwc_fwd_one_pass_kernelI11Fp16IOFp32WLi64ELi70ELi560EEv26Group_norm_nhwc_fwd_params --------------------------
	.section	.nv.shared._Z35group_norm_nhwc_fwd_one_pass_kernelI11Fp16IOFp32WLi64ELi70ELi560EEv26Group_norm_nhwc_fwd_params,"aw",@nobits
	.sectionflags	@""
	.align	8
.nv.shared._Z35group_norm_nhwc_fwd_one_pass_kernelI11Fp16IOFp32WLi64ELi70ELi560EEv26Group_norm_nhwc_fwd_params:
	.zero		1208


//--------------------- .nv.shared._Z35group_norm_nhwc_fwd_one_pass_kernelI11Fp16IOFp32WLi128ELi70ELi560EEv26Group_norm_nhwc_fwd_params --------------------------
	.section	.nv.shared._Z35group_norm_nhwc_fwd_one_pass_kernelI11Fp16IOFp32WLi128ELi70ELi560EEv26Group_norm_nhwc_fwd_params,"aw",@nobits
	.sectionflags	@""
	.align	8
.nv.shared._Z35group_norm_nhwc_fwd_one_pass_kernelI11Fp16IOFp32WLi128ELi70ELi560EEv26Group_norm_nhwc_fwd_params:
	.zero		1208


//--------------------- .nv.shared._Z35group_norm_nhwc_fwd_one_pass_kernelI11Fp16IOFp32WLi256ELi70ELi560EEv26Group_norm_nhwc_fwd_params --------------------------
	.section	.nv.shared._Z35group_norm_nhwc_fwd_one_pass_kernelI11Fp16IOFp32WLi256ELi70ELi560EEv26Group_norm_nhwc_fwd_params,"aw",@nobits
	.sectionflags	@""
	.align	8
.nv.shared._Z35group_norm_nhwc_fwd_one_pass_kernelI11Fp16IOFp32WLi256ELi70ELi560EEv26Group_norm_nhwc_fwd_params:
	.zero		1208


//--------------------- .nv.shared._Z35group_norm_nhwc_fwd_one_pass_kernelI11Fp16IOFp32WLi512ELi70ELi560EEv26Group_norm_nhwc_fwd_params --------------------------
	.section	.nv.shared._Z35group_norm_nhwc_fwd_one_pass_kernelI11Fp16IOFp32WLi512ELi70ELi560EEv26Group_norm_nhwc_fwd_params,"aw",@nobits
	.sectionflags	@""
	.align	8
.nv.shared._Z35group_norm_nhwc_fwd_one_pass_kernelI11Fp16IOFp32WLi512ELi70ELi560EEv26Group_norm_nhwc_fwd_params:
	.zero		1208


//--------------------- .nv.shared._Z35group_norm_nhwc_fwd_one_pass_kernelI11Fp16IOBf16WLi64ELi70ELi560EEv26Group_norm_nhwc_fwd_params --------------------------
	.section	.nv.shared._Z35group_norm_nhwc_fwd_one_pass_kernelI11Fp16IOBf16WLi64ELi70ELi560EEv26Group_norm_nhwc_fwd_params,"aw",@nobits
	.sectionflags	@""
	.align	8
.nv.shared._Z35group_norm_nhwc_fwd_one_pass_kernelI11Fp16IOBf16WLi64ELi70ELi560EEv26Group_norm_nhwc_fwd_params:
	.zero		1208


//--------------------- .nv.shared._Z35group_norm_nhwc_fwd_one_pass_kernelI11Fp16IOBf16WLi128ELi70ELi560EEv26Group_norm_nhwc_fwd_params --------------------------
	.section	.nv.shared._Z35group_norm_nhwc_fwd_one_pass_kernelI11Fp16IOBf16WLi128ELi70ELi560EEv26Group_norm_nhwc_fwd_params,"aw",@nobits
	.sectionflags	@""
	.align	8
.nv.shared._Z35group_norm_nhwc_fwd_one_pass_kernelI11Fp16IOBf16WLi128ELi70ELi560EEv26Group_norm_nhwc_fwd_params:
	.zero		1208


//--------------------- .nv.shared._Z35group_norm_nhwc_fwd_one_pass_kernelI11Fp16IOBf16WLi256ELi70ELi560EEv26Group_norm_nhwc_fwd_params --------------------------
	.section	.nv.shared._Z35group_norm_nhwc_fwd_one_pass_kernelI11Fp16IOBf16WLi256ELi70ELi560EEv26Group_norm_nhwc_fwd_params,"aw",@nobits
	.sectionflags	@""
	.align	8
.nv.shared._Z35group_norm_nhwc_fwd_one_pass_kernelI11Fp16IOBf16WLi256ELi70ELi560EEv26Group_norm_nhwc_fwd_params:
	.zero		1208


//--------------------- .nv.shared._Z35group_norm_nhwc_fwd_one_pass_kernelI11Fp16IOBf16WLi512ELi70ELi560EEv26Group_norm_nhwc_fwd_params --------------------------
	.section	.nv.shared._Z35group_norm_nhwc_fwd_one_pass_kernelI11Fp16IOBf16WLi512ELi70ELi560EEv26Group_norm_nhwc_fwd_params,"aw",@nobits
	.sectionflags	@""
	.align	8
.nv.shared._Z35group_norm_nhwc_fwd_one_pass_kernelI11Fp16IOBf16WLi512ELi70ELi560EEv26Group_norm_nhwc_fwd_params:
	.zero		1208


//--------------------- .nv.shared._Z35group_norm_nhwc_fwd_one_pass_kernelI11Fp16IOFp16WLi64ELi70ELi560EEv26Group_norm_nhwc_fwd_params --------------------------
	.section	.nv.shared._Z35group_norm_nhwc_fwd_one_pass_kernelI11Fp16IOFp16WLi64ELi70ELi560EEv26Group_norm_nhwc_fwd_params,"aw",@nobits
	.sectionflags	@""
	.align	8
.nv.shared._Z35group_norm_nhwc_fwd_one_pass_kernelI11Fp16IOFp16WLi64ELi70ELi560EEv26Group_norm_nhwc_fwd_params:
	.zero		1208


//--------------------- .nv.shared._Z35group_norm_nhwc_fwd_one_pass_kernelI11Fp16IOFp16WLi128ELi70ELi560EEv26Group_norm_nhwc_fwd_params --------------------------
	.section	.nv.shared._Z35group_norm_nhwc_fwd_one_pass_kernelI11Fp16IOFp16WLi128ELi70ELi560EEv26Group_norm_nhwc_fwd_params,"aw",@nobits
	.sectionflags	@""
	.align	8
.nv.shared._Z35group_norm_nhwc_fwd_one_pass_kernelI11Fp16IOFp16WLi128ELi70ELi560EEv26Group_norm_nhwc_fwd_params:
	.zero		1208


//--------------------- .nv.shared._Z35group_norm_nhwc_fwd_one_pass_kernelI11Fp16IOFp16WLi256ELi70ELi560EEv26Group_norm_nhwc_fwd_params --------------------------
	.section	.nv.shared._Z35group_norm_nhwc_fwd_one_pass_kernelI11Fp16IOFp16WLi256ELi70ELi560EEv26Group_norm_nhwc_fwd_params,"aw",@nobits
	.sectionflags	@""
	.align	8
.nv.shared._Z35group_norm_nhwc_fwd_one_pass_kernelI11Fp16IOFp16WLi256ELi70ELi560EEv26Group_norm_nhwc_fwd_params:
	.zero		1208


//--------------------- .nv.shared._Z35group_norm_nhwc_fwd_one_pass_kernelI11Fp16IOFp16WLi512ELi70ELi560EEv26Group_norm_nhwc_fwd_params --------------------------
	.section	.nv.shared._Z35group_norm_nhwc_fwd_one_pass_kernelI11Fp16IOFp16WLi512ELi70ELi560EEv26Group_norm_nhwc_fwd_params,"aw",@nobits
	.sectionflags	@""
	.align	8
.nv.shared._Z35group_norm_nhwc_fwd_one_pass_kernelI11Fp16IOFp16WLi512ELi70ELi560EEv26Group_norm_nhwc_fwd_params:
	.zero		1208


//--------------------- .nv.shared._Z35group_norm_nhwc_fwd_one_pass_kernelI11Fp32IOFp32WLi64ELi70ELi560EEv26Group_norm_nhwc_fwd_params --------------------------
	.section	.nv.shared._Z35group_norm_nhwc_fwd_one_pass_kernelI11Fp32IOFp32WLi64ELi70ELi560EEv26Group_norm_nhwc_fwd_params,"aw",@nobits
	.sectionflags	@""
	.align	8
.nv.shared._Z35group_norm_nhwc_fwd_one_pass_kernelI11Fp32IOFp32WLi64ELi70ELi560EEv26Group_norm_nhwc_fwd_params:
	.zero		1208


//--------------------- .nv.shared._Z35group_norm_nhwc_fwd_one_pass_kernelI11Fp32IOFp32WLi128ELi70ELi560EEv26Group_norm_nhwc_fwd_params --------------------------
	.section	.nv.shared._Z35group_norm_nhwc_fwd_one_pass_kernelI11Fp32IOFp32WLi128ELi70ELi560EEv26Group_norm_nhwc_fwd_params,"aw",@nobits
	.sectionflags	@""
	.align	8
.nv.shared._Z35group_norm_nhwc_fwd_one_pass_kernelI11Fp32IOFp32WLi128ELi70ELi560EEv26Group_norm_nhwc_fwd_params:
	.zero		1208


//--------------------- .nv.shared._Z35group_norm_nhwc_fwd_one_pass_kernelI11Fp32IOFp32WLi256ELi70ELi560EEv26Group_norm_nhwc_fwd_params --------------------------
	.section	.nv.shared._Z35group_norm_nhwc_fwd_one_pass_kernelI11Fp32IOFp32WLi256ELi70ELi560EEv26Group_norm_nhwc_fwd_params,"aw",@nobits
	.sectionflags	@""
	.align	8
.nv.shared._Z35group_norm_nhwc_fwd_one_pass_kernelI11Fp32IOFp32WLi256ELi70ELi560EEv26Group_norm_nhwc_fwd_params:
	.zero		1208


//--------------------- .nv.shared._Z35group_norm_nhwc_fwd_one_pass_kernelI11Fp32IOFp32WLi512ELi70ELi560EEv26Group_norm_nhwc_fwd_params --------------------------
	.section	.nv.shared._Z35group_norm_nhwc_fwd_one_pass_kernelI11Fp32IOFp32WLi512ELi70ELi560EEv26Group_norm_nhwc_fwd_params,"aw",@nobits
	.sectionflags	@""
	.align	8
.nv.shared._Z35group_norm_nhwc_fwd_one_pass_kernelI11Fp32IOFp32WLi512ELi70ELi560EEv26Group_norm_nhwc_fwd_params:
	.zero		1208


//--------------------- .nv.shared._Z35group_norm_nhwc_fwd_one_pass_kernelI11Fp32IOBf16WLi64ELi70ELi560EEv26Group_norm_nhwc_fwd_params --------------------------
	.section	.nv.shared._Z35group_norm_nhwc_fwd_one_pass_kernelI11Fp32IOBf16WLi64ELi70ELi560EEv26Group_norm_nhwc_fwd_params,"aw",@nobits
	.sectionflags	@""
	.align	8
.nv.shared._Z35group_norm_nhwc_fwd_one_pass_kernelI11Fp32IOBf16WLi64ELi70ELi560EEv26Group_norm_nhwc_fwd_params:
	.zero		1208


//--------------------- .nv.shared._Z35group_norm_nhwc_fwd_one_pass_kernelI11Fp32IOBf16WLi128ELi70ELi560EEv26Group_norm_nhwc_fwd_params --------------------------
	.section	.nv.shared._Z35group_norm_nhwc_fwd_one_pass_kernelI11Fp32IOBf16WLi128ELi70ELi560EEv26Group_norm_nhwc_fwd_params,"aw",@nobits
	.sectionflags	@""
	.align	8
.nv.shared._Z35group_norm_nhwc_fwd_one_pass_kernelI11Fp32IOBf16WLi128ELi70ELi560EEv26Group_norm_nhwc_fwd_params:
	.zero		1208


//--------------------- .nv.shared._Z35group_norm_nhwc_fwd_one_pass_kernelI11Fp32IOBf16WLi256ELi70ELi560EEv26Group_norm_nhwc_fwd_params --------------------------
	.section	.nv.shared._Z35group_norm_nhwc_fwd_one_pass_kernelI11Fp32IOBf16WLi256ELi70ELi560EEv26Group_norm_nhwc_fwd_params,"aw",@nobits
	.sectionflags	@""
	.align	8
.nv.shared._Z35group_norm_nhwc_fwd_one_pass_kernelI11Fp32IOBf16WLi256ELi70ELi560EEv26Group_norm_nhwc_fwd_params:
	.zero		1208


//--------------------- .nv.shared._Z35group_norm_nhwc_fwd_one_pass_kernelI11Fp32IOBf16WLi512ELi70ELi560EEv26Group_norm_nhwc_fwd_params --------------------------
	.section	.nv.shared._Z35group_norm_nhwc_fwd_one_pass_kernelI11Fp32IOBf16WLi512ELi70ELi560EEv26Group_norm_nhwc_fwd_params,"aw",@nobits
	.sectionflags	@""
	.align	8
.nv.shared._Z35group_norm_nhwc_fwd_one_pass_kernelI11Fp32IOBf16WLi512ELi70ELi560EEv26Group_norm_nhwc_fwd_params:
	.zero		1208


//--------------------- .nv.shared._Z35group_norm_nhwc_fwd_one_pass_kernelI11Fp32IOFp16WLi64ELi70ELi560EEv26Group_norm_nhwc_fwd_params --------------------------
	.section	.nv.shared._Z35group_norm_nhwc_fwd_one_pass_kernelI11Fp32IOFp16WLi64ELi70ELi560EEv26Group_norm_nhwc_fwd_params,"aw",@nobits
	.sectionflags	@""
	.align	8
.nv.shared._Z35group_norm_nhwc_fwd_one_pass_kernelI11Fp32IOFp16WLi64ELi70ELi560EEv26Group_norm_nhwc_fwd_params:
	.zero		1208


//--------------------- .nv.shared._Z35group_norm_nhwc_fwd_one_pass_kernelI11Fp32IOFp16WLi128ELi70ELi560EEv26Group_norm_nhwc_fwd_params --------------------------
	.section	.nv.shared._Z35group_norm_nhwc_fwd_one_pass_kernelI11Fp32IOFp16WLi128ELi70ELi560EEv26Group_norm_nhwc_fwd_params,"aw",@nobits
	.sectionflags	@""
	.align	8
.nv.shared._Z35group_norm_nhwc_fwd_one_pass_kernelI11Fp32IOFp16WLi128ELi70ELi560EEv26Group_norm_nhwc_fwd_params:
	.zero		1208


//--------------------- .nv.shared._Z35group_norm_nhwc_fwd_one_pass_kernelI11Fp32IOFp16WLi256ELi70ELi560EEv26Group_norm_nhwc_fwd_params --------------------------
	.section	.nv.shared._Z35group_norm_nhwc_fwd_one_pass_kernelI11Fp32IOFp16WLi256ELi70ELi560EEv26Group_norm_nhwc_fwd_params,"aw",@nobits
	.sectionflags	@""
	.align	8
.nv.shared._Z35group_norm_nhwc_fwd_one_pass_kernelI11Fp32IOFp16WLi256ELi70ELi560EEv26Group_norm_nhwc_fwd_params:
	.zero		1208


//--------------------- .nv.shared._Z35group_norm_nhwc_fwd_one_pass_kernelI11Fp32IOFp16WLi512ELi70ELi560EEv26Group_norm_nhwc_fwd_params --------------------------
	.section	.nv.shared._Z35group_norm_nhwc_fwd_one_pass_kernelI11Fp32IOFp16WLi512ELi70ELi560EEv26Group_norm_nhwc_fwd_params,"aw",@nobits
	.sectionflags	@""
	.align	8
.nv.shared._Z35group_norm_nhwc_fwd_one_pass_kernelI11Fp32IOFp16WLi512ELi70ELi560EEv26Group_norm_nhwc_fwd_params:
	.zero		1208


//--------------------- .nv.constant0._ZN3cub17CUB_300001_SM_9006detail11EmptyKernelIvEEvv --------------------------
	.section	.nv.constant0._ZN3cub17CUB_300001_SM_9006detail11EmptyKernelIvEEvv,"a",@progbits
	.sectionflags	@""
	.align	4
.nv.constant0._ZN3cub17CUB_300001_SM_9006detail11EmptyKernelIvEEvv:
	.zero		528


//--------------------- .nv.constant0._Z35group_norm_nhwc_bwd_one_pass_kernelI11Bf16IOFp32WLi64ELi70ELi560EEv26Group_norm_nhwc_bwd_params --------------------------
	.section	.nv.constant0._Z35group_norm_nhwc_bwd_one_pass_kernelI11Bf16IOFp32WLi64ELi70ELi560EEv26Group_norm_nhwc_bwd_params,"a",@progbits
	.sectionflags	@""
	.align	4
.nv.constant0._Z35group_norm_nhwc_bwd_one_pass_kernelI11Bf16IOFp32WLi64ELi70ELi560EEv26Group_norm_nhwc_bwd_params:
	.zero		712


//--------------------- .nv.constant0._Z35group_norm_nhwc_bwd_one_pass_kernelI11Bf16IOFp32WLi128ELi70ELi560EEv26Group_norm_nhwc_bwd_params --------------------------
	.section	.nv.constant0._Z35group_norm_nhwc_bwd_one_pass_kernelI11Bf16IOFp32WLi128ELi70ELi560EEv26Group_norm_nhwc_bwd_params,"a",@progbits
	.sectionflags	@""
	.align	4
.nv.constant0._Z35group_norm_nhwc_bwd_one_pass_kernelI11Bf16IOFp32WLi128ELi70ELi560EEv26Group_norm_nhwc_bwd_params:
	.zero		712


//--------------------- .nv.constant0._Z35group_norm_nhwc_bwd_one_pass_kernelI11Bf16IOFp32WLi256ELi70ELi560EEv26Group_norm_nhwc_bwd_params --------------------------
	.section	.nv.constant0._Z35group_norm_nhwc_bwd_one_pass_kernelI11Bf16IOFp32WLi256ELi70ELi560EEv26Group_norm_nhwc_bwd_params,"a",@progbits
	.sectionflags	@""
	.align	4
.nv.constant0._Z35group_norm_nhwc_bwd_one_pass_kernelI11Bf16IOFp32WLi256ELi70ELi560EEv26Group_norm_nhwc_bwd_params:
	.zero		712


//--------------------- .nv.constant0._Z35group_norm_nhwc_bwd_one_pass_kernelI11Bf16IOFp32WLi512ELi70ELi560EEv26Group_norm_nhwc_bwd_params --------------------------
	.section	.nv.constant0._Z35group_norm_nhwc_bwd_one_pass_kernelI11Bf16IOFp32WLi512ELi70ELi560EEv26Group_norm_nhwc_bwd_params,"a",@progbits
	.sectionflags	@""
	.align	4
.nv.constant0._Z35group_norm_nhwc_bwd_one_pass_kernelI11Bf16IOFp32WLi512ELi70ELi560EEv26Group_norm_nhwc_bwd_params:
	.zero		712


//--------------------- .nv.constant0._Z35group_norm_nhwc_bwd_one_pass_kernelI11Bf16IOBf16WLi64ELi70ELi560EEv26Group_norm_nhwc_bwd_params --------------------------
	.section	.nv.constant0._Z35group_norm_nhwc_bwd_one_pass_kernelI11Bf16IOBf16WLi64ELi70ELi560EEv26Group_norm_nhwc_bwd_params,"a",@progbits
	.sectionflags	@""
	.align	4
.nv.constant0._Z35group_norm_nhwc_bwd_one_pass_kernelI11Bf16IOBf16WLi64ELi70ELi560EEv26Group_norm_nhwc_bwd_params:
	.zero		712


//--------------------- .nv.constant0._Z35group_norm_nhwc_bwd_one_pass_kernelI11Bf16IOBf16WLi128ELi70ELi560EEv26Group_norm_nhwc_bwd_params --------------------------
	.section	.nv.constant0._Z35group_norm_nhwc_bwd_one_pass_kernelI11Bf16IOBf16WLi128ELi70ELi560EEv26Group_norm_nhwc_bwd_params,"a",@progbits
	.sectionflags	@""
	.align	4
.nv.constant0._Z35group_norm_nhwc_bwd_one_pass_kernelI11Bf16IOBf16WLi128ELi70ELi560EEv26Group_norm_nhwc_bwd_params:
	.zero		712


//--------------------- .nv.constant0._Z35group_norm_nhwc_bwd_one_pass_kernelI11Bf16IOBf16WLi256ELi70ELi560EEv26Group_norm_nhwc_bwd_params --------------------------
	.section	.nv.constant0._Z35group_norm_nhwc_bwd_one_pass_kernelI11Bf16IOBf16WLi256ELi70ELi560EEv26Group_norm_nhwc_bwd_params,"a",@progbits
	.sectionflags	@""
	.align	4
.nv.constant0._Z35group_norm_nhwc_bwd_one_pass_kernelI11Bf16IOBf16WLi256ELi70ELi560EEv26Group_norm_nhwc_bwd_params:
	.zero		712


//--------------------- .nv.constant0._Z35group_norm_nhwc_bwd_one_pass_kernelI11Bf16IOBf16WLi512ELi70ELi560EEv26Group_norm_nhwc_bwd_params --------------------------
	.section	.nv.constant0._Z35group_norm_nhwc_bwd_one_pass_kernelI11Bf16IOBf16WLi512ELi70ELi560EEv26Group_norm_nhwc_bwd_params,"a",@progbits
	.sectionflags	@""
	.align	4
.nv.constant0._Z35group_norm_nhwc_bwd_one_pass_kernelI11Bf16IOBf16WLi512ELi70ELi560EEv26Group_norm_nhwc_bwd_params:
	.zero		712


//--------------------- .nv.constant0._Z35group_norm_nhwc_bwd_one_pass_kernelI11Bf16IOFp16WLi64ELi70ELi560EEv26Group_norm_nhwc_bwd_params --------------------------
	.section	.nv.constant0._Z35group_norm_nhwc_bwd_one_pass_kernelI11Bf16IOFp16WLi64ELi70ELi560EEv26Group_norm_nhwc_bwd_params,"a",@progbits
	.sectionflags	@""
	.align	4
.nv.constant0._Z35group_norm_nhwc_bwd_one_pass_kernelI11Bf16IOFp16WLi64ELi70ELi560EEv26Group_norm_nhwc_bwd_params:
	.zero		712


//--------------------- .nv.constant0._Z35group_norm_nhwc_bwd_one_pass_kernelI11Bf16IOFp16WLi128ELi70ELi560EEv26Group_norm_nhwc_bwd_params --------------------------
	.section	.nv.constant0._Z35group_norm_nhwc_bwd_one_pass_kernelI11Bf16IOFp16WLi128ELi70ELi560EEv26Group_norm_nhwc_bwd_params,"a",@progbits
	.sectionflags	@""
	.align	4
.nv.constant0._Z35group_norm_nhwc_bwd_one_pass_kernelI11Bf16IOFp16WLi128ELi70ELi560EEv26Group_norm_nhwc_bwd_params:
	.zero		712


//--------------------- .nv.constant0._Z35group_norm_nhwc_bwd_one_pass_kernelI11Bf16IOFp16WLi256ELi70ELi560EEv26Group_norm_nhwc_bwd_params --------------------------
	.section	.nv.constant0._Z35group_norm_nhwc_bwd_one_pass_kernelI11Bf16IOFp16WLi256ELi70ELi560EEv26Group_norm_nhwc_bwd_params,"a",@progbits
	.sectionflags	@""
	.align	4
.nv.constant0._Z35group_norm_nhwc_bwd_one_pass_kernelI11Bf16IOFp16WLi256ELi70ELi560EEv26Group_norm_nhwc_bwd_params:
	.zero		712


//--------------------- .nv.constant0._Z35group_norm_nhwc_bwd_one_pass_kernelI11Bf16IOFp16WLi512ELi70ELi560EEv26Group_norm_nhwc_bwd_params --------------------------
	.section	.nv.constant0._Z35group_norm_nhwc_bwd_one_pass_kernelI11Bf16IOFp16WLi512ELi70ELi560EEv26Group_norm_nhwc_bwd_params,"a",@progbits
	.sectionflags	@""
	.align	4
.nv.constant0._Z35group_norm_nhwc_bwd_one_pass_kernelI11Bf16IOFp16WLi512ELi70ELi560EEv26Group_norm_nhwc_bwd_params:
	.zero		712


//--------------------- .nv.constant0._Z35group_norm_nhwc_bwd_one_pass_kernelI11Fp16IOFp32WLi64ELi70ELi560EEv26Group_norm_nhwc_bwd_params --------------------------
	.section	.nv.constant0._Z35group_norm_nhwc_bwd_one_pass_kernelI11Fp16IOFp32WLi64ELi70ELi560EEv26Group_norm_nhwc_bwd_params,"a",@progbits
	.sectionflags	@""
	.align	4
.nv.constant0._Z35group_norm_nhwc_bwd_one_pass_kernelI11Fp16IOFp32WLi64ELi70ELi560EEv26Group_norm_nhwc_bwd_params:
	.zero		712


//--------------------- .nv.constant0._Z35group_norm_nhwc_bwd_one_pass_kernelI11Fp16IOFp32WLi128ELi70ELi560EEv26Group_norm_nhwc_bwd_params --------------------------
	.section	.nv.constant0._Z35group_norm_nhwc_bwd_one_pass_kernelI11Fp16IOFp32WLi128ELi70ELi560EEv26Group_norm_nhwc_bwd_params,"a",@progbits
	.sectionflags	@""
	.align	4
.nv.constant0._Z35group_norm_nhwc_bwd_one_pass_kernelI11Fp16IOFp32WLi128ELi70ELi560EEv26Group_norm_nhwc_bwd_params:
	.zero		712


//--------------------- .nv.constant0._Z35group_norm_nhwc_bwd_one_pass_kernelI11Fp16IOFp32WLi256ELi70ELi560EEv26Group_norm_nhwc_bwd_params --------------------------
	.section	.nv.constant0._Z35group_norm_nhwc_bwd_one_pass_kernelI11Fp16IOFp32WLi256ELi70ELi560EEv26Group_norm_nhwc_bwd_params,"a",@progbits
	.sectionflags	@""
	.align	4
.nv.constant0._Z35group_norm_nhwc_bwd_one_pass_kernelI11Fp16IOFp32WLi256ELi70ELi560EEv26Group_norm_nhwc_bwd_params:
	.zero		712


//--------------------- .nv.constant0._Z35group_norm_nhwc_bwd_one_pass_kernelI11Fp16IOFp32WLi512ELi70ELi560EEv26Group_norm_nhwc_bwd_params --------------------------
	.section	.nv.constant0._Z35group_norm_nhwc_bwd_one_pass_kernelI11Fp16IOFp32WLi512ELi70ELi560EEv26Group_norm_nhwc_bwd_params,"a",@progbits
	.sectionflags	@""
	.align	4
.nv.constant0._Z35group_norm_nhwc_bwd_one_pass_kernelI11Fp16IOFp32WLi512ELi70ELi560EEv26Group_norm_nhwc_bwd_params:
	.zero		712


//--------------------- .nv.constant0._Z35group_norm_nhwc_bwd_one_pass_kernelI11Fp16IOBf16WLi64ELi70ELi560EEv26Group_norm_nhwc_bwd_params --------------------------
	.section	.nv.constant0._Z35group_norm_nhwc_bwd_one_pass_kernelI11Fp16IOBf16WLi64ELi70ELi560EEv26Group_norm_nhwc_bwd_params,"a",@progbits
	.sectionflags	@""
	.align	4
.nv.constant0._Z35group_norm_nhwc_bwd_one_pass_kernelI11Fp16IOBf16WLi64ELi70ELi560EEv26Group_norm_nhwc_bwd_params:
	.zero		712


//--------------------- .nv.constant0._Z35group_norm_nhwc_bwd_one_pass_kernelI11Fp16IOBf16WLi128ELi70ELi560EEv26Group_norm_nhwc_bwd_params --------------------------
	.section	.nv.constant0._Z35group_norm_nhwc_bwd_one_pass_kernelI11Fp16IOBf16WLi128ELi70ELi560EEv26Group_norm_nhwc_bwd_params,"a",@progbits
	.sectionflags	@""
	.align	4
.nv.constant0._Z35group_norm_nhwc_bwd_one_pass_kernelI11Fp16IOBf16WLi128ELi70ELi560EEv26Group_norm_nhwc_bwd_params:
	.zero		712


//--------------------- .nv.constant0._Z35group_norm_nhwc_bwd_one_pass_kernelI11Fp16IOBf16WLi256ELi70ELi560EEv26Group_norm_nhwc_bwd_params --------------------------
	.section	.nv.constant0._Z35group_norm_nhwc_bwd_one_pass_kernelI11Fp16IOBf16WLi256ELi70ELi560EEv26Group_norm_nhwc_bwd_params,"a",@progbits
	.sectionflags	@""
	.align	4
.nv.constant0._Z35group_norm_nhwc_bwd_one_pass_kernelI11Fp16IOBf16WLi256ELi70ELi560EEv26Group_norm_nhwc_bwd_params:
	.zero		712


//--------------------- .nv.constant0._Z35group_norm_nhwc_bwd_one_pass_kernelI11Fp16IOBf16WLi512ELi70ELi560EEv26Group_norm_nhwc_bwd_params --------------------------
	.section	.nv.constant0._Z35group_norm_nhwc_bwd_one_pass_kernelI11Fp16IOBf16WLi512ELi70ELi560EEv26Group_norm_nhwc_bwd_params,"a",@progbits
	.sectionflags	@""
	.align	4
.nv.constant0._Z35group_norm_nhwc_bwd_one_pass_kernelI11Fp16IOBf16WLi512ELi70ELi560EEv26Group_norm_nhwc_bwd_params:
	.zero		712


//--------------------- .nv.constant0._Z35group_norm_nhwc_bwd_one_pass_kernelI11Fp16IOFp16WLi64ELi70ELi560EEv26Group_norm_nhwc_bwd_params --------------------------
	.section	.nv.constant0._Z35group_norm_nhwc_bwd_one_pass_kernelI11Fp16IOFp16WLi64ELi70ELi560EEv26Group_norm_nhwc_bwd_params,"a",@progbits
	.sectionflags	@""
	.align	4
.nv.constant0._Z35group_norm_nhwc_bwd_one_pass_kernelI11Fp16IOFp16WLi64ELi70ELi560EEv26Group_norm_nhwc_bwd_params:
	.zero		712


//--------------------- .nv.constant0._Z35group_norm_nhwc_bwd_one_pass_kernelI11Fp16IOFp16WLi128ELi70ELi560EEv26Group_norm_nhwc_bwd_params --------------------------
	.section	.nv.constant0._Z35group_norm_nhwc_bwd_one_pass_kernelI11Fp16IOFp16WLi128ELi70ELi560EEv26Group_norm_nhwc_bwd_params,"a",@progbits
	.sectionflags	@""
	.align	4
.nv.constant0._Z35group_norm_nhwc_bwd_one_pass_kernelI11Fp16IOFp16WLi128ELi70ELi560EEv26Group_norm_nhwc_bwd_params:
	.zero		712


//--------------------- .nv.constant0._Z35group_norm_nhwc_bwd_one_pass_kernelI11Fp16IOFp16WLi256ELi70ELi560EEv26Group_norm_nhwc_bwd_params --------------------------
	.section	.nv.constant0._Z35group_norm_nhwc_bwd_one_pass_kernelI11Fp16IOFp16WLi256ELi70ELi560EEv26Group_norm_nhwc_bwd_params,"a",@progbits
	.sectionflags	@""
	.align	4
.nv.constant0._Z35group_norm_nhwc_bwd_one_pass_kernelI11Fp16IOFp16WLi256ELi70ELi560EEv26Group_norm_nhwc_bwd_params:
	.zero		712


//--------------------- .nv.constant0._Z35group_norm_nhwc_bwd_one_pass_kernelI11Fp16IOFp16WLi512ELi70ELi560EEv26Group_norm_nhwc_bwd_params --------------------------
	.section	.nv.constant0._Z35group_norm_nhwc_bwd_one_pass_kernelI11Fp16IOFp16WLi512ELi70ELi560EEv26Group_norm_nhwc_bwd_params,"a",@progbits
	.sectionflags	@""
	.align	4
.nv.constant0._Z35group_norm_nhwc_bwd_one_pass_kernelI11Fp16IOFp16WLi512ELi70ELi560EEv26Group_norm_nhwc_bwd_params:
	.zero		712


//--------------------- .nv.constant0._Z35group_norm_nhwc_bwd_one_pass_kernelI11Fp32IOFp32WLi64ELi70ELi560EEv26Group_norm_nhwc_bwd_params --------------------------
	.section	.nv.constant0._Z35group_norm_nhwc_bwd_one_pass_kernelI11Fp32IOFp32WLi64ELi70ELi560EEv26Group_norm_nhwc_bwd_params,"a",@progbits
	.sectionflags	@""
	.align	4
.nv.constant0._Z35group_norm_nhwc_bwd_one_pass_kernelI11Fp32IOFp32WLi64ELi70ELi560EEv26Group_norm_nhwc_bwd_params:
	.zero		712


//--------------------- .nv.constant0._Z35group_norm_nhwc_bwd_one_pass_kernelI11Fp32IOFp32WLi128ELi70ELi560EEv26Group_norm_nhwc_bwd_params --------------------------
	.section	.nv.constant0._Z35group_norm_nhwc_bwd_one_pass_kernelI11Fp32IOFp32WLi128ELi70ELi560EEv26Group_norm_nhwc_bwd_params,"a",@progbits
	.sectionflags	@""
	.align	4
.nv.constant0._Z35group_norm_nhwc_bwd_one_pass_kernelI11Fp32IOFp32WLi128ELi70ELi560EEv26Group_norm_nhwc_bwd_params:
	.zero		712


//--------------------- .nv.constant0._Z35group_norm_nhwc_bwd_one_pass_kernelI11Fp32IOFp32WLi256ELi70ELi560EEv26Group_norm_nhwc_bwd_params --------------------------
	.section	.nv.constant0._Z35group_norm_nhwc_bwd_one_pass_kernelI11Fp32IOFp32WLi256ELi70ELi560EEv26Group_norm_nhwc_bwd_params,"a",@progbits
	.sectionflags	@""
	.align	4
.nv.constant0._Z35group_norm_nhwc_bwd_one_pass_kernelI11Fp32IOFp32WLi256ELi70ELi560EEv26Group_norm_nhwc_bwd_params:
	.zero		712


//--------------------- .nv.constant0._Z35group_norm_nhwc_bwd_one_pass_kernelI11Fp32IOFp32WLi512ELi70ELi560EEv26Group_norm_nhwc_bwd_params --------------------------
	.section	.nv.constant0._Z35group_norm_nhwc_bwd_one_pass_kernelI11Fp32IOFp32WLi512ELi70ELi560EEv26Group_norm_nhwc_bwd_params,"a",@progbits
	.sectionflags	@""
	.align	4
.nv.constant0._Z35group_norm_nhwc_bwd_one_pass_kernelI11Fp32IOFp32WLi512ELi70ELi560EEv26Group_norm_nhwc_bwd_params:
	.zero		712


//--------------------- .nv.constant0._Z35group_norm_nhwc_bwd_one_pass_kernelI11Fp32IOBf16WLi64ELi70ELi560EEv26Group_norm_nhwc_bwd_params --------------------------
	.section	.nv.constant0._Z35group_norm_nhwc_bwd_one_pass_kernelI11Fp32IOBf16WLi64ELi70ELi560EEv26Group_norm_nhwc_bwd_params,"a",@progbits
	.sectionflags	@""
	.align	4
.nv.constant0._Z35group_norm_nhwc_bwd_one_pass_kernelI11Fp32IOBf16WLi64ELi70ELi560EEv26Group_norm_nhwc_bwd_params:
	.zero		712


//--------------------- .nv.constant0._Z35group_norm_nhwc_bwd_one_pass_kernelI11Fp32IOBf16WLi128ELi70ELi560EEv26Group_norm_nhwc_bwd_params --------------------------
	.section	.nv.constant0._Z35group_norm_nhwc_bwd_one_pass_kernelI11Fp32IOBf16WLi128ELi70ELi560EEv26Group_norm_nhwc_bwd_params,"a",@progbits
	.sectionflags	@""
	.align	4
.nv.constant0._Z35group_norm_nhwc_bwd_one_pass_kernelI11Fp32IOBf16WLi128ELi70ELi560EEv26Group_norm_nhwc_bwd_params:
	.zero		712


//--------------------- .nv.constant0._Z35group_norm_nhwc_bwd_one_pass_kernelI11Fp32IOBf16WLi256ELi70ELi560EEv26Group_norm_nhwc_bwd_params --------------------------
	.section	.nv.constant0._Z35group_norm_nhwc_bwd_one_pass_kernelI11Fp32IOBf16WLi256ELi70ELi560EEv26Group_norm_nhwc_bwd_params,"a",@progbits
	.sectionflags	@""
	.align	4
.nv.constant0._Z35group_norm_nhwc_bwd_one_pass_kernelI11Fp32IOBf16WLi256ELi70ELi560EEv26Group_norm_nhwc_bwd_params:
	.zero		712


//--------------------- .nv.constant0._Z35group_norm_nhwc_bwd_one_pass_kernelI11Fp32IOBf16WLi512ELi70ELi560EEv26Group_norm_nhwc_bwd_params --------------------------
	.section	.nv.constant0._Z35group_norm_nhwc_bwd_one_pass_kernelI11Fp32IOBf16WLi512ELi70ELi560EEv26Group_norm_nhwc_bwd_params,"a",@progbits
	.sectionflags	@""
	.align	4
.nv.constant0._Z35group_norm_nhwc_bwd_one_pass_kernelI11Fp32IOBf16WLi512ELi70ELi560EEv26Group_norm_nhwc_bwd_params:
	.zero		712


//--------------------- .nv.constant0._Z35group_norm_nhwc_bwd_one_pass_kernelI11Fp32IOFp16WLi64ELi70ELi560EEv26Group_norm_nhwc_bwd_params --------------------------
	.section	.nv.constant0._Z35group_norm_nhwc_bwd_one_pass_kernelI11Fp32IOFp16WLi64ELi70ELi560EEv26Group_norm_nhwc_bwd_params,"a",@progbits
	.sectionflags	@""
	.align	4
.nv.constant0._Z35group_norm_nhwc_bwd_one_pass_kernelI11Fp32IOFp16WLi64ELi70ELi560EEv26Group_norm_nhwc_bwd_params:
	.zero		712


//--------------------- .nv.constant0._Z35group_norm_nhwc_bwd_one_pass_kernelI11Fp32IOFp16WLi128ELi70ELi560EEv26Group_norm_nhwc_bwd_params --------------------------
	.section	.nv.constant0._Z35group_norm_nhwc_bwd_one_pass_kernelI11Fp32IOFp16WLi128ELi70ELi560EEv26Group_norm_nhwc_bwd_params,"a",@progbits
	.sectionflags	@""
	.align	4
.nv.constant0._Z35group_norm_nhwc_bwd_one_pass_kernelI11Fp32IOFp16WLi128ELi70ELi560EEv26Group_norm_nhwc_bwd_params:
	.zero		712


//--------------------- .nv.constant0._Z35group_norm_nhwc_bwd_one_pass_kernelI11Fp32IOFp16WLi256ELi70ELi560EEv26Group_norm_nhwc_bwd_params --------------------------
	.section	.nv.constant0._Z35group_norm_nhwc_bwd_one_pass_kernelI11Fp32IOFp16WLi256ELi70ELi560EEv26Group_norm_nhwc_bwd_params,"a",@progbits
	.sectionflags	@""
	.align	4
.nv.constant0._Z35group_norm_nhwc_bwd_one_pass_kernelI11Fp32IOFp16WLi256ELi70ELi560EEv26Group_norm_nhwc_bwd_params:
	.zero		712


//--------------------- .nv.constant0._Z35group_norm_nhwc_bwd_one_pass_kernelI11Fp32IOFp16WLi512ELi70ELi560EEv26Group_norm_nhwc_bwd_params --------------------------
	.section	.nv.constant0._Z35group_norm_nhwc_bwd_one_pass_kernelI11Fp32IOFp16WLi512ELi70ELi560EEv26Group_norm_nhwc_bwd_params,"a",@progbits
	.sectionflags	@""
	.align	4
.nv.constant0._Z35group_norm_nhwc_bwd_one_pass_kernelI11Fp32IOFp16WLi512ELi70ELi560EEv26Group_norm_nhwc_bwd_params:
	.zero		712


//--------------------- .nv.constant0._Z35group_norm_nhwc_fwd_one_pass_kernelI11Bf16IOFp32WLi64ELi70ELi560EEv26Group_norm_nhwc_fwd_params --------------------------
	.section	.nv.constant0._Z35group_norm_nhwc_fwd_one_pass_kernelI11Bf16IOFp32WLi64ELi70ELi560EEv26Group_norm_nhwc_fwd_params,"a",@progbits
	.sectionflags	@""
	.align	4
.nv.constant0._Z35group_norm_nhwc_fwd_one_pass_kernelI11Bf16IOFp32WLi64ELi70ELi560EEv26Group_norm_nhwc_fwd_params:
	.zero		688


//--------------------- .nv.constant0._Z35group_norm_nhwc_fwd_one_pass_kernelI11Bf16IOFp32WLi128ELi70ELi560EEv26Group_norm_nhwc_fwd_params --------------------------
	.section	.nv.constant0._Z35group_norm_nhwc_fwd_one_pass_kernelI11Bf16IOFp32WLi128ELi70ELi560EEv26Group_norm_nhwc_fwd_params,"a",@progbits
	.sectionflags	@""
	.align	4
.nv.constant0._Z35group_norm_nhwc_fwd_one_pass_kernelI11Bf16IOFp32WLi128ELi70ELi560EEv26Group_norm_nhwc_fwd_params:
	.zero		688


//--------------------- .nv.constant0._Z35group_norm_nhwc_fwd_one_pass_kernelI11Bf16IOFp32WLi256ELi70ELi560EEv26Group_norm_nhwc_fwd_params --------------------------
	.section	.nv.constant0._Z35group_norm_nhwc_fwd_one_pass_kernelI11Bf16IOFp32WLi256ELi70ELi560EEv26Group_norm_nhwc_fwd_params,"a",@progbits
	.sectionflags	@""
	.align	4
.nv.constant0._Z35group_norm_nhwc_fwd_one_pass_kernelI11Bf16IOFp32WLi256ELi70ELi560EEv26Group_norm_nhwc_fwd_params:
	.zero		688


//--------------------- .nv.constant0._Z35group_norm_nhwc_fwd_one_pass_kernelI11Bf16IOFp32WLi512ELi70ELi560EEv26Group_norm_nhwc_fwd_params --------------------------
	.section	.nv.constant0._Z35group_norm_nhwc_fwd_one_pass_kernelI11Bf16IOFp32WLi512ELi70ELi560EEv26Group_norm_nhwc_fwd_params,"a",@progbits
	.sectionflags	@""
	.align	4
.nv.constant0._Z35group_norm_nhwc_fwd_one_pass_kernelI11Bf16IOFp32WLi512ELi70ELi560EEv26Group_norm_nhwc_fwd_params:
	.zero		688


//--------------------- .nv.constant0._Z35group_norm_nhwc_fwd_one_pass_kernelI11Bf16IOBf16WLi64ELi70ELi560EEv26Group_norm_nhwc_fwd_params --------------------------
	.section	.nv.constant0._Z35group_norm_nhwc_fwd_one_pass_kernelI11Bf16IOBf16WLi64ELi70ELi560EEv26Group_norm_nhwc_fwd_params,"a",@progbits
	.sectionflags	@""
	.align	4
.nv.constant0._Z35group_norm_nhwc_fwd_one_pass_kernelI11Bf16IOBf16WLi64ELi70ELi560EEv26Group_norm_nhwc_fwd_params:
	.zero		688


//--------------------- .nv.constant0._Z35group_norm_nhwc_fwd_one_pass_kernelI11Bf16IOBf16WLi128ELi70ELi560EEv26Group_norm_nhwc_fwd_params --------------------------
	.section	.nv.constant0._Z35group_norm_nhwc_fwd_one_pass_kernelI11Bf16IOBf16WLi128ELi70ELi560EEv26Group_norm_nhwc_fwd_params,"a",@progbits
	.sectionflags	@""
	.align	4
.nv.constant0._Z35group_norm_nhwc_fwd_one_pass_kernelI11Bf16IOBf16WLi128ELi70ELi560EEv26Group_norm_nhwc_fwd_params:
	.zero		688


//--------------------- .nv.constant0._Z35group_norm_nhwc_fwd_one_pass_kernelI11Bf16IOBf16WLi256ELi70ELi560EEv26Group_norm_nhwc_fwd_params --------------------------
	.section	.nv.constant0._Z35group_norm_nhwc_fwd_one_pass_kernelI11Bf16IOBf16WLi256ELi70ELi560EEv26Group_norm_nhwc_fwd_params,"a",@progbits
	.sectionflags	@""
	.align	4
.nv.constant0._Z35group_norm_nhwc_fwd_one_pass_kernelI11Bf16IOBf16WLi256ELi70ELi560EEv26Group_norm_nhwc_fwd_params:
	.zero		688


//--------------------- .nv.constant0._Z35group_norm_nhwc_fwd_one_pass_kernelI11Bf16IOBf16WLi512ELi70ELi560EEv26Group_norm_nhwc_fwd_params --------------------------
	.section	.nv.constant0._Z35group_norm_nhwc_fwd_one_pass_kernelI11Bf16IOBf16WLi512ELi70ELi560EEv26Group_norm_nhwc_fwd_params,"a",@progbits
	.sectionflags	@""
	.align	4
.nv.constant0._Z35group_norm_nhwc_fwd_one_pass_kernelI11Bf16IOBf16WLi512ELi70ELi560EEv26Group_norm_nhwc_fwd_params:
	.zero		688


//--------------------- .nv.constant0._Z35group_norm_nhwc_fwd_one_pass_kernelI11Bf16IOFp16WLi64ELi70ELi560EEv26Group_norm_nhwc_fwd_params --------------------------
	.section	.nv.constant0._Z35group_norm_nhwc_fwd_one_pass_kernelI11Bf16IOFp16WLi64ELi70ELi560EEv26Group_norm_nhwc_fwd_params,"a",@progbits
	.sectionflags	@""
	.align	4
.nv.constant0._Z35group_norm_nhwc_fwd_one_pass_kernelI11Bf16IOFp16WLi64ELi70ELi560EEv26Group_norm_nhwc_fwd_params:
	.zero		688


//--------------------- .nv.constant0._Z35group_norm_nhwc_fwd_one_pass_kernelI11Bf16IOFp16WLi128ELi70ELi560EEv26Group_norm_nhwc_fwd_params --------------------------
	.section	.nv.constant0._Z35group_norm_nhwc_fwd_one_pass_kernelI11Bf16IOFp16WLi128ELi70ELi560EEv26Group_norm_nhwc_fwd_params,"a",@progbits
	.sectionflags	@""
	.align	4
.nv.constant0._Z35group_norm_nhwc_fwd_one_pass_kernelI11Bf16IOFp16WLi128ELi70ELi560EEv26Group_norm_nhwc_fwd_params:
	.zero		688


//--------------------- .nv.constant0._Z35group_norm_nhwc_fwd_one_pass_kernelI11Bf16IOFp16WLi256ELi70ELi560EEv26Group_norm_nhwc_fwd_params --------------------------
	.section	.nv.constant0._Z35group_norm_nhwc_fwd_one_pass_kernelI11Bf16IOFp16WLi256ELi70ELi560EEv26Group_norm_nhwc_fwd_params,"a",@progbits
	.sectionflags	@""
	.align	4
.nv.constant0._Z35group_norm_nhwc_fwd_one_pass_kernelI11Bf16IOFp16WLi256ELi70ELi560EEv26Group_norm_nhwc_fwd_params:
	.zero		688


//--------------------- .nv.constant0._Z35group_norm_nhwc_fwd_one_pass_kernelI11Bf16IOFp16WLi512ELi70ELi560EEv26Group_norm_nhwc_fwd_params --------------------------
	.section	.nv.constant0._Z35group_norm_nhwc_fwd_one_pass_kernelI11Bf16IOFp16WLi512ELi70ELi560EEv26Group_norm_nhwc_fwd_params,"a",@progbits
	.sectionflags	@""
	.align	4
.nv.constant0._Z35group_norm_nhwc_fwd_one_pass_kernelI11Bf16IOFp16WLi512ELi70ELi560EEv26Group_norm_nhwc_fwd_params:
	.zero		688


//--------------------- .nv.constant0._Z35group_norm_nhwc_fwd_one_pass_kernelI11Fp16IOFp32WLi64ELi70ELi560EEv26Group_norm_nhwc_fwd_params --------------------------
	.section	.nv.constant0._Z35group_norm_nhwc_fwd_one_pass_kernelI11Fp16IOFp32WLi64ELi70ELi560EEv26Group_norm_nhwc_fwd_params,"a",@progbits
	.sectionflags	@""
	.align	4
.nv.constant0._Z35group_norm_nhwc_fwd_one_pass_kernelI11Fp16IOFp32WLi64ELi70ELi560EEv26Group_norm_nhwc_fwd_params:
	.zero		688


//--------------------- .nv.constant0._Z35group_norm_nhwc_fwd_one_pass_kernelI11Fp16IOFp32WLi128ELi70ELi560EEv26Group_norm_nhwc_fwd_params --------------------------
	.section	.nv.constant0._Z35group_norm_nhwc_fwd_one_pass_kernelI11Fp16IOFp32WLi128ELi70ELi560EEv26Group_norm_nhwc_fwd_params,"a",@progbits
	.sectionflags	@""
	.align	4
.nv.constant0._Z35group_norm_nhwc_fwd_one_pass_kernelI11Fp16IOFp32WLi128ELi70ELi560EEv26Group_norm_nhwc_fwd_params:
	.zero		688


//--------------------- .nv.constant0._Z35group_norm_nhwc_fwd_one_pass_kernelI11Fp16IOFp32WLi256ELi70ELi560EEv26Group_norm_nhwc_fwd_params --------------------------
	.section	.nv.constant0._Z35group_norm_nhwc_fwd_one_pass_kernelI11Fp16IOFp32WLi256ELi70ELi560EEv26Group_norm_nhwc_fwd_params,"a",@progbits
	.sectionflags	@""
	.align	4
.nv.constant0._Z35group_norm_nhwc_fwd_one_pass_kernelI11Fp16IOFp32WLi256ELi70ELi560EEv26Group_norm_nhwc_fwd_params:
	.zero		688


//--------------------- .nv.constant0._Z35group_norm_nhwc_fwd_one_pass_kernelI11Fp16IOFp32WLi512ELi70ELi560EEv26Group_norm_nhwc_fwd_params --------------------------
	.section	.nv.constant0._Z35group_norm_nhwc_fwd_one_pass_kernelI11Fp16IOFp32WLi512ELi70ELi560EEv26Group_norm_nhwc_fwd_params,"a",@progbits
	.sectionflags	@""
	.align	4
.nv.constant0._Z35group_norm_nhwc_fwd_one_pass_kernelI11Fp16IOFp32WLi512ELi70ELi560EEv26Group_norm_nhwc_fwd_params:
	.zero		688


//--------------------- .nv.constant0._Z35group_norm_nhwc_fwd_one_pass_kernelI11Fp16IOBf16WLi64ELi70ELi560EEv26Group_norm_nhwc_fwd_params --------------------------
	.section	.nv.constant0._Z35group_norm_nhwc_fwd_one_pass_kernelI11Fp16IOBf16WLi64ELi70ELi560EEv26Group_norm_nhwc_fwd_params,"a",@progbits
	.sectionflags	@""
	.align	4
.nv.constant0._Z35group_norm_nhwc_fwd_one_pass_kernelI11Fp16IOBf16WLi64ELi70ELi560EEv26Group_norm_nhwc_fwd_params:
	.zero		688


//--------------------- .nv.constant0._Z35group_norm_nhwc_fwd_one_pass_kernelI11Fp16IOBf16WLi128ELi70ELi560EEv26Group_norm_nhwc_fwd_params --------------------------
	.section	.nv.constant0._Z35group_norm_nhwc_fwd_one_pass_kernelI11Fp16IOBf16WLi128ELi70ELi560EEv26Group_norm_nhwc_fwd_params,"a",@progbits
	.sectionflags	@""
	.align	4
.nv.constant0._Z35group_norm_nhwc_fwd_one_pass_kernelI11Fp16IOBf16WLi128ELi70ELi560EEv26Group_norm_nhwc_fwd_params:
	.zero		688


//--------------------- .nv.constant0._Z35group_norm_nhwc_fwd_one_pass_kernelI11Fp16IOBf16WLi256ELi70ELi560EEv26Group_norm_nhwc_fwd_params --------------------------
	.section	.nv.constant0._Z35group_norm_nhwc_fwd_one_pass_kernelI11Fp16IOBf16WLi256ELi70ELi560EEv26Group_norm_nhwc_fwd_params,"a",@progbits
	.sectionflags	@""
	.align	4
.nv.constant0._Z35group_norm_nhwc_fwd_one_pass_kernelI11Fp16IOBf16WLi256ELi70ELi560EEv26Group_norm_nhwc_fwd_params:
	.zero		688


//--------------------- .nv.constant0._Z35group_norm_nhwc_fwd_one_pass_kernelI11Fp16IOBf16WLi512ELi70ELi560EEv26Group_norm_nhwc_fwd_params --------------------------
	.section	.nv.constant0._Z35group_norm_nhwc_fwd_one_pass_kernelI11Fp16IOBf16WLi512ELi70ELi560EEv26Group_norm_nhwc_fwd_params,"a",@progbits
	.sectionflags	@""
	.align	4
.nv.constant0._Z35group_norm_nhwc_fwd_one_pass_kernelI11Fp16IOBf16WLi512ELi70ELi560EEv26Group_norm_nhwc_fwd_params:
	.zero		688


//--------------------- .nv.constant0._Z35group_norm_nhwc_fwd_one_pass_kernelI11Fp16IOFp16WLi64ELi70ELi560EEv26Group_norm_nhwc_fwd_params --------------------------
	.section	.nv.constant0._Z35group_norm_nhwc_fwd_one_pass_kernelI11Fp16IOFp16WLi64ELi70ELi560EEv26Group_norm_nhwc_fwd_params,"a",@progbits
	.sectionflags	@""
	.align	4
.nv.constant0._Z35group_norm_nhwc_fwd_one_pass_kernelI11Fp16IOFp16WLi64ELi70ELi560EEv26Group_norm_nhwc_fwd_params:
	.zero		688


//--------------------- .nv.constant0._Z35group_norm_nhwc_fwd_one_pass_kernelI11Fp16IOFp16WLi128ELi70ELi560EEv26Group_norm_nhwc_fwd_params --------------------------
	.section	.nv.constant0._Z35group_norm_nhwc_fwd_one_pass_kernelI11Fp16IOFp16WLi128ELi70ELi560EEv26Group_norm_nhwc_fwd_params,"a",@progbits
	.sectionflags	@""
	.align	4
.nv.constant0._Z35group_norm_nhwc_fwd_one_pass_kernelI11Fp16IOFp16WLi128ELi70ELi560EEv26Group_norm_nhwc_fwd_params:
	.zero		688


//--------------------- .nv.constant0._Z35group_norm_nhwc_fwd_one_pass_kernelI11Fp16IOFp16WLi256ELi70ELi560EEv26Group_norm_nhwc_fwd_params --------------------------
	.section	.nv.constant0._Z35group_norm_nhwc_fwd_one_pass_kernelI11Fp16IOFp16WLi256ELi70ELi560EEv26Group_norm_nhwc_fwd_params,"a",@progbits
	.sectionflags	@""
	.align	4
.nv.constant0._Z35group_norm_nhwc_fwd_one_pass_kernelI11Fp16IOFp16WLi256ELi70ELi560EEv26Group_norm_nhwc_fwd_params:
	.zero		688


//--------------------- .nv.constant0._Z35group_norm_nhwc_fwd_one_pass_kernelI11Fp16IOFp16WLi512ELi70ELi560EEv26Group_norm_nhwc_fwd_params --------------------------
	.section	.nv.constant0._Z35group_norm_nhwc_fwd_one_pass_kernelI11Fp16IOFp16WLi512ELi70ELi560EEv26Group_norm_nhwc_fwd_params,"a",@progbits
	.sectionflags	@""
	.align	4
.nv.constant0._Z35group_norm_nhwc_fwd_one_pass_kernelI11Fp16IOFp16WLi512ELi70ELi560EEv26Group_norm_nhwc_fwd_params:
	.zero		688


//--------------------- .nv.constant0._Z35group_norm_nhwc_fwd_one_pass_kernelI11Fp32IOFp32WLi64ELi70ELi560EEv26Group_norm_nhwc_fwd_params --------------------------
	.section	.nv.constant0._Z35group_norm_nhwc_fwd_one_pass_kernelI11Fp32IOFp32WLi64ELi70ELi560EEv26Group_norm_nhwc_fwd_params,"a",@progbits
	.sectionflags	@""
	.align	4
.nv.constant0._Z35group_norm_nhwc_fwd_one_pass_kernelI11Fp32IOFp32WLi64ELi70ELi560EEv26Group_norm_nhwc_fwd_params:
	.zero		688


//--------------------- .nv.constant0._Z35group_norm_nhwc_fwd_one_pass_kernelI11Fp32IOFp32WLi128ELi70ELi560EEv26Group_norm_nhwc_fwd_params --------------------------
	.section	.nv.constant0._Z35group_norm_nhwc_fwd_one_pass_kernelI11Fp32IOFp32WLi128ELi70ELi560EEv26Group_norm_nhwc_fwd_params,"a",@progbits
	.sectionflags	@""
	.align	4
.nv.constant0._Z35group_norm_nhwc_fwd_one_pass_kernelI11Fp32IOFp32WLi128ELi70ELi560EEv26Group_norm_nhwc_fwd_params:
	.zero		688


//--------------------- .nv.constant0._Z35group_norm_nhwc_fwd_one_pass_kernelI11Fp32IOFp32WLi256ELi70ELi560EEv26Group_norm_nhwc_fwd_params --------------------------
	.section	.nv.constant0._Z35group_norm_nhwc_fwd_one_pass_kernelI11Fp32IOFp32WLi256ELi70ELi560EEv26Group_norm_nhwc_fwd_params,"a",@progbits
	.sectionflags	@""
	.align	4
.nv.constant0._Z35group_norm_nhwc_fwd_one_pass_kernelI11Fp32IOFp32WLi256ELi70ELi560EEv26Group_norm_nhwc_fwd_params:
	.zero		688


//--------------------- .nv.constant0._Z35group_norm_nhwc_fwd_one_pass_kernelI11Fp32IOFp32WLi512ELi70ELi560EEv26Group_norm_nhwc_fwd_params --------------------------
	.section	.nv.constant0._Z35group_norm_nhwc_fwd_one_pass_kernelI11Fp32IOFp32WLi512ELi70ELi560EEv26Group_norm_nhwc_fwd_params,"a",@progbits
	.sectionflags	@""
	.align	4
.nv.constant0._Z35group_norm_nhwc_fwd_one_pass_kernelI11Fp32IOFp32WLi512ELi70ELi560EEv26Group_norm_nhwc_fwd_params:
	.zero		688


//--------------------- .nv.constant0._Z35group_norm_nhwc_fwd_one_pass_kernelI11Fp32IOBf16WLi64ELi70ELi560EEv26Group_norm_nhwc_fwd_params --------------------------
	.section	.nv.constant0._Z35group_norm_nhwc_fwd_one_pass_kernelI11Fp32IOBf16WLi64ELi70ELi560EEv26Group_norm_nhwc_fwd_params,"a",@progbits
	.sectionflags	@""
	.align	4
.nv.constant0._Z35group_norm_nhwc_fwd_one_pass_kernelI11Fp32IOBf16WLi64ELi70ELi560EEv26Group_norm_nhwc_fwd_params:
	.zero		688


//--------------------- .nv.constant0._Z35group_norm_nhwc_fwd_one_pass_kernelI11Fp32IOBf16WLi128ELi70ELi560EEv26Group_norm_nhwc_fwd_params --------------------------
	.section	.nv.constant0._Z35group_norm_nhwc_fwd_one_pass_kernelI11Fp32IOBf16WLi128ELi70ELi560EEv26Group_norm_nhwc_fwd_params,"a",@progbits
	.sectionflags	@""
	.align	4
.nv.constant0._Z35group_norm_nhwc_fwd_one_pass_kernelI11Fp32IOBf16WLi128ELi70ELi560EEv26Group_norm_nhwc_fwd_params:
	.zero		688


//--------------------- .nv.constant0._Z35group_norm_nhwc_fwd_one_pass_kernelI11Fp32IOBf16WLi256ELi70ELi560EEv26Group_norm_nhwc_fwd_params --------------------------
	.section	.nv.constant0._Z35group_norm_nhwc_fwd_one_pass_kernelI11Fp32IOBf16WLi256ELi70ELi560EEv26Group_norm_nhwc_fwd_params,"a",@progbits
	.sectionflags	@""
	.align	4
.nv.constant0._Z35group_norm_nhwc_fwd_one_pass_kernelI11Fp32IOBf16WLi256ELi70ELi560EEv26Group_norm_nhwc_fwd_params:
	.zero		688


//--------------------- .nv.constant0._Z35group_norm_nhwc_fwd_one_pass_kernelI11Fp32IOBf16WLi512ELi70ELi560EEv26Group_norm_nhwc_fwd_params --------------------------
	.section	.nv.constant0._Z35group_norm_nhwc_fwd_one_pass_kernelI11Fp32IOBf16WLi512ELi70ELi560EEv26Group_norm_nhwc_fwd_params,"a",@progbits
	.sectionflags	@""
	.align	4
.nv.constant0._Z35group_norm_nhwc_fwd_one_pass_kernelI11Fp32IOBf16WLi512ELi70ELi560EEv26Group_norm_nhwc_fwd_params:
	.zero		688


//--------------------- .nv.constant0._Z35group_norm_nhwc_fwd_one_pass_kernelI11Fp32IOFp16WLi64ELi70ELi560EEv26Group_norm_nhwc_fwd_params --------------------------
	.section	.nv.constant0._Z35group_norm_nhwc_fwd_one_pass_kernelI11Fp32IOFp16WLi64ELi70ELi560EEv26Group_norm_nhwc_fwd_params,"a",@progbits
	.sectionflags	@""
	.align	4
.nv.constant0._Z35group_norm_nhwc_fwd_one_pass_kernelI11Fp32IOFp16WLi64ELi70ELi560EEv26Group_norm_nhwc_fwd_params:
	.zero		688


//--------------------- .nv.constant0._Z35group_norm_nhwc_fwd_one_pass_kernelI11Fp32IOFp16WLi128ELi70ELi560EEv26Group_norm_nhwc_fwd_params --------------------------
	.section	.nv.constant0._Z35group_norm_nhwc_fwd_one_pass_kernelI11Fp32IOFp16WLi128ELi70ELi560EEv26Group_norm_nhwc_fwd_params,"a",@progbits
	.sectionflags	@""
	.align	4
.nv.constant0._Z35group_norm_nhwc_fwd_one_pass_kernelI11Fp32IOFp16WLi128ELi70ELi560EEv26Group_norm_nhwc_fwd_params:
	.zero		688


//--------------------- .nv.constant0._Z35group_norm_nhwc_fwd_one_pass_kernelI11Fp32IOFp16WLi256ELi70ELi560EEv26Group_norm_nhwc_fwd_params --------------------------
	.section	.nv.constant0._Z35group_norm_nhwc_fwd_one_pass_kernelI11Fp32IOFp16WLi256ELi70ELi560EEv26Group_norm_nhwc_fwd_params,"a",@progbits
	.sectionflags	@""
	.align	4
.nv.constant0._Z35group_norm_nhwc_fwd_one_pass_kernelI11Fp32IOFp16WLi256ELi70ELi560EEv26Group_norm_nhwc_fwd_params:
	.zero		688


//--------------------- .nv.constant0._Z35group_norm_nhwc_fwd_one_pass_kernelI11Fp32IOFp16WLi512ELi70ELi560EEv26Group_norm_nhwc_fwd_params --------------------------
	.section	.nv.constant0._Z35group_norm_nhwc_fwd_one_pass_kernelI11Fp32IOFp16WLi512ELi70ELi560EEv26Group_norm_nhwc_fwd_params,"a",@progbits
	.sectionflags	@""
	.align	4
.nv.constant0._Z35group_norm_nhwc_fwd_one_pass_kernelI11Fp32IOFp16WLi512ELi70ELi560EEv26Group_norm_nhwc_fwd_params:
	.zero		688


//--------------------- SYMBOLS --------------------------

	.type		.nv.reservedSmem.offset0,@object
	.size		.nv.reservedSmem.offset0,0x4
